	.target	sm_80

	.elftype	@"ET_EXEC"


//--------------------- .note.nv.tkinfo           --------------------------
	.section	.note.nv.tkinfo,"",@"SHT_NOTE"
	.sectionflags	@"SHF_NOTE_NV_TKINFO"
	.tkinfo
        /*0018*/ 	.word	0x00000002
        /*0030*/ 	.string	""
        /*0030*/ 	.string	"ptxas"
        /*0030*/ 	.string	"Cuda compilation tools, release 13.0, V13.0.88"
        /*0030*/ 	.string	"Build cuda_13.0.r13.0/compiler.36424714_0"
        /*0030*/ 	.string	"-arch sm_80 -m 64 "



//--------------------- .note.nv.cuinfo           --------------------------
	.section	.note.nv.cuinfo,"",@"SHT_NOTE"
	.sectionflags	@"SHF_NOTE_NV_CUINFO"
        /*0018*/ 	.short	0x0002
        /*001a*/ 	.short	0x0050
        /*001c*/ 	.short	0x0082
	.zero		2


//--------------------- .nv.info                  --------------------------
	.section	.nv.info,"",@"SHT_CUDA_INFO"
	.align	4


	//----- nvinfo : EIATTR_REGCOUNT
	.align		4
        /*0000*/ 	.byte	0x04, 0x2f
        /*0002*/ 	.short	(.L_180 - .L_179)
	.align		4
.L_179:
        /*0004*/ 	.word	index@(_ZN2at6native13reduce_kernelILi128ELi4ENS0_8ReduceOpIN3c104HalfENS0_10WelfordOpsIS4_fiN4cuda3std3__44pairIffEEEEjfLi2ELi2EEEEEvT1_)
        /*0008*/ 	.word	0x00000037


	//----- nvinfo : EIATTR_FRAME_SIZE
	.align		4
.L_180:
        /*000c*/ 	.byte	0x04, 0x11
        /*000e*/ 	.short	(.L_182 - .L_181)
	.align		4
.L_181:
        /*0010*/ 	.word	index@($__internal_53_$__cuda_sm20_rem_u64)
        /*0014*/ 	.word	0x00000000


	//----- nvinfo : EIATTR_FRAME_SIZE
	.align		4
.L_182:
        /*0018*/ 	.byte	0x04, 0x11
        /*001a*/ 	.short	(.L_184 - .L_183)
	.align		4
.L_183:
        /*001c*/ 	.word	index@($__internal_52_$__cuda_sm20_div_u64)
        /*0020*/ 	.word	0x00000000


	//----- nvinfo : EIATTR_FRAME_SIZE
	.align		4
.L_184:
        /*0024*/ 	.byte	0x04, 0x11
        /*0026*/ 	.short	(.L_186 - .L_185)
	.align		4
.L_185:
        /*0028*/ 	.word	index@(_ZN2at6native13reduce_kernelILi128ELi4ENS0_8ReduceOpIN3c104HalfENS0_10WelfordOpsIS4_fiN4cuda3std3__44pairIffEEEEjfLi2ELi2EEEEEvT1_)
        /*002c*/ 	.word	0x00000000


	//----- nvinfo : EIATTR_REGCOUNT
	.align		4
.L_186:
        /*0030*/ 	.byte	0x04, 0x2f
        /*0032*/ 	.short	(.L_188 - .L_187)
	.align		4
.L_187:
        /*0034*/ 	.word	index@(_ZN2at6native13reduce_kernelILi256ELi2ENS0_8ReduceOpIN3c104HalfENS0_10WelfordOpsIS4_fiN4cuda3std3__44pairIffEEEEjfLi2ELi2EEEEEvT1_)
        /*0038*/ 	.word	0x00000022


	//----- nvinfo : EIATTR_FRAME_SIZE
	.align		4
.L_188:
        /*003c*/ 	.byte	0x04, 0x11
        /*003e*/ 	.short	(.L_190 - .L_189)
	.align		4
.L_189:
        /*0040*/ 	.word	index@($__internal_51_$__cuda_sm20_rem_u64)
        /*0044*/ 	.word	0x00000000


	//----- nvinfo : EIATTR_FRAME_SIZE
	.align		4
.L_190:
        /*0048*/ 	.byte	0x04, 0x11
        /*004a*/ 	.short	(.L_192 - .L_191)
	.align		4
.L_191:
        /*004c*/ 	.word	index@($__internal_50_$__cuda_sm20_div_u64)
        /*0050*/ 	.word	0x00000000


	//----- nvinfo : EIATTR_FRAME_SIZE
	.align		4
.L_192:
        /*0054*/ 	.byte	0x04, 0x11
        /*0056*/ 	.short	(.L_194 - .L_193)
	.align		4
.L_193:
        /*0058*/ 	.word	index@(_ZN2at6native13reduce_kernelILi256ELi2ENS0_8ReduceOpIN3c104HalfENS0_10WelfordOpsIS4_fiN4cuda3std3__44pairIffEEEEjfLi2ELi2EEEEEvT1_)
        /*005c*/ 	.word	0x00000000


	//----- nvinfo : EIATTR_REGCOUNT
	.align		4
.L_194:
        /*0060*/ 	.byte	0x04, 0x2f
        /*0062*/ 	.short	(.L_196 - .L_195)
	.align		4
.L_195:
        /*0064*/ 	.word	index@(_ZN2at6native13reduce_kernelILi512ELi1ENS0_8ReduceOpIN3c104HalfENS0_10WelfordOpsIS4_fiN4cuda3std3__44pairIffEEEEjfLi2ELi2EEEEEvT1_)
        /*0068*/ 	.word	0x0000001c


	//----- nvinfo : EIATTR_FRAME_SIZE
	.align		4
.L_196:
        /*006c*/ 	.byte	0x04, 0x11
        /*006e*/ 	.short	(.L_198 - .L_197)
	.align		4
.L_197:
        /*0070*/ 	.word	index@($__internal_49_$__cuda_sm20_rem_u64)
        /*0074*/ 	.word	0x00000000


	//----- nvinfo : EIATTR_FRAME_SIZE
	.align		4
.L_198:
        /*0078*/ 	.byte	0x04, 0x11
        /*007a*/ 	.short	(.L_200 - .L_199)
	.align		4
.L_199:
        /*007c*/ 	.word	index@($__internal_48_$__cuda_sm20_div_u64)
        /*0080*/ 	.word	0x00000000


	//----- nvinfo : EIATTR_FRAME_SIZE
	.align		4
.L_200:
        /*0084*/ 	.byte	0x04, 0x11
        /*0086*/ 	.short	(.L_202 - .L_201)
	.align		4
.L_201:
        /*0088*/ 	.word	index@(_ZN2at6native13reduce_kernelILi512ELi1ENS0_8ReduceOpIN3c104HalfENS0_10WelfordOpsIS4_fiN4cuda3std3__44pairIffEEEEjfLi2ELi2EEEEEvT1_)
        /*008c*/ 	.word	0x00000000


	//----- nvinfo : EIATTR_REGCOUNT
	.align		4
.L_202:
        /*0090*/ 	.byte	0x04, 0x2f
        /*0092*/ 	.short	(.L_204 - .L_203)
	.align		4
.L_203:
        /*0094*/ 	.word	index@(_ZN2at6native13reduce_kernelILi128ELi4ENS0_8ReduceOpIN3c108BFloat16ENS0_10WelfordOpsIS4_fiN4cuda3std3__44pairIffEEEEjfLi2ELi2EEEEEvT1_)
        /*0098*/ 	.word	0x00000038


	//----- nvinfo : EIATTR_FRAME_SIZE
	.align		4
.L_204:
        /*009c*/ 	.byte	0x04, 0x11
        /*009e*/ 	.short	(.L_206 - .L_205)
	.align		4
.L_205:
        /*00a0*/ 	.word	index@($__internal_47_$__cuda_sm20_rem_u64)
        /*00a4*/ 	.word	0x00000000


	//----- nvinfo : EIATTR_FRAME_SIZE
	.align		4
.L_206:
        /*00a8*/ 	.byte	0x04, 0x11
        /*00aa*/ 	.short	(.L_208 - .L_207)
	.align		4
.L_207:
        /*00ac*/ 	.word	index@($__internal_46_$__cuda_sm20_div_u64)
        /*00b0*/ 	.word	0x00000000


	//----- nvinfo : EIATTR_FRAME_SIZE
	.align		4
.L_208:
        /*00b4*/ 	.byte	0x04, 0x11
        /*00b6*/ 	.short	(.L_210 - .L_209)
	.align		4
.L_209:
        /*00b8*/ 	.word	index@(_ZN2at6native13reduce_kernelILi128ELi4ENS0_8ReduceOpIN3c108BFloat16ENS0_10WelfordOpsIS4_fiN4cuda3std3__44pairIffEEEEjfLi2ELi2EEEEEvT1_)
        /*00bc*/ 	.word	0x00000000


	//----- nvinfo : EIATTR_REGCOUNT
	.align		4
.L_210:
        /*00c0*/ 	.byte	0x04, 0x2f
        /*00c2*/ 	.short	(.L_212 - .L_211)
	.align		4
.L_211:
        /*00c4*/ 	.word	index@(_ZN2at6native13reduce_kernelILi256ELi2ENS0_8ReduceOpIN3c108BFloat16ENS0_10WelfordOpsIS4_fiN4cuda3std3__44pairIffEEEEjfLi2ELi2EEEEEvT1_)
        /*00c8*/ 	.word	0x00000022


	//----- nvinfo : EIATTR_FRAME_SIZE
	.align		4
.L_212:
        /*00cc*/ 	.byte	0x04, 0x11
        /*00ce*/ 	.short	(.L_214 - .L_213)
	.align		4
.L_213:
        /*00d0*/ 	.word	index@($__internal_45_$__cuda_sm20_rem_u64)
        /*00d4*/ 	.word	0x00000000


	//----- nvinfo : EIATTR_FRAME_SIZE
	.align		4
.L_214:
        /*00d8*/ 	.byte	0x04, 0x11
        /*00da*/ 	.short	(.L_216 - .L_215)
	.align		4
.L_215:
        /*00dc*/ 	.word	index@($__internal_44_$__cuda_sm20_div_u64)
        /*00e0*/ 	.word	0x00000000


	//----- nvinfo : EIATTR_FRAME_SIZE
	.align		4
.L_216:
        /*00e4*/ 	.byte	0x04, 0x11
        /*00e6*/ 	.short	(.L_218 - .L_217)
	.align		4
.L_217:
        /*00e8*/ 	.word	index@(_ZN2at6native13reduce_kernelILi256ELi2ENS0_8ReduceOpIN3c108BFloat16ENS0_10WelfordOpsIS4_fiN4cuda3std3__44pairIffEEEEjfLi2ELi2EEEEEvT1_)
        /*00ec*/ 	.word	0x00000000


	//----- nvinfo : EIATTR_REGCOUNT
	.align		4
.L_218:
        /*00f0*/ 	.byte	0x04, 0x2f
        /*00f2*/ 	.short	(.L_220 - .L_219)
	.align		4
.L_219:
        /*00f4*/ 	.word	index@(_ZN2at6native13reduce_kernelILi512ELi1ENS0_8ReduceOpIN3c108BFloat16ENS0_10WelfordOpsIS4_fiN4cuda3std3__44pairIffEEEEjfLi2ELi2EEEEEvT1_)
        /*00f8*/ 	.word	0x0000001c


	//----- nvinfo : EIATTR_FRAME_SIZE
	.align		4
.L_220:
        /*00fc*/ 	.byte	0x04, 0x11
        /*00fe*/ 	.short	(.L_222 - .L_221)
	.align		4
.L_221:
        /*0100*/ 	.word	index@($__internal_43_$__cuda_sm20_rem_u64)
        /*0104*/ 	.word	0x00000000


	//----- nvinfo : EIATTR_FRAME_SIZE
	.align		4
.L_222:
        /*0108*/ 	.byte	0x04, 0x11
        /*010a*/ 	.short	(.L_224 - .L_223)
	.align		4
.L_223:
        /*010c*/ 	.word	index@($__internal_42_$__cuda_sm20_div_u64)
        /*0110*/ 	.word	0x00000000


	//----- nvinfo : EIATTR_FRAME_SIZE
	.align		4
.L_224:
        /*0114*/ 	.byte	0x04, 0x11
        /*0116*/ 	.short	(.L_226 - .L_225)
	.align		4
.L_225:
        /*0118*/ 	.word	index@(_ZN2at6native13reduce_kernelILi512ELi1ENS0_8ReduceOpIN3c108BFloat16ENS0_10WelfordOpsIS4_fiN4cuda3std3__44pairIffEEEEjfLi2ELi2EEEEEvT1_)
        /*011c*/ 	.word	0x00000000


	//----- nvinfo : EIATTR_REGCOUNT
	.align		4
.L_226:
        /*0120*/ 	.byte	0x04, 0x2f
        /*0122*/ 	.short	(.L_228 - .L_227)
	.align		4
.L_227:
        /*0124*/ 	.word	index@(_ZN2at6native13reduce_kernelILi128ELi4ENS0_8ReduceOpIdNS0_10WelfordOpsIddiN4cuda3std3__44pairIddEEEEjdLi2ELi2EEEEEvT1_)
        /*0128*/ 	.word	0x00000067


	//----- nvinfo : EIATTR_FRAME_SIZE
	.align		4
.L_228:
        /*012c*/ 	.byte	0x04, 0x11
        /*012e*/ 	.short	(.L_230 - .L_229)
	.align		4
.L_229:
        /*0130*/ 	.word	index@($__internal_41_$__cuda_sm20_rem_u64)
        /*0134*/ 	.word	0x00000000


	//----- nvinfo : EIATTR_FRAME_SIZE
	.align		4
.L_230:
        /*0138*/ 	.byte	0x04, 0x11
        /*013a*/ 	.short	(.L_232 - .L_231)
	.align		4
.L_231:
        /*013c*/ 	.word	index@($__internal_40_$__cuda_sm20_dsqrt_rn_f64_mediumpath_v1)
        /*0140*/ 	.word	0x00000000


	//----- nvinfo : EIATTR_FRAME_SIZE
	.align		4
.L_232:
        /*0144*/ 	.byte	0x04, 0x11
        /*0146*/ 	.short	(.L_234 - .L_233)
	.align		4
.L_233:
        /*0148*/ 	.word	index@($__internal_39_$__cuda_sm20_div_u64)
        /*014c*/ 	.word	0x00000000


	//----- nvinfo : EIATTR_FRAME_SIZE
	.align		4
.L_234:
        /*0150*/ 	.byte	0x04, 0x11
        /*0152*/ 	.short	(.L_236 - .L_235)
	.align		4
.L_235:
        /*0154*/ 	.word	index@($__internal_38_$__cuda_sm20_div_rn_f64_full)
        /*0158*/ 	.word	0x00000000


	//----- nvinfo : EIATTR_FRAME_SIZE
	.align		4
.L_236:
        /*015c*/ 	.byte	0x04, 0x11
        /*015e*/ 	.short	(.L_238 - .L_237)
	.align		4
.L_237:
        /*0160*/ 	.word	index@(_ZN2at6native13reduce_kernelILi128ELi4ENS0_8ReduceOpIdNS0_10WelfordOpsIddiN4cuda3std3__44pairIddEEEEjdLi2ELi2EEEEEvT1_)
        /*0164*/ 	.word	0x00000000


	//----- nvinfo : EIATTR_REGCOUNT
	.align		4
.L_238:
        /*0168*/ 	.byte	0x04, 0x2f
        /*016a*/ 	.short	(.L_240 - .L_239)
	.align		4
.L_239:
        /*016c*/ 	.word	index@(_ZN2at6native13reduce_kernelILi256ELi2ENS0_8ReduceOpIdNS0_10WelfordOpsIddiN4cuda3std3__44pairIddEEEEjdLi2ELi2EEEEEvT1_)
        /*0170*/ 	.word	0x00000040


	//----- nvinfo : EIATTR_FRAME_SIZE
	.align		4
.L_240:
        /*0174*/ 	.byte	0x04, 0x11
        /*0176*/ 	.short	(.L_242 - .L_241)
	.align		4
.L_241:
        /*0178*/ 	.word	index@($__internal_37_$__cuda_sm20_rem_u64)
        /*017c*/ 	.word	0x00000000


	//----- nvinfo : EIATTR_FRAME_SIZE
	.align		4
.L_242:
        /*0180*/ 	.byte	0x04, 0x11
        /*0182*/ 	.short	(.L_244 - .L_243)
	.align		4
.L_243:
        /*0184*/ 	.word	index@($__internal_36_$__cuda_sm20_dsqrt_rn_f64_mediumpath_v1)
        /*0188*/ 	.word	0x00000000


	//----- nvinfo : EIATTR_FRAME_SIZE
	.align		4
.L_244:
        /*018c*/ 	.byte	0x04, 0x11
        /*018e*/ 	.short	(.L_246 - .L_245)
	.align		4
.L_245:
        /*0190*/ 	.word	index@($__internal_35_$__cuda_sm20_div_u64)
        /*0194*/ 	.word	0x00000000


	//----- nvinfo : EIATTR_FRAME_SIZE
	.align		4
.L_246:
        /*0198*/ 	.byte	0x04, 0x11
        /*019a*/ 	.short	(.L_248 - .L_247)
	.align		4
.L_247:
        /*019c*/ 	.word	index@($__internal_34_$__cuda_sm20_div_rn_f64_full)
        /*01a0*/ 	.word	0x00000000


	//----- nvinfo : EIATTR_FRAME_SIZE
	.align		4
.L_248:
        /*01a4*/ 	.byte	0x04, 0x11
        /*01a6*/ 	.short	(.L_250 - .L_249)
	.align		4
.L_249:
        /*01a8*/ 	.word	index@(_ZN2at6native13reduce_kernelILi256ELi2ENS0_8ReduceOpIdNS0_10WelfordOpsIddiN4cuda3std3__44pairIddEEEEjdLi2ELi2EEEEEvT1_)
        /*01ac*/ 	.word	0x00000000


	//----- nvinfo : EIATTR_REGCOUNT
	.align		4
.L_250:
        /*01b0*/ 	.byte	0x04, 0x2f
        /*01b2*/ 	.short	(.L_252 - .L_251)
	.align		4
.L_251:
        /*01b4*/ 	.word	index@(_ZN2at6native13reduce_kernelILi512ELi1ENS0_8ReduceOpIdNS0_10WelfordOpsIddiN4cuda3std3__44pairIddEEEEjdLi2ELi2EEEEEvT1_)
        /*01b8*/ 	.word	0x00000020


	//----- nvinfo : EIATTR_FRAME_SIZE
	.align		4
.L_252:
        /*01bc*/ 	.byte	0x04, 0x11
        /*01be*/ 	.short	(.L_254 - .L_253)
	.align		4
.L_253:
        /*01c0*/ 	.word	index@($__internal_33_$__cuda_sm20_rem_u64)
        /*01c4*/ 	.word	0x00000000


	//----- nvinfo : EIATTR_FRAME_SIZE
	.align		4
.L_254:
        /*01c8*/ 	.byte	0x04, 0x11
        /*01ca*/ 	.short	(.L_256 - .L_255)
	.align		4
.L_255:
        /*01cc*/ 	.word	index@($__internal_32_$__cuda_sm20_dsqrt_rn_f64_mediumpath_v1)
        /*01d0*/ 	.word	0x00000000


	//----- nvinfo : EIATTR_FRAME_SIZE
	.align		4
.L_256:
        /*01d4*/ 	.byte	0x04, 0x11
        /*01d6*/ 	.short	(.L_258 - .L_257)
	.align		4
.L_257:
        /*01d8*/ 	.word	index@($__internal_31_$__cuda_sm20_div_u64)
        /*01dc*/ 	.word	0x00000000


	//----- nvinfo : EIATTR_FRAME_SIZE
	.align		4
.L_258:
        /*01e0*/ 	.byte	0x04, 0x11
        /*01e2*/ 	.short	(.L_260 - .L_259)
	.align		4
.L_259:
        /*01e4*/ 	.word	index@($__internal_30_$__cuda_sm20_div_rn_f64_full)
        /*01e8*/ 	.word	0x00000000


	//----- nvinfo : EIATTR_FRAME_SIZE
	.align		4
.L_260:
        /*01ec*/ 	.byte	0x04, 0x11
        /*01ee*/ 	.short	(.L_262 - .L_261)
	.align		4
.L_261:
        /*01f0*/ 	.word	index@(_ZN2at6native13reduce_kernelILi512ELi1ENS0_8ReduceOpIdNS0_10WelfordOpsIddiN4cuda3std3__44pairIddEEEEjdLi2ELi2EEEEEvT1_)
        /*01f4*/ 	.word	0x00000048


	//----- nvinfo : EIATTR_REGCOUNT
	.align		4
.L_262:
        /*01f8*/ 	.byte	0x04, 0x2f
        /*01fa*/ 	.short	(.L_264 - .L_263)
	.align		4
.L_263:
        /*01fc*/ 	.word	index@(_ZN2at6native13reduce_kernelILi128ELi4ENS0_8ReduceOpIfNS0_10WelfordOpsIffiN4cuda3std3__44pairIffEEEEjfLi2ELi2EEEEEvT1_)
        /*0200*/ 	.word	0x00000037


	//----- nvinfo : EIATTR_FRAME_SIZE
	.align		4
.L_264:
        /*0204*/ 	.byte	0x04, 0x11
        /*0206*/ 	.short	(.L_266 - .L_265)
	.align		4
.L_265:
        /*0208*/ 	.word	index@($__internal_29_$__cuda_sm20_rem_u64)
        /*020c*/ 	.word	0x00000000


	//----- nvinfo : EIATTR_FRAME_SIZE
	.align		4
.L_266:
        /*0210*/ 	.byte	0x04, 0x11
        /*0212*/ 	.short	(.L_268 - .L_267)
	.align		4
.L_267:
        /*0214*/ 	.word	index@($__internal_28_$__cuda_sm20_div_u64)
        /*0218*/ 	.word	0x00000000


	//----- nvinfo : EIATTR_FRAME_SIZE
	.align		4
.L_268:
        /*021c*/ 	.byte	0x04, 0x11
        /*021e*/ 	.short	(.L_270 - .L_269)
	.align		4
.L_269:
        /*0220*/ 	.word	index@(_ZN2at6native13reduce_kernelILi128ELi4ENS0_8ReduceOpIfNS0_10WelfordOpsIffiN4cuda3std3__44pairIffEEEEjfLi2ELi2EEEEEvT1_)
        /*0224*/ 	.word	0x00000000


	//----- nvinfo : EIATTR_REGCOUNT
	.align		4
.L_270:
        /*0228*/ 	.byte	0x04, 0x2f
        /*022a*/ 	.short	(.L_272 - .L_271)
	.align		4
.L_271:
        /*022c*/ 	.word	index@(_ZN2at6native13reduce_kernelILi256ELi2ENS0_8ReduceOpIfNS0_10WelfordOpsIffiN4cuda3std3__44pairIffEEEEjfLi2ELi2EEEEEvT1_)
        /*0230*/ 	.word	0x00000022


	//----- nvinfo : EIATTR_FRAME_SIZE
	.align		4
.L_272:
        /*0234*/ 	.byte	0x04, 0x11
        /*0236*/ 	.short	(.L_274 - .L_273)
	.align		4
.L_273:
        /*0238*/ 	.word	index@($__internal_27_$__cuda_sm20_rem_u64)
        /*023c*/ 	.word	0x00000000


	//----- nvinfo : EIATTR_FRAME_SIZE
	.align		4
.L_274:
        /*0240*/ 	.byte	0x04, 0x11
        /*0242*/ 	.short	(.L_276 - .L_275)
	.align		4
.L_275:
        /*0244*/ 	.word	index@($__internal_26_$__cuda_sm20_div_u64)
        /*0248*/ 	.word	0x00000000


	//----- nvinfo : EIATTR_FRAME_SIZE
	.align		4
.L_276:
        /*024c*/ 	.byte	0x04, 0x11
        /*024e*/ 	.short	(.L_278 - .L_277)
	.align		4
.L_277:
        /*0250*/ 	.word	index@(_ZN2at6native13reduce_kernelILi256ELi2ENS0_8ReduceOpIfNS0_10WelfordOpsIffiN4cuda3std3__44pairIffEEEEjfLi2ELi2EEEEEvT1_)
        /*0254*/ 	.word	0x00000000


	//----- nvinfo : EIATTR_REGCOUNT
	.align		4
.L_278:
        /*0258*/ 	.byte	0x04, 0x2f
        /*025a*/ 	.short	(.L_280 - .L_279)
	.align		4
.L_279:
        /*025c*/ 	.word	index@(_ZN2at6native13reduce_kernelILi512ELi1ENS0_8ReduceOpIfNS0_10WelfordOpsIffiN4cuda3std3__44pairIffEEEEjfLi2ELi2EEEEEvT1_)
        /*0260*/ 	.word	0x0000001c


	//----- nvinfo : EIATTR_FRAME_SIZE
	.align		4
.L_280:
        /*0264*/ 	.byte	0x04, 0x11
        /*0266*/ 	.short	(.L_282 - .L_281)
	.align		4
.L_281:
        /*0268*/ 	.word	index@($__internal_25_$__cuda_sm20_rem_u64)
        /*026c*/ 	.word	0x00000000


	//----- nvinfo : EIATTR_FRAME_SIZE
	.align		4
.L_282:
        /*0270*/ 	.byte	0x04, 0x11
        /*0272*/ 	.short	(.L_284 - .L_283)
	.align		4
.L_283:
        /*0274*/ 	.word	index@($__internal_24_$__cuda_sm20_div_u64)
        /*0278*/ 	.word	0x00000000


	//----- nvinfo : EIATTR_FRAME_SIZE
	.align		4
.L_284:
        /*027c*/ 	.byte	0x04, 0x11
        /*027e*/ 	.short	(.L_286 - .L_285)
	.align		4
.L_285:
        /*0280*/ 	.word	index@(_ZN2at6native13reduce_kernelILi512ELi1ENS0_8ReduceOpIfNS0_10WelfordOpsIffiN4cuda3std3__44pairIffEEEEjfLi2ELi2EEEEEvT1_)
        /*0284*/ 	.word	0x00000000


	//----- nvinfo : EIATTR_REGCOUNT
	.align		4
.L_286:
        /*0288*/ 	.byte	0x04, 0x2f
        /*028a*/ 	.short	(.L_288 - .L_287)
	.align		4
.L_287:
        /*028c*/ 	.word	index@(_ZN2at6native13reduce_kernelILi128ELi4ENS0_8ReduceOpIN3c104HalfENS0_10WelfordOpsIS4_fiN4cuda3std3__44pairIS4_S4_EEEEjS4_Li2ELi2EEEEEvT1_)
        /*0290*/ 	.word	0x00000037


	//----- nvinfo : EIATTR_FRAME_SIZE
	.align		4
.L_288:
        /*0294*/ 	.byte	0x04, 0x11
        /*0296*/ 	.short	(.L_290 - .L_289)
	.align		4
.L_289:
        /*0298*/ 	.word	index@($__internal_23_$__cuda_sm20_rem_u64)
        /*029c*/ 	.word	0x00000000


	//----- nvinfo : EIATTR_FRAME_SIZE
	.align		4
.L_290:
        /*02a0*/ 	.byte	0x04, 0x11
        /*02a2*/ 	.short	(.L_292 - .L_291)
	.align		4
.L_291:
        /*02a4*/ 	.word	index@($__internal_22_$__cuda_sm20_div_u64)
        /*02a8*/ 	.word	0x00000000


	//----- nvinfo : EIATTR_FRAME_SIZE
	.align		4
.L_292:
        /*02ac*/ 	.byte	0x04, 0x11
        /*02ae*/ 	.short	(.L_294 - .L_293)
	.align		4
.L_293:
        /*02b0*/ 	.word	index@(_ZN2at6native13reduce_kernelILi128ELi4ENS0_8ReduceOpIN3c104HalfENS0_10WelfordOpsIS4_fiN4cuda3std3__44pairIS4_S4_EEEEjS4_Li2ELi2EEEEEvT1_)
        /*02b4*/ 	.word	0x00000000


	//----- nvinfo : EIATTR_REGCOUNT
	.align		4
.L_294:
        /*02b8*/ 	.byte	0x04, 0x2f
        /*02ba*/ 	.short	(.L_296 - .L_295)
	.align		4
.L_295:
        /*02bc*/ 	.word	index@(_ZN2at6native13reduce_kernelILi256ELi2ENS0_8ReduceOpIN3c104HalfENS0_10WelfordOpsIS4_fiN4cuda3std3__44pairIS4_S4_EEEEjS4_Li2ELi2EEEEEvT1_)
        /*02c0*/ 	.word	0x00000022


	//----- nvinfo : EIATTR_FRAME_SIZE
	.align		4
.L_296:
        /*02c4*/ 	.byte	0x04, 0x11
        /*02c6*/ 	.short	(.L_298 - .L_297)
	.align		4
.L_297:
        /*02c8*/ 	.word	index@($__internal_21_$__cuda_sm20_rem_u64)
        /*02cc*/ 	.word	0x00000000


	//----- nvinfo : EIATTR_FRAME_SIZE
	.align		4
.L_298:
        /*02d0*/ 	.byte	0x04, 0x11
        /*02d2*/ 	.short	(.L_300 - .L_299)
	.align		4
.L_299:
        /*02d4*/ 	.word	index@($__internal_20_$__cuda_sm20_div_u64)
        /*02d8*/ 	.word	0x00000000


	//----- nvinfo : EIATTR_FRAME_SIZE
	.align		4
.L_300:
        /*02dc*/ 	.byte	0x04, 0x11
        /*02de*/ 	.short	(.L_302 - .L_301)
	.align		4
.L_301:
        /*02e0*/ 	.word	index@(_ZN2at6native13reduce_kernelILi256ELi2ENS0_8ReduceOpIN3c104HalfENS0_10WelfordOpsIS4_fiN4cuda3std3__44pairIS4_S4_EEEEjS4_Li2ELi2EEEEEvT1_)
        /*02e4*/ 	.word	0x00000000


	//----- nvinfo : EIATTR_REGCOUNT
	.align		4
.L_302:
        /*02e8*/ 	.byte	0x04, 0x2f
        /*02ea*/ 	.short	(.L_304 - .L_303)
	.align		4
.L_303:
        /*02ec*/ 	.word	index@(_ZN2at6native13reduce_kernelILi512ELi1ENS0_8ReduceOpIN3c104HalfENS0_10WelfordOpsIS4_fiN4cuda3std3__44pairIS4_S4_EEEEjS4_Li2ELi2EEEEEvT1_)
        /*02f0*/ 	.word	0x0000001c


	//----- nvinfo : EIATTR_FRAME_SIZE
	.align		4
.L_304:
        /*02f4*/ 	.byte	0x04, 0x11
        /*02f6*/ 	.short	(.L_306 - .L_305)
	.align		4
.L_305:
        /*02f8*/ 	.word	index@($__internal_19_$__cuda_sm20_rem_u64)
        /*02fc*/ 	.word	0x00000000


	//----- nvinfo : EIATTR_FRAME_SIZE
	.align		4
.L_306:
        /*0300*/ 	.byte	0x04, 0x11
        /*0302*/ 	.short	(.L_308 - .L_307)
	.align		4
.L_307:
        /*0304*/ 	.word	index@($__internal_18_$__cuda_sm20_div_u64)
        /*0308*/ 	.word	0x00000000


	//----- nvinfo : EIATTR_FRAME_SIZE
	.align		4
.L_308:
        /*030c*/ 	.byte	0x04, 0x11
        /*030e*/ 	.short	(.L_310 - .L_309)
	.align		4
.L_309:
        /*0310*/ 	.word	index@(_ZN2at6native13reduce_kernelILi512ELi1ENS0_8ReduceOpIN3c104HalfENS0_10WelfordOpsIS4_fiN4cuda3std3__44pairIS4_S4_EEEEjS4_Li2ELi2EEEEEvT1_)
        /*0314*/ 	.word	0x00000000


	//----- nvinfo : EIATTR_REGCOUNT
	.align		4
.L_310:
        /*0318*/ 	.byte	0x04, 0x2f
        /*031a*/ 	.short	(.L_312 - .L_311)
	.align		4
.L_311:
        /*031c*/ 	.word	index@(_ZN2at6native13reduce_kernelILi128ELi4ENS0_8ReduceOpIN3c108BFloat16ENS0_10WelfordOpsIS4_fiN4cuda3std3__44pairIS4_S4_EEEEjS4_Li2ELi2EEEEEvT1_)
        /*0320*/ 	.word	0x00000038


	//----- nvinfo : EIATTR_FRAME_SIZE
	.align		4
.L_312:
        /*0324*/ 	.byte	0x04, 0x11
        /*0326*/ 	.short	(.L_314 - .L_313)
	.align		4
.L_313:
        /*0328*/ 	.word	index@($__internal_17_$__cuda_sm20_rem_u64)
        /*032c*/ 	.word	0x00000000


	//----- nvinfo : EIATTR_FRAME_SIZE
	.align		4
.L_314:
        /*0330*/ 	.byte	0x04, 0x11
        /*0332*/ 	.short	(.L_316 - .L_315)
	.align		4
.L_315:
        /*0334*/ 	.word	index@($__internal_16_$__cuda_sm20_div_u64)
        /*0338*/ 	.word	0x00000000


	//----- nvinfo : EIATTR_FRAME_SIZE
	.align		4
.L_316:
        /*033c*/ 	.byte	0x04, 0x11
        /*033e*/ 	.short	(.L_318 - .L_317)
	.align		4
.L_317:
        /*0340*/ 	.word	index@(_ZN2at6native13reduce_kernelILi128ELi4ENS0_8ReduceOpIN3c108BFloat16ENS0_10WelfordOpsIS4_fiN4cuda3std3__44pairIS4_S4_EEEEjS4_Li2ELi2EEEEEvT1_)
        /*0344*/ 	.word	0x00000000


	//----- nvinfo : EIATTR_REGCOUNT
	.align		4
.L_318:
        /*0348*/ 	.byte	0x04, 0x2f
        /*034a*/ 	.short	(.L_320 - .L_319)
	.align		4
.L_319:
        /*034c*/ 	.word	index@(_ZN2at6native13reduce_kernelILi256ELi2ENS0_8ReduceOpIN3c108BFloat16ENS0_10WelfordOpsIS4_fiN4cuda3std3__44pairIS4_S4_EEEEjS4_Li2ELi2EEEEEvT1_)
        /*0350*/ 	.word	0x00000022


	//----- nvinfo : EIATTR_FRAME_SIZE
	.align		4
.L_320:
        /*0354*/ 	.byte	0x04, 0x11
        /*0356*/ 	.short	(.L_322 - .L_321)
	.align		4
.L_321:
        /*0358*/ 	.word	index@($__internal_15_$__cuda_sm20_rem_u64)
        /*035c*/ 	.word	0x00000000


	//----- nvinfo : EIATTR_FRAME_SIZE
	.align		4
.L_322:
        /*0360*/ 	.byte	0x04, 0x11
        /*0362*/ 	.short	(.L_324 - .L_323)
	.align		4
.L_323:
        /*0364*/ 	.word	index@($__internal_14_$__cuda_sm20_div_u64)
        /*0368*/ 	.word	0x00000000


	//----- nvinfo : EIATTR_FRAME_SIZE
	.align		4
.L_324:
        /*036c*/ 	.byte	0x04, 0x11
        /*036e*/ 	.short	(.L_326 - .L_325)
	.align		4
.L_325:
        /*0370*/ 	.word	index@(_ZN2at6native13reduce_kernelILi256ELi2ENS0_8ReduceOpIN3c108BFloat16ENS0_10WelfordOpsIS4_fiN4cuda3std3__44pairIS4_S4_EEEEjS4_Li2ELi2EEEEEvT1_)
        /*0374*/ 	.word	0x00000000


	//----- nvinfo : EIATTR_REGCOUNT
	.align		4
.L_326:
        /*0378*/ 	.byte	0x04, 0x2f
        /*037a*/ 	.short	(.L_328 - .L_327)
	.align		4
.L_327:
        /*037c*/ 	.word	index@(_ZN2at6native13reduce_kernelILi512ELi1ENS0_8ReduceOpIN3c108BFloat16ENS0_10WelfordOpsIS4_fiN4cuda3std3__44pairIS4_S4_EEEEjS4_Li2ELi2EEEEEvT1_)
        /*0380*/ 	.word	0x0000001c


	//----- nvinfo : EIATTR_FRAME_SIZE
	.align		4
.L_328:
        /*0384*/ 	.byte	0x04, 0x11
        /*0386*/ 	.short	(.L_330 - .L_329)
	.align		4
.L_329:
        /*0388*/ 	.word	index@($__internal_13_$__cuda_sm20_rem_u64)
        /*038c*/ 	.word	0x00000000


	//----- nvinfo : EIATTR_FRAME_SIZE
	.align		4
.L_330:
        /*0390*/ 	.byte	0x04, 0x11
        /*0392*/ 	.short	(.L_332 - .L_331)
	.align		4
.L_331:
        /*0394*/ 	.word	index@($__internal_12_$__cuda_sm20_div_u64)
        /*0398*/ 	.word	0x00000000


	//----- nvinfo : EIATTR_FRAME_SIZE
	.align		4
.L_332:
        /*039c*/ 	.byte	0x04, 0x11
        /*039e*/ 	.short	(.L_334 - .L_333)
	.align		4
.L_333:
        /*03a0*/ 	.word	index@(_ZN2at6native13reduce_kernelILi512ELi1ENS0_8ReduceOpIN3c108BFloat16ENS0_10WelfordOpsIS4_fiN4cuda3std3__44pairIS4_S4_EEEEjS4_Li2ELi2EEEEEvT1_)
        /*03a4*/ 	.word	0x00000000


	//----- nvinfo : EIATTR_REGCOUNT
	.align		4
.L_334:
        /*03a8*/ 	.byte	0x04, 0x2f
        /*03aa*/ 	.short	(.L_336 - .L_335)
	.align		4
.L_335:
        /*03ac*/ 	.word	index@(_ZN2at6native13reduce_kernelILi128ELi4ENS0_8ReduceOpIN3c104HalfENS0_7MeanOpsIS4_ffS4_EEjS4_Li4ELi8EEEEEvT1_)
        /*03b0*/ 	.word	0x0000002c


	//----- nvinfo : EIATTR_FRAME_SIZE
	.align		4
.L_336:
        /*03b4*/ 	.byte	0x04, 0x11
        /*03b6*/ 	.short	(.L_338 - .L_337)
	.align		4
.L_337:
        /*03b8*/ 	.word	index@($__internal_11_$__cuda_sm20_rem_u64)
        /*03bc*/ 	.word	0x00000000


	//----- nvinfo : EIATTR_FRAME_SIZE
	.align		4
.L_338:
        /*03c0*/ 	.byte	0x04, 0x11
        /*03c2*/ 	.short	(.L_340 - .L_339)
	.align		4
.L_339:
        /*03c4*/ 	.word	index@($__internal_10_$__cuda_sm20_div_u64)
        /*03c8*/ 	.word	0x00000000


	//----- nvinfo : EIATTR_FRAME_SIZE
	.align		4
.L_340:
        /*03cc*/ 	.byte	0x04, 0x11
        /*03ce*/ 	.short	(.L_342 - .L_341)
	.align		4
.L_341:
        /*03d0*/ 	.word	index@(_ZN2at6native13reduce_kernelILi128ELi4ENS0_8ReduceOpIN3c104HalfENS0_7MeanOpsIS4_ffS4_EEjS4_Li4ELi8EEEEEvT1_)
        /*03d4*/ 	.word	0x00000000


	//----- nvinfo : EIATTR_REGCOUNT
	.align		4
.L_342:
        /*03d8*/ 	.byte	0x04, 0x2f
        /*03da*/ 	.short	(.L_344 - .L_343)
	.align		4
.L_343:
        /*03dc*/ 	.word	index@(_ZN2at6native13reduce_kernelILi256ELi2ENS0_8ReduceOpIN3c104HalfENS0_7MeanOpsIS4_ffS4_EEjS4_Li4ELi8EEEEEvT1_)
        /*03e0*/ 	.word	0x00000020


	//----- nvinfo : EIATTR_FRAME_SIZE
	.align		4
.L_344:
        /*03e4*/ 	.byte	0x04, 0x11
        /*03e6*/ 	.short	(.L_346 - .L_345)
	.align		4
.L_345:
        /*03e8*/ 	.word	index@($__internal_9_$__cuda_sm20_rem_u64)
        /*03ec*/ 	.word	0x00000000


	//----- nvinfo : EIATTR_FRAME_SIZE
	.align		4
.L_346:
        /*03f0*/ 	.byte	0x04, 0x11
        /*03f2*/ 	.short	(.L_348 - .L_347)
	.align		4
.L_347:
        /*03f4*/ 	.word	index@($__internal_8_$__cuda_sm20_div_u64)
        /*03f8*/ 	.word	0x00000000


	//----- nvinfo : EIATTR_FRAME_SIZE
	.align		4
.L_348:
        /*03fc*/ 	.byte	0x04, 0x11
        /*03fe*/ 	.short	(.L_350 - .L_349)
	.align		4
.L_349:
        /*0400*/ 	.word	index@(_ZN2at6native13reduce_kernelILi256ELi2ENS0_8ReduceOpIN3c104HalfENS0_7MeanOpsIS4_ffS4_EEjS4_Li4ELi8EEEEEvT1_)
        /*0404*/ 	.word	0x00000000


	//----- nvinfo : EIATTR_REGCOUNT
	.align		4
.L_350:
        /*0408*/ 	.byte	0x04, 0x2f
        /*040a*/ 	.short	(.L_352 - .L_351)
	.align		4
.L_351:
        /*040c*/ 	.word	index@(_ZN2at6native13reduce_kernelILi512ELi1ENS0_8ReduceOpIN3c104HalfENS0_7MeanOpsIS4_ffS4_EEjS4_Li4ELi8EEEEEvT1_)
        /*0410*/ 	.word	0x0000001e


	//----- nvinfo : EIATTR_FRAME_SIZE
	.align		4
.L_352:
        /*0414*/ 	.byte	0x04, 0x11
        /*0416*/ 	.short	(.L_354 - .L_353)
	.align		4
.L_353:
        /*0418*/ 	.word	index@($__internal_7_$__cuda_sm20_rem_u64)
        /*041c*/ 	.word	0x00000000


	//----- nvinfo : EIATTR_FRAME_SIZE
	.align		4
.L_354:
        /*0420*/ 	.byte	0x04, 0x11
        /*0422*/ 	.short	(.L_356 - .L_355)
	.align		4
.L_355:
        /*0424*/ 	.word	index@($__internal_6_$__cuda_sm20_div_u64)
        /*0428*/ 	.word	0x00000000


	//----- nvinfo : EIATTR_FRAME_SIZE
	.align		4
.L_356:
        /*042c*/ 	.byte	0x04, 0x11
        /*042e*/ 	.short	(.L_358 - .L_357)
	.align		4
.L_357:
        /*0430*/ 	.word	index@(_ZN2at6native13reduce_kernelILi512ELi1ENS0_8ReduceOpIN3c104HalfENS0_7MeanOpsIS4_ffS4_EEjS4_Li4ELi8EEEEEvT1_)
        /*0434*/ 	.word	0x00000000


	//----- nvinfo : EIATTR_REGCOUNT
	.align		4
.L_358:
        /*0438*/ 	.byte	0x04, 0x2f
        /*043a*/ 	.short	(.L_360 - .L_359)
	.align		4
.L_359:
        /*043c*/ 	.word	index@(_ZN2at6native13reduce_kernelILi128ELi4ENS0_8ReduceOpIN3c104HalfENS0_7MeanOpsIS4_fffEEjfLi4ELi8EEEEEvT1_)
        /*0440*/ 	.word	0x0000002c


	//----- nvinfo : EIATTR_FRAME_SIZE
	.align		4
.L_360:
        /*0444*/ 	.byte	0x04, 0x11
        /*0446*/ 	.short	(.L_362 - .L_361)
	.align		4
.L_361:
        /*0448*/ 	.word	index@(_ZN2at6native13reduce_kernelILi128ELi4ENS0_8ReduceOpIN3c104HalfENS0_7MeanOpsIS4_fffEEjfLi4ELi8EEEEEvT1_)
        /*044c*/ 	.word	0x00000000


	//----- nvinfo : EIATTR_REGCOUNT
	.align		4
.L_362:
        /*0450*/ 	.byte	0x04, 0x2f
        /*0452*/ 	.short	(.L_364 - .L_363)
	.align		4
.L_363:
        /*0454*/ 	.word	index@(_ZN2at6native13reduce_kernelILi256ELi2ENS0_8ReduceOpIN3c104HalfENS0_7MeanOpsIS4_fffEEjfLi4ELi8EEEEEvT1_)
        /*0458*/ 	.word	0x00000020


	//----- nvinfo : EIATTR_FRAME_SIZE
	.align		4
.L_364:
        /*045c*/ 	.byte	0x04, 0x11
        /*045e*/ 	.short	(.L_366 - .L_365)
	.align		4
.L_365:
        /*0460*/ 	.word	index@(_ZN2at6native13reduce_kernelILi256ELi2ENS0_8ReduceOpIN3c104HalfENS0_7MeanOpsIS4_fffEEjfLi4ELi8EEEEEvT1_)
        /*0464*/ 	.word	0x00000000


	//----- nvinfo : EIATTR_REGCOUNT
	.align		4
.L_366:
        /*0468*/ 	.byte	0x04, 0x2f
        /*046a*/ 	.short	(.L_368 - .L_367)
	.align		4
.L_367:
        /*046c*/ 	.word	index@(_ZN2at6native13reduce_kernelILi512ELi1ENS0_8ReduceOpIN3c104HalfENS0_7MeanOpsIS4_fffEEjfLi4ELi8EEEEEvT1_)
        /*0470*/ 	.word	0x0000001e


	//----- nvinfo : EIATTR_FRAME_SIZE
	.align		4
.L_368:
        /*0474*/ 	.byte	0x04, 0x11
        /*0476*/ 	.short	(.L_370 - .L_369)
	.align		4
.L_369:
        /*0478*/ 	.word	index@(_ZN2at6native13reduce_kernelILi512ELi1ENS0_8ReduceOpIN3c104HalfENS0_7MeanOpsIS4_fffEEjfLi4ELi8EEEEEvT1_)
        /*047c*/ 	.word	0x00000000


	//----- nvinfo : EIATTR_REGCOUNT
	.align		4
.L_370:
        /*0480*/ 	.byte	0x04, 0x2f
        /*0482*/ 	.short	(.L_372 - .L_371)
	.align		4
.L_371:
        /*0484*/ 	.word	index@(_ZN2at6native13reduce_kernelILi128ELi4ENS0_8ReduceOpIN3c108BFloat16ENS0_7MeanOpsIS4_ffS4_EEjS4_Li4ELi8EEEEEvT1_)
        /*0488*/ 	.word	0x0000002f


	//----- nvinfo : EIATTR_FRAME_SIZE
	.align		4
.L_372:
        /*048c*/ 	.byte	0x04, 0x11
        /*048e*/ 	.short	(.L_374 - .L_373)
	.align		4
.L_373:
        /*0490*/ 	.word	index@($__internal_5_$__cuda_sm20_rem_u64)
        /*0494*/ 	.word	0x00000000


	//----- nvinfo : EIATTR_FRAME_SIZE
	.align		4
.L_374:
        /*0498*/ 	.byte	0x04, 0x11
        /*049a*/ 	.short	(.L_376 - .L_375)
	.align		4
.L_375:
        /*049c*/ 	.word	index@($__internal_4_$__cuda_sm20_div_u64)
        /*04a0*/ 	.word	0x00000000


	//----- nvinfo : EIATTR_FRAME_SIZE
	.align		4
.L_376:
        /*04a4*/ 	.byte	0x04, 0x11
        /*04a6*/ 	.short	(.L_378 - .L_377)
	.align		4
.L_377:
        /*04a8*/ 	.word	index@(_ZN2at6native13reduce_kernelILi128ELi4ENS0_8ReduceOpIN3c108BFloat16ENS0_7MeanOpsIS4_ffS4_EEjS4_Li4ELi8EEEEEvT1_)
        /*04ac*/ 	.word	0x00000000


	//----- nvinfo : EIATTR_REGCOUNT
	.align		4
.L_378:
        /*04b0*/ 	.byte	0x04, 0x2f
        /*04b2*/ 	.short	(.L_380 - .L_379)
	.align		4
.L_379:
        /*04b4*/ 	.word	index@(_ZN2at6native13reduce_kernelILi256ELi2ENS0_8ReduceOpIN3c108BFloat16ENS0_7MeanOpsIS4_ffS4_EEjS4_Li4ELi8EEEEEvT1_)
        /*04b8*/ 	.word	0x00000020


	//----- nvinfo : EIATTR_FRAME_SIZE
	.align		4
.L_380:
        /*04bc*/ 	.byte	0x04, 0x11
        /*04be*/ 	.short	(.L_382 - .L_381)
	.align		4
.L_381:
        /*04c0*/ 	.word	index@($__internal_3_$__cuda_sm20_rem_u64)
        /*04c4*/ 	.word	0x00000000


	//----- nvinfo : EIATTR_FRAME_SIZE
	.align		4
.L_382:
        /*04c8*/ 	.byte	0x04, 0x11
        /*04ca*/ 	.short	(.L_384 - .L_383)
	.align		4
.L_383:
        /*04cc*/ 	.word	index@($__internal_2_$__cuda_sm20_div_u64)
        /*04d0*/ 	.word	0x00000000


	//----- nvinfo : EIATTR_FRAME_SIZE
	.align		4
.L_384:
        /*04d4*/ 	.byte	0x04, 0x11
        /*04d6*/ 	.short	(.L_386 - .L_385)
	.align		4
.L_385:
        /*04d8*/ 	.word	index@(_ZN2at6native13reduce_kernelILi256ELi2ENS0_8ReduceOpIN3c108BFloat16ENS0_7MeanOpsIS4_ffS4_EEjS4_Li4ELi8EEEEEvT1_)
        /*04dc*/ 	.word	0x00000000


	//----- nvinfo : EIATTR_REGCOUNT
	.align		4
.L_386:
        /*04e0*/ 	.byte	0x04, 0x2f
        /*04e2*/ 	.short	(.L_388 - .L_387)
	.align		4
.L_387:
        /*04e4*/ 	.word	index@(_ZN2at6native13reduce_kernelILi512ELi1ENS0_8ReduceOpIN3c108BFloat16ENS0_7MeanOpsIS4_ffS4_EEjS4_Li4ELi8EEEEEvT1_)
        /*04e8*/ 	.word	0x0000001e


	//----- nvinfo : EIATTR_FRAME_SIZE
	.align		4
.L_388:
        /*04ec*/ 	.byte	0x04, 0x11
        /*04ee*/ 	.short	(.L_390 - .L_389)
	.align		4
.L_389:
        /*04f0*/ 	.word	index@($__internal_1_$__cuda_sm20_rem_u64)
        /*04f4*/ 	.word	0x00000000


	//----- nvinfo : EIATTR_FRAME_SIZE
	.align		4
.L_390:
        /*04f8*/ 	.byte	0x04, 0x11
        /*04fa*/ 	.short	(.L_392 - .L_391)
	.align		4
.L_391:
        /*04fc*/ 	.word	index@($__internal_0_$__cuda_sm20_div_u64)
        /*0500*/ 	.word	0x00000000


	//----- nvinfo : EIATTR_FRAME_SIZE
	.align		4
.L_392:
        /*0504*/ 	.byte	0x04, 0x11
        /*0506*/ 	.short	(.L_394 - .L_393)
	.align		4
.L_393:
        /*0508*/ 	.word	index@(_ZN2at6native13reduce_kernelILi512ELi1ENS0_8ReduceOpIN3c108BFloat16ENS0_7MeanOpsIS4_ffS4_EEjS4_Li4ELi8EEEEEvT1_)
        /*050c*/ 	.word	0x00000000


	//----- nvinfo : EIATTR_REGCOUNT
	.align		4
.L_394:
        /*0510*/ 	.byte	0x04, 0x2f
        /*0512*/ 	.short	(.L_396 - .L_395)
	.align		4
.L_395:
        /*0514*/ 	.word	index@(_ZN2at6native13reduce_kernelILi128ELi4ENS0_8ReduceOpIN3c108BFloat16ENS0_7MeanOpsIS4_fffEEjfLi4ELi8EEEEEvT1_)
        /*0518*/ 	.word	0x0000002f


	//----- nvinfo : EIATTR_FRAME_SIZE
	.align		4
.L_396:
        /*051c*/ 	.byte	0x04, 0x11
        /*051e*/ 	.short	(.L_398 - .L_397)
	.align		4
.L_397:
        /*0520*/ 	.word	index@(_ZN2at6native13reduce_kernelILi128ELi4ENS0_8ReduceOpIN3c108BFloat16ENS0_7MeanOpsIS4_fffEEjfLi4ELi8EEEEEvT1_)
        /*0524*/ 	.word	0x00000000


	//----- nvinfo : EIATTR_REGCOUNT
	.align		4
.L_398:
        /*0528*/ 	.byte	0x04, 0x2f
        /*052a*/ 	.short	(.L_400 - .L_399)
	.align		4
.L_399:
        /*052c*/ 	.word	index@(_ZN2at6native13reduce_kernelILi256ELi2ENS0_8ReduceOpIN3c108BFloat16ENS0_7MeanOpsIS4_fffEEjfLi4ELi8EEEEEvT1_)
        /*0530*/ 	.word	0x00000020


	//----- nvinfo : EIATTR_FRAME_SIZE
	.align		4
.L_400:
        /*0534*/ 	.byte	0x04, 0x11
        /*0536*/ 	.short	(.L_402 - .L_401)
	.align		4
.L_401:
        /*0538*/ 	.word	index@(_ZN2at6native13reduce_kernelILi256ELi2ENS0_8ReduceOpIN3c108BFloat16ENS0_7MeanOpsIS4_fffEEjfLi4ELi8EEEEEvT1_)
        /*053c*/ 	.word	0x00000000


	//----- nvinfo : EIATTR_REGCOUNT
	.align		4
.L_402:
        /*0540*/ 	.byte	0x04, 0x2f
        /*0542*/ 	.short	(.L_404 - .L_403)
	.align		4
.L_403:
        /*0544*/ 	.word	index@(_ZN2at6native13reduce_kernelILi512ELi1ENS0_8ReduceOpIN3c108BFloat16ENS0_7MeanOpsIS4_fffEEjfLi4ELi8EEEEEvT1_)
        /*0548*/ 	.word	0x0000001c


	//----- nvinfo : EIATTR_FRAME_SIZE
	.align		4
.L_404:
        /*054c*/ 	.byte	0x04, 0x11
        /*054e*/ 	.short	(.L_406 - .L_405)
	.align		4
.L_405:
        /*0550*/ 	.word	index@(_ZN2at6native13reduce_kernelILi512ELi1ENS0_8ReduceOpIN3c108BFloat16ENS0_7MeanOpsIS4_fffEEjfLi4ELi8EEEEEvT1_)
        /*0554*/ 	.word	0x00000000


	//----- nvinfo : EIATTR_REGCOUNT
	.align		4
.L_406:
        /*0558*/ 	.byte	0x04, 0x2f
        /*055a*/ 	.short	(.L_408 - .L_407)
	.align		4
.L_407:
        /*055c*/ 	.word	index@(_ZN2at6native13reduce_kernelILi128ELi4ENS0_8ReduceOpIhNS0_7MeanOpsIhhhhEEjhLi4ELi4EEEEEvT1_)
        /*0560*/ 	.word	0x00000030


	//----- nvinfo : EIATTR_FRAME_SIZE
	.align		4
.L_408:
        /*0564*/ 	.byte	0x04, 0x11
        /*0566*/ 	.short	(.L_410 - .L_409)
	.align		4
.L_409:
        /*0568*/ 	.word	index@(_ZN2at6native13reduce_kernelILi128ELi4ENS0_8ReduceOpIhNS0_7MeanOpsIhhhhEEjhLi4ELi4EEEEEvT1_)
        /*056c*/ 	.word	0x00000000


	//----- nvinfo : EIATTR_REGCOUNT
	.align		4
.L_410:
        /*0570*/ 	.byte	0x04, 0x2f
        /*0572*/ 	.short	(.L_412 - .L_411)
	.align		4
.L_411:
        /*0574*/ 	.word	index@(_ZN2at6native13reduce_kernelILi256ELi2ENS0_8ReduceOpIhNS0_7MeanOpsIhhhhEEjhLi4ELi4EEEEEvT1_)
        /*0578*/ 	.word	0x00000022


	//----- nvinfo : EIATTR_FRAME_SIZE
	.align		4
.L_412:
        /*057c*/ 	.byte	0x04, 0x11
        /*057e*/ 	.short	(.L_414 - .L_413)
	.align		4
.L_413:
        /*0580*/ 	.word	index@(_ZN2at6native13reduce_kernelILi256ELi2ENS0_8ReduceOpIhNS0_7MeanOpsIhhhhEEjhLi4ELi4EEEEEvT1_)
        /*0584*/ 	.word	0x00000000


	//----- nvinfo : EIATTR_REGCOUNT
	.align		4
.L_414:
        /*0588*/ 	.byte	0x04, 0x2f
        /*058a*/ 	.short	(.L_416 - .L_415)
	.align		4
.L_415:
        /*058c*/ 	.word	index@(_ZN2at6native13reduce_kernelILi512ELi1ENS0_8ReduceOpIhNS0_7MeanOpsIhhhhEEjhLi4ELi4EEEEEvT1_)
        /*0590*/ 	.word	0x0000001c


	//----- nvinfo : EIATTR_FRAME_SIZE
	.align		4
.L_416:
        /*0594*/ 	.byte	0x04, 0x11
        /*0596*/ 	.short	(.L_418 - .L_417)
	.align		4
.L_417:
        /*0598*/ 	.word	index@(_ZN2at6native13reduce_kernelILi512ELi1ENS0_8ReduceOpIhNS0_7MeanOpsIhhhhEEjhLi4ELi4EEEEEvT1_)
        /*059c*/ 	.word	0x00000000


	//----- nvinfo : EIATTR_REGCOUNT
	.align		4
.L_418:
        /*05a0*/ 	.byte	0x04, 0x2f
        /*05a2*/ 	.short	(.L_420 - .L_419)
	.align		4
.L_419:
        /*05a4*/ 	.word	index@(_ZN2at6native13reduce_kernelILi128ELi4ENS0_8ReduceOpIaNS0_7MeanOpsIaaaaEEjaLi4ELi4EEEEEvT1_)
        /*05a8*/ 	.word	0x00000030


	//----- nvinfo : EIATTR_FRAME_SIZE
	.align		4
.L_420:
        /*05ac*/ 	.byte	0x04, 0x11
        /*05ae*/ 	.short	(.L_422 - .L_421)
	.align		4
.L_421:
        /*05b0*/ 	.word	index@(_ZN2at6native13reduce_kernelILi128ELi4ENS0_8ReduceOpIaNS0_7MeanOpsIaaaaEEjaLi4ELi4EEEEEvT1_)
        /*05b4*/ 	.word	0x00000000


	//----- nvinfo : EIATTR_REGCOUNT
	.align		4
.L_422:
        /*05b8*/ 	.byte	0x04, 0x2f
        /*05ba*/ 	.short	(.L_424 - .L_423)
	.align		4
.L_423:
        /*05bc*/ 	.word	index@(_ZN2at6native13reduce_kernelILi256ELi2ENS0_8ReduceOpIaNS0_7MeanOpsIaaaaEEjaLi4ELi4EEEEEvT1_)
        /*05c0*/ 	.word	0x00000022


	//----- nvinfo : EIATTR_FRAME_SIZE
	.align		4
.L_424:
        /*05c4*/ 	.byte	0x04, 0x11
        /*05c6*/ 	.short	(.L_426 - .L_425)
	.align		4
.L_425:
        /*05c8*/ 	.word	index@(_ZN2at6native13reduce_kernelILi256ELi2ENS0_8ReduceOpIaNS0_7MeanOpsIaaaaEEjaLi4ELi4EEEEEvT1_)
        /*05cc*/ 	.word	0x00000000


	//----- nvinfo : EIATTR_REGCOUNT
	.align		4
.L_426:
        /*05d0*/ 	.byte	0x04, 0x2f
        /*05d2*/ 	.short	(.L_428 - .L_427)
	.align		4
.L_427:
        /*05d4*/ 	.word	index@(_ZN2at6native13reduce_kernelILi512ELi1ENS0_8ReduceOpIaNS0_7MeanOpsIaaaaEEjaLi4ELi4EEEEEvT1_)
        /*05d8*/ 	.word	0x0000001c


	//----- nvinfo : EIATTR_FRAME_SIZE
	.align		4
.L_428:
        /*05dc*/ 	.byte	0x04, 0x11
        /*05de*/ 	.short	(.L_430 - .L_429)
	.align		4
.L_429:
        /*05e0*/ 	.word	index@(_ZN2at6native13reduce_kernelILi512ELi1ENS0_8ReduceOpIaNS0_7MeanOpsIaaaaEEjaLi4ELi4EEEEEvT1_)
        /*05e4*/ 	.word	0x00000000


	//----- nvinfo : EIATTR_REGCOUNT
	.align		4
.L_430:
        /*05e8*/ 	.byte	0x04, 0x2f
        /*05ea*/ 	.short	(.L_432 - .L_431)
	.align		4
.L_431:
        /*05ec*/ 	.word	index@(_ZN2at6native13reduce_kernelILi128ELi4ENS0_8ReduceOpIiNS0_7MeanOpsIiiiiEEjiLi4ELi4EEEEEvT1_)
        /*05f0*/ 	.word	0x00000030


	//----- nvinfo : EIATTR_FRAME_SIZE
	.align		4
.L_432:
        /*05f4*/ 	.byte	0x04, 0x11
        /*05f6*/ 	.short	(.L_434 - .L_433)
	.align		4
.L_433:
        /*05f8*/ 	.word	index@(_ZN2at6native13reduce_kernelILi128ELi4ENS0_8ReduceOpIiNS0_7MeanOpsIiiiiEEjiLi4ELi4EEEEEvT1_)
        /*05fc*/ 	.word	0x00000000


	//----- nvinfo : EIATTR_REGCOUNT
	.align		4
.L_434:
        /*0600*/ 	.byte	0x04, 0x2f
        /*0602*/ 	.short	(.L_436 - .L_435)
	.align		4
.L_435:
        /*0604*/ 	.word	index@(_ZN2at6native13reduce_kernelILi256ELi2ENS0_8ReduceOpIiNS0_7MeanOpsIiiiiEEjiLi4ELi4EEEEEvT1_)
        /*0608*/ 	.word	0x00000022


	//----- nvinfo : EIATTR_FRAME_SIZE
	.align		4
.L_436:
        /*060c*/ 	.byte	0x04, 0x11
        /*060e*/ 	.short	(.L_438 - .L_437)
	.align		4
.L_437:
        /*0610*/ 	.word	index@(_ZN2at6native13reduce_kernelILi256ELi2ENS0_8ReduceOpIiNS0_7MeanOpsIiiiiEEjiLi4ELi4EEEEEvT1_)
        /*0614*/ 	.word	0x00000000


	//----- nvinfo : EIATTR_REGCOUNT
	.align		4
.L_438:
        /*0618*/ 	.byte	0x04, 0x2f
        /*061a*/ 	.short	(.L_440 - .L_439)
	.align		4
.L_439:
        /*061c*/ 	.word	index@(_ZN2at6native13reduce_kernelILi512ELi1ENS0_8ReduceOpIiNS0_7MeanOpsIiiiiEEjiLi4ELi4EEEEEvT1_)
        /*0620*/ 	.word	0x0000001c


	//----- nvinfo : EIATTR_FRAME_SIZE
	.align		4
.L_440:
        /*0624*/ 	.byte	0x04, 0x11
        /*0626*/ 	.short	(.L_442 - .L_441)
	.align		4
.L_441:
        /*0628*/ 	.word	index@(_ZN2at6native13reduce_kernelILi512ELi1ENS0_8ReduceOpIiNS0_7MeanOpsIiiiiEEjiLi4ELi4EEEEEvT1_)
        /*062c*/ 	.word	0x00000000


	//----- nvinfo : EIATTR_REGCOUNT
	.align		4
.L_442:
        /*0630*/ 	.byte	0x04, 0x2f
        /*0632*/ 	.short	(.L_444 - .L_443)
	.align		4
.L_443:
        /*0634*/ 	.word	index@(_ZN2at6native13reduce_kernelILi128ELi4ENS0_8ReduceOpIlNS0_7MeanOpsIllllEEjlLi4ELi4EEEEEvT1_)
        /*0638*/ 	.word	0x0000004d


	//----- nvinfo : EIATTR_FRAME_SIZE
	.align		4
.L_444:
        /*063c*/ 	.byte	0x04, 0x11
        /*063e*/ 	.short	(.L_446 - .L_445)
	.align		4
.L_445:
        /*0640*/ 	.word	index@(_ZN2at6native13reduce_kernelILi128ELi4ENS0_8ReduceOpIlNS0_7MeanOpsIllllEEjlLi4ELi4EEEEEvT1_)
        /*0644*/ 	.word	0x00000000


	//----- nvinfo : EIATTR_REGCOUNT
	.align		4
.L_446:
        /*0648*/ 	.byte	0x04, 0x2f
        /*064a*/ 	.short	(.L_448 - .L_447)
	.align		4
.L_447:
        /*064c*/ 	.word	index@(_ZN2at6native13reduce_kernelILi256ELi2ENS0_8ReduceOpIlNS0_7MeanOpsIllllEEjlLi4ELi4EEEEEvT1_)
        /*0650*/ 	.word	0x00000030


	//----- nvinfo : EIATTR_FRAME_SIZE
	.align		4
.L_448:
        /*0654*/ 	.byte	0x04, 0x11
        /*0656*/ 	.short	(.L_450 - .L_449)
	.align		4
.L_449:
        /*0658*/ 	.word	index@(_ZN2at6native13reduce_kernelILi256ELi2ENS0_8ReduceOpIlNS0_7MeanOpsIllllEEjlLi4ELi4EEEEEvT1_)
        /*065c*/ 	.word	0x00000000


	//----- nvinfo : EIATTR_REGCOUNT
	.align		4
.L_450:
        /*0660*/ 	.byte	0x04, 0x2f
        /*0662*/ 	.short	(.L_452 - .L_451)
	.align		4
.L_451:
        /*0664*/ 	.word	index@(_ZN2at6native13reduce_kernelILi512ELi1ENS0_8ReduceOpIlNS0_7MeanOpsIllllEEjlLi4ELi4EEEEEvT1_)
        /*0668*/ 	.word	0x00000020


	//----- nvinfo : EIATTR_FRAME_SIZE
	.align		4
.L_452:
        /*066c*/ 	.byte	0x04, 0x11
        /*066e*/ 	.short	(.L_454 - .L_453)
	.align		4
.L_453:
        /*0670*/ 	.word	index@(_ZN2at6native13reduce_kernelILi512ELi1ENS0_8ReduceOpIlNS0_7MeanOpsIllllEEjlLi4ELi4EEEEEvT1_)
        /*0674*/ 	.word	0x00000000


	//----- nvinfo : EIATTR_REGCOUNT
	.align		4
.L_454:
        /*0678*/ 	.byte	0x04, 0x2f
        /*067a*/ 	.short	(.L_456 - .L_455)
	.align		4
.L_455:
        /*067c*/ 	.word	index@(_ZN2at6native13reduce_kernelILi128ELi4ENS0_8ReduceOpIsNS0_7MeanOpsIssssEEjsLi4ELi8EEEEEvT1_)
        /*0680*/ 	.word	0x00000030


	//----- nvinfo : EIATTR_FRAME_SIZE
	.align		4
.L_456:
        /*0684*/ 	.byte	0x04, 0x11
        /*0686*/ 	.short	(.L_458 - .L_457)
	.align		4
.L_457:
        /*0688*/ 	.word	index@(_ZN2at6native13reduce_kernelILi128ELi4ENS0_8ReduceOpIsNS0_7MeanOpsIssssEEjsLi4ELi8EEEEEvT1_)
        /*068c*/ 	.word	0x00000000


	//----- nvinfo : EIATTR_REGCOUNT
	.align		4
.L_458:
        /*0690*/ 	.byte	0x04, 0x2f
        /*0692*/ 	.short	(.L_460 - .L_459)
	.align		4
.L_459:
        /*0694*/ 	.word	index@(_ZN2at6native13reduce_kernelILi256ELi2ENS0_8ReduceOpIsNS0_7MeanOpsIssssEEjsLi4ELi8EEEEEvT1_)
        /*0698*/ 	.word	0x00000024


	//----- nvinfo : EIATTR_FRAME_SIZE
	.align		4
.L_460:
        /*069c*/ 	.byte	0x04, 0x11
        /*069e*/ 	.short	(.L_462 - .L_461)
	.align		4
.L_461:
        /*06a0*/ 	.word	index@(_ZN2at6native13reduce_kernelILi256ELi2ENS0_8ReduceOpIsNS0_7MeanOpsIssssEEjsLi4ELi8EEEEEvT1_)
        /*06a4*/ 	.word	0x00000000


	//----- nvinfo : EIATTR_REGCOUNT
	.align		4
.L_462:
        /*06a8*/ 	.byte	0x04, 0x2f
        /*06aa*/ 	.short	(.L_464 - .L_463)
	.align		4
.L_463:
        /*06ac*/ 	.word	index@(_ZN2at6native13reduce_kernelILi512ELi1ENS0_8ReduceOpIsNS0_7MeanOpsIssssEEjsLi4ELi8EEEEEvT1_)
        /*06b0*/ 	.word	0x0000001e


	//----- nvinfo : EIATTR_FRAME_SIZE
	.align		4
.L_464:
        /*06b4*/ 	.byte	0x04, 0x11
        /*06b6*/ 	.short	(.L_466 - .L_465)
	.align		4
.L_465:
        /*06b8*/ 	.word	index@(_ZN2at6native13reduce_kernelILi512ELi1ENS0_8ReduceOpIsNS0_7MeanOpsIssssEEjsLi4ELi8EEEEEvT1_)
        /*06bc*/ 	.word	0x00000000


	//----- nvinfo : EIATTR_REGCOUNT
	.align		4
.L_466:
        /*06c0*/ 	.byte	0x04, 0x2f
        /*06c2*/ 	.short	(.L_468 - .L_467)
	.align		4
.L_467:
        /*06c4*/ 	.word	index@(_ZN2at6native13reduce_kernelILi128ELi4ENS0_8ReduceOpIdNS0_7MeanOpsIddddEEjdLi4ELi4EEEEEvT1_)
        /*06c8*/ 	.word	0x00000050


	//----- nvinfo : EIATTR_FRAME_SIZE
	.align		4
.L_468:
        /*06cc*/ 	.byte	0x04, 0x11
        /*06ce*/ 	.short	(.L_470 - .L_469)
	.align		4
.L_469:
        /*06d0*/ 	.word	index@(_ZN2at6native13reduce_kernelILi128ELi4ENS0_8ReduceOpIdNS0_7MeanOpsIddddEEjdLi4ELi4EEEEEvT1_)
        /*06d4*/ 	.word	0x00000000


	//----- nvinfo : EIATTR_REGCOUNT
	.align		4
.L_470:
        /*06d8*/ 	.byte	0x04, 0x2f
        /*06da*/ 	.short	(.L_472 - .L_471)
	.align		4
.L_471:
        /*06dc*/ 	.word	index@(_ZN2at6native13reduce_kernelILi256ELi2ENS0_8ReduceOpIdNS0_7MeanOpsIddddEEjdLi4ELi4EEEEEvT1_)
        /*06e0*/ 	.word	0x0000002e


	//----- nvinfo : EIATTR_FRAME_SIZE
	.align		4
.L_472:
        /*06e4*/ 	.byte	0x04, 0x11
        /*06e6*/ 	.short	(.L_474 - .L_473)
	.align		4
.L_473:
        /*06e8*/ 	.word	index@(_ZN2at6native13reduce_kernelILi256ELi2ENS0_8ReduceOpIdNS0_7MeanOpsIddddEEjdLi4ELi4EEEEEvT1_)
        /*06ec*/ 	.word	0x00000000


	//----- nvinfo : EIATTR_REGCOUNT
	.align		4
.L_474:
        /*06f0*/ 	.byte	0x04, 0x2f
        /*06f2*/ 	.short	(.L_476 - .L_475)
	.align		4
.L_475:
        /*06f4*/ 	.word	index@(_ZN2at6native13reduce_kernelILi512ELi1ENS0_8ReduceOpIdNS0_7MeanOpsIddddEEjdLi4ELi4EEEEEvT1_)
        /*06f8*/ 	.word	0x00000020


	//----- nvinfo : EIATTR_FRAME_SIZE
	.align		4
.L_476:
        /*06fc*/ 	.byte	0x04, 0x11
        /*06fe*/ 	.short	(.L_478 - .L_477)
	.align		4
.L_477:
        /*0700*/ 	.word	index@(_ZN2at6native13reduce_kernelILi512ELi1ENS0_8ReduceOpIdNS0_7MeanOpsIddddEEjdLi4ELi4EEEEEvT1_)
        /*0704*/ 	.word	0x00000000


	//----- nvinfo : EIATTR_REGCOUNT
	.align		4
.L_478:
        /*0708*/ 	.byte	0x04, 0x2f
        /*070a*/ 	.short	(.L_480 - .L_479)
	.align		4
.L_479:
        /*070c*/ 	.word	index@(_ZN2at6native13reduce_kernelILi128ELi4ENS0_8ReduceOpIfNS0_7MeanOpsIffffEEjfLi4ELi4EEEEEvT1_)
        /*0710*/ 	.word	0x00000030


	//----- nvinfo : EIATTR_FRAME_SIZE
	.align		4
.L_480:
        /*0714*/ 	.byte	0x04, 0x11
        /*0716*/ 	.short	(.L_482 - .L_481)
	.align		4
.L_481:
        /*0718*/ 	.word	index@(_ZN2at6native13reduce_kernelILi128ELi4ENS0_8ReduceOpIfNS0_7MeanOpsIffffEEjfLi4ELi4EEEEEvT1_)
        /*071c*/ 	.word	0x00000000


	//----- nvinfo : EIATTR_REGCOUNT
	.align		4
.L_482:
        /*0720*/ 	.byte	0x04, 0x2f
        /*0722*/ 	.short	(.L_484 - .L_483)
	.align		4
.L_483:
        /*0724*/ 	.word	index@(_ZN2at6native13reduce_kernelILi256ELi2ENS0_8ReduceOpIfNS0_7MeanOpsIffffEEjfLi4ELi4EEEEEvT1_)
        /*0728*/ 	.word	0x00000022


	//----- nvinfo : EIATTR_FRAME_SIZE
	.align		4
.L_484:
        /*072c*/ 	.byte	0x04, 0x11
        /*072e*/ 	.short	(.L_486 - .L_485)
	.align		4
.L_485:
        /*0730*/ 	.word	index@(_ZN2at6native13reduce_kernelILi256ELi2ENS0_8ReduceOpIfNS0_7MeanOpsIffffEEjfLi4ELi4EEEEEvT1_)
        /*0734*/ 	.word	0x00000000


	//----- nvinfo : EIATTR_REGCOUNT
	.align		4
.L_486:
        /*0738*/ 	.byte	0x04, 0x2f
        /*073a*/ 	.short	(.L_488 - .L_487)
	.align		4
.L_487:
        /*073c*/ 	.word	index@(_ZN2at6native13reduce_kernelILi512ELi1ENS0_8ReduceOpIfNS0_7MeanOpsIffffEEjfLi4ELi4EEEEEvT1_)
        /*0740*/ 	.word	0x0000001a


	//----- nvinfo : EIATTR_FRAME_SIZE
	.align		4
.L_488:
        /*0744*/ 	.byte	0x04, 0x11
        /*0746*/ 	.short	(.L_490 - .L_489)
	.align		4
.L_489:
        /*0748*/ 	.word	index@(_ZN2at6native13reduce_kernelILi512ELi1ENS0_8ReduceOpIfNS0_7MeanOpsIffffEEjfLi4ELi4EEEEEvT1_)
        /*074c*/ 	.word	0x00000000


	//----- nvinfo : EIATTR_REGCOUNT
	.align		4
.L_490:
        /*0750*/ 	.byte	0x04, 0x2f
        /*0752*/ 	.short	(.L_492 - .L_491)
	.align		4
.L_491:
        /*0754*/ 	.word	index@(_ZN2at6native13reduce_kernelILi64ELi4ENS0_8ReduceOpIN3c107complexIdEENS0_7MeanOpsIS5_S5_dS5_EEjS5_Li4ELi4EEEEEvT1_)
        /*0758*/ 	.word	0x00000094


	//----- nvinfo : EIATTR_FRAME_SIZE
	.align		4
.L_492:
        /*075c*/ 	.byte	0x04, 0x11
        /*075e*/ 	.short	(.L_494 - .L_493)
	.align		4
.L_493:
        /*0760*/ 	.word	index@(_ZN2at6native13reduce_kernelILi64ELi4ENS0_8ReduceOpIN3c107complexIdEENS0_7MeanOpsIS5_S5_dS5_EEjS5_Li4ELi4EEEEEvT1_)
        /*0764*/ 	.word	0x00000000


	//----- nvinfo : EIATTR_REGCOUNT
	.align		4
.L_494:
        /*0768*/ 	.byte	0x04, 0x2f
        /*076a*/ 	.short	(.L_496 - .L_495)
	.align		4
.L_495:
        /*076c*/ 	.word	index@(_ZN2at6native13reduce_kernelILi128ELi2ENS0_8ReduceOpIN3c107complexIdEENS0_7MeanOpsIS5_S5_dS5_EEjS5_Li4ELi4EEEEEvT1_)
        /*0770*/ 	.word	0x00000050


	//----- nvinfo : EIATTR_FRAME_SIZE
	.align		4
.L_496:
        /*0774*/ 	.byte	0x04, 0x11
        /*0776*/ 	.short	(.L_498 - .L_497)
	.align		4
.L_497:
        /*0778*/ 	.word	index@(_ZN2at6native13reduce_kernelILi128ELi2ENS0_8ReduceOpIN3c107complexIdEENS0_7MeanOpsIS5_S5_dS5_EEjS5_Li4ELi4EEEEEvT1_)
        /*077c*/ 	.word	0x00000000


	//----- nvinfo : EIATTR_REGCOUNT
	.align		4
.L_498:
        /*0780*/ 	.byte	0x04, 0x2f
        /*0782*/ 	.short	(.L_500 - .L_499)
	.align		4
.L_499:
        /*0784*/ 	.word	index@(_ZN2at6native13reduce_kernelILi256ELi1ENS0_8ReduceOpIN3c107complexIdEENS0_7MeanOpsIS5_S5_dS5_EEjS5_Li4ELi4EEEEEvT1_)
        /*0788*/ 	.word	0x0000002e


	//----- nvinfo : EIATTR_FRAME_SIZE
	.align		4
.L_500:
        /*078c*/ 	.byte	0x04, 0x11
        /*078e*/ 	.short	(.L_502 - .L_501)
	.align		4
.L_501:
        /*0790*/ 	.word	index@(_ZN2at6native13reduce_kernelILi256ELi1ENS0_8ReduceOpIN3c107complexIdEENS0_7MeanOpsIS5_S5_dS5_EEjS5_Li4ELi4EEEEEvT1_)
        /*0794*/ 	.word	0x00000000


	//----- nvinfo : EIATTR_REGCOUNT
	.align		4
.L_502:
        /*0798*/ 	.byte	0x04, 0x2f
        /*079a*/ 	.short	(.L_504 - .L_503)
	.align		4
.L_503:
        /*079c*/ 	.word	index@(_ZN2at6native13reduce_kernelILi128ELi4ENS0_8ReduceOpIN3c107complexIfEENS0_7MeanOpsIS5_S5_fS5_EEjS5_Li4ELi4EEEEEvT1_)
        /*07a0*/ 	.word	0x00000050


	//----- nvinfo : EIATTR_FRAME_SIZE
	.align		4
.L_504:
        /*07a4*/ 	.byte	0x04, 0x11
        /*07a6*/ 	.short	(.L_506 - .L_505)
	.align		4
.L_505:
        /*07a8*/ 	.word	index@(_ZN2at6native13reduce_kernelILi128ELi4ENS0_8ReduceOpIN3c107complexIfEENS0_7MeanOpsIS5_S5_fS5_EEjS5_Li4ELi4EEEEEvT1_)
        /*07ac*/ 	.word	0x00000000


	//----- nvinfo : EIATTR_REGCOUNT
	.align		4
.L_506:
        /*07b0*/ 	.byte	0x04, 0x2f
        /*07b2*/ 	.short	(.L_508 - .L_507)
	.align		4
.L_507:
        /*07b4*/ 	.word	index@(_ZN2at6native13reduce_kernelILi256ELi2ENS0_8ReduceOpIN3c107complexIfEENS0_7MeanOpsIS5_S5_fS5_EEjS5_Li4ELi4EEEEEvT1_)
        /*07b8*/ 	.word	0x00000030


	//----- nvinfo : EIATTR_FRAME_SIZE
	.align		4
.L_508:
        /*07bc*/ 	.byte	0x04, 0x11
        /*07be*/ 	.short	(.L_510 - .L_509)
	.align		4
.L_509:
        /*07c0*/ 	.word	index@(_ZN2at6native13reduce_kernelILi256ELi2ENS0_8ReduceOpIN3c107complexIfEENS0_7MeanOpsIS5_S5_fS5_EEjS5_Li4ELi4EEEEEvT1_)
        /*07c4*/ 	.word	0x00000000


	//----- nvinfo : EIATTR_REGCOUNT
	.align		4
.L_510:
        /*07c8*/ 	.byte	0x04, 0x2f
        /*07ca*/ 	.short	(.L_512 - .L_511)
	.align		4
.L_511:
        /*07cc*/ 	.word	index@(_ZN2at6native13reduce_kernelILi512ELi1ENS0_8ReduceOpIN3c107complexIfEENS0_7MeanOpsIS5_S5_fS5_EEjS5_Li4ELi4EEEEEvT1_)
        /*07d0*/ 	.word	0x00000020


	//----- nvinfo : EIATTR_FRAME_SIZE
	.align		4
.L_512:
        /*07d4*/ 	.byte	0x04, 0x11
        /*07d6*/ 	.short	(.L_514 - .L_513)
	.align		4
.L_513:
        /*07d8*/ 	.word	index@(_ZN2at6native13reduce_kernelILi512ELi1ENS0_8ReduceOpIN3c107complexIfEENS0_7MeanOpsIS5_S5_fS5_EEjS5_Li4ELi4EEEEEvT1_)
        /*07dc*/ 	.word	0x00000000


	//----- nvinfo : EIATTR_MIN_STACK_SIZE
	.align		4
.L_514:
        /*07e0*/ 	.byte	0x04, 0x12
        /*07e2*/ 	.short	(.L_516 - .L_515)
	.align		4
.L_515:
        /*07e4*/ 	.word	index@(_ZN2at6native13reduce_kernelILi512ELi1ENS0_8ReduceOpIN3c107complexIfEENS0_7MeanOpsIS5_S5_fS5_EEjS5_Li4ELi4EEEEEvT1_)
        /*07e8*/ 	.word	0x00000000


	//----- nvinfo : EIATTR_MIN_STACK_SIZE
	.align		4
.L_516:
        /*07ec*/ 	.byte	0x04, 0x12
        /*07ee*/ 	.short	(.L_518 - .L_517)
	.align		4
.L_517:
        /*07f0*/ 	.word	index@(_ZN2at6native13reduce_kernelILi256ELi2ENS0_8ReduceOpIN3c107complexIfEENS0_7MeanOpsIS5_S5_fS5_EEjS5_Li4ELi4EEEEEvT1_)
        /*07f4*/ 	.word	0x00000000


	//----- nvinfo : EIATTR_MIN_STACK_SIZE
	.align		4
.L_518:
        /*07f8*/ 	.byte	0x04, 0x12
        /*07fa*/ 	.short	(.L_520 - .L_519)
	.align		4
.L_519:
        /*07fc*/ 	.word	index@(_ZN2at6native13reduce_kernelILi128ELi4ENS0_8ReduceOpIN3c107complexIfEENS0_7MeanOpsIS5_S5_fS5_EEjS5_Li4ELi4EEEEEvT1_)
        /*0800*/ 	.word	0x00000000


	//----- nvinfo : EIATTR_MIN_STACK_SIZE
	.align		4
.L_520:
        /*0804*/ 	.byte	0x04, 0x12
        /*0806*/ 	.short	(.L_522 - .L_521)
	.align		4
.L_521:
        /*0808*/ 	.word	index@(_ZN2at6native13reduce_kernelILi256ELi1ENS0_8ReduceOpIN3c107complexIdEENS0_7MeanOpsIS5_S5_dS5_EEjS5_Li4ELi4EEEEEvT1_)
        /*080c*/ 	.word	0x00000000


	//----- nvinfo : EIATTR_MIN_STACK_SIZE
	.align		4
.L_522:
        /*0810*/ 	.byte	0x04, 0x12
        /*0812*/ 	.short	(.L_524 - .L_523)
	.align		4
.L_523:
        /*0814*/ 	.word	index@(_ZN2at6native13reduce_kernelILi128ELi2ENS0_8ReduceOpIN3c107complexIdEENS0_7MeanOpsIS5_S5_dS5_EEjS5_Li4ELi4EEEEEvT1_)
        /*0818*/ 	.word	0x00000000


	//----- nvinfo : EIATTR_MIN_STACK_SIZE
	.align		4
.L_524:
        /*081c*/ 	.byte	0x04, 0x12
        /*081e*/ 	.short	(.L_526 - .L_525)
	.align		4
.L_525:
        /*0820*/ 	.word	index@(_ZN2at6native13reduce_kernelILi64ELi4ENS0_8ReduceOpIN3c107complexIdEENS0_7MeanOpsIS5_S5_dS5_EEjS5_Li4ELi4EEEEEvT1_)
        /*0824*/ 	.word	0x00000000


	//----- nvinfo : EIATTR_MIN_STACK_SIZE
	.align		4
.L_526:
        /*0828*/ 	.byte	0x04, 0x12
        /*082a*/ 	.short	(.L_528 - .L_527)
	.align		4
.L_527:
        /*082c*/ 	.word	index@(_ZN2at6native13reduce_kernelILi512ELi1ENS0_8ReduceOpIfNS0_7MeanOpsIffffEEjfLi4ELi4EEEEEvT1_)
        /*0830*/ 	.word	0x00000000


	//----- nvinfo : EIATTR_MIN_STACK_SIZE
	.align		4
.L_528:
        /*0834*/ 	.byte	0x04, 0x12
        /*0836*/ 	.short	(.L_530 - .L_529)
	.align		4
.L_529:
        /*0838*/ 	.word	index@(_ZN2at6native13reduce_kernelILi256ELi2ENS0_8ReduceOpIfNS0_7MeanOpsIffffEEjfLi4ELi4EEEEEvT1_)
        /*083c*/ 	.word	0x00000000


	//----- nvinfo : EIATTR_MIN_STACK_SIZE
	.align		4
.L_530:
        /*0840*/ 	.byte	0x04, 0x12
        /*0842*/ 	.short	(.L_532 - .L_531)
	.align		4
.L_531:
        /*0844*/ 	.word	index@(_ZN2at6native13reduce_kernelILi128ELi4ENS0_8ReduceOpIfNS0_7MeanOpsIffffEEjfLi4ELi4EEEEEvT1_)
        /*0848*/ 	.word	0x00000000


	//----- nvinfo : EIATTR_MIN_STACK_SIZE
	.align		4
.L_532:
        /*084c*/ 	.byte	0x04, 0x12
        /*084e*/ 	.short	(.L_534 - .L_533)
	.align		4
.L_533:
        /*0850*/ 	.word	index@(_ZN2at6native13reduce_kernelILi512ELi1ENS0_8ReduceOpIdNS0_7MeanOpsIddddEEjdLi4ELi4EEEEEvT1_)
        /*0854*/ 	.word	0x00000000


	//----- nvinfo : EIATTR_MIN_STACK_SIZE
	.align		4
.L_534:
        /*0858*/ 	.byte	0x04, 0x12
        /*085a*/ 	.short	(.L_536 - .L_535)
	.align		4
.L_535:
        /*085c*/ 	.word	index@(_ZN2at6native13reduce_kernelILi256ELi2ENS0_8ReduceOpIdNS0_7MeanOpsIddddEEjdLi4ELi4EEEEEvT1_)
        /*0860*/ 	.word	0x00000000


	//----- nvinfo : EIATTR_MIN_STACK_SIZE
	.align		4
.L_536:
        /*0864*/ 	.byte	0x04, 0x12
        /*0866*/ 	.short	(.L_538 - .L_537)
	.align		4
.L_537:
        /*0868*/ 	.word	index@(_ZN2at6native13reduce_kernelILi128ELi4ENS0_8ReduceOpIdNS0_7MeanOpsIddddEEjdLi4ELi4EEEEEvT1_)
        /*086c*/ 	.word	0x00000000


	//----- nvinfo : EIATTR_MIN_STACK_SIZE
	.align		4
.L_538:
        /*0870*/ 	.byte	0x04, 0x12
        /*0872*/ 	.short	(.L_540 - .L_539)
	.align		4
.L_539:
        /*0874*/ 	.word	index@(_ZN2at6native13reduce_kernelILi512ELi1ENS0_8ReduceOpIsNS0_7MeanOpsIssssEEjsLi4ELi8EEEEEvT1_)
        /*0878*/ 	.word	0x00000000


	//----- nvinfo : EIATTR_MIN_STACK_SIZE
	.align		4
.L_540:
        /*087c*/ 	.byte	0x04, 0x12
        /*087e*/ 	.short	(.L_542 - .L_541)
	.align		4
.L_541:
        /*0880*/ 	.word	index@(_ZN2at6native13reduce_kernelILi256ELi2ENS0_8ReduceOpIsNS0_7MeanOpsIssssEEjsLi4ELi8EEEEEvT1_)
        /*0884*/ 	.word	0x00000000


	//----- nvinfo : EIATTR_MIN_STACK_SIZE
	.align		4
.L_542:
        /*0888*/ 	.byte	0x04, 0x12
        /*088a*/ 	.short	(.L_544 - .L_543)
	.align		4
.L_543:
        /*088c*/ 	.word	index@(_ZN2at6native13reduce_kernelILi128ELi4ENS0_8ReduceOpIsNS0_7MeanOpsIssssEEjsLi4ELi8EEEEEvT1_)
        /*0890*/ 	.word	0x00000000


	//----- nvinfo : EIATTR_MIN_STACK_SIZE
	.align		4
.L_544:
        /*0894*/ 	.byte	0x04, 0x12
        /*0896*/ 	.short	(.L_546 - .L_545)
	.align		4
.L_545:
        /*0898*/ 	.word	index@(_ZN2at6native13reduce_kernelILi512ELi1ENS0_8ReduceOpIlNS0_7MeanOpsIllllEEjlLi4ELi4EEEEEvT1_)
        /*089c*/ 	.word	0x00000000


	//----- nvinfo : EIATTR_MIN_STACK_SIZE
	.align		4
.L_546:
        /*08a0*/ 	.byte	0x04, 0x12
        /*08a2*/ 	.short	(.L_548 - .L_547)
	.align		4
.L_547:
        /*08a4*/ 	.word	index@(_ZN2at6native13reduce_kernelILi256ELi2ENS0_8ReduceOpIlNS0_7MeanOpsIllllEEjlLi4ELi4EEEEEvT1_)
        /*08a8*/ 	.word	0x00000000


	//----- nvinfo : EIATTR_MIN_STACK_SIZE
	.align		4
.L_548:
        /*08ac*/ 	.byte	0x04, 0x12
        /*08ae*/ 	.short	(.L_550 - .L_549)
	.align		4
.L_549:
        /*08b0*/ 	.word	index@(_ZN2at6native13reduce_kernelILi128ELi4ENS0_8ReduceOpIlNS0_7MeanOpsIllllEEjlLi4ELi4EEEEEvT1_)
        /*08b4*/ 	.word	0x00000000


	//----- nvinfo : EIATTR_MIN_STACK_SIZE
	.align		4
.L_550:
        /*08b8*/ 	.byte	0x04, 0x12
        /*08ba*/ 	.short	(.L_552 - .L_551)
	.align		4
.L_551:
        /*08bc*/ 	.word	index@(_ZN2at6native13reduce_kernelILi512ELi1ENS0_8ReduceOpIiNS0_7MeanOpsIiiiiEEjiLi4ELi4EEEEEvT1_)
        /*08c0*/ 	.word	0x00000000


	//----- nvinfo : EIATTR_MIN_STACK_SIZE
	.align		4
.L_552:
        /*08c4*/ 	.byte	0x04, 0x12
        /*08c6*/ 	.short	(.L_554 - .L_553)
	.align		4
.L_553:
        /*08c8*/ 	.word	index@(_ZN2at6native13reduce_kernelILi256ELi2ENS0_8ReduceOpIiNS0_7MeanOpsIiiiiEEjiLi4ELi4EEEEEvT1_)
        /*08cc*/ 	.word	0x00000000


	//----- nvinfo : EIATTR_MIN_STACK_SIZE
	.align		4
.L_554:
        /*08d0*/ 	.byte	0x04, 0x12
        /*08d2*/ 	.short	(.L_556 - .L_555)
	.align		4
.L_555:
        /*08d4*/ 	.word	index@(_ZN2at6native13reduce_kernelILi128ELi4ENS0_8ReduceOpIiNS0_7MeanOpsIiiiiEEjiLi4ELi4EEEEEvT1_)
        /*08d8*/ 	.word	0x00000000


	//----- nvinfo : EIATTR_MIN_STACK_SIZE
	.align		4
.L_556:
        /*08dc*/ 	.byte	0x04, 0x12
        /*08de*/ 	.short	(.L_558 - .L_557)
	.align		4
.L_557:
        /*08e0*/ 	.word	index@(_ZN2at6native13reduce_kernelILi512ELi1ENS0_8ReduceOpIaNS0_7MeanOpsIaaaaEEjaLi4ELi4EEEEEvT1_)
        /*08e4*/ 	.word	0x00000000


	//----- nvinfo : EIATTR_MIN_STACK_SIZE
	.align		4
.L_558:
        /*08e8*/ 	.byte	0x04, 0x12
        /*08ea*/ 	.short	(.L_560 - .L_559)
	.align		4
.L_559:
        /*08ec*/ 	.word	index@(_ZN2at6native13reduce_kernelILi256ELi2ENS0_8ReduceOpIaNS0_7MeanOpsIaaaaEEjaLi4ELi4EEEEEvT1_)
        /*08f0*/ 	.word	0x00000000


	//----- nvinfo : EIATTR_MIN_STACK_SIZE
	.align		4
.L_560:
        /*08f4*/ 	.byte	0x04, 0x12
        /*08f6*/ 	.short	(.L_562 - .L_561)
	.align		4
.L_561:
        /*08f8*/ 	.word	index@(_ZN2at6native13reduce_kernelILi128ELi4ENS0_8ReduceOpIaNS0_7MeanOpsIaaaaEEjaLi4ELi4EEEEEvT1_)
        /*08fc*/ 	.word	0x00000000


	//----- nvinfo : EIATTR_MIN_STACK_SIZE
	.align		4
.L_562:
        /*0900*/ 	.byte	0x04, 0x12
        /*0902*/ 	.short	(.L_564 - .L_563)
	.align		4
.L_563:
        /*0904*/ 	.word	index@(_ZN2at6native13reduce_kernelILi512ELi1ENS0_8ReduceOpIhNS0_7MeanOpsIhhhhEEjhLi4ELi4EEEEEvT1_)
        /*0908*/ 	.word	0x00000000


	//----- nvinfo : EIATTR_MIN_STACK_SIZE
	.align		4
.L_564:
        /*090c*/ 	.byte	0x04, 0x12
        /*090e*/ 	.short	(.L_566 - .L_565)
	.align		4
.L_565:
        /*0910*/ 	.word	index@(_ZN2at6native13reduce_kernelILi256ELi2ENS0_8ReduceOpIhNS0_7MeanOpsIhhhhEEjhLi4ELi4EEEEEvT1_)
        /*0914*/ 	.word	0x00000000


	//----- nvinfo : EIATTR_MIN_STACK_SIZE
	.align		4
.L_566:
        /*0918*/ 	.byte	0x04, 0x12
        /*091a*/ 	.short	(.L_568 - .L_567)
	.align		4
.L_567:
        /*091c*/ 	.word	index@(_ZN2at6native13reduce_kernelILi128ELi4ENS0_8ReduceOpIhNS0_7MeanOpsIhhhhEEjhLi4ELi4EEEEEvT1_)
        /*0920*/ 	.word	0x00000000


	//----- nvinfo : EIATTR_MIN_STACK_SIZE
	.align		4
.L_568:
        /*0924*/ 	.byte	0x04, 0x12
        /*0926*/ 	.short	(.L_570 - .L_569)
	.align		4
.L_569:
        /*0928*/ 	.word	index@(_ZN2at6native13reduce_kernelILi512ELi1ENS0_8ReduceOpIN3c108BFloat16ENS0_7MeanOpsIS4_fffEEjfLi4ELi8EEEEEvT1_)
        /*092c*/ 	.word	0x00000000


	//----- nvinfo : EIATTR_MIN_STACK_SIZE
	.align		4
.L_570:
        /*0930*/ 	.byte	0x04, 0x12
        /*0932*/ 	.short	(.L_572 - .L_571)
	.align		4
.L_571:
        /*0934*/ 	.word	index@(_ZN2at6native13reduce_kernelILi256ELi2ENS0_8ReduceOpIN3c108BFloat16ENS0_7MeanOpsIS4_fffEEjfLi4ELi8EEEEEvT1_)
        /*0938*/ 	.word	0x00000000


	//----- nvinfo : EIATTR_MIN_STACK_SIZE
	.align		4
.L_572:
        /*093c*/ 	.byte	0x04, 0x12
        /*093e*/ 	.short	(.L_574 - .L_573)
	.align		4
.L_573:
        /*0940*/ 	.word	index@(_ZN2at6native13reduce_kernelILi128ELi4ENS0_8ReduceOpIN3c108BFloat16ENS0_7MeanOpsIS4_fffEEjfLi4ELi8EEEEEvT1_)
        /*0944*/ 	.word	0x00000000


	//----- nvinfo : EIATTR_MIN_STACK_SIZE
	.align		4
.L_574:
        /*0948*/ 	.byte	0x04, 0x12
        /*094a*/ 	.short	(.L_576 - .L_575)
	.align		4
.L_575:
        /*094c*/ 	.word	index@(_ZN2at6native13reduce_kernelILi512ELi1ENS0_8ReduceOpIN3c108BFloat16ENS0_7MeanOpsIS4_ffS4_EEjS4_Li4ELi8EEEEEvT1_)
        /*0950*/ 	.word	0x00000000


	//----- nvinfo : EIATTR_MIN_STACK_SIZE
	.align		4
.L_576:
        /*0954*/ 	.byte	0x04, 0x12
        /*0956*/ 	.short	(.L_578 - .L_577)
	.align		4
.L_577:
        /*0958*/ 	.word	index@(_ZN2at6native13reduce_kernelILi256ELi2ENS0_8ReduceOpIN3c108BFloat16ENS0_7MeanOpsIS4_ffS4_EEjS4_Li4ELi8EEEEEvT1_)
        /*095c*/ 	.word	0x00000000


	//----- nvinfo : EIATTR_MIN_STACK_SIZE
	.align		4
.L_578:
        /*0960*/ 	.byte	0x04, 0x12
        /*0962*/ 	.short	(.L_580 - .L_579)
	.align		4
.L_579:
        /*0964*/ 	.word	index@(_ZN2at6native13reduce_kernelILi128ELi4ENS0_8ReduceOpIN3c108BFloat16ENS0_7MeanOpsIS4_ffS4_EEjS4_Li4ELi8EEEEEvT1_)
        /*0968*/ 	.word	0x00000000


	//----- nvinfo : EIATTR_MIN_STACK_SIZE
	.align		4
.L_580:
        /*096c*/ 	.byte	0x04, 0x12
        /*096e*/ 	.short	(.L_582 - .L_581)
	.align		4
.L_581:
        /*0970*/ 	.word	index@(_ZN2at6native13reduce_kernelILi512ELi1ENS0_8ReduceOpIN3c104HalfENS0_7MeanOpsIS4_fffEEjfLi4ELi8EEEEEvT1_)
        /*0974*/ 	.word	0x00000000


	//----- nvinfo : EIATTR_MIN_STACK_SIZE
	.align		4
.L_582:
        /*0978*/ 	.byte	0x04, 0x12
        /*097a*/ 	.short	(.L_584 - .L_583)
	.align		4
.L_583:
        /*097c*/ 	.word	index@(_ZN2at6native13reduce_kernelILi256ELi2ENS0_8ReduceOpIN3c104HalfENS0_7MeanOpsIS4_fffEEjfLi4ELi8EEEEEvT1_)
        /*0980*/ 	.word	0x00000000


	//----- nvinfo : EIATTR_MIN_STACK_SIZE
	.align		4
.L_584:
        /*0984*/ 	.byte	0x04, 0x12
        /*0986*/ 	.short	(.L_586 - .L_585)
	.align		4
.L_585:
        /*0988*/ 	.word	index@(_ZN2at6native13reduce_kernelILi128ELi4ENS0_8ReduceOpIN3c104HalfENS0_7MeanOpsIS4_fffEEjfLi4ELi8EEEEEvT1_)
        /*098c*/ 	.word	0x00000000


	//----- nvinfo : EIATTR_MIN_STACK_SIZE
	.align		4
.L_586:
        /*0990*/ 	.byte	0x04, 0x12
        /*0992*/ 	.short	(.L_588 - .L_587)
	.align		4
.L_587:
        /*0994*/ 	.word	index@(_ZN2at6native13reduce_kernelILi512ELi1ENS0_8ReduceOpIN3c104HalfENS0_7MeanOpsIS4_ffS4_EEjS4_Li4ELi8EEEEEvT1_)
        /*0998*/ 	.word	0x00000000


	//----- nvinfo : EIATTR_MIN_STACK_SIZE
	.align		4
.L_588:
        /*099c*/ 	.byte	0x04, 0x12
        /*099e*/ 	.short	(.L_590 - .L_589)
	.align		4
.L_589:
        /*09a0*/ 	.word	index@(_ZN2at6native13reduce_kernelILi256ELi2ENS0_8ReduceOpIN3c104HalfENS0_7MeanOpsIS4_ffS4_EEjS4_Li4ELi8EEEEEvT1_)
        /*09a4*/ 	.word	0x00000000


	//----- nvinfo : EIATTR_MIN_STACK_SIZE
	.align		4
.L_590:
        /*09a8*/ 	.byte	0x04, 0x12
        /*09aa*/ 	.short	(.L_592 - .L_591)
	.align		4
.L_591:
        /*09ac*/ 	.word	index@(_ZN2at6native13reduce_kernelILi128ELi4ENS0_8ReduceOpIN3c104HalfENS0_7MeanOpsIS4_ffS4_EEjS4_Li4ELi8EEEEEvT1_)
        /*09b0*/ 	.word	0x00000000


	//----- nvinfo : EIATTR_MIN_STACK_SIZE
	.align		4
.L_592:
        /*09b4*/ 	.byte	0x04, 0x12
        /*09b6*/ 	.short	(.L_594 - .L_593)
	.align		4
.L_593:
        /*09b8*/ 	.word	index@(_ZN2at6native13reduce_kernelILi512ELi1ENS0_8ReduceOpIN3c108BFloat16ENS0_10WelfordOpsIS4_fiN4cuda3std3__44pairIS4_S4_EEEEjS4_Li2ELi2EEEEEvT1_)
        /*09bc*/ 	.word	0x00000000


	//----- nvinfo : EIATTR_MIN_STACK_SIZE
	.align		4
.L_594:
        /*09c0*/ 	.byte	0x04, 0x12
        /*09c2*/ 	.short	(.L_596 - .L_595)
	.align		4
.L_595:
        /*09c4*/ 	.word	index@(_ZN2at6native13reduce_kernelILi256ELi2ENS0_8ReduceOpIN3c108BFloat16ENS0_10WelfordOpsIS4_fiN4cuda3std3__44pairIS4_S4_EEEEjS4_Li2ELi2EEEEEvT1_)
        /*09c8*/ 	.word	0x00000000


	//----- nvinfo : EIATTR_MIN_STACK_SIZE
	.align		4
.L_596:
        /*09cc*/ 	.byte	0x04, 0x12
        /*09ce*/ 	.short	(.L_598 - .L_597)
	.align		4
.L_597:
        /*09d0*/ 	.word	index@(_ZN2at6native13reduce_kernelILi128ELi4ENS0_8ReduceOpIN3c108BFloat16ENS0_10WelfordOpsIS4_fiN4cuda3std3__44pairIS4_S4_EEEEjS4_Li2ELi2EEEEEvT1_)
        /*09d4*/ 	.word	0x00000000


	//----- nvinfo : EIATTR_MIN_STACK_SIZE
	.align		4
.L_598:
        /*09d8*/ 	.byte	0x04, 0x12
        /*09da*/ 	.short	(.L_600 - .L_599)
	.align		4
.L_599:
        /*09dc*/ 	.word	index@(_ZN2at6native13reduce_kernelILi512ELi1ENS0_8ReduceOpIN3c104HalfENS0_10WelfordOpsIS4_fiN4cuda3std3__44pairIS4_S4_EEEEjS4_Li2ELi2EEEEEvT1_)
        /*09e0*/ 	.word	0x00000000


	//----- nvinfo : EIATTR_MIN_STACK_SIZE
	.align		4
.L_600:
        /*09e4*/ 	.byte	0x04, 0x12
        /*09e6*/ 	.short	(.L_602 - .L_601)
	.align		4
.L_601:
        /*09e8*/ 	.word	index@(_ZN2at6native13reduce_kernelILi256ELi2ENS0_8ReduceOpIN3c104HalfENS0_10WelfordOpsIS4_fiN4cuda3std3__44pairIS4_S4_EEEEjS4_Li2ELi2EEEEEvT1_)
        /*09ec*/ 	.word	0x00000000


	//----- nvinfo : EIATTR_MIN_STACK_SIZE
	.align		4
.L_602:
        /*09f0*/ 	.byte	0x04, 0x12
        /*09f2*/ 	.short	(.L_604 - .L_603)
	.align		4
.L_603:
        /*09f4*/ 	.word	index@(_ZN2at6native13reduce_kernelILi128ELi4ENS0_8ReduceOpIN3c104HalfENS0_10WelfordOpsIS4_fiN4cuda3std3__44pairIS4_S4_EEEEjS4_Li2ELi2EEEEEvT1_)
        /*09f8*/ 	.word	0x00000000


	//----- nvinfo : EIATTR_MIN_STACK_SIZE
	.align		4
.L_604:
        /*09fc*/ 	.byte	0x04, 0x12
        /*09fe*/ 	.short	(.L_606 - .L_605)
	.align		4
.L_605:
        /*0a00*/ 	.word	index@(_ZN2at6native13reduce_kernelILi512ELi1ENS0_8ReduceOpIfNS0_10WelfordOpsIffiN4cuda3std3__44pairIffEEEEjfLi2ELi2EEEEEvT1_)
        /*0a04*/ 	.word	0x00000000


	//----- nvinfo : EIATTR_MIN_STACK_SIZE
	.align		4
.L_606:
        /*0a08*/ 	.byte	0x04, 0x12
        /*0a0a*/ 	.short	(.L_608 - .L_607)
	.align		4
.L_607:
        /*0a0c*/ 	.word	index@(_ZN2at6native13reduce_kernelILi256ELi2ENS0_8ReduceOpIfNS0_10WelfordOpsIffiN4cuda3std3__44pairIffEEEEjfLi2ELi2EEEEEvT1_)
        /*0a10*/ 	.word	0x00000000


	//----- nvinfo : EIATTR_MIN_STACK_SIZE
	.align		4
.L_608:
        /*0a14*/ 	.byte	0x04, 0x12
        /*0a16*/ 	.short	(.L_610 - .L_609)
	.align		4
.L_609:
        /*0a18*/ 	.word	index@(_ZN2at6native13reduce_kernelILi128ELi4ENS0_8ReduceOpIfNS0_10WelfordOpsIffiN4cuda3std3__44pairIffEEEEjfLi2ELi2EEEEEvT1_)
        /*0a1c*/ 	.word	0x00000000


	//----- nvinfo : EIATTR_MIN_STACK_SIZE
	.align		4
.L_610:
        /*0a20*/ 	.byte	0x04, 0x12
        /*0a22*/ 	.short	(.L_612 - .L_611)
	.align		4
.L_611:
        /*0a24*/ 	.word	index@(_ZN2at6native13reduce_kernelILi512ELi1ENS0_8ReduceOpIdNS0_10WelfordOpsIddiN4cuda3std3__44pairIddEEEEjdLi2ELi2EEEEEvT1_)
        /*0a28*/ 	.word	0x00000048


	//----- nvinfo : EIATTR_MIN_STACK_SIZE
	.align		4
.L_612:
        /*0a2c*/ 	.byte	0x04, 0x12
        /*0a2e*/ 	.short	(.L_614 - .L_613)
	.align		4
.L_613:
        /*0a30*/ 	.word	index@(_ZN2at6native13reduce_kernelILi256ELi2ENS0_8ReduceOpIdNS0_10WelfordOpsIddiN4cuda3std3__44pairIddEEEEjdLi2ELi2EEEEEvT1_)
        /*0a34*/ 	.word	0x00000000


	//----- nvinfo : EIATTR_MIN_STACK_SIZE
	.align		4
.L_614:
        /*0a38*/ 	.byte	0x04, 0x12
        /*0a3a*/ 	.short	(.L_616 - .L_615)
	.align		4
.L_615:
        /*0a3c*/ 	.word	index@(_ZN2at6native13reduce_kernelILi128ELi4ENS0_8ReduceOpIdNS0_10WelfordOpsIddiN4cuda3std3__44pairIddEEEEjdLi2ELi2EEEEEvT1_)
        /*0a40*/ 	.word	0x00000000


	//----- nvinfo : EIATTR_MIN_STACK_SIZE
	.align		4
.L_616:
        /*0a44*/ 	.byte	0x04, 0x12
        /*0a46*/ 	.short	(.L_618 - .L_617)
	.align		4
.L_617:
        /*0a48*/ 	.word	index@(_ZN2at6native13reduce_kernelILi512ELi1ENS0_8ReduceOpIN3c108BFloat16ENS0_10WelfordOpsIS4_fiN4cuda3std3__44pairIffEEEEjfLi2ELi2EEEEEvT1_)
        /*0a4c*/ 	.word	0x00000000


	//----- nvinfo : EIATTR_MIN_STACK_SIZE
	.align		4
.L_618:
        /*0a50*/ 	.byte	0x04, 0x12
        /*0a52*/ 	.short	(.L_620 - .L_619)
	.align		4
.L_619:
        /*0a54*/ 	.word	index@(_ZN2at6native13reduce_kernelILi256ELi2ENS0_8ReduceOpIN3c108BFloat16ENS0_10WelfordOpsIS4_fiN4cuda3std3__44pairIffEEEEjfLi2ELi2EEEEEvT1_)
        /*0a58*/ 	.word	0x00000000


	//----- nvinfo : EIATTR_MIN_STACK_SIZE
	.align		4
.L_620:
        /*0a5c*/ 	.byte	0x04, 0x12
        /*0a5e*/ 	.short	(.L_622 - .L_621)
	.align		4
.L_621:
        /*0a60*/ 	.word	index@(_ZN2at6native13reduce_kernelILi128ELi4ENS0_8ReduceOpIN3c108BFloat16ENS0_10WelfordOpsIS4_fiN4cuda3std3__44pairIffEEEEjfLi2ELi2EEEEEvT1_)
        /*0a64*/ 	.word	0x00000000


	//----- nvinfo : EIATTR_MIN_STACK_SIZE
	.align		4
.L_622:
        /*0a68*/ 	.byte	0x04, 0x12
        /*0a6a*/ 	.short	(.L_624 - .L_623)
	.align		4
.L_623:
        /*0a6c*/ 	.word	index@(_ZN2at6native13reduce_kernelILi512ELi1ENS0_8ReduceOpIN3c104HalfENS0_10WelfordOpsIS4_fiN4cuda3std3__44pairIffEEEEjfLi2ELi2EEEEEvT1_)
        /*0a70*/ 	.word	0x00000000


	//----- nvinfo : EIATTR_MIN_STACK_SIZE
	.align		4
.L_624:
        /*0a74*/ 	.byte	0x04, 0x12
        /*0a76*/ 	.short	(.L_626 - .L_625)
	.align		4
.L_625:
        /*0a78*/ 	.word	index@(_ZN2at6native13reduce_kernelILi256ELi2ENS0_8ReduceOpIN3c104HalfENS0_10WelfordOpsIS4_fiN4cuda3std3__44pairIffEEEEjfLi2ELi2EEEEEvT1_)
        /*0a7c*/ 	.word	0x00000000


	//----- nvinfo : EIATTR_MIN_STACK_SIZE
	.align		4
.L_626:
        /*0a80*/ 	.byte	0x04, 0x12
        /*0a82*/ 	.short	(.L_628 - .L_627)
	.align		4
.L_627:
        /*0a84*/ 	.word	index@(_ZN2at6native13reduce_kernelILi128ELi4ENS0_8ReduceOpIN3c104HalfENS0_10WelfordOpsIS4_fiN4cuda3std3__44pairIffEEEEjfLi2ELi2EEEEEvT1_)
        /*0a88*/ 	.word	0x00000000
.L_628:


//--------------------- .nv.info._ZN2at6native13reduce_kernelILi512ELi1ENS0_8ReduceOpIN3c107complexIfEENS0_7MeanOpsIS5_S5_fS5_EEjS5_Li4ELi4EEEEEvT1_ --------------------------
	.section	.nv.info._ZN2at6native13reduce_kernelILi512ELi1ENS0_8ReduceOpIN3c107complexIfEENS0_7MeanOpsIS5_S5_fS5_EEjS5_Li4ELi4EEEEEvT1_,"",@"SHT_CUDA_INFO"
	.sectionflags	@""
	.align	4


	//----- nvinfo : EIATTR_CUDA_API_VERSION
	.align		4
        /*0000*/ 	.byte	0x04, 0x37
        /*0002*/ 	.short	(.L_630 - .L_629)
.L_629:
        /*0004*/ 	.word	0x00000082


	//----- nvinfo : EIATTR_SW2861232_WAR
	.align		4
.L_630:
        /*0008*/ 	.byte	0x01, 0x35
	.zero		2


	//----- nvinfo : EIATTR_PARAM_CBANK
	.align		4
        /*000c*/ 	.byte	0x04, 0x0a
        /*000e*/ 	.short	(.L_632 - .L_631)
	.align		4
.L_631:
        /*0010*/ 	.word	index@(.nv.constant0._ZN2at6native13reduce_kernelILi512ELi1ENS0_8ReduceOpIN3c107complexIfEENS0_7MeanOpsIS5_S5_fS5_EEjS5_Li4ELi4EEEEEvT1_)
        /*0014*/ 	.short	0x0160
        /*0016*/ 	.short	0x0420


	//----- nvinfo : EIATTR_CBANK_PARAM_SIZE
	.align		4
.L_632:
        /*0018*/ 	.byte	0x03, 0x19
        /*001a*/ 	.short	0x0420


	//----- nvinfo : EIATTR_KPARAM_INFO
	.align		4
        /*001c*/ 	.byte	0x04, 0x17
        /*001e*/ 	.short	(.L_634 - .L_633)
.L_633:
        /*0020*/ 	.word	0x00000000
        /*0024*/ 	.short	0x0000
        /*0026*/ 	.short	0x0000
        /*0028*/ 	.byte	0x00, 0xf0, 0x81, 0x10


	//----- nvinfo : EIATTR_MAXREG_COUNT
	.align		4
.L_634:
        /*002c*/ 	.byte	0x03, 0x1b
        /*002e*/ 	.short	0x0020


	//----- nvinfo : EIATTR_NUM_BARRIERS
	.align		4
        /*0030*/ 	.byte	0x02, 0x4c
        /*0032*/ 	.byte	0x01
	.zero		1


	//----- nvinfo : EIATTR_EXTERNS
	.align		4
        /*0034*/ 	.byte	0x04, 0x0f
        /*0036*/ 	.short	(.L_636 - .L_635)


	//   ....[0]....
	.align		4
.L_635:
        /*0038*/ 	.word	index@(__assertfail)


	//----- nvinfo : EIATTR_MERCURY_ISA_VERSION
	.align		4
.L_636:
        /*003c*/ 	.byte	0x03, 0x5f
        /*003e*/ 	.short	0x0000


	//----- nvinfo : EIATTR_INT_WARP_WIDE_INSTR_OFFSETS
	.align		4
        /*0040*/ 	.byte	0x04, 0x31
        /*0042*/ 	.short	(.L_638 - .L_637)


	//   ....[0]....
.L_637:
        /*0044*/ 	.word	0x0000b090


	//   ....[1]....
        /*0048*/ 	.word	0x0000b160


	//----- nvinfo : EIATTR_COOP_GROUP_MASK_REGIDS
	.align		4
.L_638:
        /*004c*/ 	.byte	0x04, 0x29
        /*004e*/ 	.short	(.L_640 - .L_639)


	//   ....[0]....
.L_639:
        /*0050*/ 	.word	0xffffffff


	//   ....[1]....
        /*0054*/ 	.word	0xffffffff


	//   ....[2]....
        /*0058*/ 	.word	0xffffffff


	//   ....[3]....
        /*005c*/ 	.word	0xffffffff


	//----- nvinfo : EIATTR_COOP_GROUP_INSTR_OFFSETS
	.align		4
.L_640:
        /*0060*/ 	.byte	0x04, 0x28
        /*0062*/ 	.short	(.L_642 - .L_641)


	//   ....[0]....
.L_641:
        /*0064*/ 	.word	0x000093f0


	//   ....[1]....
        /*0068*/ 	.word	0x00009400


	//   ....[2]....
        /*006c*/ 	.word	0x0000b7e0


	//   ....[3]....
        /*0070*/ 	.word	0x0000b7f0


	//----- nvinfo : EIATTR_SYSCALL_OFFSETS
	.align		4
.L_642:
        /*0074*/ 	.byte	0x04, 0x46
        /*0076*/ 	.short	(.L_644 - .L_643)


	//   ....[0]....
.L_643:
        /*0078*/ 	.word	0x0000ba90


	//   ....[1]....
        /*007c*/ 	.word	0x0000bcf0


	//   ....[2]....
        /*0080*/ 	.word	0x0000c010


	//   ....[3]....
        /*0084*/ 	.word	0x0000c270


	//----- nvinfo : EIATTR_EXIT_INSTR_OFFSETS
	.align		4
.L_644:
        /*0088*/ 	.byte	0x04, 0x1c
        /*008a*/ 	.short	(.L_646 - .L_645)


	//   ....[0]....
.L_645:
        /*008c*/ 	.word	0x0000b210


	//   ....[1]....
        /*0090*/ 	.word	0x0000b850


	//   ....[2]....
        /*0094*/ 	.word	0x0000bad0


	//   ....[3]....
        /*0098*/ 	.word	0x0000baf0


	//   ....[4]....
        /*009c*/ 	.word	0x0000bd30


	//   ....[5]....
        /*00a0*/ 	.word	0x0000bd50


	//   ....[6]....
        /*00a4*/ 	.word	0x0000bd70


	//   ....[7]....
        /*00a8*/ 	.word	0x0000bda0


	//   ....[8]....
        /*00ac*/ 	.word	0x0000bdd0


	//   ....[9]....
        /*00b0*/ 	.word	0x0000c050


	//   ....[10]....
        /*00b4*/ 	.word	0x0000c070


	//   ....[11]....
        /*00b8*/ 	.word	0x0000c2b0


	//   ....[12]....
        /*00bc*/ 	.word	0x0000c2d0


	//----- nvinfo : EIATTR_MAX_THREADS
	.align		4
.L_646:
        /*00c0*/ 	.byte	0x04, 0x05
        /*00c2*/ 	.short	(.L_648 - .L_647)
.L_647:
        /*00c4*/ 	.word	0x00000200
        /*00c8*/ 	.word	0x00000001
        /*00cc*/ 	.word	0x00000001


	//----- nvinfo : EIATTR_CRS_STACK_SIZE
	.align		4
.L_648:
        /*00d0*/ 	.byte	0x04, 0x1e
        /*00d2*/ 	.short	(.L_650 - .L_649)
.L_649:
        /*00d4*/ 	.word	0x00000000
.L_650:


//--------------------- .nv.info._ZN2at6native13reduce_kernelILi256ELi2ENS0_8ReduceOpIN3c107complexIfEENS0_7MeanOpsIS5_S5_fS5_EEjS5_Li4ELi4EEEEEvT1_ --------------------------
	.section	.nv.info._ZN2at6native13reduce_kernelILi256ELi2ENS0_8ReduceOpIN3c107complexIfEENS0_7MeanOpsIS5_S5_fS5_EEjS5_Li4ELi4EEEEEvT1_,"",@"SHT_CUDA_INFO"
	.sectionflags	@""
	.align	4


	//----- nvinfo : EIATTR_CUDA_API_VERSION
	.align		4
        /*0000*/ 	.byte	0x04, 0x37
        /*0002*/ 	.short	(.L_652 - .L_651)
.L_651:
        /*0004*/ 	.word	0x00000082


	//----- nvinfo : EIATTR_SW2861232_WAR
	.align		4
.L_652:
        /*0008*/ 	.byte	0x01, 0x35
	.zero		2


	//----- nvinfo : EIATTR_PARAM_CBANK
	.align		4
        /*000c*/ 	.byte	0x04, 0x0a
        /*000e*/ 	.short	(.L_654 - .L_653)
	.align		4
.L_653:
        /*0010*/ 	.word	index@(.nv.constant0._ZN2at6native13reduce_kernelILi256ELi2ENS0_8ReduceOpIN3c107complexIfEENS0_7MeanOpsIS5_S5_fS5_EEjS5_Li4ELi4EEEEEvT1_)
        /*0014*/ 	.short	0x0160
        /*0016*/ 	.short	0x0420


	//----- nvinfo : EIATTR_CBANK_PARAM_SIZE
	.align		4
.L_654:
        /*0018*/ 	.byte	0x03, 0x19
        /*001a*/ 	.short	0x0420


	//----- nvinfo : EIATTR_KPARAM_INFO
	.align		4
        /*001c*/ 	.byte	0x04, 0x17
        /*001e*/ 	.short	(.L_656 - .L_655)
.L_655:
        /*0020*/ 	.word	0x00000000
        /*0024*/ 	.short	0x0000
        /*0026*/ 	.short	0x0000
        /*0028*/ 	.byte	0x00, 0xf0, 0x81, 0x10


	//----- nvinfo : EIATTR_MAXREG_COUNT
	.align		4
.L_656:
        /*002c*/ 	.byte	0x03, 0x1b
        /*002e*/ 	.short	0x0040


	//----- nvinfo : EIATTR_NUM_BARRIERS
	.align		4
        /*0030*/ 	.byte	0x02, 0x4c
        /*0032*/ 	.byte	0x01
	.zero		1


	//----- nvinfo : EIATTR_EXTERNS
	.align		4
        /*0034*/ 	.byte	0x04, 0x0f
        /*0036*/ 	.short	(.L_658 - .L_657)


	//   ....[0]....
	.align		4
.L_657:
        /*0038*/ 	.word	index@(__assertfail)


	//----- nvinfo : EIATTR_MERCURY_ISA_VERSION
	.align		4
.L_658:
        /*003c*/ 	.byte	0x03, 0x5f
        /*003e*/ 	.short	0x0000


	//----- nvinfo : EIATTR_INT_WARP_WIDE_INSTR_OFFSETS
	.align		4
        /*0040*/ 	.byte	0x04, 0x31
        /*0042*/ 	.short	(.L_660 - .L_659)


	//   ....[0]....
.L_659:
        /*0044*/ 	.word	0x0000d570


	//   ....[1]....
        /*0048*/ 	.word	0x0000d640


	//----- nvinfo : EIATTR_COOP_GROUP_MASK_REGIDS
	.align		4
.L_660:
        /*004c*/ 	.byte	0x04, 0x29
        /*004e*/ 	.short	(.L_662 - .L_661)


	//   ....[0]....
.L_661:
        /*0050*/ 	.word	0xffffffff


	//   ....[1]....
        /*0054*/ 	.word	0xffffffff


	//   ....[2]....
        /*0058*/ 	.word	0xffffffff


	//   ....[3]....
        /*005c*/ 	.word	0xffffffff


	//   ....[4]....
        /*0060*/ 	.word	0xffffffff


	//   ....[5]....
        /*0064*/ 	.word	0xffffffff


	//   ....[6]....
        /*0068*/ 	.word	0xffffffff


	//   ....[7]....
        /*006c*/ 	.word	0xffffffff


	//----- nvinfo : EIATTR_COOP_GROUP_INSTR_OFFSETS
	.align		4
.L_662:
        /*0070*/ 	.byte	0x04, 0x28
        /*0072*/ 	.short	(.L_664 - .L_663)


	//   ....[0]....
.L_663:
        /*0074*/ 	.word	0x00009ed0


	//   ....[1]....
        /*0078*/ 	.word	0x00009ee0


	//   ....[2]....
        /*007c*/ 	.word	0x00009ef0


	//   ....[3]....
        /*0080*/ 	.word	0x00009f00


	//   ....[4]....
        /*0084*/ 	.word	0x0000dde0


	//   ....[5]....
        /*0088*/ 	.word	0x0000ddf0


	//   ....[6]....
        /*008c*/ 	.word	0x0000de00


	//   ....[7]....
        /*0090*/ 	.word	0x0000de10


	//----- nvinfo : EIATTR_SYSCALL_OFFSETS
	.align		4
.L_664:
        /*0094*/ 	.byte	0x04, 0x46
        /*0096*/ 	.short	(.L_666 - .L_665)


	//   ....[0]....
.L_665:
        /*0098*/ 	.word	0x00000f90


	//   ....[1]....
        /*009c*/ 	.word	0x0000e110


	//   ....[2]....
        /*00a0*/ 	.word	0x0000e2b0


	//   ....[3]....
        /*00a4*/ 	.word	0x0000e560


	//   ....[4]....
        /*00a8*/ 	.word	0x0000e700


	//   ....[5]....
        /*00ac*/ 	.word	0x0000ea70


	//   ....[6]....
        /*00b0*/ 	.word	0x0000ec10


	//   ....[7]....
        /*00b4*/ 	.word	0x0000eec0


	//   ....[8]....
        /*00b8*/ 	.word	0x0000f060


	//----- nvinfo : EIATTR_EXIT_INSTR_OFFSETS
	.align		4
.L_666:
        /*00bc*/ 	.byte	0x04, 0x1c
        /*00be*/ 	.short	(.L_668 - .L_667)


	//   ....[0]....
.L_667:
        /*00c0*/ 	.word	0x0000d6f0


	//   ....[1]....
        /*00c4*/ 	.word	0x0000de90


	//   ....[2]....
        /*00c8*/ 	.word	0x0000e2f0


	//   ....[3]....
        /*00cc*/ 	.word	0x0000e320


	//   ....[4]....
        /*00d0*/ 	.word	0x0000e740


	//   ....[5]....
        /*00d4*/ 	.word	0x0000e770


	//   ....[6]....
        /*00d8*/ 	.word	0x0000e790


	//   ....[7]....
        /*00dc*/ 	.word	0x0000e7c0


	//   ....[8]....
        /*00e0*/ 	.word	0x0000e7f0


	//   ....[9]....
        /*00e4*/ 	.word	0x0000ec50


	//   ....[10]....
        /*00e8*/ 	.word	0x0000ec80


	//   ....[11]....
        /*00ec*/ 	.word	0x0000f0a0


	//   ....[12]....
        /*00f0*/ 	.word	0x0000f0d0


	//----- nvinfo : EIATTR_MAX_THREADS
	.align		4
.L_668:
        /*00f4*/ 	.byte	0x04, 0x05
        /*00f6*/ 	.short	(.L_670 - .L_669)
.L_669:
        /*00f8*/ 	.word	0x00000100
        /*00fc*/ 	.word	0x00000001
        /*0100*/ 	.word	0x00000001


	//----- nvinfo : EIATTR_CRS_STACK_SIZE
	.align		4
.L_670:
        /*0104*/ 	.byte	0x04, 0x1e
        /*0106*/ 	.short	(.L_672 - .L_671)
.L_671:
        /*0108*/ 	.word	0x00000000
.L_672:


//--------------------- .nv.info._ZN2at6native13reduce_kernelILi128ELi4ENS0_8ReduceOpIN3c107complexIfEENS0_7MeanOpsIS5_S5_fS5_EEjS5_Li4ELi4EEEEEvT1_ --------------------------
	.section	.nv.info._ZN2at6native13reduce_kernelILi128ELi4ENS0_8ReduceOpIN3c107complexIfEENS0_7MeanOpsIS5_S5_fS5_EEjS5_Li4ELi4EEEEEvT1_,"",@"SHT_CUDA_INFO"
	.sectionflags	@""
	.align	4


	//----- nvinfo : EIATTR_CUDA_API_VERSION
	.align		4
        /*0000*/ 	.byte	0x04, 0x37
        /*0002*/ 	.short	(.L_674 - .L_673)
.L_673:
        /*0004*/ 	.word	0x00000082


	//----- nvinfo : EIATTR_SW2861232_WAR
	.align		4
.L_674:
        /*0008*/ 	.byte	0x01, 0x35
	.zero		2


	//----- nvinfo : EIATTR_PARAM_CBANK
	.align		4
        /*000c*/ 	.byte	0x04, 0x0a
        /*000e*/ 	.short	(.L_676 - .L_675)
	.align		4
.L_675:
        /*0010*/ 	.word	index@(.nv.constant0._ZN2at6native13reduce_kernelILi128ELi4ENS0_8ReduceOpIN3c107complexIfEENS0_7MeanOpsIS5_S5_fS5_EEjS5_Li4ELi4EEEEEvT1_)
        /*0014*/ 	.short	0x0160
        /*0016*/ 	.short	0x0420


	//----- nvinfo : EIATTR_CBANK_PARAM_SIZE
	.align		4
.L_676:
        /*0018*/ 	.byte	0x03, 0x19
        /*001a*/ 	.short	0x0420


	//----- nvinfo : EIATTR_KPARAM_INFO
	.align		4
        /*001c*/ 	.byte	0x04, 0x17
        /*001e*/ 	.short	(.L_678 - .L_677)
.L_677:
        /*0020*/ 	.word	0x00000000
        /*0024*/ 	.short	0x0000
        /*0026*/ 	.short	0x0000
        /*0028*/ 	.byte	0x00, 0xf0, 0x81, 0x10


	//----- nvinfo : EIATTR_MAXREG_COUNT
	.align		4
.L_678:
        /*002c*/ 	.byte	0x03, 0x1b
        /*002e*/ 	.short	0x0080


	//----- nvinfo : EIATTR_NUM_BARRIERS
	.align		4
        /*0030*/ 	.byte	0x02, 0x4c
        /*0032*/ 	.byte	0x01
	.zero		1


	//----- nvinfo : EIATTR_EXTERNS
	.align		4
        /*0034*/ 	.byte	0x04, 0x0f
        /*0036*/ 	.short	(.L_680 - .L_679)


	//   ....[0]....
	.align		4
.L_679:
        /*0038*/ 	.word	index@(__assertfail)


	//----- nvinfo : EIATTR_MERCURY_ISA_VERSION
	.align		4
.L_680:
        /*003c*/ 	.byte	0x03, 0x5f
        /*003e*/ 	.short	0x0000


	//----- nvinfo : EIATTR_INT_WARP_WIDE_INSTR_OFFSETS
	.align		4
        /*0040*/ 	.byte	0x04, 0x31
        /*0042*/ 	.short	(.L_682 - .L_681)


	//   ....[0]....
.L_681:
        /*0044*/ 	.word	0x00011ce0


	//   ....[1]....
        /*0048*/ 	.word	0x00011db0


	//----- nvinfo : EIATTR_COOP_GROUP_MASK_REGIDS
	.align		4
.L_682:
        /*004c*/ 	.byte	0x04, 0x29
        /*004e*/ 	.short	(.L_684 - .L_683)


	//   ....[0]....
.L_683:
        /*0050*/ 	.word	0xffffffff


	//   ....[1]....
        /*0054*/ 	.word	0xffffffff


	//   ....[2]....
        /*0058*/ 	.word	0xffffffff


	//   ....[3]....
        /*005c*/ 	.word	0xffffffff


	//   ....[4]....
        /*0060*/ 	.word	0xffffffff


	//   ....[5]....
        /*0064*/ 	.word	0xffffffff


	//   ....[6]....
        /*0068*/ 	.word	0xffffffff


	//   ....[7]....
        /*006c*/ 	.word	0xffffffff


	//   ....[8]....
        /*0070*/ 	.word	0xffffffff


	//   ....[9]....
        /*0074*/ 	.word	0xffffffff


	//   ....[10]....
        /*0078*/ 	.word	0xffffffff


	//   ....[11]....
        /*007c*/ 	.word	0xffffffff


	//   ....[12]....
        /*0080*/ 	.word	0xffffffff


	//   ....[13]....
        /*0084*/ 	.word	0xffffffff


	//   ....[14]....
        /*0088*/ 	.word	0xffffffff


	//   ....[15]....
        /*008c*/ 	.word	0xffffffff


	//----- nvinfo : EIATTR_COOP_GROUP_INSTR_OFFSETS
	.align		4
.L_684:
        /*0090*/ 	.byte	0x04, 0x28
        /*0092*/ 	.short	(.L_686 - .L_685)


	//   ....[0]....
.L_685:
        /*0094*/ 	.word	0x0000b2e0


	//   ....[1]....
        /*0098*/ 	.word	0x0000b2f0


	//   ....[2]....
        /*009c*/ 	.word	0x0000b300


	//   ....[3]....
        /*00a0*/ 	.word	0x0000b310


	//   ....[4]....
        /*00a4*/ 	.word	0x0000b320


	//   ....[5]....
        /*00a8*/ 	.word	0x0000b330


	//   ....[6]....
        /*00ac*/ 	.word	0x0000b340


	//   ....[7]....
        /*00b0*/ 	.word	0x0000b360


	//   ....[8]....
        /*00b4*/ 	.word	0x00012880


	//   ....[9]....
        /*00b8*/ 	.word	0x00012890


	//   ....[10]....
        /*00bc*/ 	.word	0x000128a0


	//   ....[11]....
        /*00c0*/ 	.word	0x000128b0


	//   ....[12]....
        /*00c4*/ 	.word	0x000128c0


	//   ....[13]....
        /*00c8*/ 	.word	0x000128d0


	//   ....[14]....
        /*00cc*/ 	.word	0x000128e0


	//   ....[15]....
        /*00d0*/ 	.word	0x00012900


	//----- nvinfo : EIATTR_SYSCALL_OFFSETS
	.align		4
.L_686:
        /*00d4*/ 	.byte	0x04, 0x46
        /*00d6*/ 	.short	(.L_688 - .L_687)


	//   ....[0]....
.L_687:
        /*00d8*/ 	.word	0x00000fb0


	//   ....[1]....
        /*00dc*/ 	.word	0x00012c90


	//   ....[2]....
        /*00e0*/ 	.word	0x00012e30


	//   ....[3]....
        /*00e4*/ 	.word	0x00012fd0


	//   ....[4]....
        /*00e8*/ 	.word	0x00013170


	//   ....[5]....
        /*00ec*/ 	.word	0x000134a0


	//   ....[6]....
        /*00f0*/ 	.word	0x00013640


	//   ....[7]....
        /*00f4*/ 	.word	0x000137e0


	//   ....[8]....
        /*00f8*/ 	.word	0x00013980


	//   ....[9]....
        /*00fc*/ 	.word	0x00013d70


	//   ....[10]....
        /*0100*/ 	.word	0x00013f10


	//   ....[11]....
        /*0104*/ 	.word	0x000140b0


	//   ....[12]....
        /*0108*/ 	.word	0x00014250


	//   ....[13]....
        /*010c*/ 	.word	0x00014580


	//   ....[14]....
        /*0110*/ 	.word	0x00014720


	//   ....[15]....
        /*0114*/ 	.word	0x000148c0


	//   ....[16]....
        /*0118*/ 	.word	0x00014a60


	//----- nvinfo : EIATTR_EXIT_INSTR_OFFSETS
	.align		4
.L_688:
        /*011c*/ 	.byte	0x04, 0x1c
        /*011e*/ 	.short	(.L_690 - .L_689)


	//   ....[0]....
.L_689:
        /*0120*/ 	.word	0x00011e60


	//   ....[1]....
        /*0124*/ 	.word	0x000129b0


	//   ....[2]....
        /*0128*/ 	.word	0x000131b0


	//   ....[3]....
        /*012c*/ 	.word	0x00013200


	//   ....[4]....
        /*0130*/ 	.word	0x000139c0


	//   ....[5]....
        /*0134*/ 	.word	0x00013a10


	//   ....[6]....
        /*0138*/ 	.word	0x00013a30


	//   ....[7]....
        /*013c*/ 	.word	0x00013a60


	//   ....[8]....
        /*0140*/ 	.word	0x00013a90


	//   ....[9]....
        /*0144*/ 	.word	0x00014290


	//   ....[10]....
        /*0148*/ 	.word	0x000142e0


	//   ....[11]....
        /*014c*/ 	.word	0x00014aa0


	//   ....[12]....
        /*0150*/ 	.word	0x00014af0


	//----- nvinfo : EIATTR_MAX_THREADS
	.align		4
.L_690:
        /*0154*/ 	.byte	0x04, 0x05
        /*0156*/ 	.short	(.L_692 - .L_691)
.L_691:
        /*0158*/ 	.word	0x00000080
        /*015c*/ 	.word	0x00000001
        /*0160*/ 	.word	0x00000001


	//----- nvinfo : EIATTR_CRS_STACK_SIZE
	.align		4
.L_692:
        /*0164*/ 	.byte	0x04, 0x1e
        /*0166*/ 	.short	(.L_694 - .L_693)
.L_693:
        /*0168*/ 	.word	0x00000000
.L_694:


//--------------------- .nv.info._ZN2at6native13reduce_kernelILi256ELi1ENS0_8ReduceOpIN3c107complexIdEENS0_7MeanOpsIS5_S5_dS5_EEjS5_Li4ELi4EEEEEvT1_ --------------------------
	.section	.nv.info._ZN2at6native13reduce_kernelILi256ELi1ENS0_8ReduceOpIN3c107complexIdEENS0_7MeanOpsIS5_S5_dS5_EEjS5_Li4ELi4EEEEEvT1_,"",@"SHT_CUDA_INFO"
	.sectionflags	@""
	.align	4


	//----- nvinfo : EIATTR_CUDA_API_VERSION
	.align		4
        /*0000*/ 	.byte	0x04, 0x37
        /*0002*/ 	.short	(.L_696 - .L_695)
.L_695:
        /*0004*/ 	.word	0x00000082


	//----- nvinfo : EIATTR_SW2861232_WAR
	.align		4
.L_696:
        /*0008*/ 	.byte	0x01, 0x35
	.zero		2


	//----- nvinfo : EIATTR_PARAM_CBANK
	.align		4
        /*000c*/ 	.byte	0x04, 0x0a
        /*000e*/ 	.short	(.L_698 - .L_697)
	.align		4
.L_697:
        /*0010*/ 	.word	index@(.nv.constant0._ZN2at6native13reduce_kernelILi256ELi1ENS0_8ReduceOpIN3c107complexIdEENS0_7MeanOpsIS5_S5_dS5_EEjS5_Li4ELi4EEEEEvT1_)
        /*0014*/ 	.short	0x0160
        /*0016*/ 	.short	0x0430


	//----- nvinfo : EIATTR_CBANK_PARAM_SIZE
	.align		4
.L_698:
        /*0018*/ 	.byte	0x03, 0x19
        /*001a*/ 	.short	0x0430


	//----- nvinfo : EIATTR_KPARAM_INFO
	.align		4
        /*001c*/ 	.byte	0x04, 0x17
        /*001e*/ 	.short	(.L_700 - .L_699)
.L_699:
        /*0020*/ 	.word	0x00000000
        /*0024*/ 	.short	0x0000
        /*0026*/ 	.short	0x0000
        /*0028*/ 	.byte	0x00, 0xf0, 0xc1, 0x10


	//----- nvinfo : EIATTR_MAXREG_COUNT
	.align		4
.L_700:
        /*002c*/ 	.byte	0x03, 0x1b
        /*002e*/ 	.short	0x0040


	//----- nvinfo : EIATTR_NUM_BARRIERS
	.align		4
        /*0030*/ 	.byte	0x02, 0x4c
        /*0032*/ 	.byte	0x01
	.zero		1


	//----- nvinfo : EIATTR_EXTERNS
	.align		4
        /*0034*/ 	.byte	0x04, 0x0f
        /*0036*/ 	.short	(.L_702 - .L_701)


	//   ....[0]....
	.align		4
.L_701:
        /*0038*/ 	.word	index@(__assertfail)


	//----- nvinfo : EIATTR_MERCURY_ISA_VERSION
	.align		4
.L_702:
        /*003c*/ 	.byte	0x03, 0x5f
        /*003e*/ 	.short	0x0000


	//----- nvinfo : EIATTR_INT_WARP_WIDE_INSTR_OFFSETS
	.align		4
        /*0040*/ 	.byte	0x04, 0x31
        /*0042*/ 	.short	(.L_704 - .L_703)


	//   ....[0]....
.L_703:
        /*0044*/ 	.word	0x0000b610


	//   ....[1]....
        /*0048*/ 	.word	0x0000b6e0


	//----- nvinfo : EIATTR_COOP_GROUP_MASK_REGIDS
	.align		4
.L_704:
        /*004c*/ 	.byte	0x04, 0x29
        /*004e*/ 	.short	(.L_706 - .L_705)


	//   ....[0]....
.L_705:
        /*0050*/ 	.word	0xffffffff


	//   ....[1]....
        /*0054*/ 	.word	0xffffffff


	//   ....[2]....
        /*0058*/ 	.word	0xffffffff


	//   ....[3]....
        /*005c*/ 	.word	0xffffffff


	//   ....[4]....
        /*0060*/ 	.word	0xffffffff


	//   ....[5]....
        /*0064*/ 	.word	0xffffffff


	//   ....[6]....
        /*0068*/ 	.word	0xffffffff


	//   ....[7]....
        /*006c*/ 	.word	0xffffffff


	//----- nvinfo : EIATTR_COOP_GROUP_INSTR_OFFSETS
	.align		4
.L_706:
        /*0070*/ 	.byte	0x04, 0x28
        /*0072*/ 	.short	(.L_708 - .L_707)


	//   ....[0]....
.L_707:
        /*0074*/ 	.word	0x00009950


	//   ....[1]....
        /*0078*/ 	.word	0x00009960


	//   ....[2]....
        /*007c*/ 	.word	0x00009970


	//   ....[3]....
        /*0080*/ 	.word	0x00009980


	//   ....[4]....
        /*0084*/ 	.word	0x0000bd80


	//   ....[5]....
        /*0088*/ 	.word	0x0000bd90


	//   ....[6]....
        /*008c*/ 	.word	0x0000bda0


	//   ....[7]....
        /*0090*/ 	.word	0x0000bdb0


	//----- nvinfo : EIATTR_SYSCALL_OFFSETS
	.align		4
.L_708:
        /*0094*/ 	.byte	0x04, 0x46
        /*0096*/ 	.short	(.L_710 - .L_709)


	//   ....[0]....
.L_709:
        /*0098*/ 	.word	0x0000c050


	//   ....[1]....
        /*009c*/ 	.word	0x0000c2b0


	//   ....[2]....
        /*00a0*/ 	.word	0x0000c5d0


	//   ....[3]....
        /*00a4*/ 	.word	0x0000c830


	//----- nvinfo : EIATTR_EXIT_INSTR_OFFSETS
	.align		4
.L_710:
        /*00a8*/ 	.byte	0x04, 0x1c
        /*00aa*/ 	.short	(.L_712 - .L_711)


	//   ....[0]....
.L_711:
        /*00ac*/ 	.word	0x0000b790


	//   ....[1]....
        /*00b0*/ 	.word	0x0000be10


	//   ....[2]....
        /*00b4*/ 	.word	0x0000c090


	//   ....[3]....
        /*00b8*/ 	.word	0x0000c0b0


	//   ....[4]....
        /*00bc*/ 	.word	0x0000c2f0


	//   ....[5]....
        /*00c0*/ 	.word	0x0000c310


	//   ....[6]....
        /*00c4*/ 	.word	0x0000c330


	//   ....[7]....
        /*00c8*/ 	.word	0x0000c360


	//   ....[8]....
        /*00cc*/ 	.word	0x0000c390


	//   ....[9]....
        /*00d0*/ 	.word	0x0000c610


	//   ....[10]....
        /*00d4*/ 	.word	0x0000c630


	//   ....[11]....
        /*00d8*/ 	.word	0x0000c870


	//   ....[12]....
        /*00dc*/ 	.word	0x0000c890


	//----- nvinfo : EIATTR_MAX_THREADS
	.align		4
.L_712:
        /*00e0*/ 	.byte	0x04, 0x05
        /*00e2*/ 	.short	(.L_714 - .L_713)
.L_713:
        /*00e4*/ 	.word	0x00000100
        /*00e8*/ 	.word	0x00000001
        /*00ec*/ 	.word	0x00000001


	//----- nvinfo : EIATTR_CRS_STACK_SIZE
	.align		4
.L_714:
        /*00f0*/ 	.byte	0x04, 0x1e
        /*00f2*/ 	.short	(.L_716 - .L_715)
.L_715:
        /*00f4*/ 	.word	0x00000000
.L_716:


//--------------------- .nv.info._ZN2at6native13reduce_kernelILi128ELi2ENS0_8ReduceOpIN3c107complexIdEENS0_7MeanOpsIS5_S5_dS5_EEjS5_Li4ELi4EEEEEvT1_ --------------------------
	.section	.nv.info._ZN2at6native13reduce_kernelILi128ELi2ENS0_8ReduceOpIN3c107complexIdEENS0_7MeanOpsIS5_S5_dS5_EEjS5_Li4ELi4EEEEEvT1_,"",@"SHT_CUDA_INFO"
	.sectionflags	@""
	.align	4


	//----- nvinfo : EIATTR_CUDA_API_VERSION
	.align		4
        /*0000*/ 	.byte	0x04, 0x37
        /*0002*/ 	.short	(.L_718 - .L_717)
.L_717:
        /*0004*/ 	.word	0x00000082


	//----- nvinfo : EIATTR_SW2861232_WAR
	.align		4
.L_718:
        /*0008*/ 	.byte	0x01, 0x35
	.zero		2


	//----- nvinfo : EIATTR_PARAM_CBANK
	.align		4
        /*000c*/ 	.byte	0x04, 0x0a
        /*000e*/ 	.short	(.L_720 - .L_719)
	.align		4
.L_719:
        /*0010*/ 	.word	index@(.nv.constant0._ZN2at6native13reduce_kernelILi128ELi2ENS0_8ReduceOpIN3c107complexIdEENS0_7MeanOpsIS5_S5_dS5_EEjS5_Li4ELi4EEEEEvT1_)
        /*0014*/ 	.short	0x0160
        /*0016*/ 	.short	0x0430


	//----- nvinfo : EIATTR_CBANK_PARAM_SIZE
	.align		4
.L_720:
        /*0018*/ 	.byte	0x03, 0x19
        /*001a*/ 	.short	0x0430


	//----- nvinfo : EIATTR_KPARAM_INFO
	.align		4
        /*001c*/ 	.byte	0x04, 0x17
        /*001e*/ 	.short	(.L_722 - .L_721)
.L_721:
        /*0020*/ 	.word	0x00000000
        /*0024*/ 	.short	0x0000
        /*0026*/ 	.short	0x0000
        /*0028*/ 	.byte	0x00, 0xf0, 0xc1, 0x10


	//----- nvinfo : EIATTR_MAXREG_COUNT
	.align		4
.L_722:
        /*002c*/ 	.byte	0x03, 0x1b
        /*002e*/ 	.short	0x0080


	//----- nvinfo : EIATTR_NUM_BARRIERS
	.align		4
        /*0030*/ 	.byte	0x02, 0x4c
        /*0032*/ 	.byte	0x01
	.zero		1


	//----- nvinfo : EIATTR_EXTERNS
	.align		4
        /*0034*/ 	.byte	0x04, 0x0f
        /*0036*/ 	.short	(.L_724 - .L_723)


	//   ....[0]....
	.align		4
.L_723:
        /*0038*/ 	.word	index@(__assertfail)


	//----- nvinfo : EIATTR_MERCURY_ISA_VERSION
	.align		4
.L_724:
        /*003c*/ 	.byte	0x03, 0x5f
        /*003e*/ 	.short	0x0000


	//----- nvinfo : EIATTR_INT_WARP_WIDE_INSTR_OFFSETS
	.align		4
        /*0040*/ 	.byte	0x04, 0x31
        /*0042*/ 	.short	(.L_726 - .L_725)


	//   ....[0]....
.L_725:
        /*0044*/ 	.word	0x0000e210


	//   ....[1]....
        /*0048*/ 	.word	0x0000e2e0


	//----- nvinfo : EIATTR_COOP_GROUP_MASK_REGIDS
	.align		4
.L_726:
        /*004c*/ 	.byte	0x04, 0x29
        /*004e*/ 	.short	(.L_728 - .L_727)


	//   ....[0]....
.L_727:
        /*0050*/ 	.word	0xffffffff


	//   ....[1]....
        /*0054*/ 	.word	0xffffffff


	//   ....[2]....
        /*0058*/ 	.word	0xffffffff


	//   ....[3]....
        /*005c*/ 	.word	0xffffffff


	//   ....[4]....
        /*0060*/ 	.word	0xffffffff


	//   ....[5]....
        /*0064*/ 	.word	0xffffffff


	//   ....[6]....
        /*0068*/ 	.word	0xffffffff


	//   ....[7]....
        /*006c*/ 	.word	0xffffffff


	//   ....[8]....
        /*0070*/ 	.word	0xffffffff


	//   ....[9]....
        /*0074*/ 	.word	0xffffffff


	//   ....[10]....
        /*0078*/ 	.word	0xffffffff


	//   ....[11]....
        /*007c*/ 	.word	0xffffffff


	//   ....[12]....
        /*0080*/ 	.word	0xffffffff


	//   ....[13]....
        /*0084*/ 	.word	0xffffffff


	//   ....[14]....
        /*0088*/ 	.word	0xffffffff


	//   ....[15]....
        /*008c*/ 	.word	0xffffffff


	//----- nvinfo : EIATTR_COOP_GROUP_INSTR_OFFSETS
	.align		4
.L_728:
        /*0090*/ 	.byte	0x04, 0x28
        /*0092*/ 	.short	(.L_730 - .L_729)


	//   ....[0]....
.L_729:
        /*0094*/ 	.word	0x0000ab40


	//   ....[1]....
        /*0098*/ 	.word	0x0000ab50


	//   ....[2]....
        /*009c*/ 	.word	0x0000ab60


	//   ....[3]....
        /*00a0*/ 	.word	0x0000ab70


	//   ....[4]....
        /*00a4*/ 	.word	0x0000ab80


	//   ....[5]....
        /*00a8*/ 	.word	0x0000ab90


	//   ....[6]....
        /*00ac*/ 	.word	0x0000aba0


	//   ....[7]....
        /*00b0*/ 	.word	0x0000abb0


	//   ....[8]....
        /*00b4*/ 	.word	0x0000ec10


	//   ....[9]....
        /*00b8*/ 	.word	0x0000ec20


	//   ....[10]....
        /*00bc*/ 	.word	0x0000ec30


	//   ....[11]....
        /*00c0*/ 	.word	0x0000ec40


	//   ....[12]....
        /*00c4*/ 	.word	0x0000ec50


	//   ....[13]....
        /*00c8*/ 	.word	0x0000ec60


	//   ....[14]....
        /*00cc*/ 	.word	0x0000ec70


	//   ....[15]....
        /*00d0*/ 	.word	0x0000ec80


	//----- nvinfo : EIATTR_SYSCALL_OFFSETS
	.align		4
.L_730:
        /*00d4*/ 	.byte	0x04, 0x46
        /*00d6*/ 	.short	(.L_732 - .L_731)


	//   ....[0]....
.L_731:
        /*00d8*/ 	.word	0x00000f50


	//   ....[1]....
        /*00dc*/ 	.word	0x0000ef80


	//   ....[2]....
        /*00e0*/ 	.word	0x0000f120


	//   ....[3]....
        /*00e4*/ 	.word	0x0000f3d0


	//   ....[4]....
        /*00e8*/ 	.word	0x0000f570


	//   ....[5]....
        /*00ec*/ 	.word	0x0000f8e0


	//   ....[6]....
        /*00f0*/ 	.word	0x0000fa80


	//   ....[7]....
        /*00f4*/ 	.word	0x0000fd30


	//   ....[8]....
        /*00f8*/ 	.word	0x0000fed0


	//----- nvinfo : EIATTR_EXIT_INSTR_OFFSETS
	.align		4
.L_732:
        /*00fc*/ 	.byte	0x04, 0x1c
        /*00fe*/ 	.short	(.L_734 - .L_733)


	//   ....[0]....
.L_733:
        /*0100*/ 	.word	0x0000e390


	//   ....[1]....
        /*0104*/ 	.word	0x0000ed00


	//   ....[2]....
        /*0108*/ 	.word	0x0000f160


	//   ....[3]....
        /*010c*/ 	.word	0x0000f190


	//   ....[4]....
        /*0110*/ 	.word	0x0000f5b0


	//   ....[5]....
        /*0114*/ 	.word	0x0000f5e0


	//   ....[6]....
        /*0118*/ 	.word	0x0000f600


	//   ....[7]....
        /*011c*/ 	.word	0x0000f630


	//   ....[8]....
        /*0120*/ 	.word	0x0000f660


	//   ....[9]....
        /*0124*/ 	.word	0x0000fac0


	//   ....[10]....
        /*0128*/ 	.word	0x0000faf0


	//   ....[11]....
        /*012c*/ 	.word	0x0000ff10


	//   ....[12]....
        /*0130*/ 	.word	0x0000ff40


	//----- nvinfo : EIATTR_MAX_THREADS
	.align		4
.L_734:
        /*0134*/ 	.byte	0x04, 0x05
        /*0136*/ 	.short	(.L_736 - .L_735)
.L_735:
        /*0138*/ 	.word	0x00000080
        /*013c*/ 	.word	0x00000001
        /*0140*/ 	.word	0x00000001


	//----- nvinfo : EIATTR_CRS_STACK_SIZE
	.align		4
.L_736:
        /*0144*/ 	.byte	0x04, 0x1e
        /*0146*/ 	.short	(.L_738 - .L_737)
.L_737:
        /*0148*/ 	.word	0x00000000
.L_738:


//--------------------- .nv.info._ZN2at6native13reduce_kernelILi64ELi4ENS0_8ReduceOpIN3c107complexIdEENS0_7MeanOpsIS5_S5_dS5_EEjS5_Li4ELi4EEEEEvT1_ --------------------------
	.section	.nv.info._ZN2at6native13reduce_kernelILi64ELi4ENS0_8ReduceOpIN3c107complexIdEENS0_7MeanOpsIS5_S5_dS5_EEjS5_Li4ELi4EEEEEvT1_,"",@"SHT_CUDA_INFO"
	.sectionflags	@""
	.align	4


	//----- nvinfo : EIATTR_CUDA_API_VERSION
	.align		4
        /*0000*/ 	.byte	0x04, 0x37
        /*0002*/ 	.short	(.L_740 - .L_739)
.L_739:
        /*0004*/ 	.word	0x00000082


	//----- nvinfo : EIATTR_SW2861232_WAR
	.align		4
.L_740:
        /*0008*/ 	.byte	0x01, 0x35
	.zero		2


	//----- nvinfo : EIATTR_PARAM_CBANK
	.align		4
        /*000c*/ 	.byte	0x04, 0x0a
        /*000e*/ 	.short	(.L_742 - .L_741)
	.align		4
.L_741:
        /*0010*/ 	.word	index@(.nv.constant0._ZN2at6native13reduce_kernelILi64ELi4ENS0_8ReduceOpIN3c107complexIdEENS0_7MeanOpsIS5_S5_dS5_EEjS5_Li4ELi4EEEEEvT1_)
        /*0014*/ 	.short	0x0160
        /*0016*/ 	.short	0x0430


	//----- nvinfo : EIATTR_CBANK_PARAM_SIZE
	.align		4
.L_742:
        /*0018*/ 	.byte	0x03, 0x19
        /*001a*/ 	.short	0x0430


	//----- nvinfo : EIATTR_KPARAM_INFO
	.align		4
        /*001c*/ 	.byte	0x04, 0x17
        /*001e*/ 	.short	(.L_744 - .L_743)
.L_743:
        /*0020*/ 	.word	0x00000000
        /*0024*/ 	.short	0x0000
        /*0026*/ 	.short	0x0000
        /*0028*/ 	.byte	0x00, 0xf0, 0xc1, 0x10


	//----- nvinfo : EIATTR_MAXREG_COUNT
	.align		4
.L_744:
        /*002c*/ 	.byte	0x03, 0x1b
        /*002e*/ 	.short	0x00ff


	//----- nvinfo : EIATTR_NUM_BARRIERS
	.align		4
        /*0030*/ 	.byte	0x02, 0x4c
        /*0032*/ 	.byte	0x01
	.zero		1


	//----- nvinfo : EIATTR_EXTERNS
	.align		4
        /*0034*/ 	.byte	0x04, 0x0f
        /*0036*/ 	.short	(.L_746 - .L_745)


	//   ....[0]....
	.align		4
.L_745:
        /*0038*/ 	.word	index@(__assertfail)


	//----- nvinfo : EIATTR_MERCURY_ISA_VERSION
	.align		4
.L_746:
        /*003c*/ 	.byte	0x03, 0x5f
        /*003e*/ 	.short	0x0000


	//----- nvinfo : EIATTR_INT_WARP_WIDE_INSTR_OFFSETS
	.align		4
        /*0040*/ 	.byte	0x04, 0x31
        /*0042*/ 	.short	(.L_748 - .L_747)


	//   ....[0]....
.L_747:
        /*0044*/ 	.word	0x000130c0


	//   ....[1]....
        /*0048*/ 	.word	0x00013190


	//----- nvinfo : EIATTR_COOP_GROUP_MASK_REGIDS
	.align		4
.L_748:
        /*004c*/ 	.byte	0x04, 0x29
        /*004e*/ 	.short	(.L_750 - .L_749)


	//   ....[0]....
.L_749:
        /*0050*/ 	.word	0xffffffff


	//   ....[1]....
        /*0054*/ 	.word	0xffffffff


	//   ....[2]....
        /*0058*/ 	.word	0xffffffff


	//   ....[3]....
        /*005c*/ 	.word	0xffffffff


	//   ....[4]....
        /*0060*/ 	.word	0xffffffff


	//   ....[5]....
        /*0064*/ 	.word	0xffffffff


	//   ....[6]....
        /*0068*/ 	.word	0xffffffff


	//   ....[7]....
        /*006c*/ 	.word	0xffffffff


	//   ....[8]....
        /*0070*/ 	.word	0xffffffff


	//   ....[9]....
        /*0074*/ 	.word	0xffffffff


	//   ....[10]....
        /*0078*/ 	.word	0xffffffff


	//   ....[11]....
        /*007c*/ 	.word	0xffffffff


	//   ....[12]....
        /*0080*/ 	.word	0xffffffff


	//   ....[13]....
        /*0084*/ 	.word	0xffffffff


	//   ....[14]....
        /*0088*/ 	.word	0xffffffff


	//   ....[15]....
        /*008c*/ 	.word	0xffffffff


	//   ....[16]....
        /*0090*/ 	.word	0xffffffff


	//   ....[17]....
        /*0094*/ 	.word	0xffffffff


	//   ....[18]....
        /*0098*/ 	.word	0xffffffff


	//   ....[19]....
        /*009c*/ 	.word	0xffffffff


	//   ....[20]....
        /*00a0*/ 	.word	0xffffffff


	//   ....[21]....
        /*00a4*/ 	.word	0xffffffff


	//   ....[22]....
        /*00a8*/ 	.word	0xffffffff


	//   ....[23]....
        /*00ac*/ 	.word	0xffffffff


	//   ....[24]....
        /*00b0*/ 	.word	0xffffffff


	//   ....[25]....
        /*00b4*/ 	.word	0xffffffff


	//   ....[26]....
        /*00b8*/ 	.word	0xffffffff


	//   ....[27]....
        /*00bc*/ 	.word	0xffffffff


	//   ....[28]....
        /*00c0*/ 	.word	0xffffffff


	//   ....[29]....
        /*00c4*/ 	.word	0xffffffff


	//   ....[30]....
        /*00c8*/ 	.word	0xffffffff


	//   ....[31]....
        /*00cc*/ 	.word	0xffffffff


	//----- nvinfo : EIATTR_COOP_GROUP_INSTR_OFFSETS
	.align		4
.L_750:
        /*00d0*/ 	.byte	0x04, 0x28
        /*00d2*/ 	.short	(.L_752 - .L_751)


	//   ....[0]....
.L_751:
        /*00d4*/ 	.word	0x0000c640


	//   ....[1]....
        /*00d8*/ 	.word	0x0000c650


	//   ....[2]....
        /*00dc*/ 	.word	0x0000c660


	//   ....[3]....
        /*00e0*/ 	.word	0x0000c670


	//   ....[4]....
        /*00e4*/ 	.word	0x0000c680


	//   ....[5]....
        /*00e8*/ 	.word	0x0000c690


	//   ....[6]....
        /*00ec*/ 	.word	0x0000c6a0


	//   ....[7]....
        /*00f0*/ 	.word	0x0000c6b0


	//   ....[8]....
        /*00f4*/ 	.word	0x0000c6d0


	//   ....[9]....
        /*00f8*/ 	.word	0x0000c6e0


	//   ....[10]....
        /*00fc*/ 	.word	0x0000c700


	//   ....[11]....
        /*0100*/ 	.word	0x0000c710


	//   ....[12]....
        /*0104*/ 	.word	0x0000c730


	//   ....[13]....
        /*0108*/ 	.word	0x0000c740


	//   ....[14]....
        /*010c*/ 	.word	0x0000c760


	//   ....[15]....
        /*0110*/ 	.word	0x0000c770


	//   ....[16]....
        /*0114*/ 	.word	0x00013eb0


	//   ....[17]....
        /*0118*/ 	.word	0x00013ec0


	//   ....[18]....
        /*011c*/ 	.word	0x00013ed0


	//   ....[19]....
        /*0120*/ 	.word	0x00013ee0


	//   ....[20]....
        /*0124*/ 	.word	0x00013ef0


	//   ....[21]....
        /*0128*/ 	.word	0x00013f00


	//   ....[22]....
        /*012c*/ 	.word	0x00013f10


	//   ....[23]....
        /*0130*/ 	.word	0x00013f20


	//   ....[24]....
        /*0134*/ 	.word	0x00013f40


	//   ....[25]....
        /*0138*/ 	.word	0x00013f50


	//   ....[26]....
        /*013c*/ 	.word	0x00013f70


	//   ....[27]....
        /*0140*/ 	.word	0x00013f80


	//   ....[28]....
        /*0144*/ 	.word	0x00013fa0


	//   ....[29]....
        /*0148*/ 	.word	0x00013fb0


	//   ....[30]....
        /*014c*/ 	.word	0x00013fd0


	//   ....[31]....
        /*0150*/ 	.word	0x00013fe0


	//----- nvinfo : EIATTR_SYSCALL_OFFSETS
	.align		4
.L_752:
        /*0154*/ 	.byte	0x04, 0x46
        /*0156*/ 	.short	(.L_754 - .L_753)


	//   ....[0]....
.L_753:
        /*0158*/ 	.word	0x00000ff0


	//   ....[1]....
        /*015c*/ 	.word	0x00014340


	//   ....[2]....
        /*0160*/ 	.word	0x000144e0


	//   ....[3]....
        /*0164*/ 	.word	0x00014680


	//   ....[4]....
        /*0168*/ 	.word	0x00014820


	//   ....[5]....
        /*016c*/ 	.word	0x00014b50


	//   ....[6]....
        /*0170*/ 	.word	0x00014cf0


	//   ....[7]....
        /*0174*/ 	.word	0x00014e90


	//   ....[8]....
        /*0178*/ 	.word	0x00015030


	//   ....[9]....
        /*017c*/ 	.word	0x00015420


	//   ....[10]....
        /*0180*/ 	.word	0x000155c0


	//   ....[11]....
        /*0184*/ 	.word	0x00015760


	//   ....[12]....
        /*0188*/ 	.word	0x00015900


	//   ....[13]....
        /*018c*/ 	.word	0x00015c30


	//   ....[14]....
        /*0190*/ 	.word	0x00015dd0


	//   ....[15]....
        /*0194*/ 	.word	0x00015f70


	//   ....[16]....
        /*0198*/ 	.word	0x00016110


	//----- nvinfo : EIATTR_EXIT_INSTR_OFFSETS
	.align		4
.L_754:
        /*019c*/ 	.byte	0x04, 0x1c
        /*019e*/ 	.short	(.L_756 - .L_755)


	//   ....[0]....
.L_755:
        /*01a0*/ 	.word	0x00013240


	//   ....[1]....
        /*01a4*/ 	.word	0x00014060


	//   ....[2]....
        /*01a8*/ 	.word	0x00014860


	//   ....[3]....
        /*01ac*/ 	.word	0x000148b0


	//   ....[4]....
        /*01b0*/ 	.word	0x00015070


	//   ....[5]....
        /*01b4*/ 	.word	0x000150c0


	//   ....[6]....
        /*01b8*/ 	.word	0x000150e0


	//   ....[7]....
        /*01bc*/ 	.word	0x00015110


	//   ....[8]....
        /*01c0*/ 	.word	0x00015140


	//   ....[9]....
        /*01c4*/ 	.word	0x00015940


	//   ....[10]....
        /*01c8*/ 	.word	0x00015990


	//   ....[11]....
        /*01cc*/ 	.word	0x00016150


	//   ....[12]....
        /*01d0*/ 	.word	0x000161a0


	//----- nvinfo : EIATTR_MAX_THREADS
	.align		4
.L_756:
        /*01d4*/ 	.byte	0x04, 0x05
        /*01d6*/ 	.short	(.L_758 - .L_757)
.L_757:
        /*01d8*/ 	.word	0x00000040
        /*01dc*/ 	.word	0x00000001
        /*01e0*/ 	.word	0x00000001


	//----- nvinfo : EIATTR_CRS_STACK_SIZE
	.align		4
.L_758:
        /*01e4*/ 	.byte	0x04, 0x1e
        /*01e6*/ 	.short	(.L_760 - .L_759)
.L_759:
        /*01e8*/ 	.word	0x00000000
.L_760:


//--------------------- .nv.info._ZN2at6native13reduce_kernelILi512ELi1ENS0_8ReduceOpIfNS0_7MeanOpsIffffEEjfLi4ELi4EEEEEvT1_ --------------------------
	.section	.nv.info._ZN2at6native13reduce_kernelILi512ELi1ENS0_8ReduceOpIfNS0_7MeanOpsIffffEEjfLi4ELi4EEEEEvT1_,"",@"SHT_CUDA_INFO"
	.sectionflags	@""
	.align	4


	//----- nvinfo : EIATTR_CUDA_API_VERSION
	.align		4
        /*0000*/ 	.byte	0x04, 0x37
        /*0002*/ 	.short	(.L_762 - .L_761)
.L_761:
        /*0004*/ 	.word	0x00000082


	//----- nvinfo : EIATTR_SW2861232_WAR
	.align		4
.L_762:
        /*0008*/ 	.byte	0x01, 0x35
	.zero		2


	//----- nvinfo : EIATTR_PARAM_CBANK
	.align		4
        /*000c*/ 	.byte	0x04, 0x0a
        /*000e*/ 	.short	(.L_764 - .L_763)
	.align		4
.L_763:
        /*0010*/ 	.word	index@(.nv.constant0._ZN2at6native13reduce_kernelILi512ELi1ENS0_8ReduceOpIfNS0_7MeanOpsIffffEEjfLi4ELi4EEEEEvT1_)
        /*0014*/ 	.short	0x0160
        /*0016*/ 	.short	0x0418


	//----- nvinfo : EIATTR_CBANK_PARAM_SIZE
	.align		4
.L_764:
        /*0018*/ 	.byte	0x03, 0x19
        /*001a*/ 	.short	0x0418


	//----- nvinfo : EIATTR_KPARAM_INFO
	.align		4
        /*001c*/ 	.byte	0x04, 0x17
        /*001e*/ 	.short	(.L_766 - .L_765)
.L_765:
        /*0020*/ 	.word	0x00000000
        /*0024*/ 	.short	0x0000
        /*0026*/ 	.short	0x0000
        /*0028*/ 	.byte	0x00, 0xf0, 0x61, 0x10


	//----- nvinfo : EIATTR_MAXREG_COUNT
	.align		4
.L_766:
        /*002c*/ 	.byte	0x03, 0x1b
        /*002e*/ 	.short	0x0020


	//----- nvinfo : EIATTR_NUM_BARRIERS
	.align		4
        /*0030*/ 	.byte	0x02, 0x4c
        /*0032*/ 	.byte	0x01
	.zero		1


	//----- nvinfo : EIATTR_EXTERNS
	.align		4
        /*0034*/ 	.byte	0x04, 0x0f
        /*0036*/ 	.short	(.L_768 - .L_767)


	//   ....[0]....
	.align		4
.L_767:
        /*0038*/ 	.word	index@(__assertfail)


	//----- nvinfo : EIATTR_MERCURY_ISA_VERSION
	.align		4
.L_768:
        /*003c*/ 	.byte	0x03, 0x5f
        /*003e*/ 	.short	0x0000


	//----- nvinfo : EIATTR_INT_WARP_WIDE_INSTR_OFFSETS
	.align		4
        /*0040*/ 	.byte	0x04, 0x31
        /*0042*/ 	.short	(.L_770 - .L_769)


	//   ....[0]....
.L_769:
        /*0044*/ 	.word	0x0000ac70


	//   ....[1]....
        /*0048*/ 	.word	0x0000ad40


	//----- nvinfo : EIATTR_COOP_GROUP_MASK_REGIDS
	.align		4
.L_770:
        /*004c*/ 	.byte	0x04, 0x29
        /*004e*/ 	.short	(.L_772 - .L_771)


	//   ....[0]....
.L_771:
        /*0050*/ 	.word	0xffffffff


	//   ....[1]....
        /*0054*/ 	.word	0xffffffff


	//----- nvinfo : EIATTR_COOP_GROUP_INSTR_OFFSETS
	.align		4
.L_772:
        /*0058*/ 	.byte	0x04, 0x28
        /*005a*/ 	.short	(.L_774 - .L_773)


	//   ....[0]....
.L_773:
        /*005c*/ 	.word	0x00008ff0


	//   ....[1]....
        /*0060*/ 	.word	0x0000b360


	//----- nvinfo : EIATTR_SYSCALL_OFFSETS
	.align		4
.L_774:
        /*0064*/ 	.byte	0x04, 0x46
        /*0066*/ 	.short	(.L_776 - .L_775)


	//   ....[0]....
.L_775:
        /*0068*/ 	.word	0x0000b5d0


	//   ....[1]....
        /*006c*/ 	.word	0x0000b810


	//   ....[2]....
        /*0070*/ 	.word	0x0000bb10


	//   ....[3]....
        /*0074*/ 	.word	0x0000bd50


	//----- nvinfo : EIATTR_EXIT_INSTR_OFFSETS
	.align		4
.L_776:
        /*0078*/ 	.byte	0x04, 0x1c
        /*007a*/ 	.short	(.L_778 - .L_777)


	//   ....[0]....
.L_777:
        /*007c*/ 	.word	0x0000adf0


	//   ....[1]....
        /*0080*/ 	.word	0x0000b3b0


	//   ....[2]....
        /*0084*/ 	.word	0x0000b610


	//   ....[3]....
        /*0088*/ 	.word	0x0000b630


	//   ....[4]....
        /*008c*/ 	.word	0x0000b850


	//   ....[5]....
        /*0090*/ 	.word	0x0000b870


	//   ....[6]....
        /*0094*/ 	.word	0x0000b890


	//   ....[7]....
        /*0098*/ 	.word	0x0000b8c0


	//   ....[8]....
        /*009c*/ 	.word	0x0000b8f0


	//   ....[9]....
        /*00a0*/ 	.word	0x0000bb50


	//   ....[10]....
        /*00a4*/ 	.word	0x0000bb70


	//   ....[11]....
        /*00a8*/ 	.word	0x0000bd90


	//   ....[12]....
        /*00ac*/ 	.word	0x0000bdb0


	//----- nvinfo : EIATTR_MAX_THREADS
	.align		4
.L_778:
        /*00b0*/ 	.byte	0x04, 0x05
        /*00b2*/ 	.short	(.L_780 - .L_779)
.L_779:
        /*00b4*/ 	.word	0x00000200
        /*00b8*/ 	.word	0x00000001
        /*00bc*/ 	.word	0x00000001


	//----- nvinfo : EIATTR_CRS_STACK_SIZE
	.align		4
.L_780:
        /*00c0*/ 	.byte	0x04, 0x1e
        /*00c2*/ 	.short	(.L_782 - .L_781)
.L_781:
        /*00c4*/ 	.word	0x00000000
.L_782:


//--------------------- .nv.info._ZN2at6native13reduce_kernelILi256ELi2ENS0_8ReduceOpIfNS0_7MeanOpsIffffEEjfLi4ELi4EEEEEvT1_ --------------------------
	.section	.nv.info._ZN2at6native13reduce_kernelILi256ELi2ENS0_8ReduceOpIfNS0_7MeanOpsIffffEEjfLi4ELi4EEEEEvT1_,"",@"SHT_CUDA_INFO"
	.sectionflags	@""
	.align	4


	//----- nvinfo : EIATTR_CUDA_API_VERSION
	.align		4
        /*0000*/ 	.byte	0x04, 0x37
        /*0002*/ 	.short	(.L_784 - .L_783)
.L_783:
        /*0004*/ 	.word	0x00000082


	//----- nvinfo : EIATTR_SW2861232_WAR
	.align		4
.L_784:
        /*0008*/ 	.byte	0x01, 0x35
	.zero		2


	//----- nvinfo : EIATTR_PARAM_CBANK
	.align		4
        /*000c*/ 	.byte	0x04, 0x0a
        /*000e*/ 	.short	(.L_786 - .L_785)
	.align		4
.L_785:
        /*0010*/ 	.word	index@(.nv.constant0._ZN2at6native13reduce_kernelILi256ELi2ENS0_8ReduceOpIfNS0_7MeanOpsIffffEEjfLi4ELi4EEEEEvT1_)
        /*0014*/ 	.short	0x0160
        /*0016*/ 	.short	0x0418


	//----- nvinfo : EIATTR_CBANK_PARAM_SIZE
	.align		4
.L_786:
        /*0018*/ 	.byte	0x03, 0x19
        /*001a*/ 	.short	0x0418


	//----- nvinfo : EIATTR_KPARAM_INFO
	.align		4
        /*001c*/ 	.byte	0x04, 0x17
        /*001e*/ 	.short	(.L_788 - .L_787)
.L_787:
        /*0020*/ 	.word	0x00000000
        /*0024*/ 	.short	0x0000
        /*0026*/ 	.short	0x0000
        /*0028*/ 	.byte	0x00, 0xf0, 0x61, 0x10


	//----- nvinfo : EIATTR_MAXREG_COUNT
	.align		4
.L_788:
        /*002c*/ 	.byte	0x03, 0x1b
        /*002e*/ 	.short	0x0040


	//----- nvinfo : EIATTR_NUM_BARRIERS
	.align		4
        /*0030*/ 	.byte	0x02, 0x4c
        /*0032*/ 	.byte	0x01
	.zero		1


	//----- nvinfo : EIATTR_EXTERNS
	.align		4
        /*0034*/ 	.byte	0x04, 0x0f
        /*0036*/ 	.short	(.L_790 - .L_789)


	//   ....[0]....
	.align		4
.L_789:
        /*0038*/ 	.word	index@(__assertfail)


	//----- nvinfo : EIATTR_MERCURY_ISA_VERSION
	.align		4
.L_790:
        /*003c*/ 	.byte	0x03, 0x5f
        /*003e*/ 	.short	0x0000


	//----- nvinfo : EIATTR_INT_WARP_WIDE_INSTR_OFFSETS
	.align		4
        /*0040*/ 	.byte	0x04, 0x31
        /*0042*/ 	.short	(.L_792 - .L_791)


	//   ....[0]....
.L_791:
        /*0044*/ 	.word	0x0000cb60


	//   ....[1]....
        /*0048*/ 	.word	0x0000cc30


	//----- nvinfo : EIATTR_COOP_GROUP_MASK_REGIDS
	.align		4
.L_792:
        /*004c*/ 	.byte	0x04, 0x29
        /*004e*/ 	.short	(.L_794 - .L_793)


	//   ....[0]....
.L_793:
        /*0050*/ 	.word	0xffffffff


	//   ....[1]....
        /*0054*/ 	.word	0xffffffff


	//   ....[2]....
        /*0058*/ 	.word	0xffffffff


	//   ....[3]....
        /*005c*/ 	.word	0xffffffff


	//----- nvinfo : EIATTR_COOP_GROUP_INSTR_OFFSETS
	.align		4
.L_794:
        /*0060*/ 	.byte	0x04, 0x28
        /*0062*/ 	.short	(.L_796 - .L_795)


	//   ....[0]....
.L_795:
        /*0064*/ 	.word	0x00009500


	//   ....[1]....
        /*0068*/ 	.word	0x00009510


	//   ....[2]....
        /*006c*/ 	.word	0x0000d300


	//   ....[3]....
        /*0070*/ 	.word	0x0000d310


	//----- nvinfo : EIATTR_SYSCALL_OFFSETS
	.align		4
.L_796:
        /*0074*/ 	.byte	0x04, 0x46
        /*0076*/ 	.short	(.L_798 - .L_797)


	//   ....[0]....
.L_797:
        /*0078*/ 	.word	0x00000f70


	//   ....[1]....
        /*007c*/ 	.word	0x0000d5c0


	//   ....[2]....
        /*0080*/ 	.word	0x0000d750


	//   ....[3]....
        /*0084*/ 	.word	0x0000d9d0


	//   ....[4]....
        /*0088*/ 	.word	0x0000db60


	//   ....[5]....
        /*008c*/ 	.word	0x0000dea0


	//   ....[6]....
        /*0090*/ 	.word	0x0000e030


	//   ....[7]....
        /*0094*/ 	.word	0x0000e2b0


	//   ....[8]....
        /*0098*/ 	.word	0x0000e440


	//----- nvinfo : EIATTR_EXIT_INSTR_OFFSETS
	.align		4
.L_798:
        /*009c*/ 	.byte	0x04, 0x1c
        /*009e*/ 	.short	(.L_800 - .L_799)


	//   ....[0]....
.L_799:
        /*00a0*/ 	.word	0x0000cce0


	//   ....[1]....
        /*00a4*/ 	.word	0x0000d370


	//   ....[2]....
        /*00a8*/ 	.word	0x0000d790


	//   ....[3]....
        /*00ac*/ 	.word	0x0000d7c0


	//   ....[4]....
        /*00b0*/ 	.word	0x0000dba0


	//   ....[5]....
        /*00b4*/ 	.word	0x0000dbd0


	//   ....[6]....
        /*00b8*/ 	.word	0x0000dbf0


	//   ....[7]....
        /*00bc*/ 	.word	0x0000dc20


	//   ....[8]....
        /*00c0*/ 	.word	0x0000dc50


	//   ....[9]....
        /*00c4*/ 	.word	0x0000e070


	//   ....[10]....
        /*00c8*/ 	.word	0x0000e0a0


	//   ....[11]....
        /*00cc*/ 	.word	0x0000e480


	//   ....[12]....
        /*00d0*/ 	.word	0x0000e4b0


	//----- nvinfo : EIATTR_MAX_THREADS
	.align		4
.L_800:
        /*00d4*/ 	.byte	0x04, 0x05
        /*00d6*/ 	.short	(.L_802 - .L_801)
.L_801:
        /*00d8*/ 	.word	0x00000100
        /*00dc*/ 	.word	0x00000001
        /*00e0*/ 	.word	0x00000001


	//----- nvinfo : EIATTR_CRS_STACK_SIZE
	.align		4
.L_802:
        /*00e4*/ 	.byte	0x04, 0x1e
        /*00e6*/ 	.short	(.L_804 - .L_803)
.L_803:
        /*00e8*/ 	.word	0x00000000
.L_804:


//--------------------- .nv.info._ZN2at6native13reduce_kernelILi128ELi4ENS0_8ReduceOpIfNS0_7MeanOpsIffffEEjfLi4ELi4EEEEEvT1_ --------------------------
	.section	.nv.info._ZN2at6native13reduce_kernelILi128ELi4ENS0_8ReduceOpIfNS0_7MeanOpsIffffEEjfLi4ELi4EEEEEvT1_,"",@"SHT_CUDA_INFO"
	.sectionflags	@""
	.align	4


	//----- nvinfo : EIATTR_CUDA_API_VERSION
	.align		4
        /*0000*/ 	.byte	0x04, 0x37
        /*0002*/ 	.short	(.L_806 - .L_805)
.L_805:
        /*0004*/ 	.word	0x00000082


	//----- nvinfo : EIATTR_SW2861232_WAR
	.align		4
.L_806:
        /*0008*/ 	.byte	0x01, 0x35
	.zero		2


	//----- nvinfo : EIATTR_PARAM_CBANK
	.align		4
        /*000c*/ 	.byte	0x04, 0x0a
        /*000e*/ 	.short	(.L_808 - .L_807)
	.align		4
.L_807:
        /*0010*/ 	.word	index@(.nv.constant0._ZN2at6native13reduce_kernelILi128ELi4ENS0_8ReduceOpIfNS0_7MeanOpsIffffEEjfLi4ELi4EEEEEvT1_)
        /*0014*/ 	.short	0x0160
        /*0016*/ 	.short	0x0418


	//----- nvinfo : EIATTR_CBANK_PARAM_SIZE
	.align		4
.L_808:
        /*0018*/ 	.byte	0x03, 0x19
        /*001a*/ 	.short	0x0418


	//----- nvinfo : EIATTR_KPARAM_INFO
	.align		4
        /*001c*/ 	.byte	0x04, 0x17
        /*001e*/ 	.short	(.L_810 - .L_809)
.L_809:
        /*0020*/ 	.word	0x00000000
        /*0024*/ 	.short	0x0000
        /*0026*/ 	.short	0x0000
        /*0028*/ 	.byte	0x00, 0xf0, 0x61, 0x10


	//----- nvinfo : EIATTR_MAXREG_COUNT
	.align		4
.L_810:
        /*002c*/ 	.byte	0x03, 0x1b
        /*002e*/ 	.short	0x0080


	//----- nvinfo : EIATTR_NUM_BARRIERS
	.align		4
        /*0030*/ 	.byte	0x02, 0x4c
        /*0032*/ 	.byte	0x01
	.zero		1


	//----- nvinfo : EIATTR_EXTERNS
	.align		4
        /*0034*/ 	.byte	0x04, 0x0f
        /*0036*/ 	.short	(.L_812 - .L_811)


	//   ....[0]....
	.align		4
.L_811:
        /*0038*/ 	.word	index@(__assertfail)


	//----- nvinfo : EIATTR_MERCURY_ISA_VERSION
	.align		4
.L_812:
        /*003c*/ 	.byte	0x03, 0x5f
        /*003e*/ 	.short	0x0000


	//----- nvinfo : EIATTR_INT_WARP_WIDE_INSTR_OFFSETS
	.align		4
        /*0040*/ 	.byte	0x04, 0x31
        /*0042*/ 	.short	(.L_814 - .L_813)


	//   ....[0]....
.L_813:
        /*0044*/ 	.word	0x00010660


	//   ....[1]....
        /*0048*/ 	.word	0x00010730


	//----- nvinfo : EIATTR_COOP_GROUP_MASK_REGIDS
	.align		4
.L_814:
        /*004c*/ 	.byte	0x04, 0x29
        /*004e*/ 	.short	(.L_816 - .L_815)


	//   ....[0]....
.L_815:
        /*0050*/ 	.word	0xffffffff


	//   ....[1]....
        /*0054*/ 	.word	0xffffffff


	//   ....[2]....
        /*0058*/ 	.word	0xffffffff


	//   ....[3]....
        /*005c*/ 	.word	0xffffffff


	//   ....[4]....
        /*0060*/ 	.word	0xffffffff


	//   ....[5]....
        /*0064*/ 	.word	0xffffffff


	//   ....[6]....
        /*0068*/ 	.word	0xffffffff


	//   ....[7]....
        /*006c*/ 	.word	0xffffffff


	//----- nvinfo : EIATTR_COOP_GROUP_INSTR_OFFSETS
	.align		4
.L_816:
        /*0070*/ 	.byte	0x04, 0x28
        /*0072*/ 	.short	(.L_818 - .L_817)


	//   ....[0]....
.L_817:
        /*0074*/ 	.word	0x00009cd0


	//   ....[1]....
        /*0078*/ 	.word	0x00009ce0


	//   ....[2]....
        /*007c*/ 	.word	0x00009cf0


	//   ....[3]....
        /*0080*/ 	.word	0x00009d00


	//   ....[4]....
        /*0084*/ 	.word	0x00010f40


	//   ....[5]....
        /*0088*/ 	.word	0x00010f50


	//   ....[6]....
        /*008c*/ 	.word	0x00010f60


	//   ....[7]....
        /*0090*/ 	.word	0x00010f70


	//----- nvinfo : EIATTR_SYSCALL_OFFSETS
	.align		4
.L_818:
        /*0094*/ 	.byte	0x04, 0x46
        /*0096*/ 	.short	(.L_820 - .L_819)


	//   ....[0]....
.L_819:
        /*0098*/ 	.word	0x00000f10


	//   ....[1]....
        /*009c*/ 	.word	0x00011280


	//   ....[2]....
        /*00a0*/ 	.word	0x00011410


	//   ....[3]....
        /*00a4*/ 	.word	0x000115a0


	//   ....[4]....
        /*00a8*/ 	.word	0x00011730


	//   ....[5]....
        /*00ac*/ 	.word	0x00011a10


	//   ....[6]....
        /*00b0*/ 	.word	0x00011ba0


	//   ....[7]....
        /*00b4*/ 	.word	0x00011d30


	//   ....[8]....
        /*00b8*/ 	.word	0x00011ec0


	//   ....[9]....
        /*00bc*/ 	.word	0x00012260


	//   ....[10]....
        /*00c0*/ 	.word	0x000123f0


	//   ....[11]....
        /*00c4*/ 	.word	0x00012580


	//   ....[12]....
        /*00c8*/ 	.word	0x00012710


	//   ....[13]....
        /*00cc*/ 	.word	0x000129f0


	//   ....[14]....
        /*00d0*/ 	.word	0x00012b80


	//   ....[15]....
        /*00d4*/ 	.word	0x00012d10


	//   ....[16]....
        /*00d8*/ 	.word	0x00012ea0


	//----- nvinfo : EIATTR_EXIT_INSTR_OFFSETS
	.align		4
.L_820:
        /*00dc*/ 	.byte	0x04, 0x1c
        /*00de*/ 	.short	(.L_822 - .L_821)


	//   ....[0]....
.L_821:
        /*00e0*/ 	.word	0x000107e0


	//   ....[1]....
        /*00e4*/ 	.word	0x00010ff0


	//   ....[2]....
        /*00e8*/ 	.word	0x00011770


	//   ....[3]....
        /*00ec*/ 	.word	0x000117c0


	//   ....[4]....
        /*00f0*/ 	.word	0x00011f00


	//   ....[5]....
        /*00f4*/ 	.word	0x00011f50


	//   ....[6]....
        /*00f8*/ 	.word	0x00011f70


	//   ....[7]....
        /*00fc*/ 	.word	0x00011fa0


	//   ....[8]....
        /*0100*/ 	.word	0x00011fd0


	//   ....[9]....
        /*0104*/ 	.word	0x00012750


	//   ....[10]....
        /*0108*/ 	.word	0x000127a0


	//   ....[11]....
        /*010c*/ 	.word	0x00012ee0


	//   ....[12]....
        /*0110*/ 	.word	0x00012f30


	//----- nvinfo : EIATTR_MAX_THREADS
	.align		4
.L_822:
        /*0114*/ 	.byte	0x04, 0x05
        /*0116*/ 	.short	(.L_824 - .L_823)
.L_823:
        /*0118*/ 	.word	0x00000080
        /*011c*/ 	.word	0x00000001
        /*0120*/ 	.word	0x00000001


	//----- nvinfo : EIATTR_CRS_STACK_SIZE
	.align		4
.L_824:
        /*0124*/ 	.byte	0x04, 0x1e
        /*0126*/ 	.short	(.L_826 - .L_825)
.L_825:
        /*0128*/ 	.word	0x00000000
.L_826:


//--------------------- .nv.info._ZN2at6native13reduce_kernelILi512ELi1ENS0_8ReduceOpIdNS0_7MeanOpsIddddEEjdLi4ELi4EEEEEvT1_ --------------------------
	.section	.nv.info._ZN2at6native13reduce_kernelILi512ELi1ENS0_8ReduceOpIdNS0_7MeanOpsIddddEEjdLi4ELi4EEEEEvT1_,"",@"SHT_CUDA_INFO"
	.sectionflags	@""
	.align	4


	//----- nvinfo : EIATTR_CUDA_API_VERSION
	.align		4
        /*0000*/ 	.byte	0x04, 0x37
        /*0002*/ 	.short	(.L_828 - .L_827)
.L_827:
        /*0004*/ 	.word	0x00000082


	//----- nvinfo : EIATTR_SW2861232_WAR
	.align		4
.L_828:
        /*0008*/ 	.byte	0x01, 0x35
	.zero		2


	//----- nvinfo : EIATTR_PARAM_CBANK
	.align		4
        /*000c*/ 	.byte	0x04, 0x0a
        /*000e*/ 	.short	(.L_830 - .L_829)
	.align		4
.L_829:
        /*0010*/ 	.word	index@(.nv.constant0._ZN2at6native13reduce_kernelILi512ELi1ENS0_8ReduceOpIdNS0_7MeanOpsIddddEEjdLi4ELi4EEEEEvT1_)
        /*0014*/ 	.short	0x0160
        /*0016*/ 	.short	0x0420


	//----- nvinfo : EIATTR_CBANK_PARAM_SIZE
	.align		4
.L_830:
        /*0018*/ 	.byte	0x03, 0x19
        /*001a*/ 	.short	0x0420


	//----- nvinfo : EIATTR_KPARAM_INFO
	.align		4
        /*001c*/ 	.byte	0x04, 0x17
        /*001e*/ 	.short	(.L_832 - .L_831)
.L_831:
        /*0020*/ 	.word	0x00000000
        /*0024*/ 	.short	0x0000
        /*0026*/ 	.short	0x0000
        /*0028*/ 	.byte	0x00, 0xf0, 0x81, 0x10


	//----- nvinfo : EIATTR_MAXREG_COUNT
	.align		4
.L_832:
        /*002c*/ 	.byte	0x03, 0x1b
        /*002e*/ 	.short	0x0020


	//----- nvinfo : EIATTR_NUM_BARRIERS
	.align		4
        /*0030*/ 	.byte	0x02, 0x4c
        /*0032*/ 	.byte	0x01
	.zero		1


	//----- nvinfo : EIATTR_EXTERNS
	.align		4
        /*0034*/ 	.byte	0x04, 0x0f
        /*0036*/ 	.short	(.L_834 - .L_833)


	//   ....[0]....
	.align		4
.L_833:
        /*0038*/ 	.word	index@(__assertfail)


	//----- nvinfo : EIATTR_MERCURY_ISA_VERSION
	.align		4
.L_834:
        /*003c*/ 	.byte	0x03, 0x5f
        /*003e*/ 	.short	0x0000


	//----- nvinfo : EIATTR_INT_WARP_WIDE_INSTR_OFFSETS
	.align		4
        /*0040*/ 	.byte	0x04, 0x31
        /*0042*/ 	.short	(.L_836 - .L_835)


	//   ....[0]....
.L_835:
        /*0044*/ 	.word	0x0000ade0


	//   ....[1]....
        /*0048*/ 	.word	0x0000aeb0


	//----- nvinfo : EIATTR_COOP_GROUP_MASK_REGIDS
	.align		4
.L_836:
        /*004c*/ 	.byte	0x04, 0x29
        /*004e*/ 	.short	(.L_838 - .L_837)


	//   ....[0]....
.L_837:
        /*0050*/ 	.word	0xffffffff


	//   ....[1]....
        /*0054*/ 	.word	0xffffffff


	//   ....[2]....
        /*0058*/ 	.word	0xffffffff


	//   ....[3]....
        /*005c*/ 	.word	0xffffffff


	//----- nvinfo : EIATTR_COOP_GROUP_INSTR_OFFSETS
	.align		4
.L_838:
        /*0060*/ 	.byte	0x04, 0x28
        /*0062*/ 	.short	(.L_840 - .L_839)


	//   ....[0]....
.L_839:
        /*0064*/ 	.word	0x00009150


	//   ....[1]....
        /*0068*/ 	.word	0x00009160


	//   ....[2]....
        /*006c*/ 	.word	0x0000b4f0


	//   ....[3]....
        /*0070*/ 	.word	0x0000b500


	//----- nvinfo : EIATTR_SYSCALL_OFFSETS
	.align		4
.L_840:
        /*0074*/ 	.byte	0x04, 0x46
        /*0076*/ 	.short	(.L_842 - .L_841)


	//   ....[0]....
.L_841:
        /*0078*/ 	.word	0x0000b770


	//   ....[1]....
        /*007c*/ 	.word	0x0000b9b0


	//   ....[2]....
        /*0080*/ 	.word	0x0000bcb0


	//   ....[3]....
        /*0084*/ 	.word	0x0000bef0


	//----- nvinfo : EIATTR_EXIT_INSTR_OFFSETS
	.align		4
.L_842:
        /*0088*/ 	.byte	0x04, 0x1c
        /*008a*/ 	.short	(.L_844 - .L_843)


	//   ....[0]....
.L_843:
        /*008c*/ 	.word	0x0000af60


	//   ....[1]....
        /*0090*/ 	.word	0x0000b550


	//   ....[2]....
        /*0094*/ 	.word	0x0000b7b0


	//   ....[3]....
        /*0098*/ 	.word	0x0000b7d0


	//   ....[4]....
        /*009c*/ 	.word	0x0000b9f0


	//   ....[5]....
        /*00a0*/ 	.word	0x0000ba10


	//   ....[6]....
        /*00a4*/ 	.word	0x0000ba30


	//   ....[7]....
        /*00a8*/ 	.word	0x0000ba60


	//   ....[8]....
        /*00ac*/ 	.word	0x0000ba90


	//   ....[9]....
        /*00b0*/ 	.word	0x0000bcf0


	//   ....[10]....
        /*00b4*/ 	.word	0x0000bd10


	//   ....[11]....
        /*00b8*/ 	.word	0x0000bf30


	//   ....[12]....
        /*00bc*/ 	.word	0x0000bf50


	//----- nvinfo : EIATTR_MAX_THREADS
	.align		4
.L_844:
        /*00c0*/ 	.byte	0x04, 0x05
        /*00c2*/ 	.short	(.L_846 - .L_845)
.L_845:
        /*00c4*/ 	.word	0x00000200
        /*00c8*/ 	.word	0x00000001
        /*00cc*/ 	.word	0x00000001


	//----- nvinfo : EIATTR_CRS_STACK_SIZE
	.align		4
.L_846:
        /*00d0*/ 	.byte	0x04, 0x1e
        /*00d2*/ 	.short	(.L_848 - .L_847)
.L_847:
        /*00d4*/ 	.word	0x00000000
.L_848:


//--------------------- .nv.info._ZN2at6native13reduce_kernelILi256ELi2ENS0_8ReduceOpIdNS0_7MeanOpsIddddEEjdLi4ELi4EEEEEvT1_ --------------------------
	.section	.nv.info._ZN2at6native13reduce_kernelILi256ELi2ENS0_8ReduceOpIdNS0_7MeanOpsIddddEEjdLi4ELi4EEEEEvT1_,"",@"SHT_CUDA_INFO"
	.sectionflags	@""
	.align	4


	//----- nvinfo : EIATTR_CUDA_API_VERSION
	.align		4
        /*0000*/ 	.byte	0x04, 0x37
        /*0002*/ 	.short	(.L_850 - .L_849)
.L_849:
        /*0004*/ 	.word	0x00000082


	//----- nvinfo : EIATTR_SW2861232_WAR
	.align		4
.L_850:
        /*0008*/ 	.byte	0x01, 0x35
	.zero		2


	//----- nvinfo : EIATTR_PARAM_CBANK
	.align		4
        /*000c*/ 	.byte	0x04, 0x0a
        /*000e*/ 	.short	(.L_852 - .L_851)
	.align		4
.L_851:
        /*0010*/ 	.word	index@(.nv.constant0._ZN2at6native13reduce_kernelILi256ELi2ENS0_8ReduceOpIdNS0_7MeanOpsIddddEEjdLi4ELi4EEEEEvT1_)
        /*0014*/ 	.short	0x0160
        /*0016*/ 	.short	0x0420


	//----- nvinfo : EIATTR_CBANK_PARAM_SIZE
	.align		4
.L_852:
        /*0018*/ 	.byte	0x03, 0x19
        /*001a*/ 	.short	0x0420


	//----- nvinfo : EIATTR_KPARAM_INFO
	.align		4
        /*001c*/ 	.byte	0x04, 0x17
        /*001e*/ 	.short	(.L_854 - .L_853)
.L_853:
        /*0020*/ 	.word	0x00000000
        /*0024*/ 	.short	0x0000
        /*0026*/ 	.short	0x0000
        /*0028*/ 	.byte	0x00, 0xf0, 0x81, 0x10


	//----- nvinfo : EIATTR_MAXREG_COUNT
	.align		4
.L_854:
        /*002c*/ 	.byte	0x03, 0x1b
        /*002e*/ 	.short	0x0040


	//----- nvinfo : EIATTR_NUM_BARRIERS
	.align		4
        /*0030*/ 	.byte	0x02, 0x4c
        /*0032*/ 	.byte	0x01
	.zero		1


	//----- nvinfo : EIATTR_EXTERNS
	.align		4
        /*0034*/ 	.byte	0x04, 0x0f
        /*0036*/ 	.short	(.L_856 - .L_855)


	//   ....[0]....
	.align		4
.L_855:
        /*0038*/ 	.word	index@(__assertfail)


	//----- nvinfo : EIATTR_MERCURY_ISA_VERSION
	.align		4
.L_856:
        /*003c*/ 	.byte	0x03, 0x5f
        /*003e*/ 	.short	0x0000


	//----- nvinfo : EIATTR_INT_WARP_WIDE_INSTR_OFFSETS
	.align		4
        /*0040*/ 	.byte	0x04, 0x31
        /*0042*/ 	.short	(.L_858 - .L_857)


	//   ....[0]....
.L_857:
        /*0044*/ 	.word	0x0000cf90


	//   ....[1]....
        /*0048*/ 	.word	0x0000d060


	//----- nvinfo : EIATTR_COOP_GROUP_MASK_REGIDS
	.align		4
.L_858:
        /*004c*/ 	.byte	0x04, 0x29
        /*004e*/ 	.short	(.L_860 - .L_859)


	//   ....[0]....
.L_859:
        /*0050*/ 	.word	0xffffffff


	//   ....[1]....
        /*0054*/ 	.word	0xffffffff


	//   ....[2]....
        /*0058*/ 	.word	0xffffffff


	//   ....[3]....
        /*005c*/ 	.word	0xffffffff


	//   ....[4]....
        /*0060*/ 	.word	0xffffffff


	//   ....[5]....
        /*0064*/ 	.word	0xffffffff


	//   ....[6]....
        /*0068*/ 	.word	0xffffffff


	//   ....[7]....
        /*006c*/ 	.word	0xffffffff


	//----- nvinfo : EIATTR_COOP_GROUP_INSTR_OFFSETS
	.align		4
.L_860:
        /*0070*/ 	.byte	0x04, 0x28
        /*0072*/ 	.short	(.L_862 - .L_861)


	//   ....[0]....
.L_861:
        /*0074*/ 	.word	0x00009910


	//   ....[1]....
        /*0078*/ 	.word	0x00009920


	//   ....[2]....
        /*007c*/ 	.word	0x00009930


	//   ....[3]....
        /*0080*/ 	.word	0x00009940


	//   ....[4]....
        /*0084*/ 	.word	0x0000d780


	//   ....[5]....
        /*0088*/ 	.word	0x0000d790


	//   ....[6]....
        /*008c*/ 	.word	0x0000d7a0


	//   ....[7]....
        /*0090*/ 	.word	0x0000d7b0


	//----- nvinfo : EIATTR_SYSCALL_OFFSETS
	.align		4
.L_862:
        /*0094*/ 	.byte	0x04, 0x46
        /*0096*/ 	.short	(.L_864 - .L_863)


	//   ....[0]....
.L_863:
        /*0098*/ 	.word	0x00000f70


	//   ....[1]....
        /*009c*/ 	.word	0x0000da60


	//   ....[2]....
        /*00a0*/ 	.word	0x0000dbf0


	//   ....[3]....
        /*00a4*/ 	.word	0x0000de70


	//   ....[4]....
        /*00a8*/ 	.word	0x0000e000


	//   ....[5]....
        /*00ac*/ 	.word	0x0000e340


	//   ....[6]....
        /*00b0*/ 	.word	0x0000e4d0


	//   ....[7]....
        /*00b4*/ 	.word	0x0000e750


	//   ....[8]....
        /*00b8*/ 	.word	0x0000e8e0


	//----- nvinfo : EIATTR_EXIT_INSTR_OFFSETS
	.align		4
.L_864:
        /*00bc*/ 	.byte	0x04, 0x1c
        /*00be*/ 	.short	(.L_866 - .L_865)


	//   ....[0]....
.L_865:
        /*00c0*/ 	.word	0x0000d110


	//   ....[1]....
        /*00c4*/ 	.word	0x0000d810


	//   ....[2]....
        /*00c8*/ 	.word	0x0000dc30


	//   ....[3]....
        /*00cc*/ 	.word	0x0000dc60


	//   ....[4]....
        /*00d0*/ 	.word	0x0000e040


	//   ....[5]....
        /*00d4*/ 	.word	0x0000e070


	//   ....[6]....
        /*00d8*/ 	.word	0x0000e090


	//   ....[7]....
        /*00dc*/ 	.word	0x0000e0c0


	//   ....[8]....
        /*00e0*/ 	.word	0x0000e0f0


	//   ....[9]....
        /*00e4*/ 	.word	0x0000e510


	//   ....[10]....
        /*00e8*/ 	.word	0x0000e540


	//   ....[11]....
        /*00ec*/ 	.word	0x0000e920


	//   ....[12]....
        /*00f0*/ 	.word	0x0000e950


	//----- nvinfo : EIATTR_MAX_THREADS
	.align		4
.L_866:
        /*00f4*/ 	.byte	0x04, 0x05
        /*00f6*/ 	.short	(.L_868 - .L_867)
.L_867:
        /*00f8*/ 	.word	0x00000100
        /*00fc*/ 	.word	0x00000001
        /*0100*/ 	.word	0x00000001


	//----- nvinfo : EIATTR_CRS_STACK_SIZE
	.align		4
.L_868:
        /*0104*/ 	.byte	0x04, 0x1e
        /*0106*/ 	.short	(.L_870 - .L_869)
.L_869:
        /*0108*/ 	.word	0x00000000
.L_870:


//--------------------- .nv.info._ZN2at6native13reduce_kernelILi128ELi4ENS0_8ReduceOpIdNS0_7MeanOpsIddddEEjdLi4ELi4EEEEEvT1_ --------------------------
	.section	.nv.info._ZN2at6native13reduce_kernelILi128ELi4ENS0_8ReduceOpIdNS0_7MeanOpsIddddEEjdLi4ELi4EEEEEvT1_,"",@"SHT_CUDA_INFO"
	.sectionflags	@""
	.align	4


	//----- nvinfo : EIATTR_CUDA_API_VERSION
	.align		4
        /*0000*/ 	.byte	0x04, 0x37
        /*0002*/ 	.short	(.L_872 - .L_871)
.L_871:
        /*0004*/ 	.word	0x00000082


	//----- nvinfo : EIATTR_SW2861232_WAR
	.align		4
.L_872:
        /*0008*/ 	.byte	0x01, 0x35
	.zero		2


	//----- nvinfo : EIATTR_PARAM_CBANK
	.align		4
        /*000c*/ 	.byte	0x04, 0x0a
        /*000e*/ 	.short	(.L_874 - .L_873)
	.align		4
.L_873:
        /*0010*/ 	.word	index@(.nv.constant0._ZN2at6native13reduce_kernelILi128ELi4ENS0_8ReduceOpIdNS0_7MeanOpsIddddEEjdLi4ELi4EEEEEvT1_)
        /*0014*/ 	.short	0x0160
        /*0016*/ 	.short	0x0420


	//----- nvinfo : EIATTR_CBANK_PARAM_SIZE
	.align		4
.L_874:
        /*0018*/ 	.byte	0x03, 0x19
        /*001a*/ 	.short	0x0420


	//----- nvinfo : EIATTR_KPARAM_INFO
	.align		4
        /*001c*/ 	.byte	0x04, 0x17
        /*001e*/ 	.short	(.L_876 - .L_875)
.L_875:
        /*0020*/ 	.word	0x00000000
        /*0024*/ 	.short	0x0000
        /*0026*/ 	.short	0x0000
        /*0028*/ 	.byte	0x00, 0xf0, 0x81, 0x10


	//----- nvinfo : EIATTR_MAXREG_COUNT
	.align		4
.L_876:
        /*002c*/ 	.byte	0x03, 0x1b
        /*002e*/ 	.short	0x0080


	//----- nvinfo : EIATTR_NUM_BARRIERS
	.align		4
        /*0030*/ 	.byte	0x02, 0x4c
        /*0032*/ 	.byte	0x01
	.zero		1


	//----- nvinfo : EIATTR_EXTERNS
	.align		4
        /*0034*/ 	.byte	0x04, 0x0f
        /*0036*/ 	.short	(.L_878 - .L_877)


	//   ....[0]....
	.align		4
.L_877:
        /*0038*/ 	.word	index@(__assertfail)


	//----- nvinfo : EIATTR_MERCURY_ISA_VERSION
	.align		4
.L_878:
        /*003c*/ 	.byte	0x03, 0x5f
        /*003e*/ 	.short	0x0000


	//----- nvinfo : EIATTR_INT_WARP_WIDE_INSTR_OFFSETS
	.align		4
        /*0040*/ 	.byte	0x04, 0x31
        /*0042*/ 	.short	(.L_880 - .L_879)


	//   ....[0]....
.L_879:
        /*0044*/ 	.word	0x000110f0


	//   ....[1]....
        /*0048*/ 	.word	0x000111c0


	//----- nvinfo : EIATTR_COOP_GROUP_MASK_REGIDS
	.align		4
.L_880:
        /*004c*/ 	.byte	0x04, 0x29
        /*004e*/ 	.short	(.L_882 - .L_881)


	//   ....[0]....
.L_881:
        /*0050*/ 	.word	0xffffffff


	//   ....[1]....
        /*0054*/ 	.word	0xffffffff


	//   ....[2]....
        /*0058*/ 	.word	0xffffffff


	//   ....[3]....
        /*005c*/ 	.word	0xffffffff


	//   ....[4]....
        /*0060*/ 	.word	0xffffffff


	//   ....[5]....
        /*0064*/ 	.word	0xffffffff


	//   ....[6]....
        /*0068*/ 	.word	0xffffffff


	//   ....[7]....
        /*006c*/ 	.word	0xffffffff


	//   ....[8]....
        /*0070*/ 	.word	0xffffffff


	//   ....[9]....
        /*0074*/ 	.word	0xffffffff


	//   ....[10]....
        /*0078*/ 	.word	0xffffffff


	//   ....[11]....
        /*007c*/ 	.word	0xffffffff


	//   ....[12]....
        /*0080*/ 	.word	0xffffffff


	//   ....[13]....
        /*0084*/ 	.word	0xffffffff


	//   ....[14]....
        /*0088*/ 	.word	0xffffffff


	//   ....[15]....
        /*008c*/ 	.word	0xffffffff


	//----- nvinfo : EIATTR_COOP_GROUP_INSTR_OFFSETS
	.align		4
.L_882:
        /*0090*/ 	.byte	0x04, 0x28
        /*0092*/ 	.short	(.L_884 - .L_883)


	//   ....[0]....
.L_883:
        /*0094*/ 	.word	0x0000a720


	//   ....[1]....
        /*0098*/ 	.word	0x0000a730


	//   ....[2]....
        /*009c*/ 	.word	0x0000a740


	//   ....[3]....
        /*00a0*/ 	.word	0x0000a750


	//   ....[4]....
        /*00a4*/ 	.word	0x0000a760


	//   ....[5]....
        /*00a8*/ 	.word	0x0000a770


	//   ....[6]....
        /*00ac*/ 	.word	0x0000a780


	//   ....[7]....
        /*00b0*/ 	.word	0x0000a790


	//   ....[8]....
        /*00b4*/ 	.word	0x00011b80


	//   ....[9]....
        /*00b8*/ 	.word	0x00011b90


	//   ....[10]....
        /*00bc*/ 	.word	0x00011ba0


	//   ....[11]....
        /*00c0*/ 	.word	0x00011bb0


	//   ....[12]....
        /*00c4*/ 	.word	0x00011bc0


	//   ....[13]....
        /*00c8*/ 	.word	0x00011bd0


	//   ....[14]....
        /*00cc*/ 	.word	0x00011be0


	//   ....[15]....
        /*00d0*/ 	.word	0x00011bf0


	//----- nvinfo : EIATTR_SYSCALL_OFFSETS
	.align		4
.L_884:
        /*00d4*/ 	.byte	0x04, 0x46
        /*00d6*/ 	.short	(.L_886 - .L_885)


	//   ....[0]....
.L_885:
        /*00d8*/ 	.word	0x00000f10


	//   ....[1]....
        /*00dc*/ 	.word	0x00011f00


	//   ....[2]....
        /*00e0*/ 	.word	0x00012090


	//   ....[3]....
        /*00e4*/ 	.word	0x00012220


	//   ....[4]....
        /*00e8*/ 	.word	0x000123b0


	//   ....[5]....
        /*00ec*/ 	.word	0x00012690


	//   ....[6]....
        /*00f0*/ 	.word	0x00012820


	//   ....[7]....
        /*00f4*/ 	.word	0x000129b0


	//   ....[8]....
        /*00f8*/ 	.word	0x00012b40


	//   ....[9]....
        /*00fc*/ 	.word	0x00012ee0


	//   ....[10]....
        /*0100*/ 	.word	0x00013070


	//   ....[11]....
        /*0104*/ 	.word	0x00013200


	//   ....[12]....
        /*0108*/ 	.word	0x00013390


	//   ....[13]....
        /*010c*/ 	.word	0x00013670


	//   ....[14]....
        /*0110*/ 	.word	0x00013800


	//   ....[15]....
        /*0114*/ 	.word	0x00013990


	//   ....[16]....
        /*0118*/ 	.word	0x00013b20


	//----- nvinfo : EIATTR_EXIT_INSTR_OFFSETS
	.align		4
.L_886:
        /*011c*/ 	.byte	0x04, 0x1c
        /*011e*/ 	.short	(.L_888 - .L_887)


	//   ....[0]....
.L_887:
        /*0120*/ 	.word	0x00011270


	//   ....[1]....
        /*0124*/ 	.word	0x00011c70


	//   ....[2]....
        /*0128*/ 	.word	0x000123f0


	//   ....[3]....
        /*012c*/ 	.word	0x00012440


	//   ....[4]....
        /*0130*/ 	.word	0x00012b80


	//   ....[5]....
        /*0134*/ 	.word	0x00012bd0


	//   ....[6]....
        /*0138*/ 	.word	0x00012bf0


	//   ....[7]....
        /*013c*/ 	.word	0x00012c20


	//   ....[8]....
        /*0140*/ 	.word	0x00012c50


	//   ....[9]....
        /*0144*/ 	.word	0x000133d0


	//   ....[10]....
        /*0148*/ 	.word	0x00013420


	//   ....[11]....
        /*014c*/ 	.word	0x00013b60


	//   ....[12]....
        /*0150*/ 	.word	0x00013bb0


	//----- nvinfo : EIATTR_MAX_THREADS
	.align		4
.L_888:
        /*0154*/ 	.byte	0x04, 0x05
        /*0156*/ 	.short	(.L_890 - .L_889)
.L_889:
        /*0158*/ 	.word	0x00000080
        /*015c*/ 	.word	0x00000001
        /*0160*/ 	.word	0x00000001


	//----- nvinfo : EIATTR_CRS_STACK_SIZE
	.align		4
.L_890:
        /*0164*/ 	.byte	0x04, 0x1e
        /*0166*/ 	.short	(.L_892 - .L_891)
.L_891:
        /*0168*/ 	.word	0x00000000
.L_892:


//--------------------- .nv.info._ZN2at6native13reduce_kernelILi512ELi1ENS0_8ReduceOpIsNS0_7MeanOpsIssssEEjsLi4ELi8EEEEEvT1_ --------------------------
	.section	.nv.info._ZN2at6native13reduce_kernelILi512ELi1ENS0_8ReduceOpIsNS0_7MeanOpsIssssEEjsLi4ELi8EEEEEvT1_,"",@"SHT_CUDA_INFO"
	.sectionflags	@""
	.align	4


	//----- nvinfo : EIATTR_CUDA_API_VERSION
	.align		4
        /*0000*/ 	.byte	0x04, 0x37
        /*0002*/ 	.short	(.L_894 - .L_893)
.L_893:
        /*0004*/ 	.word	0x00000082


	//----- nvinfo : EIATTR_SW2861232_WAR
	.align		4
.L_894:
        /*0008*/ 	.byte	0x01, 0x35
	.zero		2


	//----- nvinfo : EIATTR_PARAM_CBANK
	.align		4
        /*000c*/ 	.byte	0x04, 0x0a
        /*000e*/ 	.short	(.L_896 - .L_895)
	.align		4
.L_895:
        /*0010*/ 	.word	index@(.nv.constant0._ZN2at6native13reduce_kernelILi512ELi1ENS0_8ReduceOpIsNS0_7MeanOpsIssssEEjsLi4ELi8EEEEEvT1_)
        /*0014*/ 	.short	0x0160
        /*0016*/ 	.short	0x0410


	//----- nvinfo : EIATTR_CBANK_PARAM_SIZE
	.align		4
.L_896:
        /*0018*/ 	.byte	0x03, 0x19
        /*001a*/ 	.short	0x0410


	//----- nvinfo : EIATTR_KPARAM_INFO
	.align		4
        /*001c*/ 	.byte	0x04, 0x17
        /*001e*/ 	.short	(.L_898 - .L_897)
.L_897:
        /*0020*/ 	.word	0x00000000
        /*0024*/ 	.short	0x0000
        /*0026*/ 	.short	0x0000
        /*0028*/ 	.byte	0x00, 0xf0, 0x41, 0x10


	//----- nvinfo : EIATTR_MAXREG_COUNT
	.align		4
.L_898:
        /*002c*/ 	.byte	0x03, 0x1b
        /*002e*/ 	.short	0x0020


	//----- nvinfo : EIATTR_NUM_BARRIERS
	.align		4
        /*0030*/ 	.byte	0x02, 0x4c
        /*0032*/ 	.byte	0x01
	.zero		1


	//----- nvinfo : EIATTR_EXTERNS
	.align		4
        /*0034*/ 	.byte	0x04, 0x0f
        /*0036*/ 	.short	(.L_900 - .L_899)


	//   ....[0]....
	.align		4
.L_899:
        /*0038*/ 	.word	index@(__assertfail)


	//----- nvinfo : EIATTR_MERCURY_ISA_VERSION
	.align		4
.L_900:
        /*003c*/ 	.byte	0x03, 0x5f
        /*003e*/ 	.short	0x0000


	//----- nvinfo : EIATTR_INT_WARP_WIDE_INSTR_OFFSETS
	.align		4
        /*0040*/ 	.byte	0x04, 0x31
        /*0042*/ 	.short	(.L_902 - .L_901)


	//   ....[0]....
.L_901:
        /*0044*/ 	.word	0x0000ad30


	//   ....[1]....
        /*0048*/ 	.word	0x0000ae00


	//----- nvinfo : EIATTR_COOP_GROUP_MASK_REGIDS
	.align		4
.L_902:
        /*004c*/ 	.byte	0x04, 0x29
        /*004e*/ 	.short	(.L_904 - .L_903)


	//   ....[0]....
.L_903:
        /*0050*/ 	.word	0xffffffff


	//   ....[1]....
        /*0054*/ 	.word	0xffffffff


	//----- nvinfo : EIATTR_COOP_GROUP_INSTR_OFFSETS
	.align		4
.L_904:
        /*0058*/ 	.byte	0x04, 0x28
        /*005a*/ 	.short	(.L_906 - .L_905)


	//   ....[0]....
.L_905:
        /*005c*/ 	.word	0x000090b0


	//   ....[1]....
        /*0060*/ 	.word	0x0000b490


	//----- nvinfo : EIATTR_SYSCALL_OFFSETS
	.align		4
.L_906:
        /*0064*/ 	.byte	0x04, 0x46
        /*0066*/ 	.short	(.L_908 - .L_907)


	//   ....[0]....
.L_907:
        /*0068*/ 	.word	0x0000b740


	//   ....[1]....
        /*006c*/ 	.word	0x0000b9c0


	//   ....[2]....
        /*0070*/ 	.word	0x0000bd00


	//   ....[3]....
        /*0074*/ 	.word	0x0000bf80


	//----- nvinfo : EIATTR_EXIT_INSTR_OFFSETS
	.align		4
.L_908:
        /*0078*/ 	.byte	0x04, 0x1c
        /*007a*/ 	.short	(.L_910 - .L_909)


	//   ....[0]....
.L_909:
        /*007c*/ 	.word	0x0000aeb0


	//   ....[1]....
        /*0080*/ 	.word	0x0000b4e0


	//   ....[2]....
        /*0084*/ 	.word	0x0000b780


	//   ....[3]....
        /*0088*/ 	.word	0x0000b7a0


	//   ....[4]....
        /*008c*/ 	.word	0x0000ba00


	//   ....[5]....
        /*0090*/ 	.word	0x0000ba20


	//   ....[6]....
        /*0094*/ 	.word	0x0000ba40


	//   ....[7]....
        /*0098*/ 	.word	0x0000ba70


	//   ....[8]....
        /*009c*/ 	.word	0x0000baa0


	//   ....[9]....
        /*00a0*/ 	.word	0x0000bd40


	//   ....[10]....
        /*00a4*/ 	.word	0x0000bd60


	//   ....[11]....
        /*00a8*/ 	.word	0x0000bfc0


	//   ....[12]....
        /*00ac*/ 	.word	0x0000bfe0


	//----- nvinfo : EIATTR_MAX_THREADS
	.align		4
.L_910:
        /*00b0*/ 	.byte	0x04, 0x05
        /*00b2*/ 	.short	(.L_912 - .L_911)
.L_911:
        /*00b4*/ 	.word	0x00000200
        /*00b8*/ 	.word	0x00000001
        /*00bc*/ 	.word	0x00000001


	//----- nvinfo : EIATTR_CRS_STACK_SIZE
	.align		4
.L_912:
        /*00c0*/ 	.byte	0x04, 0x1e
        /*00c2*/ 	.short	(.L_914 - .L_913)
.L_913:
        /*00c4*/ 	.word	0x00000000
.L_914:


//--------------------- .nv.info._ZN2at6native13reduce_kernelILi256ELi2ENS0_8ReduceOpIsNS0_7MeanOpsIssssEEjsLi4ELi8EEEEEvT1_ --------------------------
	.section	.nv.info._ZN2at6native13reduce_kernelILi256ELi2ENS0_8ReduceOpIsNS0_7MeanOpsIssssEEjsLi4ELi8EEEEEvT1_,"",@"SHT_CUDA_INFO"
	.sectionflags	@""
	.align	4


	//----- nvinfo : EIATTR_CUDA_API_VERSION
	.align		4
        /*0000*/ 	.byte	0x04, 0x37
        /*0002*/ 	.short	(.L_916 - .L_915)
.L_915:
        /*0004*/ 	.word	0x00000082


	//----- nvinfo : EIATTR_SW2861232_WAR
	.align		4
.L_916:
        /*0008*/ 	.byte	0x01, 0x35
	.zero		2


	//----- nvinfo : EIATTR_PARAM_CBANK
	.align		4
        /*000c*/ 	.byte	0x04, 0x0a
        /*000e*/ 	.short	(.L_918 - .L_917)
	.align		4
.L_917:
        /*0010*/ 	.word	index@(.nv.constant0._ZN2at6native13reduce_kernelILi256ELi2ENS0_8ReduceOpIsNS0_7MeanOpsIssssEEjsLi4ELi8EEEEEvT1_)
        /*0014*/ 	.short	0x0160
        /*0016*/ 	.short	0x0410


	//----- nvinfo : EIATTR_CBANK_PARAM_SIZE
	.align		4
.L_918:
        /*0018*/ 	.byte	0x03, 0x19
        /*001a*/ 	.short	0x0410


	//----- nvinfo : EIATTR_KPARAM_INFO
	.align		4
        /*001c*/ 	.byte	0x04, 0x17
        /*001e*/ 	.short	(.L_920 - .L_919)
.L_919:
        /*0020*/ 	.word	0x00000000
        /*0024*/ 	.short	0x0000
        /*0026*/ 	.short	0x0000
        /*0028*/ 	.byte	0x00, 0xf0, 0x41, 0x10


	//----- nvinfo : EIATTR_MAXREG_COUNT
	.align		4
.L_920:
        /*002c*/ 	.byte	0x03, 0x1b
        /*002e*/ 	.short	0x0040


	//----- nvinfo : EIATTR_NUM_BARRIERS
	.align		4
        /*0030*/ 	.byte	0x02, 0x4c
        /*0032*/ 	.byte	0x01
	.zero		1


	//----- nvinfo : EIATTR_EXTERNS
	.align		4
        /*0034*/ 	.byte	0x04, 0x0f
        /*0036*/ 	.short	(.L_922 - .L_921)


	//   ....[0]....
	.align		4
.L_921:
        /*0038*/ 	.word	index@(__assertfail)


	//----- nvinfo : EIATTR_MERCURY_ISA_VERSION
	.align		4
.L_922:
        /*003c*/ 	.byte	0x03, 0x5f
        /*003e*/ 	.short	0x0000


	//----- nvinfo : EIATTR_INT_WARP_WIDE_INSTR_OFFSETS
	.align		4
        /*0040*/ 	.byte	0x04, 0x31
        /*0042*/ 	.short	(.L_924 - .L_923)


	//   ....[0]....
.L_923:
        /*0044*/ 	.word	0x0000d100


	//   ....[1]....
        /*0048*/ 	.word	0x0000d1d0


	//----- nvinfo : EIATTR_COOP_GROUP_MASK_REGIDS
	.align		4
.L_924:
        /*004c*/ 	.byte	0x04, 0x29
        /*004e*/ 	.short	(.L_926 - .L_925)


	//   ....[0]....
.L_925:
        /*0050*/ 	.word	0xffffffff


	//   ....[1]....
        /*0054*/ 	.word	0xffffffff


	//   ....[2]....
        /*0058*/ 	.word	0xffffffff


	//   ....[3]....
        /*005c*/ 	.word	0xffffffff


	//----- nvinfo : EIATTR_COOP_GROUP_INSTR_OFFSETS
	.align		4
.L_926:
        /*0060*/ 	.byte	0x04, 0x28
        /*0062*/ 	.short	(.L_928 - .L_927)


	//   ....[0]....
.L_927:
        /*0064*/ 	.word	0x00009aa0


	//   ....[1]....
        /*0068*/ 	.word	0x00009ab0


	//   ....[2]....
        /*006c*/ 	.word	0x0000d990


	//   ....[3]....
        /*0070*/ 	.word	0x0000d9a0


	//----- nvinfo : EIATTR_SYSCALL_OFFSETS
	.align		4
.L_928:
        /*0074*/ 	.byte	0x04, 0x46
        /*0076*/ 	.short	(.L_930 - .L_929)


	//   ....[0]....
.L_929:
        /*0078*/ 	.word	0x00000f70


	//   ....[1]....
        /*007c*/ 	.word	0x0000dcb0


	//   ....[2]....
        /*0080*/ 	.word	0x0000de70


	//   ....[3]....
        /*0084*/ 	.word	0x0000e140


	//   ....[4]....
        /*0088*/ 	.word	0x0000e300


	//   ....[5]....
        /*008c*/ 	.word	0x0000e690


	//   ....[6]....
        /*0090*/ 	.word	0x0000e850


	//   ....[7]....
        /*0094*/ 	.word	0x0000eb20


	//   ....[8]....
        /*0098*/ 	.word	0x0000ece0


	//----- nvinfo : EIATTR_EXIT_INSTR_OFFSETS
	.align		4
.L_930:
        /*009c*/ 	.byte	0x04, 0x1c
        /*009e*/ 	.short	(.L_932 - .L_931)


	//   ....[0]....
.L_931:
        /*00a0*/ 	.word	0x0000d280


	//   ....[1]....
        /*00a4*/ 	.word	0x0000da10


	//   ....[2]....
        /*00a8*/ 	.word	0x0000deb0


	//   ....[3]....
        /*00ac*/ 	.word	0x0000dee0


	//   ....[4]....
        /*00b0*/ 	.word	0x0000e340


	//   ....[5]....
        /*00b4*/ 	.word	0x0000e370


	//   ....[6]....
        /*00b8*/ 	.word	0x0000e390


	//   ....[7]....
        /*00bc*/ 	.word	0x0000e3c0


	//   ....[8]....
        /*00c0*/ 	.word	0x0000e3f0


	//   ....[9]....
        /*00c4*/ 	.word	0x0000e890


	//   ....[10]....
        /*00c8*/ 	.word	0x0000e8c0


	//   ....[11]....
        /*00cc*/ 	.word	0x0000ed20


	//   ....[12]....
        /*00d0*/ 	.word	0x0000ed50


	//----- nvinfo : EIATTR_MAX_THREADS
	.align		4
.L_932:
        /*00d4*/ 	.byte	0x04, 0x05
        /*00d6*/ 	.short	(.L_934 - .L_933)
.L_933:
        /*00d8*/ 	.word	0x00000100
        /*00dc*/ 	.word	0x00000001
        /*00e0*/ 	.word	0x00000001


	//----- nvinfo : EIATTR_CRS_STACK_SIZE
	.align		4
.L_934:
        /*00e4*/ 	.byte	0x04, 0x1e
        /*00e6*/ 	.short	(.L_936 - .L_935)
.L_935:
        /*00e8*/ 	.word	0x00000000
.L_936:


//--------------------- .nv.info._ZN2at6native13reduce_kernelILi128ELi4ENS0_8ReduceOpIsNS0_7MeanOpsIssssEEjsLi4ELi8EEEEEvT1_ --------------------------
	.section	.nv.info._ZN2at6native13reduce_kernelILi128ELi4ENS0_8ReduceOpIsNS0_7MeanOpsIssssEEjsLi4ELi8EEEEEvT1_,"",@"SHT_CUDA_INFO"
	.sectionflags	@""
	.align	4


	//----- nvinfo : EIATTR_CUDA_API_VERSION
	.align		4
        /*0000*/ 	.byte	0x04, 0x37
        /*0002*/ 	.short	(.L_938 - .L_937)
.L_937:
        /*0004*/ 	.word	0x00000082


	//----- nvinfo : EIATTR_SW2861232_WAR
	.align		4
.L_938:
        /*0008*/ 	.byte	0x01, 0x35
	.zero		2


	//----- nvinfo : EIATTR_PARAM_CBANK
	.align		4
        /*000c*/ 	.byte	0x04, 0x0a
        /*000e*/ 	.short	(.L_940 - .L_939)
	.align		4
.L_939:
        /*0010*/ 	.word	index@(.nv.constant0._ZN2at6native13reduce_kernelILi128ELi4ENS0_8ReduceOpIsNS0_7MeanOpsIssssEEjsLi4ELi8EEEEEvT1_)
        /*0014*/ 	.short	0x0160
        /*0016*/ 	.short	0x0410


	//----- nvinfo : EIATTR_CBANK_PARAM_SIZE
	.align		4
.L_940:
        /*0018*/ 	.byte	0x03, 0x19
        /*001a*/ 	.short	0x0410


	//----- nvinfo : EIATTR_KPARAM_INFO
	.align		4
        /*001c*/ 	.byte	0x04, 0x17
        /*001e*/ 	.short	(.L_942 - .L_941)
.L_941:
        /*0020*/ 	.word	0x00000000
        /*0024*/ 	.short	0x0000
        /*0026*/ 	.short	0x0000
        /*0028*/ 	.byte	0x00, 0xf0, 0x41, 0x10


	//----- nvinfo : EIATTR_MAXREG_COUNT
	.align		4
.L_942:
        /*002c*/ 	.byte	0x03, 0x1b
        /*002e*/ 	.short	0x0080


	//----- nvinfo : EIATTR_NUM_BARRIERS
	.align		4
        /*0030*/ 	.byte	0x02, 0x4c
        /*0032*/ 	.byte	0x01
	.zero		1


	//----- nvinfo : EIATTR_EXTERNS
	.align		4
        /*0034*/ 	.byte	0x04, 0x0f
        /*0036*/ 	.short	(.L_944 - .L_943)


	//   ....[0]....
	.align		4
.L_943:
        /*0038*/ 	.word	index@(__assertfail)


	//----- nvinfo : EIATTR_MERCURY_ISA_VERSION
	.align		4
.L_944:
        /*003c*/ 	.byte	0x03, 0x5f
        /*003e*/ 	.short	0x0000


	//----- nvinfo : EIATTR_INT_WARP_WIDE_INSTR_OFFSETS
	.align		4
        /*0040*/ 	.byte	0x04, 0x31
        /*0042*/ 	.short	(.L_946 - .L_945)


	//   ....[0]....
.L_945:
        /*0044*/ 	.word	0x00010f70


	//   ....[1]....
        /*0048*/ 	.word	0x00011040


	//----- nvinfo : EIATTR_COOP_GROUP_MASK_REGIDS
	.align		4
.L_946:
        /*004c*/ 	.byte	0x04, 0x29
        /*004e*/ 	.short	(.L_948 - .L_947)


	//   ....[0]....
.L_947:
        /*0050*/ 	.word	0xffffffff


	//   ....[1]....
        /*0054*/ 	.word	0xffffffff


	//   ....[2]....
        /*0058*/ 	.word	0xffffffff


	//   ....[3]....
        /*005c*/ 	.word	0xffffffff


	//   ....[4]....
        /*0060*/ 	.word	0xffffffff


	//   ....[5]....
        /*0064*/ 	.word	0xffffffff


	//   ....[6]....
        /*0068*/ 	.word	0xffffffff


	//   ....[7]....
        /*006c*/ 	.word	0xffffffff


	//----- nvinfo : EIATTR_COOP_GROUP_INSTR_OFFSETS
	.align		4
.L_948:
        /*0070*/ 	.byte	0x04, 0x28
        /*0072*/ 	.short	(.L_950 - .L_949)


	//   ....[0]....
.L_949:
        /*0074*/ 	.word	0x0000a5b0


	//   ....[1]....
        /*0078*/ 	.word	0x0000a5d0


	//   ....[2]....
        /*007c*/ 	.word	0x0000a5e0


	//   ....[3]....
        /*0080*/ 	.word	0x0000a5f0


	//   ....[4]....
        /*0084*/ 	.word	0x000119f0


	//   ....[5]....
        /*0088*/ 	.word	0x00011a00


	//   ....[6]....
        /*008c*/ 	.word	0x00011a10


	//   ....[7]....
        /*0090*/ 	.word	0x00011a20


	//----- nvinfo : EIATTR_SYSCALL_OFFSETS
	.align		4
.L_950:
        /*0094*/ 	.byte	0x04, 0x46
        /*0096*/ 	.short	(.L_952 - .L_951)


	//   ....[0]....
.L_951:
        /*0098*/ 	.word	0x00000f10


	//   ....[1]....
        /*009c*/ 	.word	0x00011da0


	//   ....[2]....
        /*00a0*/ 	.word	0x00011f60


	//   ....[3]....
        /*00a4*/ 	.word	0x00012120


	//   ....[4]....
        /*00a8*/ 	.word	0x000122e0


	//   ....[5]....
        /*00ac*/ 	.word	0x00012630


	//   ....[6]....
        /*00b0*/ 	.word	0x000127f0


	//   ....[7]....
        /*00b4*/ 	.word	0x000129b0


	//   ....[8]....
        /*00b8*/ 	.word	0x00012b70


	//   ....[9]....
        /*00bc*/ 	.word	0x00012f80


	//   ....[10]....
        /*00c0*/ 	.word	0x00013140


	//   ....[11]....
        /*00c4*/ 	.word	0x00013300


	//   ....[12]....
        /*00c8*/ 	.word	0x000134c0


	//   ....[13]....
        /*00cc*/ 	.word	0x00013810


	//   ....[14]....
        /*00d0*/ 	.word	0x000139d0


	//   ....[15]....
        /*00d4*/ 	.word	0x00013b90


	//   ....[16]....
        /*00d8*/ 	.word	0x00013d50


	//----- nvinfo : EIATTR_EXIT_INSTR_OFFSETS
	.align		4
.L_952:
        /*00dc*/ 	.byte	0x04, 0x1c
        /*00de*/ 	.short	(.L_954 - .L_953)


	//   ....[0]....
.L_953:
        /*00e0*/ 	.word	0x000110f0


	//   ....[1]....
        /*00e4*/ 	.word	0x00011aa0


	//   ....[2]....
        /*00e8*/ 	.word	0x00012320


	//   ....[3]....
        /*00ec*/ 	.word	0x00012370


	//   ....[4]....
        /*00f0*/ 	.word	0x00012bb0


	//   ....[5]....
        /*00f4*/ 	.word	0x00012c00


	//   ....[6]....
        /*00f8*/ 	.word	0x00012c20


	//   ....[7]....
        /*00fc*/ 	.word	0x00012c50


	//   ....[8]....
        /*0100*/ 	.word	0x00012c80


	//   ....[9]....
        /*0104*/ 	.word	0x00013500


	//   ....[10]....
        /*0108*/ 	.word	0x00013550


	//   ....[11]....
        /*010c*/ 	.word	0x00013d90


	//   ....[12]....
        /*0110*/ 	.word	0x00013de0


	//----- nvinfo : EIATTR_MAX_THREADS
	.align		4
.L_954:
        /*0114*/ 	.byte	0x04, 0x05
        /*0116*/ 	.short	(.L_956 - .L_955)
.L_955:
        /*0118*/ 	.word	0x00000080
        /*011c*/ 	.word	0x00000001
        /*0120*/ 	.word	0x00000001


	//----- nvinfo : EIATTR_CRS_STACK_SIZE
	.align		4
.L_956:
        /*0124*/ 	.byte	0x04, 0x1e
        /*0126*/ 	.short	(.L_958 - .L_957)
.L_957:
        /*0128*/ 	.word	0x00000000
.L_958:


//--------------------- .nv.info._ZN2at6native13reduce_kernelILi512ELi1ENS0_8ReduceOpIlNS0_7MeanOpsIllllEEjlLi4ELi4EEEEEvT1_ --------------------------
	.section	.nv.info._ZN2at6native13reduce_kernelILi512ELi1ENS0_8ReduceOpIlNS0_7MeanOpsIllllEEjlLi4ELi4EEEEEvT1_,"",@"SHT_CUDA_INFO"
	.sectionflags	@""
	.align	4


	//----- nvinfo : EIATTR_CUDA_API_VERSION
	.align		4
        /*0000*/ 	.byte	0x04, 0x37
        /*0002*/ 	.short	(.L_960 - .L_959)
.L_959:
        /*0004*/ 	.word	0x00000082


	//----- nvinfo : EIATTR_SW2861232_WAR
	.align		4
.L_960:
        /*0008*/ 	.byte	0x01, 0x35
	.zero		2


	//----- nvinfo : EIATTR_PARAM_CBANK
	.align		4
        /*000c*/ 	.byte	0x04, 0x0a
        /*000e*/ 	.short	(.L_962 - .L_961)
	.align		4
.L_961:
        /*0010*/ 	.word	index@(.nv.constant0._ZN2at6native13reduce_kernelILi512ELi1ENS0_8ReduceOpIlNS0_7MeanOpsIllllEEjlLi4ELi4EEEEEvT1_)
        /*0014*/ 	.short	0x0160
        /*0016*/ 	.short	0x0420


	//----- nvinfo : EIATTR_CBANK_PARAM_SIZE
	.align		4
.L_962:
        /*0018*/ 	.byte	0x03, 0x19
        /*001a*/ 	.short	0x0420


	//----- nvinfo : EIATTR_KPARAM_INFO
	.align		4
        /*001c*/ 	.byte	0x04, 0x17
        /*001e*/ 	.short	(.L_964 - .L_963)
.L_963:
        /*0020*/ 	.word	0x00000000
        /*0024*/ 	.short	0x0000
        /*0026*/ 	.short	0x0000
        /*0028*/ 	.byte	0x00, 0xf0, 0x81, 0x10


	//----- nvinfo : EIATTR_MAXREG_COUNT
	.align		4
.L_964:
        /*002c*/ 	.byte	0x03, 0x1b
        /*002e*/ 	.short	0x0020


	//----- nvinfo : EIATTR_NUM_BARRIERS
	.align		4
        /*0030*/ 	.byte	0x02, 0x4c
        /*0032*/ 	.byte	0x01
	.zero		1


	//----- nvinfo : EIATTR_EXTERNS
	.align		4
        /*0034*/ 	.byte	0x04, 0x0f
        /*0036*/ 	.short	(.L_966 - .L_965)


	//   ....[0]....
	.align		4
.L_965:
        /*0038*/ 	.word	index@(__assertfail)


	//----- nvinfo : EIATTR_MERCURY_ISA_VERSION
	.align		4
.L_966:
        /*003c*/ 	.byte	0x03, 0x5f
        /*003e*/ 	.short	0x0000


	//----- nvinfo : EIATTR_INT_WARP_WIDE_INSTR_OFFSETS
	.align		4
        /*0040*/ 	.byte	0x04, 0x31
        /*0042*/ 	.short	(.L_968 - .L_967)


	//   ....[0]....
.L_967:
        /*0044*/ 	.word	0x0000afc0


	//   ....[1]....
        /*0048*/ 	.word	0x0000b090


	//----- nvinfo : EIATTR_COOP_GROUP_MASK_REGIDS
	.align		4
.L_968:
        /*004c*/ 	.byte	0x04, 0x29
        /*004e*/ 	.short	(.L_970 - .L_969)


	//   ....[0]....
.L_969:
        /*0050*/ 	.word	0xffffffff


	//   ....[1]....
        /*0054*/ 	.word	0xffffffff


	//   ....[2]....
        /*0058*/ 	.word	0xffffffff


	//   ....[3]....
        /*005c*/ 	.word	0xffffffff


	//----- nvinfo : EIATTR_COOP_GROUP_INSTR_OFFSETS
	.align		4
.L_970:
        /*0060*/ 	.byte	0x04, 0x28
        /*0062*/ 	.short	(.L_972 - .L_971)


	//   ....[0]....
.L_971:
        /*0064*/ 	.word	0x000092f0


	//   ....[1]....
        /*0068*/ 	.word	0x00009300


	//   ....[2]....
        /*006c*/ 	.word	0x0000b700


	//   ....[3]....
        /*0070*/ 	.word	0x0000b710


	//----- nvinfo : EIATTR_SYSCALL_OFFSETS
	.align		4
.L_972:
        /*0074*/ 	.byte	0x04, 0x46
        /*0076*/ 	.short	(.L_974 - .L_973)


	//   ....[0]....
.L_973:
        /*0078*/ 	.word	0x0000b9d0


	//   ....[1]....
        /*007c*/ 	.word	0x0000bc60


	//   ....[2]....
        /*0080*/ 	.word	0x0000bfb0


	//   ....[3]....
        /*0084*/ 	.word	0x0000c240


	//----- nvinfo : EIATTR_EXIT_INSTR_OFFSETS
	.align		4
.L_974:
        /*0088*/ 	.byte	0x04, 0x1c
        /*008a*/ 	.short	(.L_976 - .L_975)


	//   ....[0]....
.L_975:
        /*008c*/ 	.word	0x0000b140


	//   ....[1]....
        /*0090*/ 	.word	0x0000b770


	//   ....[2]....
        /*0094*/ 	.word	0x0000ba20


	//   ....[3]....
        /*0098*/ 	.word	0x0000ba40


	//   ....[4]....
        /*009c*/ 	.word	0x0000bcb0


	//   ....[5]....
        /*00a0*/ 	.word	0x0000bcd0


	//   ....[6]....
        /*00a4*/ 	.word	0x0000bcf0


	//   ....[7]....
        /*00a8*/ 	.word	0x0000bd20


	//   ....[8]....
        /*00ac*/ 	.word	0x0000bd50


	//   ....[9]....
        /*00b0*/ 	.word	0x0000c000


	//   ....[10]....
        /*00b4*/ 	.word	0x0000c020


	//   ....[11]....
        /*00b8*/ 	.word	0x0000c290


	//   ....[12]....
        /*00bc*/ 	.word	0x0000c2b0


	//----- nvinfo : EIATTR_MAX_THREADS
	.align		4
.L_976:
        /*00c0*/ 	.byte	0x04, 0x05
        /*00c2*/ 	.short	(.L_978 - .L_977)
.L_977:
        /*00c4*/ 	.word	0x00000200
        /*00c8*/ 	.word	0x00000001
        /*00cc*/ 	.word	0x00000001


	//----- nvinfo : EIATTR_CRS_STACK_SIZE
	.align		4
.L_978:
        /*00d0*/ 	.byte	0x04, 0x1e
        /*00d2*/ 	.short	(.L_980 - .L_979)
.L_979:
        /*00d4*/ 	.word	0x00000000
.L_980:


//--------------------- .nv.info._ZN2at6native13reduce_kernelILi256ELi2ENS0_8ReduceOpIlNS0_7MeanOpsIllllEEjlLi4ELi4EEEEEvT1_ --------------------------
	.section	.nv.info._ZN2at6native13reduce_kernelILi256ELi2ENS0_8ReduceOpIlNS0_7MeanOpsIllllEEjlLi4ELi4EEEEEvT1_,"",@"SHT_CUDA_INFO"
	.sectionflags	@""
	.align	4


	//----- nvinfo : EIATTR_CUDA_API_VERSION
	.align		4
        /*0000*/ 	.byte	0x04, 0x37
        /*0002*/ 	.short	(.L_982 - .L_981)
.L_981:
        /*0004*/ 	.word	0x00000082


	//----- nvinfo : EIATTR_SW2861232_WAR
	.align		4
.L_982:
        /*0008*/ 	.byte	0x01, 0x35
	.zero		2


	//----- nvinfo : EIATTR_PARAM_CBANK
	.align		4
        /*000c*/ 	.byte	0x04, 0x0a
        /*000e*/ 	.short	(.L_984 - .L_983)
	.align		4
.L_983:
        /*0010*/ 	.word	index@(.nv.constant0._ZN2at6native13reduce_kernelILi256ELi2ENS0_8ReduceOpIlNS0_7MeanOpsIllllEEjlLi4ELi4EEEEEvT1_)
        /*0014*/ 	.short	0x0160
        /*0016*/ 	.short	0x0420


	//----- nvinfo : EIATTR_CBANK_PARAM_SIZE
	.align		4
.L_984:
        /*0018*/ 	.byte	0x03, 0x19
        /*001a*/ 	.short	0x0420


	//----- nvinfo : EIATTR_KPARAM_INFO
	.align		4
        /*001c*/ 	.byte	0x04, 0x17
        /*001e*/ 	.short	(.L_986 - .L_985)
.L_985:
        /*0020*/ 	.word	0x00000000
        /*0024*/ 	.short	0x0000
        /*0026*/ 	.short	0x0000
        /*0028*/ 	.byte	0x00, 0xf0, 0x81, 0x10


	//----- nvinfo : EIATTR_MAXREG_COUNT
	.align		4
.L_986:
        /*002c*/ 	.byte	0x03, 0x1b
        /*002e*/ 	.short	0x0040


	//----- nvinfo : EIATTR_NUM_BARRIERS
	.align		4
        /*0030*/ 	.byte	0x02, 0x4c
        /*0032*/ 	.byte	0x01
	.zero		1


	//----- nvinfo : EIATTR_EXTERNS
	.align		4
        /*0034*/ 	.byte	0x04, 0x0f
        /*0036*/ 	.short	(.L_988 - .L_987)


	//   ....[0]....
	.align		4
.L_987:
        /*0038*/ 	.word	index@(__assertfail)


	//----- nvinfo : EIATTR_MERCURY_ISA_VERSION
	.align		4
.L_988:
        /*003c*/ 	.byte	0x03, 0x5f
        /*003e*/ 	.short	0x0000


	//----- nvinfo : EIATTR_INT_WARP_WIDE_INSTR_OFFSETS
	.align		4
        /*0040*/ 	.byte	0x04, 0x31
        /*0042*/ 	.short	(.L_990 - .L_989)


	//   ....[0]....
.L_989:
        /*0044*/ 	.word	0x0000d4b0


	//   ....[1]....
        /*0048*/ 	.word	0x0000d580


	//----- nvinfo : EIATTR_COOP_GROUP_MASK_REGIDS
	.align		4
.L_990:
        /*004c*/ 	.byte	0x04, 0x29
        /*004e*/ 	.short	(.L_992 - .L_991)


	//   ....[0]....
.L_991:
        /*0050*/ 	.word	0xffffffff


	//   ....[1]....
        /*0054*/ 	.word	0xffffffff


	//   ....[2]....
        /*0058*/ 	.word	0xffffffff


	//   ....[3]....
        /*005c*/ 	.word	0xffffffff


	//   ....[4]....
        /*0060*/ 	.word	0xffffffff


	//   ....[5]....
        /*0064*/ 	.word	0xffffffff


	//   ....[6]....
        /*0068*/ 	.word	0xffffffff


	//   ....[7]....
        /*006c*/ 	.word	0xffffffff


	//----- nvinfo : EIATTR_COOP_GROUP_INSTR_OFFSETS
	.align		4
.L_992:
        /*0070*/ 	.byte	0x04, 0x28
        /*0072*/ 	.short	(.L_994 - .L_993)


	//   ....[0]....
.L_993:
        /*0074*/ 	.word	0x00009e00


	//   ....[1]....
        /*0078*/ 	.word	0x00009e10


	//   ....[2]....
        /*007c*/ 	.word	0x00009e20


	//   ....[3]....
        /*0080*/ 	.word	0x00009e30


	//   ....[4]....
        /*0084*/ 	.word	0x0000de90


	//   ....[5]....
        /*0088*/ 	.word	0x0000dea0


	//   ....[6]....
        /*008c*/ 	.word	0x0000deb0


	//   ....[7]....
        /*0090*/ 	.word	0x0000dec0


	//----- nvinfo : EIATTR_SYSCALL_OFFSETS
	.align		4
.L_994:
        /*0094*/ 	.byte	0x04, 0x46
        /*0096*/ 	.short	(.L_996 - .L_995)


	//   ....[0]....
.L_995:
        /*0098*/ 	.word	0x00000f70


	//   ....[1]....
        /*009c*/ 	.word	0x0000e1e0


	//   ....[2]....
        /*00a0*/ 	.word	0x0000e3b0


	//   ....[3]....
        /*00a4*/ 	.word	0x0000e6c0


	//   ....[4]....
        /*00a8*/ 	.word	0x0000e890


	//   ....[5]....
        /*00ac*/ 	.word	0x0000ec60


	//   ....[6]....
        /*00b0*/ 	.word	0x0000ee30


	//   ....[7]....
        /*00b4*/ 	.word	0x0000f120


	//   ....[8]....
        /*00b8*/ 	.word	0x0000f2f0


	//----- nvinfo : EIATTR_EXIT_INSTR_OFFSETS
	.align		4
.L_996:
        /*00bc*/ 	.byte	0x04, 0x1c
        /*00be*/ 	.short	(.L_998 - .L_997)


	//   ....[0]....
.L_997:
        /*00c0*/ 	.word	0x0000d630


	//   ....[1]....
        /*00c4*/ 	.word	0x0000df40


	//   ....[2]....
        /*00c8*/ 	.word	0x0000e400


	//   ....[3]....
        /*00cc*/ 	.word	0x0000e460


	//   ....[4]....
        /*00d0*/ 	.word	0x0000e8e0


	//   ....[5]....
        /*00d4*/ 	.word	0x0000e940


	//   ....[6]....
        /*00d8*/ 	.word	0x0000e960


	//   ....[7]....
        /*00dc*/ 	.word	0x0000e990


	//   ....[8]....
        /*00e0*/ 	.word	0x0000e9c0


	//   ....[9]....
        /*00e4*/ 	.word	0x0000ee80


	//   ....[10]....
        /*00e8*/ 	.word	0x0000eec0


	//   ....[11]....
        /*00ec*/ 	.word	0x0000f340


	//   ....[12]....
        /*00f0*/ 	.word	0x0000f380


	//----- nvinfo : EIATTR_MAX_THREADS
	.align		4
.L_998:
        /*00f4*/ 	.byte	0x04, 0x05
        /*00f6*/ 	.short	(.L_1000 - .L_999)
.L_999:
        /*00f8*/ 	.word	0x00000100
        /*00fc*/ 	.word	0x00000001
        /*0100*/ 	.word	0x00000001


	//----- nvinfo : EIATTR_CRS_STACK_SIZE
	.align		4
.L_1000:
        /*0104*/ 	.byte	0x04, 0x1e
        /*0106*/ 	.short	(.L_1002 - .L_1001)
.L_1001:
        /*0108*/ 	.word	0x00000000
.L_1002:


//--------------------- .nv.info._ZN2at6native13reduce_kernelILi128ELi4ENS0_8ReduceOpIlNS0_7MeanOpsIllllEEjlLi4ELi4EEEEEvT1_ --------------------------
	.section	.nv.info._ZN2at6native13reduce_kernelILi128ELi4ENS0_8ReduceOpIlNS0_7MeanOpsIllllEEjlLi4ELi4EEEEEvT1_,"",@"SHT_CUDA_INFO"
	.sectionflags	@""
	.align	4


	//----- nvinfo : EIATTR_CUDA_API_VERSION
	.align		4
        /*0000*/ 	.byte	0x04, 0x37
        /*0002*/ 	.short	(.L_1004 - .L_1003)
.L_1003:
        /*0004*/ 	.word	0x00000082


	//----- nvinfo : EIATTR_SW2861232_WAR
	.align		4
.L_1004:
        /*0008*/ 	.byte	0x01, 0x35
	.zero		2


	//----- nvinfo : EIATTR_PARAM_CBANK
	.align		4
        /*000c*/ 	.byte	0x04, 0x0a
        /*000e*/ 	.short	(.L_1006 - .L_1005)
	.align		4
.L_1005:
        /*0010*/ 	.word	index@(.nv.constant0._ZN2at6native13reduce_kernelILi128ELi4ENS0_8ReduceOpIlNS0_7MeanOpsIllllEEjlLi4ELi4EEEEEvT1_)
        /*0014*/ 	.short	0x0160
        /*0016*/ 	.short	0x0420


	//----- nvinfo : EIATTR_CBANK_PARAM_SIZE
	.align		4
.L_1006:
        /*0018*/ 	.byte	0x03, 0x19
        /*001a*/ 	.short	0x0420


	//----- nvinfo : EIATTR_KPARAM_INFO
	.align		4
        /*001c*/ 	.byte	0x04, 0x17
        /*001e*/ 	.short	(.L_1008 - .L_1007)
.L_1007:
        /*0020*/ 	.word	0x00000000
        /*0024*/ 	.short	0x0000
        /*0026*/ 	.short	0x0000
        /*0028*/ 	.byte	0x00, 0xf0, 0x81, 0x10


	//----- nvinfo : EIATTR_MAXREG_COUNT
	.align		4
.L_1008:
        /*002c*/ 	.byte	0x03, 0x1b
        /*002e*/ 	.short	0x0080


	//----- nvinfo : EIATTR_NUM_BARRIERS
	.align		4
        /*0030*/ 	.byte	0x02, 0x4c
        /*0032*/ 	.byte	0x01
	.zero		1


	//----- nvinfo : EIATTR_EXTERNS
	.align		4
        /*0034*/ 	.byte	0x04, 0x0f
        /*0036*/ 	.short	(.L_1010 - .L_1009)


	//   ....[0]....
	.align		4
.L_1009:
        /*0038*/ 	.word	index@(__assertfail)


	//----- nvinfo : EIATTR_MERCURY_ISA_VERSION
	.align		4
.L_1010:
        /*003c*/ 	.byte	0x03, 0x5f
        /*003e*/ 	.short	0x0000


	//----- nvinfo : EIATTR_INT_WARP_WIDE_INSTR_OFFSETS
	.align		4
        /*0040*/ 	.byte	0x04, 0x31
        /*0042*/ 	.short	(.L_1012 - .L_1011)


	//   ....[0]....
.L_1011:
        /*0044*/ 	.word	0x000117e0


	//   ....[1]....
        /*0048*/ 	.word	0x000118b0


	//----- nvinfo : EIATTR_COOP_GROUP_MASK_REGIDS
	.align		4
.L_1012:
        /*004c*/ 	.byte	0x04, 0x29
        /*004e*/ 	.short	(.L_1014 - .L_1013)


	//   ....[0]....
.L_1013:
        /*0050*/ 	.word	0xffffffff


	//   ....[1]....
        /*0054*/ 	.word	0xffffffff


	//   ....[2]....
        /*0058*/ 	.word	0xffffffff


	//   ....[3]....
        /*005c*/ 	.word	0xffffffff


	//   ....[4]....
        /*0060*/ 	.word	0xffffffff


	//   ....[5]....
        /*0064*/ 	.word	0xffffffff


	//   ....[6]....
        /*0068*/ 	.word	0xffffffff


	//   ....[7]....
        /*006c*/ 	.word	0xffffffff


	//   ....[8]....
        /*0070*/ 	.word	0xffffffff


	//   ....[9]....
        /*0074*/ 	.word	0xffffffff


	//   ....[10]....
        /*0078*/ 	.word	0xffffffff


	//   ....[11]....
        /*007c*/ 	.word	0xffffffff


	//   ....[12]....
        /*0080*/ 	.word	0xffffffff


	//   ....[13]....
        /*0084*/ 	.word	0xffffffff


	//   ....[14]....
        /*0088*/ 	.word	0xffffffff


	//   ....[15]....
        /*008c*/ 	.word	0xffffffff


	//----- nvinfo : EIATTR_COOP_GROUP_INSTR_OFFSETS
	.align		4
.L_1014:
        /*0090*/ 	.byte	0x04, 0x28
        /*0092*/ 	.short	(.L_1016 - .L_1015)


	//   ....[0]....
.L_1015:
        /*0094*/ 	.word	0x0000add0


	//   ....[1]....
        /*0098*/ 	.word	0x0000ade0


	//   ....[2]....
        /*009c*/ 	.word	0x0000adf0


	//   ....[3]....
        /*00a0*/ 	.word	0x0000ae00


	//   ....[4]....
        /*00a4*/ 	.word	0x0000ae10


	//   ....[5]....
        /*00a8*/ 	.word	0x0000ae20


	//   ....[6]....
        /*00ac*/ 	.word	0x0000ae30


	//   ....[7]....
        /*00b0*/ 	.word	0x0000ae50


	//   ....[8]....
        /*00b4*/ 	.word	0x00012500


	//   ....[9]....
        /*00b8*/ 	.word	0x00012510


	//   ....[10]....
        /*00bc*/ 	.word	0x00012520


	//   ....[11]....
        /*00c0*/ 	.word	0x00012530


	//   ....[12]....
        /*00c4*/ 	.word	0x00012540


	//   ....[13]....
        /*00c8*/ 	.word	0x00012550


	//   ....[14]....
        /*00cc*/ 	.word	0x00012560


	//   ....[15]....
        /*00d0*/ 	.word	0x00012580


	//----- nvinfo : EIATTR_SYSCALL_OFFSETS
	.align		4
.L_1016:
        /*00d4*/ 	.byte	0x04, 0x46
        /*00d6*/ 	.short	(.L_1018 - .L_1017)


	//   ....[0]....
.L_1017:
        /*00d8*/ 	.word	0x00000f10


	//   ....[1]....
        /*00dc*/ 	.word	0x00012930


	//   ....[2]....
        /*00e0*/ 	.word	0x00012b00


	//   ....[3]....
        /*00e4*/ 	.word	0x00012cd0


	//   ....[4]....
        /*00e8*/ 	.word	0x00012ea0


	//   ....[5]....
        /*00ec*/ 	.word	0x00013220


	//   ....[6]....
        /*00f0*/ 	.word	0x000133f0


	//   ....[7]....
        /*00f4*/ 	.word	0x000135c0


	//   ....[8]....
        /*00f8*/ 	.word	0x00013790


	//   ....[9]....
        /*00fc*/ 	.word	0x00013bd0


	//   ....[10]....
        /*0100*/ 	.word	0x00013da0


	//   ....[11]....
        /*0104*/ 	.word	0x00013f70


	//   ....[12]....
        /*0108*/ 	.word	0x00014140


	//   ....[13]....
        /*010c*/ 	.word	0x000144a0


	//   ....[14]....
        /*0110*/ 	.word	0x00014670


	//   ....[15]....
        /*0114*/ 	.word	0x00014840


	//   ....[16]....
        /*0118*/ 	.word	0x00014a10


	//----- nvinfo : EIATTR_EXIT_INSTR_OFFSETS
	.align		4
.L_1018:
        /*011c*/ 	.byte	0x04, 0x1c
        /*011e*/ 	.short	(.L_1020 - .L_1019)


	//   ....[0]....
.L_1019:
        /*0120*/ 	.word	0x00011960


	//   ....[1]....
        /*0124*/ 	.word	0x00012630


	//   ....[2]....
        /*0128*/ 	.word	0x00012ef0


	//   ....[3]....
        /*012c*/ 	.word	0x00012f60


	//   ....[4]....
        /*0130*/ 	.word	0x000137e0


	//   ....[5]....
        /*0134*/ 	.word	0x00013850


	//   ....[6]....
        /*0138*/ 	.word	0x00013870


	//   ....[7]....
        /*013c*/ 	.word	0x000138a0


	//   ....[8]....
        /*0140*/ 	.word	0x000138d0


	//   ....[9]....
        /*0144*/ 	.word	0x00014190


	//   ....[10]....
        /*0148*/ 	.word	0x000141e0


	//   ....[11]....
        /*014c*/ 	.word	0x00014a60


	//   ....[12]....
        /*0150*/ 	.word	0x00014ab0


	//----- nvinfo : EIATTR_MAX_THREADS
	.align		4
.L_1020:
        /*0154*/ 	.byte	0x04, 0x05
        /*0156*/ 	.short	(.L_1022 - .L_1021)
.L_1021:
        /*0158*/ 	.word	0x00000080
        /*015c*/ 	.word	0x00000001
        /*0160*/ 	.word	0x00000001


	//----- nvinfo : EIATTR_CRS_STACK_SIZE
	.align		4
.L_1022:
        /*0164*/ 	.byte	0x04, 0x1e
        /*0166*/ 	.short	(.L_1024 - .L_1023)
.L_1023:
        /*0168*/ 	.word	0x00000000
.L_1024:


//--------------------- .nv.info._ZN2at6native13reduce_kernelILi512ELi1ENS0_8ReduceOpIiNS0_7MeanOpsIiiiiEEjiLi4ELi4EEEEEvT1_ --------------------------
	.section	.nv.info._ZN2at6native13reduce_kernelILi512ELi1ENS0_8ReduceOpIiNS0_7MeanOpsIiiiiEEjiLi4ELi4EEEEEvT1_,"",@"SHT_CUDA_INFO"
	.sectionflags	@""
	.align	4


	//----- nvinfo : EIATTR_CUDA_API_VERSION
	.align		4
        /*0000*/ 	.byte	0x04, 0x37
        /*0002*/ 	.short	(.L_1026 - .L_1025)
.L_1025:
        /*0004*/ 	.word	0x00000082


	//----- nvinfo : EIATTR_SW2861232_WAR
	.align		4
.L_1026:
        /*0008*/ 	.byte	0x01, 0x35
	.zero		2


	//----- nvinfo : EIATTR_PARAM_CBANK
	.align		4
        /*000c*/ 	.byte	0x04, 0x0a
        /*000e*/ 	.short	(.L_1028 - .L_1027)
	.align		4
.L_1027:
        /*0010*/ 	.word	index@(.nv.constant0._ZN2at6native13reduce_kernelILi512ELi1ENS0_8ReduceOpIiNS0_7MeanOpsIiiiiEEjiLi4ELi4EEEEEvT1_)
        /*0014*/ 	.short	0x0160
        /*0016*/ 	.short	0x0418


	//----- nvinfo : EIATTR_CBANK_PARAM_SIZE
	.align		4
.L_1028:
        /*0018*/ 	.byte	0x03, 0x19
        /*001a*/ 	.short	0x0418


	//----- nvinfo : EIATTR_KPARAM_INFO
	.align		4
        /*001c*/ 	.byte	0x04, 0x17
        /*001e*/ 	.short	(.L_1030 - .L_1029)
.L_1029:
        /*0020*/ 	.word	0x00000000
        /*0024*/ 	.short	0x0000
        /*0026*/ 	.short	0x0000
        /*0028*/ 	.byte	0x00, 0xf0, 0x61, 0x10


	//----- nvinfo : EIATTR_MAXREG_COUNT
	.align		4
.L_1030:
        /*002c*/ 	.byte	0x03, 0x1b
        /*002e*/ 	.short	0x0020


	//----- nvinfo : EIATTR_NUM_BARRIERS
	.align		4
        /*0030*/ 	.byte	0x02, 0x4c
        /*0032*/ 	.byte	0x01
	.zero		1


	//----- nvinfo : EIATTR_EXTERNS
	.align		4
        /*0034*/ 	.byte	0x04, 0x0f
        /*0036*/ 	.short	(.L_1032 - .L_1031)


	//   ....[0]....
	.align		4
.L_1031:
        /*0038*/ 	.word	index@(__assertfail)


	//----- nvinfo : EIATTR_MERCURY_ISA_VERSION
	.align		4
.L_1032:
        /*003c*/ 	.byte	0x03, 0x5f
        /*003e*/ 	.short	0x0000


	//----- nvinfo : EIATTR_INT_WARP_WIDE_INSTR_OFFSETS
	.align		4
        /*0040*/ 	.byte	0x04, 0x31
        /*0042*/ 	.short	(.L_1034 - .L_1033)


	//   ....[0]....
.L_1033:
        /*0044*/ 	.word	0x0000ac80


	//   ....[1]....
        /*0048*/ 	.word	0x0000ad50


	//----- nvinfo : EIATTR_COOP_GROUP_MASK_REGIDS
	.align		4
.L_1034:
        /*004c*/ 	.byte	0x04, 0x29
        /*004e*/ 	.short	(.L_1036 - .L_1035)


	//   ....[0]....
.L_1035:
        /*0050*/ 	.word	0xffffffff


	//   ....[1]....
        /*0054*/ 	.word	0xffffffff


	//----- nvinfo : EIATTR_COOP_GROUP_INSTR_OFFSETS
	.align		4
.L_1036:
        /*0058*/ 	.byte	0x04, 0x28
        /*005a*/ 	.short	(.L_1038 - .L_1037)


	//   ....[0]....
.L_1037:
        /*005c*/ 	.word	0x00009000


	//   ....[1]....
        /*0060*/ 	.word	0x0000b380


	//----- nvinfo : EIATTR_SYSCALL_OFFSETS
	.align		4
.L_1038:
        /*0064*/ 	.byte	0x04, 0x46
        /*0066*/ 	.short	(.L_1040 - .L_1039)


	//   ....[0]....
.L_1039:
        /*0068*/ 	.word	0x0000b5f0


	//   ....[1]....
        /*006c*/ 	.word	0x0000b830


	//   ....[2]....
        /*0070*/ 	.word	0x0000bb30


	//   ....[3]....
        /*0074*/ 	.word	0x0000bd70


	//----- nvinfo : EIATTR_EXIT_INSTR_OFFSETS
	.align		4
.L_1040:
        /*0078*/ 	.byte	0x04, 0x1c
        /*007a*/ 	.short	(.L_1042 - .L_1041)


	//   ....[0]....
.L_1041:
        /*007c*/ 	.word	0x0000ae00


	//   ....[1]....
        /*0080*/ 	.word	0x0000b3d0


	//   ....[2]....
        /*0084*/ 	.word	0x0000b630


	//   ....[3]....
        /*0088*/ 	.word	0x0000b650


	//   ....[4]....
        /*008c*/ 	.word	0x0000b870


	//   ....[5]....
        /*0090*/ 	.word	0x0000b890


	//   ....[6]....
        /*0094*/ 	.word	0x0000b8b0


	//   ....[7]....
        /*0098*/ 	.word	0x0000b8e0


	//   ....[8]....
        /*009c*/ 	.word	0x0000b910


	//   ....[9]....
        /*00a0*/ 	.word	0x0000bb70


	//   ....[10]....
        /*00a4*/ 	.word	0x0000bb90


	//   ....[11]....
        /*00a8*/ 	.word	0x0000bdb0


	//   ....[12]....
        /*00ac*/ 	.word	0x0000bdd0


	//----- nvinfo : EIATTR_MAX_THREADS
	.align		4
.L_1042:
        /*00b0*/ 	.byte	0x04, 0x05
        /*00b2*/ 	.short	(.L_1044 - .L_1043)
.L_1043:
        /*00b4*/ 	.word	0x00000200
        /*00b8*/ 	.word	0x00000001
        /*00bc*/ 	.word	0x00000001


	//----- nvinfo : EIATTR_CRS_STACK_SIZE
	.align		4
.L_1044:
        /*00c0*/ 	.byte	0x04, 0x1e
        /*00c2*/ 	.short	(.L_1046 - .L_1045)
.L_1045:
        /*00c4*/ 	.word	0x00000000
.L_1046:


//--------------------- .nv.info._ZN2at6native13reduce_kernelILi256ELi2ENS0_8ReduceOpIiNS0_7MeanOpsIiiiiEEjiLi4ELi4EEEEEvT1_ --------------------------
	.section	.nv.info._ZN2at6native13reduce_kernelILi256ELi2ENS0_8ReduceOpIiNS0_7MeanOpsIiiiiEEjiLi4ELi4EEEEEvT1_,"",@"SHT_CUDA_INFO"
	.sectionflags	@""
	.align	4


	//----- nvinfo : EIATTR_CUDA_API_VERSION
	.align		4
        /*0000*/ 	.byte	0x04, 0x37
        /*0002*/ 	.short	(.L_1048 - .L_1047)
.L_1047:
        /*0004*/ 	.word	0x00000082


	//----- nvinfo : EIATTR_SW2861232_WAR
	.align		4
.L_1048:
        /*0008*/ 	.byte	0x01, 0x35
	.zero		2


	//----- nvinfo : EIATTR_PARAM_CBANK
	.align		4
        /*000c*/ 	.byte	0x04, 0x0a
        /*000e*/ 	.short	(.L_1050 - .L_1049)
	.align		4
.L_1049:
        /*0010*/ 	.word	index@(.nv.constant0._ZN2at6native13reduce_kernelILi256ELi2ENS0_8ReduceOpIiNS0_7MeanOpsIiiiiEEjiLi4ELi4EEEEEvT1_)
        /*0014*/ 	.short	0x0160
        /*0016*/ 	.short	0x0418


	//----- nvinfo : EIATTR_CBANK_PARAM_SIZE
	.align		4
.L_1050:
        /*0018*/ 	.byte	0x03, 0x19
        /*001a*/ 	.short	0x0418


	//----- nvinfo : EIATTR_KPARAM_INFO
	.align		4
        /*001c*/ 	.byte	0x04, 0x17
        /*001e*/ 	.short	(.L_1052 - .L_1051)
.L_1051:
        /*0020*/ 	.word	0x00000000
        /*0024*/ 	.short	0x0000
        /*0026*/ 	.short	0x0000
        /*0028*/ 	.byte	0x00, 0xf0, 0x61, 0x10


	//----- nvinfo : EIATTR_MAXREG_COUNT
	.align		4
.L_1052:
        /*002c*/ 	.byte	0x03, 0x1b
        /*002e*/ 	.short	0x0040


	//----- nvinfo : EIATTR_NUM_BARRIERS
	.align		4
        /*0030*/ 	.byte	0x02, 0x4c
        /*0032*/ 	.byte	0x01
	.zero		1


	//----- nvinfo : EIATTR_EXTERNS
	.align		4
        /*0034*/ 	.byte	0x04, 0x0f
        /*0036*/ 	.short	(.L_1054 - .L_1053)


	//   ....[0]....
	.align		4
.L_1053:
        /*0038*/ 	.word	index@(__assertfail)


	//----- nvinfo : EIATTR_MERCURY_ISA_VERSION
	.align		4
.L_1054:
        /*003c*/ 	.byte	0x03, 0x5f
        /*003e*/ 	.short	0x0000


	//----- nvinfo : EIATTR_INT_WARP_WIDE_INSTR_OFFSETS
	.align		4
        /*0040*/ 	.byte	0x04, 0x31
        /*0042*/ 	.short	(.L_1056 - .L_1055)


	//   ....[0]....
.L_1055:
        /*0044*/ 	.word	0x0000cb10


	//   ....[1]....
        /*0048*/ 	.word	0x0000cbe0


	//----- nvinfo : EIATTR_COOP_GROUP_MASK_REGIDS
	.align		4
.L_1056:
        /*004c*/ 	.byte	0x04, 0x29
        /*004e*/ 	.short	(.L_1058 - .L_1057)


	//   ....[0]....
.L_1057:
        /*0050*/ 	.word	0xffffffff


	//   ....[1]....
        /*0054*/ 	.word	0xffffffff


	//   ....[2]....
        /*0058*/ 	.word	0xffffffff


	//   ....[3]....
        /*005c*/ 	.word	0xffffffff


	//----- nvinfo : EIATTR_COOP_GROUP_INSTR_OFFSETS
	.align		4
.L_1058:
        /*0060*/ 	.byte	0x04, 0x28
        /*0062*/ 	.short	(.L_1060 - .L_1059)


	//   ....[0]....
.L_1059:
        /*0064*/ 	.word	0x000094b0


	//   ....[1]....
        /*0068*/ 	.word	0x000094c0


	//   ....[2]....
        /*006c*/ 	.word	0x0000d2b0


	//   ....[3]....
        /*0070*/ 	.word	0x0000d2c0


	//----- nvinfo : EIATTR_SYSCALL_OFFSETS
	.align		4
.L_1060:
        /*0074*/ 	.byte	0x04, 0x46
        /*0076*/ 	.short	(.L_1062 - .L_1061)


	//   ....[0]....
.L_1061:
        /*0078*/ 	.word	0x00000f70


	//   ....[1]....
        /*007c*/ 	.word	0x0000d570


	//   ....[2]....
        /*0080*/ 	.word	0x0000d700


	//   ....[3]....
        /*0084*/ 	.word	0x0000d980


	//   ....[4]....
        /*0088*/ 	.word	0x0000db10


	//   ....[5]....
        /*008c*/ 	.word	0x0000de50


	//   ....[6]....
        /*0090*/ 	.word	0x0000dfe0


	//   ....[7]....
        /*0094*/ 	.word	0x0000e260


	//   ....[8]....
        /*0098*/ 	.word	0x0000e3f0


	//----- nvinfo : EIATTR_EXIT_INSTR_OFFSETS
	.align		4
.L_1062:
        /*009c*/ 	.byte	0x04, 0x1c
        /*009e*/ 	.short	(.L_1064 - .L_1063)


	//   ....[0]....
.L_1063:
        /*00a0*/ 	.word	0x0000cc90


	//   ....[1]....
        /*00a4*/ 	.word	0x0000d320


	//   ....[2]....
        /*00a8*/ 	.word	0x0000d740


	//   ....[3]....
        /*00ac*/ 	.word	0x0000d770


	//   ....[4]....
        /*00b0*/ 	.word	0x0000db50


	//   ....[5]....
        /*00b4*/ 	.word	0x0000db80


	//   ....[6]....
        /*00b8*/ 	.word	0x0000dba0


	//   ....[7]....
        /*00bc*/ 	.word	0x0000dbd0


	//   ....[8]....
        /*00c0*/ 	.word	0x0000dc00


	//   ....[9]....
        /*00c4*/ 	.word	0x0000e020


	//   ....[10]....
        /*00c8*/ 	.word	0x0000e050


	//   ....[11]....
        /*00cc*/ 	.word	0x0000e430


	//   ....[12]....
        /*00d0*/ 	.word	0x0000e460


	//----- nvinfo : EIATTR_MAX_THREADS
	.align		4
.L_1064:
        /*00d4*/ 	.byte	0x04, 0x05
        /*00d6*/ 	.short	(.L_1066 - .L_1065)
.L_1065:
        /*00d8*/ 	.word	0x00000100
        /*00dc*/ 	.word	0x00000001
        /*00e0*/ 	.word	0x00000001


	//----- nvinfo : EIATTR_CRS_STACK_SIZE
	.align		4
.L_1066:
        /*00e4*/ 	.byte	0x04, 0x1e
        /*00e6*/ 	.short	(.L_1068 - .L_1067)
.L_1067:
        /*00e8*/ 	.word	0x00000000
.L_1068:


//--------------------- .nv.info._ZN2at6native13reduce_kernelILi128ELi4ENS0_8ReduceOpIiNS0_7MeanOpsIiiiiEEjiLi4ELi4EEEEEvT1_ --------------------------
	.section	.nv.info._ZN2at6native13reduce_kernelILi128ELi4ENS0_8ReduceOpIiNS0_7MeanOpsIiiiiEEjiLi4ELi4EEEEEvT1_,"",@"SHT_CUDA_INFO"
	.sectionflags	@""
	.align	4


	//----- nvinfo : EIATTR_CUDA_API_VERSION
	.align		4
        /*0000*/ 	.byte	0x04, 0x37
        /*0002*/ 	.short	(.L_1070 - .L_1069)
.L_1069:
        /*0004*/ 	.word	0x00000082


	//----- nvinfo : EIATTR_SW2861232_WAR
	.align		4
.L_1070:
        /*0008*/ 	.byte	0x01, 0x35
	.zero		2


	//----- nvinfo : EIATTR_PARAM_CBANK
	.align		4
        /*000c*/ 	.byte	0x04, 0x0a
        /*000e*/ 	.short	(.L_1072 - .L_1071)
	.align		4
.L_1071:
        /*0010*/ 	.word	index@(.nv.constant0._ZN2at6native13reduce_kernelILi128ELi4ENS0_8ReduceOpIiNS0_7MeanOpsIiiiiEEjiLi4ELi4EEEEEvT1_)
        /*0014*/ 	.short	0x0160
        /*0016*/ 	.short	0x0418


	//----- nvinfo : EIATTR_CBANK_PARAM_SIZE
	.align		4
.L_1072:
        /*0018*/ 	.byte	0x03, 0x19
        /*001a*/ 	.short	0x0418


	//----- nvinfo : EIATTR_KPARAM_INFO
	.align		4
        /*001c*/ 	.byte	0x04, 0x17
        /*001e*/ 	.short	(.L_1074 - .L_1073)
.L_1073:
        /*0020*/ 	.word	0x00000000
        /*0024*/ 	.short	0x0000
        /*0026*/ 	.short	0x0000
        /*0028*/ 	.byte	0x00, 0xf0, 0x61, 0x10


	//----- nvinfo : EIATTR_MAXREG_COUNT
	.align		4
.L_1074:
        /*002c*/ 	.byte	0x03, 0x1b
        /*002e*/ 	.short	0x0080


	//----- nvinfo : EIATTR_NUM_BARRIERS
	.align		4
        /*0030*/ 	.byte	0x02, 0x4c
        /*0032*/ 	.byte	0x01
	.zero		1


	//----- nvinfo : EIATTR_EXTERNS
	.align		4
        /*0034*/ 	.byte	0x04, 0x0f
        /*0036*/ 	.short	(.L_1076 - .L_1075)


	//   ....[0]....
	.align		4
.L_1075:
        /*0038*/ 	.word	index@(__assertfail)


	//----- nvinfo : EIATTR_MERCURY_ISA_VERSION
	.align		4
.L_1076:
        /*003c*/ 	.byte	0x03, 0x5f
        /*003e*/ 	.short	0x0000


	//----- nvinfo : EIATTR_INT_WARP_WIDE_INSTR_OFFSETS
	.align		4
        /*0040*/ 	.byte	0x04, 0x31
        /*0042*/ 	.short	(.L_1078 - .L_1077)


	//   ....[0]....
.L_1077:
        /*0044*/ 	.word	0x000105a0


	//   ....[1]....
        /*0048*/ 	.word	0x00010670


	//----- nvinfo : EIATTR_COOP_GROUP_MASK_REGIDS
	.align		4
.L_1078:
        /*004c*/ 	.byte	0x04, 0x29
        /*004e*/ 	.short	(.L_1080 - .L_1079)


	//   ....[0]....
.L_1079:
        /*0050*/ 	.word	0xffffffff


	//   ....[1]....
        /*0054*/ 	.word	0xffffffff


	//   ....[2]....
        /*0058*/ 	.word	0xffffffff


	//   ....[3]....
        /*005c*/ 	.word	0xffffffff


	//   ....[4]....
        /*0060*/ 	.word	0xffffffff


	//   ....[5]....
        /*0064*/ 	.word	0xffffffff


	//   ....[6]....
        /*0068*/ 	.word	0xffffffff


	//   ....[7]....
        /*006c*/ 	.word	0xffffffff


	//----- nvinfo : EIATTR_COOP_GROUP_INSTR_OFFSETS
	.align		4
.L_1080:
        /*0070*/ 	.byte	0x04, 0x28
        /*0072*/ 	.short	(.L_1082 - .L_1081)


	//   ....[0]....
.L_1081:
        /*0074*/ 	.word	0x00009c10


	//   ....[1]....
        /*0078*/ 	.word	0x00009c20


	//   ....[2]....
        /*007c*/ 	.word	0x00009c30


	//   ....[3]....
        /*0080*/ 	.word	0x00009c40


	//   ....[4]....
        /*0084*/ 	.word	0x00010e80


	//   ....[5]....
        /*0088*/ 	.word	0x00010e90


	//   ....[6]....
        /*008c*/ 	.word	0x00010ea0


	//   ....[7]....
        /*0090*/ 	.word	0x00010eb0


	//----- nvinfo : EIATTR_SYSCALL_OFFSETS
	.align		4
.L_1082:
        /*0094*/ 	.byte	0x04, 0x46
        /*0096*/ 	.short	(.L_1084 - .L_1083)


	//   ....[0]....
.L_1083:
        /*0098*/ 	.word	0x00000f10


	//   ....[1]....
        /*009c*/ 	.word	0x000111c0


	//   ....[2]....
        /*00a0*/ 	.word	0x00011350


	//   ....[3]....
        /*00a4*/ 	.word	0x000114e0


	//   ....[4]....
        /*00a8*/ 	.word	0x00011670


	//   ....[5]....
        /*00ac*/ 	.word	0x00011950


	//   ....[6]....
        /*00b0*/ 	.word	0x00011ae0


	//   ....[7]....
        /*00b4*/ 	.word	0x00011c70


	//   ....[8]....
        /*00b8*/ 	.word	0x00011e00


	//   ....[9]....
        /*00bc*/ 	.word	0x000121a0


	//   ....[10]....
        /*00c0*/ 	.word	0x00012330


	//   ....[11]....
        /*00c4*/ 	.word	0x000124c0


	//   ....[12]....
        /*00c8*/ 	.word	0x00012650


	//   ....[13]....
        /*00cc*/ 	.word	0x00012930


	//   ....[14]....
        /*00d0*/ 	.word	0x00012ac0


	//   ....[15]....
        /*00d4*/ 	.word	0x00012c50


	//   ....[16]....
        /*00d8*/ 	.word	0x00012de0


	//----- nvinfo : EIATTR_EXIT_INSTR_OFFSETS
	.align		4
.L_1084:
        /*00dc*/ 	.byte	0x04, 0x1c
        /*00de*/ 	.short	(.L_1086 - .L_1085)


	//   ....[0]....
.L_1085:
        /*00e0*/ 	.word	0x00010720


	//   ....[1]....
        /*00e4*/ 	.word	0x00010f30


	//   ....[2]....
        /*00e8*/ 	.word	0x000116b0


	//   ....[3]....
        /*00ec*/ 	.word	0x00011700


	//   ....[4]....
        /*00f0*/ 	.word	0x00011e40


	//   ....[5]....
        /*00f4*/ 	.word	0x00011e90


	//   ....[6]....
        /*00f8*/ 	.word	0x00011eb0


	//   ....[7]....
        /*00fc*/ 	.word	0x00011ee0


	//   ....[8]....
        /*0100*/ 	.word	0x00011f10


	//   ....[9]....
        /*0104*/ 	.word	0x00012690


	//   ....[10]....
        /*0108*/ 	.word	0x000126e0


	//   ....[11]....
        /*010c*/ 	.word	0x00012e20


	//   ....[12]....
        /*0110*/ 	.word	0x00012e70


	//----- nvinfo : EIATTR_MAX_THREADS
	.align		4
.L_1086:
        /*0114*/ 	.byte	0x04, 0x05
        /*0116*/ 	.short	(.L_1088 - .L_1087)
.L_1087:
        /*0118*/ 	.word	0x00000080
        /*011c*/ 	.word	0x00000001
        /*0120*/ 	.word	0x00000001


	//----- nvinfo : EIATTR_CRS_STACK_SIZE
	.align		4
.L_1088:
        /*0124*/ 	.byte	0x04, 0x1e
        /*0126*/ 	.short	(.L_1090 - .L_1089)
.L_1089:
        /*0128*/ 	.word	0x00000000
.L_1090:


//--------------------- .nv.info._ZN2at6native13reduce_kernelILi512ELi1ENS0_8ReduceOpIaNS0_7MeanOpsIaaaaEEjaLi4ELi4EEEEEvT1_ --------------------------
	.section	.nv.info._ZN2at6native13reduce_kernelILi512ELi1ENS0_8ReduceOpIaNS0_7MeanOpsIaaaaEEjaLi4ELi4EEEEEvT1_,"",@"SHT_CUDA_INFO"
	.sectionflags	@""
	.align	4


	//----- nvinfo : EIATTR_CUDA_API_VERSION
	.align		4
        /*0000*/ 	.byte	0x04, 0x37
        /*0002*/ 	.short	(.L_1092 - .L_1091)
.L_1091:
        /*0004*/ 	.word	0x00000082


	//----- nvinfo : EIATTR_SW2861232_WAR
	.align		4
.L_1092:
        /*0008*/ 	.byte	0x01, 0x35
	.zero		2


	//----- nvinfo : EIATTR_PARAM_CBANK
	.align		4
        /*000c*/ 	.byte	0x04, 0x0a
        /*000e*/ 	.short	(.L_1094 - .L_1093)
	.align		4
.L_1093:
        /*0010*/ 	.word	index@(.nv.constant0._ZN2at6native13reduce_kernelILi512ELi1ENS0_8ReduceOpIaNS0_7MeanOpsIaaaaEEjaLi4ELi4EEEEEvT1_)
        /*0014*/ 	.short	0x0160
        /*0016*/ 	.short	0x0410


	//----- nvinfo : EIATTR_CBANK_PARAM_SIZE
	.align		4
.L_1094:
        /*0018*/ 	.byte	0x03, 0x19
        /*001a*/ 	.short	0x0410


	//----- nvinfo : EIATTR_KPARAM_INFO
	.align		4
        /*001c*/ 	.byte	0x04, 0x17
        /*001e*/ 	.short	(.L_1096 - .L_1095)
.L_1095:
        /*0020*/ 	.word	0x00000000
        /*0024*/ 	.short	0x0000
        /*0026*/ 	.short	0x0000
        /*0028*/ 	.byte	0x00, 0xf0, 0x41, 0x10


	//----- nvinfo : EIATTR_MAXREG_COUNT
	.align		4
.L_1096:
        /*002c*/ 	.byte	0x03, 0x1b
        /*002e*/ 	.short	0x0020


	//----- nvinfo : EIATTR_NUM_BARRIERS
	.align		4
        /*0030*/ 	.byte	0x02, 0x4c
        /*0032*/ 	.byte	0x01
	.zero		1


	//----- nvinfo : EIATTR_EXTERNS
	.align		4
        /*0034*/ 	.byte	0x04, 0x0f
        /*0036*/ 	.short	(.L_1098 - .L_1097)


	//   ....[0]....
	.align		4
.L_1097:
        /*0038*/ 	.word	index@(__assertfail)


	//----- nvinfo : EIATTR_MERCURY_ISA_VERSION
	.align		4
.L_1098:
        /*003c*/ 	.byte	0x03, 0x5f
        /*003e*/ 	.short	0x0000


	//----- nvinfo : EIATTR_INT_WARP_WIDE_INSTR_OFFSETS
	.align		4
        /*0040*/ 	.byte	0x04, 0x31
        /*0042*/ 	.short	(.L_1100 - .L_1099)


	//   ....[0]....
.L_1099:
        /*0044*/ 	.word	0x0000ada0


	//   ....[1]....
        /*0048*/ 	.word	0x0000ae70


	//----- nvinfo : EIATTR_COOP_GROUP_MASK_REGIDS
	.align		4
.L_1100:
        /*004c*/ 	.byte	0x04, 0x29
        /*004e*/ 	.short	(.L_1102 - .L_1101)


	//   ....[0]....
.L_1101:
        /*0050*/ 	.word	0xffffffff


	//   ....[1]....
        /*0054*/ 	.word	0xffffffff


	//----- nvinfo : EIATTR_COOP_GROUP_INSTR_OFFSETS
	.align		4
.L_1102:
        /*0058*/ 	.byte	0x04, 0x28
        /*005a*/ 	.short	(.L_1104 - .L_1103)


	//   ....[0]....
.L_1103:
        /*005c*/ 	.word	0x00009110


	//   ....[1]....
        /*0060*/ 	.word	0x0000b4c0


	//----- nvinfo : EIATTR_SYSCALL_OFFSETS
	.align		4
.L_1104:
        /*0064*/ 	.byte	0x04, 0x46
        /*0066*/ 	.short	(.L_1106 - .L_1105)


	//   ....[0]....
.L_1105:
        /*0068*/ 	.word	0x0000b770


	//   ....[1]....
        /*006c*/ 	.word	0x0000ba10


	//   ....[2]....
        /*0070*/ 	.word	0x0000bd50


	//   ....[3]....
        /*0074*/ 	.word	0x0000bff0


	//----- nvinfo : EIATTR_EXIT_INSTR_OFFSETS
	.align		4
.L_1106:
        /*0078*/ 	.byte	0x04, 0x1c
        /*007a*/ 	.short	(.L_1108 - .L_1107)


	//   ....[0]....
.L_1107:
        /*007c*/ 	.word	0x0000af00


	//   ....[1]....
        /*0080*/ 	.word	0x0000b510


	//   ....[2]....
        /*0084*/ 	.word	0x0000b7b0


	//   ....[3]....
        /*0088*/ 	.word	0x0000b7d0


	//   ....[4]....
        /*008c*/ 	.word	0x0000ba50


	//   ....[5]....
        /*0090*/ 	.word	0x0000ba70


	//   ....[6]....
        /*0094*/ 	.word	0x0000ba90


	//   ....[7]....
        /*0098*/ 	.word	0x0000bac0


	//   ....[8]....
        /*009c*/ 	.word	0x0000baf0


	//   ....[9]....
        /*00a0*/ 	.word	0x0000bd90


	//   ....[10]....
        /*00a4*/ 	.word	0x0000bdb0


	//   ....[11]....
        /*00a8*/ 	.word	0x0000c030


	//   ....[12]....
        /*00ac*/ 	.word	0x0000c050


	//----- nvinfo : EIATTR_MAX_THREADS
	.align		4
.L_1108:
        /*00b0*/ 	.byte	0x04, 0x05
        /*00b2*/ 	.short	(.L_1110 - .L_1109)
.L_1109:
        /*00b4*/ 	.word	0x00000200
        /*00b8*/ 	.word	0x00000001
        /*00bc*/ 	.word	0x00000001


	//----- nvinfo : EIATTR_CRS_STACK_SIZE
	.align		4
.L_1110:
        /*00c0*/ 	.byte	0x04, 0x1e
        /*00c2*/ 	.short	(.L_1112 - .L_1111)
.L_1111:
        /*00c4*/ 	.word	0x00000000
.L_1112:


//--------------------- .nv.info._ZN2at6native13reduce_kernelILi256ELi2ENS0_8ReduceOpIaNS0_7MeanOpsIaaaaEEjaLi4ELi4EEEEEvT1_ --------------------------
	.section	.nv.info._ZN2at6native13reduce_kernelILi256ELi2ENS0_8ReduceOpIaNS0_7MeanOpsIaaaaEEjaLi4ELi4EEEEEvT1_,"",@"SHT_CUDA_INFO"
	.sectionflags	@""
	.align	4


	//----- nvinfo : EIATTR_CUDA_API_VERSION
	.align		4
        /*0000*/ 	.byte	0x04, 0x37
        /*0002*/ 	.short	(.L_1114 - .L_1113)
.L_1113:
        /*0004*/ 	.word	0x00000082


	//----- nvinfo : EIATTR_SW2861232_WAR
	.align		4
.L_1114:
        /*0008*/ 	.byte	0x01, 0x35
	.zero		2


	//----- nvinfo : EIATTR_PARAM_CBANK
	.align		4
        /*000c*/ 	.byte	0x04, 0x0a
        /*000e*/ 	.short	(.L_1116 - .L_1115)
	.align		4
.L_1115:
        /*0010*/ 	.word	index@(.nv.constant0._ZN2at6native13reduce_kernelILi256ELi2ENS0_8ReduceOpIaNS0_7MeanOpsIaaaaEEjaLi4ELi4EEEEEvT1_)
        /*0014*/ 	.short	0x0160
        /*0016*/ 	.short	0x0410


	//----- nvinfo : EIATTR_CBANK_PARAM_SIZE
	.align		4
.L_1116:
        /*0018*/ 	.byte	0x03, 0x19
        /*001a*/ 	.short	0x0410


	//----- nvinfo : EIATTR_KPARAM_INFO
	.align		4
        /*001c*/ 	.byte	0x04, 0x17
        /*001e*/ 	.short	(.L_1118 - .L_1117)
.L_1117:
        /*0020*/ 	.word	0x00000000
        /*0024*/ 	.short	0x0000
        /*0026*/ 	.short	0x0000
        /*0028*/ 	.byte	0x00, 0xf0, 0x41, 0x10


	//----- nvinfo : EIATTR_MAXREG_COUNT
	.align		4
.L_1118:
        /*002c*/ 	.byte	0x03, 0x1b
        /*002e*/ 	.short	0x0040


	//----- nvinfo : EIATTR_NUM_BARRIERS
	.align		4
        /*0030*/ 	.byte	0x02, 0x4c
        /*0032*/ 	.byte	0x01
	.zero		1


	//----- nvinfo : EIATTR_EXTERNS
	.align		4
        /*0034*/ 	.byte	0x04, 0x0f
        /*0036*/ 	.short	(.L_1120 - .L_1119)


	//   ....[0]....
	.align		4
.L_1119:
        /*0038*/ 	.word	index@(__assertfail)


	//----- nvinfo : EIATTR_MERCURY_ISA_VERSION
	.align		4
.L_1120:
        /*003c*/ 	.byte	0x03, 0x5f
        /*003e*/ 	.short	0x0000


	//----- nvinfo : EIATTR_INT_WARP_WIDE_INSTR_OFFSETS
	.align		4
        /*0040*/ 	.byte	0x04, 0x31
        /*0042*/ 	.short	(.L_1122 - .L_1121)


	//   ....[0]....
.L_1121:
        /*0044*/ 	.word	0x0000d2e0


	//   ....[1]....
        /*0048*/ 	.word	0x0000d3b0


	//----- nvinfo : EIATTR_COOP_GROUP_MASK_REGIDS
	.align		4
.L_1122:
        /*004c*/ 	.byte	0x04, 0x29
        /*004e*/ 	.short	(.L_1124 - .L_1123)


	//   ....[0]....
.L_1123:
        /*0050*/ 	.word	0xffffffff


	//   ....[1]....
        /*0054*/ 	.word	0xffffffff


	//   ....[2]....
        /*0058*/ 	.word	0xffffffff


	//   ....[3]....
        /*005c*/ 	.word	0xffffffff


	//----- nvinfo : EIATTR_COOP_GROUP_INSTR_OFFSETS
	.align		4
.L_1124:
        /*0060*/ 	.byte	0x04, 0x28
        /*0062*/ 	.short	(.L_1126 - .L_1125)


	//   ....[0]....
.L_1125:
        /*0064*/ 	.word	0x00009ce0


	//   ....[1]....
        /*0068*/ 	.word	0x00009cf0


	//   ....[2]....
        /*006c*/ 	.word	0x0000dc00


	//   ....[3]....
        /*0070*/ 	.word	0x0000dc10


	//----- nvinfo : EIATTR_SYSCALL_OFFSETS
	.align		4
.L_1126:
        /*0074*/ 	.byte	0x04, 0x46
        /*0076*/ 	.short	(.L_1128 - .L_1127)


	//   ....[0]....
.L_1127:
        /*0078*/ 	.word	0x00000f70


	//   ....[1]....
        /*007c*/ 	.word	0x0000df20


	//   ....[2]....
        /*0080*/ 	.word	0x0000e0d0


	//   ....[3]....
        /*0084*/ 	.word	0x0000e3d0


	//   ....[4]....
        /*0088*/ 	.word	0x0000e580


	//   ....[5]....
        /*008c*/ 	.word	0x0000e910


	//   ....[6]....
        /*0090*/ 	.word	0x0000ead0


	//   ....[7]....
        /*0094*/ 	.word	0x0000edd0


	//   ....[8]....
        /*0098*/ 	.word	0x0000ef90


	//----- nvinfo : EIATTR_EXIT_INSTR_OFFSETS
	.align		4
.L_1128:
        /*009c*/ 	.byte	0x04, 0x1c
        /*009e*/ 	.short	(.L_1130 - .L_1129)


	//   ....[0]....
.L_1129:
        /*00a0*/ 	.word	0x0000d440


	//   ....[1]....
        /*00a4*/ 	.word	0x0000dc80


	//   ....[2]....
        /*00a8*/ 	.word	0x0000e110


	//   ....[3]....
        /*00ac*/ 	.word	0x0000e140


	//   ....[4]....
        /*00b0*/ 	.word	0x0000e5c0


	//   ....[5]....
        /*00b4*/ 	.word	0x0000e5f0


	//   ....[6]....
        /*00b8*/ 	.word	0x0000e610


	//   ....[7]....
        /*00bc*/ 	.word	0x0000e640


	//   ....[8]....
        /*00c0*/ 	.word	0x0000e670


	//   ....[9]....
        /*00c4*/ 	.word	0x0000eb10


	//   ....[10]....
        /*00c8*/ 	.word	0x0000eb40


	//   ....[11]....
        /*00cc*/ 	.word	0x0000efd0


	//   ....[12]....
        /*00d0*/ 	.word	0x0000f000


	//----- nvinfo : EIATTR_MAX_THREADS
	.align		4
.L_1130:
        /*00d4*/ 	.byte	0x04, 0x05
        /*00d6*/ 	.short	(.L_1132 - .L_1131)
.L_1131:
        /*00d8*/ 	.word	0x00000100
        /*00dc*/ 	.word	0x00000001
        /*00e0*/ 	.word	0x00000001


	//----- nvinfo : EIATTR_CRS_STACK_SIZE
	.align		4
.L_1132:
        /*00e4*/ 	.byte	0x04, 0x1e
        /*00e6*/ 	.short	(.L_1134 - .L_1133)
.L_1133:
        /*00e8*/ 	.word	0x00000000
.L_1134:


//--------------------- .nv.info._ZN2at6native13reduce_kernelILi128ELi4ENS0_8ReduceOpIaNS0_7MeanOpsIaaaaEEjaLi4ELi4EEEEEvT1_ --------------------------
	.section	.nv.info._ZN2at6native13reduce_kernelILi128ELi4ENS0_8ReduceOpIaNS0_7MeanOpsIaaaaEEjaLi4ELi4EEEEEvT1_,"",@"SHT_CUDA_INFO"
	.sectionflags	@""
	.align	4


	//----- nvinfo : EIATTR_CUDA_API_VERSION
	.align		4
        /*0000*/ 	.byte	0x04, 0x37
        /*0002*/ 	.short	(.L_1136 - .L_1135)
.L_1135:
        /*0004*/ 	.word	0x00000082


	//----- nvinfo : EIATTR_SW2861232_WAR
	.align		4
.L_1136:
        /*0008*/ 	.byte	0x01, 0x35
	.zero		2


	//----- nvinfo : EIATTR_PARAM_CBANK
	.align		4
        /*000c*/ 	.byte	0x04, 0x0a
        /*000e*/ 	.short	(.L_1138 - .L_1137)
	.align		4
.L_1137:
        /*0010*/ 	.word	index@(.nv.constant0._ZN2at6native13reduce_kernelILi128ELi4ENS0_8ReduceOpIaNS0_7MeanOpsIaaaaEEjaLi4ELi4EEEEEvT1_)
        /*0014*/ 	.short	0x0160
        /*0016*/ 	.short	0x0410


	//----- nvinfo : EIATTR_CBANK_PARAM_SIZE
	.align		4
.L_1138:
        /*0018*/ 	.byte	0x03, 0x19
        /*001a*/ 	.short	0x0410


	//----- nvinfo : EIATTR_KPARAM_INFO
	.align		4
        /*001c*/ 	.byte	0x04, 0x17
        /*001e*/ 	.short	(.L_1140 - .L_1139)
.L_1139:
        /*0020*/ 	.word	0x00000000
        /*0024*/ 	.short	0x0000
        /*0026*/ 	.short	0x0000
        /*0028*/ 	.byte	0x00, 0xf0, 0x41, 0x10


	//----- nvinfo : EIATTR_MAXREG_COUNT
	.align		4
.L_1140:
        /*002c*/ 	.byte	0x03, 0x1b
        /*002e*/ 	.short	0x0080


	//----- nvinfo : EIATTR_NUM_BARRIERS
	.align		4
        /*0030*/ 	.byte	0x02, 0x4c
        /*0032*/ 	.byte	0x01
	.zero		1


	//----- nvinfo : EIATTR_EXTERNS
	.align		4
        /*0034*/ 	.byte	0x04, 0x0f
        /*0036*/ 	.short	(.L_1142 - .L_1141)


	//   ....[0]....
	.align		4
.L_1141:
        /*0038*/ 	.word	index@(__assertfail)


	//----- nvinfo : EIATTR_MERCURY_ISA_VERSION
	.align		4
.L_1142:
        /*003c*/ 	.byte	0x03, 0x5f
        /*003e*/ 	.short	0x0000


	//----- nvinfo : EIATTR_INT_WARP_WIDE_INSTR_OFFSETS
	.align		4
        /*0040*/ 	.byte	0x04, 0x31
        /*0042*/ 	.short	(.L_1144 - .L_1143)


	//   ....[0]....
.L_1143:
        /*0044*/ 	.word	0x00011050


	//   ....[1]....
        /*0048*/ 	.word	0x00011120


	//----- nvinfo : EIATTR_COOP_GROUP_MASK_REGIDS
	.align		4
.L_1144:
        /*004c*/ 	.byte	0x04, 0x29
        /*004e*/ 	.short	(.L_1146 - .L_1145)


	//   ....[0]....
.L_1145:
        /*0050*/ 	.word	0xffffffff


	//   ....[1]....
        /*0054*/ 	.word	0xffffffff


	//   ....[2]....
        /*0058*/ 	.word	0xffffffff


	//   ....[3]....
        /*005c*/ 	.word	0xffffffff


	//   ....[4]....
        /*0060*/ 	.word	0xffffffff


	//   ....[5]....
        /*0064*/ 	.word	0xffffffff


	//   ....[6]....
        /*0068*/ 	.word	0xffffffff


	//   ....[7]....
        /*006c*/ 	.word	0xffffffff


	//----- nvinfo : EIATTR_COOP_GROUP_INSTR_OFFSETS
	.align		4
.L_1146:
        /*0070*/ 	.byte	0x04, 0x28
        /*0072*/ 	.short	(.L_1148 - .L_1147)


	//   ....[0]....
.L_1147:
        /*0074*/ 	.word	0x0000a780


	//   ....[1]....
        /*0078*/ 	.word	0x0000a790


	//   ....[2]....
        /*007c*/ 	.word	0x0000a7a0


	//   ....[3]....
        /*0080*/ 	.word	0x0000a7b0


	//   ....[4]....
        /*0084*/ 	.word	0x00011c00


	//   ....[5]....
        /*0088*/ 	.word	0x00011c10


	//   ....[6]....
        /*008c*/ 	.word	0x00011c20


	//   ....[7]....
        /*0090*/ 	.word	0x00011c30


	//----- nvinfo : EIATTR_SYSCALL_OFFSETS
	.align		4
.L_1148:
        /*0094*/ 	.byte	0x04, 0x46
        /*0096*/ 	.short	(.L_1150 - .L_1149)


	//   ....[0]....
.L_1149:
        /*0098*/ 	.word	0x00000f10


	//   ....[1]....
        /*009c*/ 	.word	0x00011fe0


	//   ....[2]....
        /*00a0*/ 	.word	0x00012190


	//   ....[3]....
        /*00a4*/ 	.word	0x00012340


	//   ....[4]....
        /*00a8*/ 	.word	0x000124f0


	//   ....[5]....
        /*00ac*/ 	.word	0x000128b0


	//   ....[6]....
        /*00b0*/ 	.word	0x00012a60


	//   ....[7]....
        /*00b4*/ 	.word	0x00012c10


	//   ....[8]....
        /*00b8*/ 	.word	0x00012dc0


	//   ....[9]....
        /*00bc*/ 	.word	0x000131d0


	//   ....[10]....
        /*00c0*/ 	.word	0x00013380


	//   ....[11]....
        /*00c4*/ 	.word	0x00013530


	//   ....[12]....
        /*00c8*/ 	.word	0x000136e0


	//   ....[13]....
        /*00cc*/ 	.word	0x00013aa0


	//   ....[14]....
        /*00d0*/ 	.word	0x00013c50


	//   ....[15]....
        /*00d4*/ 	.word	0x00013e00


	//   ....[16]....
        /*00d8*/ 	.word	0x00013fb0


	//----- nvinfo : EIATTR_EXIT_INSTR_OFFSETS
	.align		4
.L_1150:
        /*00dc*/ 	.byte	0x04, 0x1c
        /*00de*/ 	.short	(.L_1152 - .L_1151)


	//   ....[0]....
.L_1151:
        /*00e0*/ 	.word	0x000111b0


	//   ....[1]....
        /*00e4*/ 	.word	0x00011ce0


	//   ....[2]....
        /*00e8*/ 	.word	0x00012530


	//   ....[3]....
        /*00ec*/ 	.word	0x00012580


	//   ....[4]....
        /*00f0*/ 	.word	0x00012e00


	//   ....[5]....
        /*00f4*/ 	.word	0x00012e50


	//   ....[6]....
        /*00f8*/ 	.word	0x00012e70


	//   ....[7]....
        /*00fc*/ 	.word	0x00012ea0


	//   ....[8]....
        /*0100*/ 	.word	0x00012ed0


	//   ....[9]....
        /*0104*/ 	.word	0x00013720


	//   ....[10]....
        /*0108*/ 	.word	0x00013770


	//   ....[11]....
        /*010c*/ 	.word	0x00013ff0


	//   ....[12]....
        /*0110*/ 	.word	0x00014040


	//----- nvinfo : EIATTR_MAX_THREADS
	.align		4
.L_1152:
        /*0114*/ 	.byte	0x04, 0x05
        /*0116*/ 	.short	(.L_1154 - .L_1153)
.L_1153:
        /*0118*/ 	.word	0x00000080
        /*011c*/ 	.word	0x00000001
        /*0120*/ 	.word	0x00000001


	//----- nvinfo : EIATTR_CRS_STACK_SIZE
	.align		4
.L_1154:
        /*0124*/ 	.byte	0x04, 0x1e
        /*0126*/ 	.short	(.L_1156 - .L_1155)
.L_1155:
        /*0128*/ 	.word	0x00000000
.L_1156:


//--------------------- .nv.info._ZN2at6native13reduce_kernelILi512ELi1ENS0_8ReduceOpIhNS0_7MeanOpsIhhhhEEjhLi4ELi4EEEEEvT1_ --------------------------
	.section	.nv.info._ZN2at6native13reduce_kernelILi512ELi1ENS0_8ReduceOpIhNS0_7MeanOpsIhhhhEEjhLi4ELi4EEEEEvT1_,"",@"SHT_CUDA_INFO"
	.sectionflags	@""
	.align	4


	//----- nvinfo : EIATTR_CUDA_API_VERSION
	.align		4
        /*0000*/ 	.byte	0x04, 0x37
        /*0002*/ 	.short	(.L_1158 - .L_1157)
.L_1157:
        /*0004*/ 	.word	0x00000082


	//----- nvinfo : EIATTR_SW2861232_WAR
	.align		4
.L_1158:
        /*0008*/ 	.byte	0x01, 0x35
	.zero		2


	//----- nvinfo : EIATTR_PARAM_CBANK
	.align		4
        /*000c*/ 	.byte	0x04, 0x0a
        /*000e*/ 	.short	(.L_1160 - .L_1159)
	.align		4
.L_1159:
        /*0010*/ 	.word	index@(.nv.constant0._ZN2at6native13reduce_kernelILi512ELi1ENS0_8ReduceOpIhNS0_7MeanOpsIhhhhEEjhLi4ELi4EEEEEvT1_)
        /*0014*/ 	.short	0x0160
        /*0016*/ 	.short	0x0410


	//----- nvinfo : EIATTR_CBANK_PARAM_SIZE
	.align		4
.L_1160:
        /*0018*/ 	.byte	0x03, 0x19
        /*001a*/ 	.short	0x0410


	//----- nvinfo : EIATTR_KPARAM_INFO
	.align		4
        /*001c*/ 	.byte	0x04, 0x17
        /*001e*/ 	.short	(.L_1162 - .L_1161)
.L_1161:
        /*0020*/ 	.word	0x00000000
        /*0024*/ 	.short	0x0000
        /*0026*/ 	.short	0x0000
        /*0028*/ 	.byte	0x00, 0xf0, 0x41, 0x10


	//----- nvinfo : EIATTR_MAXREG_COUNT
	.align		4
.L_1162:
        /*002c*/ 	.byte	0x03, 0x1b
        /*002e*/ 	.short	0x0020


	//----- nvinfo : EIATTR_NUM_BARRIERS
	.align		4
        /*0030*/ 	.byte	0x02, 0x4c
        /*0032*/ 	.byte	0x01
	.zero		1


	//----- nvinfo : EIATTR_EXTERNS
	.align		4
        /*0034*/ 	.byte	0x04, 0x0f
        /*0036*/ 	.short	(.L_1164 - .L_1163)


	//   ....[0]....
	.align		4
.L_1163:
        /*0038*/ 	.word	index@(__assertfail)


	//----- nvinfo : EIATTR_MERCURY_ISA_VERSION
	.align		4
.L_1164:
        /*003c*/ 	.byte	0x03, 0x5f
        /*003e*/ 	.short	0x0000


	//----- nvinfo : EIATTR_INT_WARP_WIDE_INSTR_OFFSETS
	.align		4
        /*0040*/ 	.byte	0x04, 0x31
        /*0042*/ 	.short	(.L_1166 - .L_1165)


	//   ....[0]....
.L_1165:
        /*0044*/ 	.word	0x0000ad90


	//   ....[1]....
        /*0048*/ 	.word	0x0000ae60


	//----- nvinfo : EIATTR_COOP_GROUP_MASK_REGIDS
	.align		4
.L_1166:
        /*004c*/ 	.byte	0x04, 0x29
        /*004e*/ 	.short	(.L_1168 - .L_1167)


	//   ....[0]....
.L_1167:
        /*0050*/ 	.word	0xffffffff


	//   ....[1]....
        /*0054*/ 	.word	0xffffffff


	//----- nvinfo : EIATTR_COOP_GROUP_INSTR_OFFSETS
	.align		4
.L_1168:
        /*0058*/ 	.byte	0x04, 0x28
        /*005a*/ 	.short	(.L_1170 - .L_1169)


	//   ....[0]....
.L_1169:
        /*005c*/ 	.word	0x00009100


	//   ....[1]....
        /*0060*/ 	.word	0x0000b4a0


	//----- nvinfo : EIATTR_SYSCALL_OFFSETS
	.align		4
.L_1170:
        /*0064*/ 	.byte	0x04, 0x46
        /*0066*/ 	.short	(.L_1172 - .L_1171)


	//   ....[0]....
.L_1171:
        /*0068*/ 	.word	0x0000b750


	//   ....[1]....
        /*006c*/ 	.word	0x0000b9f0


	//   ....[2]....
        /*0070*/ 	.word	0x0000bd30


	//   ....[3]....
        /*0074*/ 	.word	0x0000bfd0


	//----- nvinfo : EIATTR_EXIT_INSTR_OFFSETS
	.align		4
.L_1172:
        /*0078*/ 	.byte	0x04, 0x1c
        /*007a*/ 	.short	(.L_1174 - .L_1173)


	//   ....[0]....
.L_1173:
        /*007c*/ 	.word	0x0000aef0


	//   ....[1]....
        /*0080*/ 	.word	0x0000b4f0


	//   ....[2]....
        /*0084*/ 	.word	0x0000b790


	//   ....[3]....
        /*0088*/ 	.word	0x0000b7b0


	//   ....[4]....
        /*008c*/ 	.word	0x0000ba30


	//   ....[5]....
        /*0090*/ 	.word	0x0000ba50


	//   ....[6]....
        /*0094*/ 	.word	0x0000ba70


	//   ....[7]....
        /*0098*/ 	.word	0x0000baa0


	//   ....[8]....
        /*009c*/ 	.word	0x0000bad0


	//   ....[9]....
        /*00a0*/ 	.word	0x0000bd70


	//   ....[10]....
        /*00a4*/ 	.word	0x0000bd90


	//   ....[11]....
        /*00a8*/ 	.word	0x0000c010


	//   ....[12]....
        /*00ac*/ 	.word	0x0000c030


	//----- nvinfo : EIATTR_MAX_THREADS
	.align		4
.L_1174:
        /*00b0*/ 	.byte	0x04, 0x05
        /*00b2*/ 	.short	(.L_1176 - .L_1175)
.L_1175:
        /*00b4*/ 	.word	0x00000200
        /*00b8*/ 	.word	0x00000001
        /*00bc*/ 	.word	0x00000001


	//----- nvinfo : EIATTR_CRS_STACK_SIZE
	.align		4
.L_1176:
        /*00c0*/ 	.byte	0x04, 0x1e
        /*00c2*/ 	.short	(.L_1178 - .L_1177)
.L_1177:
        /*00c4*/ 	.word	0x00000000
.L_1178:


//--------------------- .nv.info._ZN2at6native13reduce_kernelILi256ELi2ENS0_8ReduceOpIhNS0_7MeanOpsIhhhhEEjhLi4ELi4EEEEEvT1_ --------------------------
	.section	.nv.info._ZN2at6native13reduce_kernelILi256ELi2ENS0_8ReduceOpIhNS0_7MeanOpsIhhhhEEjhLi4ELi4EEEEEvT1_,"",@"SHT_CUDA_INFO"
	.sectionflags	@""
	.align	4


	//----- nvinfo : EIATTR_CUDA_API_VERSION
	.align		4
        /*0000*/ 	.byte	0x04, 0x37
        /*0002*/ 	.short	(.L_1180 - .L_1179)
.L_1179:
        /*0004*/ 	.word	0x00000082


	//----- nvinfo : EIATTR_SW2861232_WAR
	.align		4
.L_1180:
        /*0008*/ 	.byte	0x01, 0x35
	.zero		2


	//----- nvinfo : EIATTR_PARAM_CBANK
	.align		4
        /*000c*/ 	.byte	0x04, 0x0a
        /*000e*/ 	.short	(.L_1182 - .L_1181)
	.align		4
.L_1181:
        /*0010*/ 	.word	index@(.nv.constant0._ZN2at6native13reduce_kernelILi256ELi2ENS0_8ReduceOpIhNS0_7MeanOpsIhhhhEEjhLi4ELi4EEEEEvT1_)
        /*0014*/ 	.short	0x0160
        /*0016*/ 	.short	0x0410


	//----- nvinfo : EIATTR_CBANK_PARAM_SIZE
	.align		4
.L_1182:
        /*0018*/ 	.byte	0x03, 0x19
        /*001a*/ 	.short	0x0410


	//----- nvinfo : EIATTR_KPARAM_INFO
	.align		4
        /*001c*/ 	.byte	0x04, 0x17
        /*001e*/ 	.short	(.L_1184 - .L_1183)
.L_1183:
        /*0020*/ 	.word	0x00000000
        /*0024*/ 	.short	0x0000
        /*0026*/ 	.short	0x0000
        /*0028*/ 	.byte	0x00, 0xf0, 0x41, 0x10


	//----- nvinfo : EIATTR_MAXREG_COUNT
	.align		4
.L_1184:
        /*002c*/ 	.byte	0x03, 0x1b
        /*002e*/ 	.short	0x0040


	//----- nvinfo : EIATTR_NUM_BARRIERS
	.align		4
        /*0030*/ 	.byte	0x02, 0x4c
        /*0032*/ 	.byte	0x01
	.zero		1


	//----- nvinfo : EIATTR_EXTERNS
	.align		4
        /*0034*/ 	.byte	0x04, 0x0f
        /*0036*/ 	.short	(.L_1186 - .L_1185)


	//   ....[0]....
	.align		4
.L_1185:
        /*0038*/ 	.word	index@(__assertfail)


	//----- nvinfo : EIATTR_MERCURY_ISA_VERSION
	.align		4
.L_1186:
        /*003c*/ 	.byte	0x03, 0x5f
        /*003e*/ 	.short	0x0000


	//----- nvinfo : EIATTR_INT_WARP_WIDE_INSTR_OFFSETS
	.align		4
        /*0040*/ 	.byte	0x04, 0x31
        /*0042*/ 	.short	(.L_1188 - .L_1187)


	//   ....[0]....
.L_1187:
        /*0044*/ 	.word	0x0000d2c0


	//   ....[1]....
        /*0048*/ 	.word	0x0000d390


	//----- nvinfo : EIATTR_COOP_GROUP_MASK_REGIDS
	.align		4
.L_1188:
        /*004c*/ 	.byte	0x04, 0x29
        /*004e*/ 	.short	(.L_1190 - .L_1189)


	//   ....[0]....
.L_1189:
        /*0050*/ 	.word	0xffffffff


	//   ....[1]....
        /*0054*/ 	.word	0xffffffff


	//   ....[2]....
        /*0058*/ 	.word	0xffffffff


	//   ....[3]....
        /*005c*/ 	.word	0xffffffff


	//----- nvinfo : EIATTR_COOP_GROUP_INSTR_OFFSETS
	.align		4
.L_1190:
        /*0060*/ 	.byte	0x04, 0x28
        /*0062*/ 	.short	(.L_1192 - .L_1191)


	//   ....[0]....
.L_1191:
        /*0064*/ 	.word	0x00009cc0


	//   ....[1]....
        /*0068*/ 	.word	0x00009cd0


	//   ....[2]....
        /*006c*/ 	.word	0x0000dbc0


	//   ....[3]....
        /*0070*/ 	.word	0x0000dbd0


	//----- nvinfo : EIATTR_SYSCALL_OFFSETS
	.align		4
.L_1192:
        /*0074*/ 	.byte	0x04, 0x46
        /*0076*/ 	.short	(.L_1194 - .L_1193)


	//   ....[0]....
.L_1193:
        /*0078*/ 	.word	0x00000f70


	//   ....[1]....
        /*007c*/ 	.word	0x0000dee0


	//   ....[2]....
        /*0080*/ 	.word	0x0000e090


	//   ....[3]....
        /*0084*/ 	.word	0x0000e390


	//   ....[4]....
        /*0088*/ 	.word	0x0000e540


	//   ....[5]....
        /*008c*/ 	.word	0x0000e8d0


	//   ....[6]....
        /*0090*/ 	.word	0x0000ea90


	//   ....[7]....
        /*0094*/ 	.word	0x0000ed90


	//   ....[8]....
        /*0098*/ 	.word	0x0000ef50


	//----- nvinfo : EIATTR_EXIT_INSTR_OFFSETS
	.align		4
.L_1194:
        /*009c*/ 	.byte	0x04, 0x1c
        /*009e*/ 	.short	(.L_1196 - .L_1195)


	//   ....[0]....
.L_1195:
        /*00a0*/ 	.word	0x0000d420


	//   ....[1]....
        /*00a4*/ 	.word	0x0000dc40


	//   ....[2]....
        /*00a8*/ 	.word	0x0000e0d0


	//   ....[3]....
        /*00ac*/ 	.word	0x0000e100


	//   ....[4]....
        /*00b0*/ 	.word	0x0000e580


	//   ....[5]....
        /*00b4*/ 	.word	0x0000e5b0


	//   ....[6]....
        /*00b8*/ 	.word	0x0000e5d0


	//   ....[7]....
        /*00bc*/ 	.word	0x0000e600


	//   ....[8]....
        /*00c0*/ 	.word	0x0000e630


	//   ....[9]....
        /*00c4*/ 	.word	0x0000ead0


	//   ....[10]....
        /*00c8*/ 	.word	0x0000eb00


	//   ....[11]....
        /*00cc*/ 	.word	0x0000ef90


	//   ....[12]....
        /*00d0*/ 	.word	0x0000efc0


	//----- nvinfo : EIATTR_MAX_THREADS
	.align		4
.L_1196:
        /*00d4*/ 	.byte	0x04, 0x05
        /*00d6*/ 	.short	(.L_1198 - .L_1197)
.L_1197:
        /*00d8*/ 	.word	0x00000100
        /*00dc*/ 	.word	0x00000001
        /*00e0*/ 	.word	0x00000001


	//----- nvinfo : EIATTR_CRS_STACK_SIZE
	.align		4
.L_1198:
        /*00e4*/ 	.byte	0x04, 0x1e
        /*00e6*/ 	.short	(.L_1200 - .L_1199)
.L_1199:
        /*00e8*/ 	.word	0x00000000
.L_1200:


//--------------------- .nv.info._ZN2at6native13reduce_kernelILi128ELi4ENS0_8ReduceOpIhNS0_7MeanOpsIhhhhEEjhLi4ELi4EEEEEvT1_ --------------------------
	.section	.nv.info._ZN2at6native13reduce_kernelILi128ELi4ENS0_8ReduceOpIhNS0_7MeanOpsIhhhhEEjhLi4ELi4EEEEEvT1_,"",@"SHT_CUDA_INFO"
	.sectionflags	@""
	.align	4


	//----- nvinfo : EIATTR_CUDA_API_VERSION
	.align		4
        /*0000*/ 	.byte	0x04, 0x37
        /*0002*/ 	.short	(.L_1202 - .L_1201)
.L_1201:
        /*0004*/ 	.word	0x00000082


	//----- nvinfo : EIATTR_SW2861232_WAR
	.align		4
.L_1202:
        /*0008*/ 	.byte	0x01, 0x35
	.zero		2


	//----- nvinfo : EIATTR_PARAM_CBANK
	.align		4
        /*000c*/ 	.byte	0x04, 0x0a
        /*000e*/ 	.short	(.L_1204 - .L_1203)
	.align		4
.L_1203:
        /*0010*/ 	.word	index@(.nv.constant0._ZN2at6native13reduce_kernelILi128ELi4ENS0_8ReduceOpIhNS0_7MeanOpsIhhhhEEjhLi4ELi4EEEEEvT1_)
        /*0014*/ 	.short	0x0160
        /*0016*/ 	.short	0x0410


	//----- nvinfo : EIATTR_CBANK_PARAM_SIZE
	.align		4
.L_1204:
        /*0018*/ 	.byte	0x03, 0x19
        /*001a*/ 	.short	0x0410


	//----- nvinfo : EIATTR_KPARAM_INFO
	.align		4
        /*001c*/ 	.byte	0x04, 0x17
        /*001e*/ 	.short	(.L_1206 - .L_1205)
.L_1205:
        /*0020*/ 	.word	0x00000000
        /*0024*/ 	.short	0x0000
        /*0026*/ 	.short	0x0000
        /*0028*/ 	.byte	0x00, 0xf0, 0x41, 0x10


	//----- nvinfo : EIATTR_MAXREG_COUNT
	.align		4
.L_1206:
        /*002c*/ 	.byte	0x03, 0x1b
        /*002e*/ 	.short	0x0080


	//----- nvinfo : EIATTR_NUM_BARRIERS
	.align		4
        /*0030*/ 	.byte	0x02, 0x4c
        /*0032*/ 	.byte	0x01
	.zero		1


	//----- nvinfo : EIATTR_EXTERNS
	.align		4
        /*0034*/ 	.byte	0x04, 0x0f
        /*0036*/ 	.short	(.L_1208 - .L_1207)


	//   ....[0]....
	.align		4
.L_1207:
        /*0038*/ 	.word	index@(__assertfail)


	//----- nvinfo : EIATTR_MERCURY_ISA_VERSION
	.align		4
.L_1208:
        /*003c*/ 	.byte	0x03, 0x5f
        /*003e*/ 	.short	0x0000


	//----- nvinfo : EIATTR_INT_WARP_WIDE_INSTR_OFFSETS
	.align		4
        /*0040*/ 	.byte	0x04, 0x31
        /*0042*/ 	.short	(.L_1210 - .L_1209)


	//   ....[0]....
.L_1209:
        /*0044*/ 	.word	0x00011000


	//   ....[1]....
        /*0048*/ 	.word	0x000110d0


	//----- nvinfo : EIATTR_COOP_GROUP_MASK_REGIDS
	.align		4
.L_1210:
        /*004c*/ 	.byte	0x04, 0x29
        /*004e*/ 	.short	(.L_1212 - .L_1211)


	//   ....[0]....
.L_1211:
        /*0050*/ 	.word	0xffffffff


	//   ....[1]....
        /*0054*/ 	.word	0xffffffff


	//   ....[2]....
        /*0058*/ 	.word	0xffffffff


	//   ....[3]....
        /*005c*/ 	.word	0xffffffff


	//   ....[4]....
        /*0060*/ 	.word	0xffffffff


	//   ....[5]....
        /*0064*/ 	.word	0xffffffff


	//   ....[6]....
        /*0068*/ 	.word	0xffffffff


	//   ....[7]....
        /*006c*/ 	.word	0xffffffff


	//----- nvinfo : EIATTR_COOP_GROUP_INSTR_OFFSETS
	.align		4
.L_1212:
        /*0070*/ 	.byte	0x04, 0x28
        /*0072*/ 	.short	(.L_1214 - .L_1213)


	//   ....[0]....
.L_1213:
        /*0074*/ 	.word	0x0000a720


	//   ....[1]....
        /*0078*/ 	.word	0x0000a740


	//   ....[2]....
        /*007c*/ 	.word	0x0000a750


	//   ....[3]....
        /*0080*/ 	.word	0x0000a760


	//   ....[4]....
        /*0084*/ 	.word	0x00011b50


	//   ....[5]....
        /*0088*/ 	.word	0x00011b70


	//   ....[6]....
        /*008c*/ 	.word	0x00011b80


	//   ....[7]....
        /*0090*/ 	.word	0x00011b90


	//----- nvinfo : EIATTR_SYSCALL_OFFSETS
	.align		4
.L_1214:
        /*0094*/ 	.byte	0x04, 0x46
        /*0096*/ 	.short	(.L_1216 - .L_1215)


	//   ....[0]....
.L_1215:
        /*0098*/ 	.word	0x00000f10


	//   ....[1]....
        /*009c*/ 	.word	0x00011f40


	//   ....[2]....
        /*00a0*/ 	.word	0x000120f0


	//   ....[3]....
        /*00a4*/ 	.word	0x000122a0


	//   ....[4]....
        /*00a8*/ 	.word	0x00012450


	//   ....[5]....
        /*00ac*/ 	.word	0x00012810


	//   ....[6]....
        /*00b0*/ 	.word	0x000129c0


	//   ....[7]....
        /*00b4*/ 	.word	0x00012b70


	//   ....[8]....
        /*00b8*/ 	.word	0x00012d20


	//   ....[9]....
        /*00bc*/ 	.word	0x00013130


	//   ....[10]....
        /*00c0*/ 	.word	0x000132e0


	//   ....[11]....
        /*00c4*/ 	.word	0x00013490


	//   ....[12]....
        /*00c8*/ 	.word	0x00013640


	//   ....[13]....
        /*00cc*/ 	.word	0x00013a00


	//   ....[14]....
        /*00d0*/ 	.word	0x00013bb0


	//   ....[15]....
        /*00d4*/ 	.word	0x00013d60


	//   ....[16]....
        /*00d8*/ 	.word	0x00013f10


	//----- nvinfo : EIATTR_EXIT_INSTR_OFFSETS
	.align		4
.L_1216:
        /*00dc*/ 	.byte	0x04, 0x1c
        /*00de*/ 	.short	(.L_1218 - .L_1217)


	//   ....[0]....
.L_1217:
        /*00e0*/ 	.word	0x00011160


	//   ....[1]....
        /*00e4*/ 	.word	0x00011c40


	//   ....[2]....
        /*00e8*/ 	.word	0x00012490


	//   ....[3]....
        /*00ec*/ 	.word	0x000124e0


	//   ....[4]....
        /*00f0*/ 	.word	0x00012d60


	//   ....[5]....
        /*00f4*/ 	.word	0x00012db0


	//   ....[6]....
        /*00f8*/ 	.word	0x00012dd0


	//   ....[7]....
        /*00fc*/ 	.word	0x00012e00


	//   ....[8]....
        /*0100*/ 	.word	0x00012e30


	//   ....[9]....
        /*0104*/ 	.word	0x00013680


	//   ....[10]....
        /*0108*/ 	.word	0x000136d0


	//   ....[11]....
        /*010c*/ 	.word	0x00013f50


	//   ....[12]....
        /*0110*/ 	.word	0x00013fa0


	//----- nvinfo : EIATTR_MAX_THREADS
	.align		4
.L_1218:
        /*0114*/ 	.byte	0x04, 0x05
        /*0116*/ 	.short	(.L_1220 - .L_1219)
.L_1219:
        /*0118*/ 	.word	0x00000080
        /*011c*/ 	.word	0x00000001
        /*0120*/ 	.word	0x00000001


	//----- nvinfo : EIATTR_CRS_STACK_SIZE
	.align		4
.L_1220:
        /*0124*/ 	.byte	0x04, 0x1e
        /*0126*/ 	.short	(.L_1222 - .L_1221)
.L_1221:
        /*0128*/ 	.word	0x00000000
.L_1222:


//--------------------- .nv.info._ZN2at6native13reduce_kernelILi512ELi1ENS0_8ReduceOpIN3c108BFloat16ENS0_7MeanOpsIS4_fffEEjfLi4ELi8EEEEEvT1_ --------------------------
	.section	.nv.info._ZN2at6native13reduce_kernelILi512ELi1ENS0_8ReduceOpIN3c108BFloat16ENS0_7MeanOpsIS4_fffEEjfLi4ELi8EEEEEvT1_,"",@"SHT_CUDA_INFO"
	.sectionflags	@""
	.align	4


	//----- nvinfo : EIATTR_CUDA_API_VERSION
	.align		4
        /*0000*/ 	.byte	0x04, 0x37
        /*0002*/ 	.short	(.L_1224 - .L_1223)
.L_1223:
        /*0004*/ 	.word	0x00000082


	//----- nvinfo : EIATTR_SW2861232_WAR
	.align		4
.L_1224:
        /*0008*/ 	.byte	0x01, 0x35
	.zero		2


	//----- nvinfo : EIATTR_PARAM_CBANK
	.align		4
        /*000c*/ 	.byte	0x04, 0x0a
        /*000e*/ 	.short	(.L_1226 - .L_1225)
	.align		4
.L_1225:
        /*0010*/ 	.word	index@(.nv.constant0._ZN2at6native13reduce_kernelILi512ELi1ENS0_8ReduceOpIN3c108BFloat16ENS0_7MeanOpsIS4_fffEEjfLi4ELi8EEEEEvT1_)
        /*0014*/ 	.short	0x0160
        /*0016*/ 	.short	0x0418


	//----- nvinfo : EIATTR_CBANK_PARAM_SIZE
	.align		4
.L_1226:
        /*0018*/ 	.byte	0x03, 0x19
        /*001a*/ 	.short	0x0418


	//----- nvinfo : EIATTR_KPARAM_INFO
	.align		4
        /*001c*/ 	.byte	0x04, 0x17
        /*001e*/ 	.short	(.L_1228 - .L_1227)
.L_1227:
        /*0020*/ 	.word	0x00000000
        /*0024*/ 	.short	0x0000
        /*0026*/ 	.short	0x0000
        /*0028*/ 	.byte	0x00, 0xf0, 0x61, 0x10


	//----- nvinfo : EIATTR_MAXREG_COUNT
	.align		4
.L_1228:
        /*002c*/ 	.byte	0x03, 0x1b
        /*002e*/ 	.short	0x0020


	//----- nvinfo : EIATTR_NUM_BARRIERS
	.align		4
        /*0030*/ 	.byte	0x02, 0x4c
        /*0032*/ 	.byte	0x01
	.zero		1


	//----- nvinfo : EIATTR_EXTERNS
	.align		4
        /*0034*/ 	.byte	0x04, 0x0f
        /*0036*/ 	.short	(.L_1230 - .L_1229)


	//   ....[0]....
	.align		4
.L_1229:
        /*0038*/ 	.word	index@(__assertfail)


	//----- nvinfo : EIATTR_MERCURY_ISA_VERSION
	.align		4
.L_1230:
        /*003c*/ 	.byte	0x03, 0x5f
        /*003e*/ 	.short	0x0000


	//----- nvinfo : EIATTR_INT_WARP_WIDE_INSTR_OFFSETS
	.align		4
        /*0040*/ 	.byte	0x04, 0x31
        /*0042*/ 	.short	(.L_1232 - .L_1231)


	//   ....[0]....
.L_1231:
        /*0044*/ 	.word	0x0000afe0


	//   ....[1]....
        /*0048*/ 	.word	0x0000b0b0


	//----- nvinfo : EIATTR_COOP_GROUP_MASK_REGIDS
	.align		4
.L_1232:
        /*004c*/ 	.byte	0x04, 0x29
        /*004e*/ 	.short	(.L_1234 - .L_1233)


	//   ....[0]....
.L_1233:
        /*0050*/ 	.word	0xffffffff


	//   ....[1]....
        /*0054*/ 	.word	0xffffffff


	//----- nvinfo : EIATTR_COOP_GROUP_INSTR_OFFSETS
	.align		4
.L_1234:
        /*0058*/ 	.byte	0x04, 0x28
        /*005a*/ 	.short	(.L_1236 - .L_1235)


	//   ....[0]....
.L_1235:
        /*005c*/ 	.word	0x00009360


	//   ....[1]....
        /*0060*/ 	.word	0x0000b6e0


	//----- nvinfo : EIATTR_SYSCALL_OFFSETS
	.align		4
.L_1236:
        /*0064*/ 	.byte	0x04, 0x46
        /*0066*/ 	.short	(.L_1238 - .L_1237)


	//   ....[0]....
.L_1237:
        /*0068*/ 	.word	0x0000b950


	//   ....[1]....
        /*006c*/ 	.word	0x0000bb90


	//   ....[2]....
        /*0070*/ 	.word	0x0000be90


	//   ....[3]....
        /*0074*/ 	.word	0x0000c0d0


	//----- nvinfo : EIATTR_EXIT_INSTR_OFFSETS
	.align		4
.L_1238:
        /*0078*/ 	.byte	0x04, 0x1c
        /*007a*/ 	.short	(.L_1240 - .L_1239)


	//   ....[0]....
.L_1239:
        /*007c*/ 	.word	0x0000b160


	//   ....[1]....
        /*0080*/ 	.word	0x0000b730


	//   ....[2]....
        /*0084*/ 	.word	0x0000b990


	//   ....[3]....
        /*0088*/ 	.word	0x0000b9b0


	//   ....[4]....
        /*008c*/ 	.word	0x0000bbd0


	//   ....[5]....
        /*0090*/ 	.word	0x0000bbf0


	//   ....[6]....
        /*0094*/ 	.word	0x0000bc10


	//   ....[7]....
        /*0098*/ 	.word	0x0000bc40


	//   ....[8]....
        /*009c*/ 	.word	0x0000bc70


	//   ....[9]....
        /*00a0*/ 	.word	0x0000bed0


	//   ....[10]....
        /*00a4*/ 	.word	0x0000bef0


	//   ....[11]....
        /*00a8*/ 	.word	0x0000c110


	//   ....[12]....
        /*00ac*/ 	.word	0x0000c130


	//----- nvinfo : EIATTR_MAX_THREADS
	.align		4
.L_1240:
        /*00b0*/ 	.byte	0x04, 0x05
        /*00b2*/ 	.short	(.L_1242 - .L_1241)
.L_1241:
        /*00b4*/ 	.word	0x00000200
        /*00b8*/ 	.word	0x00000001
        /*00bc*/ 	.word	0x00000001


	//----- nvinfo : EIATTR_CRS_STACK_SIZE
	.align		4
.L_1242:
        /*00c0*/ 	.byte	0x04, 0x1e
        /*00c2*/ 	.short	(.L_1244 - .L_1243)
.L_1243:
        /*00c4*/ 	.word	0x00000000
.L_1244:


//--------------------- .nv.info._ZN2at6native13reduce_kernelILi256ELi2ENS0_8ReduceOpIN3c108BFloat16ENS0_7MeanOpsIS4_fffEEjfLi4ELi8EEEEEvT1_ --------------------------
	.section	.nv.info._ZN2at6native13reduce_kernelILi256ELi2ENS0_8ReduceOpIN3c108BFloat16ENS0_7MeanOpsIS4_fffEEjfLi4ELi8EEEEEvT1_,"",@"SHT_CUDA_INFO"
	.sectionflags	@""
	.align	4


	//----- nvinfo : EIATTR_CUDA_API_VERSION
	.align		4
        /*0000*/ 	.byte	0x04, 0x37
        /*0002*/ 	.short	(.L_1246 - .L_1245)
.L_1245:
        /*0004*/ 	.word	0x00000082


	//----- nvinfo : EIATTR_SW2861232_WAR
	.align		4
.L_1246:
        /*0008*/ 	.byte	0x01, 0x35
	.zero		2


	//----- nvinfo : EIATTR_PARAM_CBANK
	.align		4
        /*000c*/ 	.byte	0x04, 0x0a
        /*000e*/ 	.short	(.L_1248 - .L_1247)
	.align		4
.L_1247:
        /*0010*/ 	.word	index@(.nv.constant0._ZN2at6native13reduce_kernelILi256ELi2ENS0_8ReduceOpIN3c108BFloat16ENS0_7MeanOpsIS4_fffEEjfLi4ELi8EEEEEvT1_)
        /*0014*/ 	.short	0x0160
        /*0016*/ 	.short	0x0418


	//----- nvinfo : EIATTR_CBANK_PARAM_SIZE
	.align		4
.L_1248:
        /*0018*/ 	.byte	0x03, 0x19
        /*001a*/ 	.short	0x0418


	//----- nvinfo : EIATTR_KPARAM_INFO
	.align		4
        /*001c*/ 	.byte	0x04, 0x17
        /*001e*/ 	.short	(.L_1250 - .L_1249)
.L_1249:
        /*0020*/ 	.word	0x00000000
        /*0024*/ 	.short	0x0000
        /*0026*/ 	.short	0x0000
        /*0028*/ 	.byte	0x00, 0xf0, 0x61, 0x10


	//----- nvinfo : EIATTR_MAXREG_COUNT
	.align		4
.L_1250:
        /*002c*/ 	.byte	0x03, 0x1b
        /*002e*/ 	.short	0x0040


	//----- nvinfo : EIATTR_NUM_BARRIERS
	.align		4
        /*0030*/ 	.byte	0x02, 0x4c
        /*0032*/ 	.byte	0x01
	.zero		1


	//----- nvinfo : EIATTR_EXTERNS
	.align		4
        /*0034*/ 	.byte	0x04, 0x0f
        /*0036*/ 	.short	(.L_1252 - .L_1251)


	//   ....[0]....
	.align		4
.L_1251:
        /*0038*/ 	.word	index@(__assertfail)


	//----- nvinfo : EIATTR_MERCURY_ISA_VERSION
	.align		4
.L_1252:
        /*003c*/ 	.byte	0x03, 0x5f
        /*003e*/ 	.short	0x0000


	//----- nvinfo : EIATTR_INT_WARP_WIDE_INSTR_OFFSETS
	.align		4
        /*0040*/ 	.byte	0x04, 0x31
        /*0042*/ 	.short	(.L_1254 - .L_1253)


	//   ....[0]....
.L_1253:
        /*0044*/ 	.word	0x0000d3a0


	//   ....[1]....
        /*0048*/ 	.word	0x0000d470


	//----- nvinfo : EIATTR_COOP_GROUP_MASK_REGIDS
	.align		4
.L_1254:
        /*004c*/ 	.byte	0x04, 0x29
        /*004e*/ 	.short	(.L_1256 - .L_1255)


	//   ....[0]....
.L_1255:
        /*0050*/ 	.word	0xffffffff


	//   ....[1]....
        /*0054*/ 	.word	0xffffffff


	//   ....[2]....
        /*0058*/ 	.word	0xffffffff


	//   ....[3]....
        /*005c*/ 	.word	0xffffffff


	//----- nvinfo : EIATTR_COOP_GROUP_INSTR_OFFSETS
	.align		4
.L_1256:
        /*0060*/ 	.byte	0x04, 0x28
        /*0062*/ 	.short	(.L_1258 - .L_1257)


	//   ....[0]....
.L_1257:
        /*0064*/ 	.word	0x00009d40


	//   ....[1]....
        /*0068*/ 	.word	0x00009d50


	//   ....[2]....
        /*006c*/ 	.word	0x0000db40


	//   ....[3]....
        /*0070*/ 	.word	0x0000db50


	//----- nvinfo : EIATTR_SYSCALL_OFFSETS
	.align		4
.L_1258:
        /*0074*/ 	.byte	0x04, 0x46
        /*0076*/ 	.short	(.L_1260 - .L_1259)


	//   ....[0]....
.L_1259:
        /*0078*/ 	.word	0x00000f70


	//   ....[1]....
        /*007c*/ 	.word	0x0000de00


	//   ....[2]....
        /*0080*/ 	.word	0x0000df90


	//   ....[3]....
        /*0084*/ 	.word	0x0000e210


	//   ....[4]....
        /*0088*/ 	.word	0x0000e3a0


	//   ....[5]....
        /*008c*/ 	.word	0x0000e6e0


	//   ....[6]....
        /*0090*/ 	.word	0x0000e870


	//   ....[7]....
        /*0094*/ 	.word	0x0000eaf0


	//   ....[8]....
        /*0098*/ 	.word	0x0000ec80


	//----- nvinfo : EIATTR_EXIT_INSTR_OFFSETS
	.align		4
.L_1260:
        /*009c*/ 	.byte	0x04, 0x1c
        /*009e*/ 	.short	(.L_1262 - .L_1261)


	//   ....[0]....
.L_1261:
        /*00a0*/ 	.word	0x0000d520


	//   ....[1]....
        /*00a4*/ 	.word	0x0000dbb0


	//   ....[2]....
        /*00a8*/ 	.word	0x0000dfd0


	//   ....[3]....
        /*00ac*/ 	.word	0x0000e000


	//   ....[4]....
        /*00b0*/ 	.word	0x0000e3e0


	//   ....[5]....
        /*00b4*/ 	.word	0x0000e410


	//   ....[6]....
        /*00b8*/ 	.word	0x0000e430


	//   ....[7]....
        /*00bc*/ 	.word	0x0000e460


	//   ....[8]....
        /*00c0*/ 	.word	0x0000e490


	//   ....[9]....
        /*00c4*/ 	.word	0x0000e8b0


	//   ....[10]....
        /*00c8*/ 	.word	0x0000e8e0


	//   ....[11]....
        /*00cc*/ 	.word	0x0000ecc0


	//   ....[12]....
        /*00d0*/ 	.word	0x0000ecf0


	//----- nvinfo : EIATTR_MAX_THREADS
	.align		4
.L_1262:
        /*00d4*/ 	.byte	0x04, 0x05
        /*00d6*/ 	.short	(.L_1264 - .L_1263)
.L_1263:
        /*00d8*/ 	.word	0x00000100
        /*00dc*/ 	.word	0x00000001
        /*00e0*/ 	.word	0x00000001


	//----- nvinfo : EIATTR_CRS_STACK_SIZE
	.align		4
.L_1264:
        /*00e4*/ 	.byte	0x04, 0x1e
        /*00e6*/ 	.short	(.L_1266 - .L_1265)
.L_1265:
        /*00e8*/ 	.word	0x00000000
.L_1266:


//--------------------- .nv.info._ZN2at6native13reduce_kernelILi128ELi4ENS0_8ReduceOpIN3c108BFloat16ENS0_7MeanOpsIS4_fffEEjfLi4ELi8EEEEEvT1_ --------------------------
	.section	.nv.info._ZN2at6native13reduce_kernelILi128ELi4ENS0_8ReduceOpIN3c108BFloat16ENS0_7MeanOpsIS4_fffEEjfLi4ELi8EEEEEvT1_,"",@"SHT_CUDA_INFO"
	.sectionflags	@""
	.align	4


	//----- nvinfo : EIATTR_CUDA_API_VERSION
	.align		4
        /*0000*/ 	.byte	0x04, 0x37
        /*0002*/ 	.short	(.L_1268 - .L_1267)
.L_1267:
        /*0004*/ 	.word	0x00000082


	//----- nvinfo : EIATTR_SW2861232_WAR
	.align		4
.L_1268:
        /*0008*/ 	.byte	0x01, 0x35
	.zero		2


	//----- nvinfo : EIATTR_PARAM_CBANK
	.align		4
        /*000c*/ 	.byte	0x04, 0x0a
        /*000e*/ 	.short	(.L_1270 - .L_1269)
	.align		4
.L_1269:
        /*0010*/ 	.word	index@(.nv.constant0._ZN2at6native13reduce_kernelILi128ELi4ENS0_8ReduceOpIN3c108BFloat16ENS0_7MeanOpsIS4_fffEEjfLi4ELi8EEEEEvT1_)
        /*0014*/ 	.short	0x0160
        /*0016*/ 	.short	0x0418


	//----- nvinfo : EIATTR_CBANK_PARAM_SIZE
	.align		4
.L_1270:
        /*0018*/ 	.byte	0x03, 0x19
        /*001a*/ 	.short	0x0418


	//----- nvinfo : EIATTR_KPARAM_INFO
	.align		4
        /*001c*/ 	.byte	0x04, 0x17
        /*001e*/ 	.short	(.L_1272 - .L_1271)
.L_1271:
        /*0020*/ 	.word	0x00000000
        /*0024*/ 	.short	0x0000
        /*0026*/ 	.short	0x0000
        /*0028*/ 	.byte	0x00, 0xf0, 0x61, 0x10


	//----- nvinfo : EIATTR_MAXREG_COUNT
	.align		4
.L_1272:
        /*002c*/ 	.byte	0x03, 0x1b
        /*002e*/ 	.short	0x0080


	//----- nvinfo : EIATTR_NUM_BARRIERS
	.align		4
        /*0030*/ 	.byte	0x02, 0x4c
        /*0032*/ 	.byte	0x01
	.zero		1


	//----- nvinfo : EIATTR_EXTERNS
	.align		4
        /*0034*/ 	.byte	0x04, 0x0f
        /*0036*/ 	.short	(.L_1274 - .L_1273)


	//   ....[0]....
	.align		4
.L_1273:
        /*0038*/ 	.word	index@(__assertfail)


	//----- nvinfo : EIATTR_MERCURY_ISA_VERSION
	.align		4
.L_1274:
        /*003c*/ 	.byte	0x03, 0x5f
        /*003e*/ 	.short	0x0000


	//----- nvinfo : EIATTR_INT_WARP_WIDE_INSTR_OFFSETS
	.align		4
        /*0040*/ 	.byte	0x04, 0x31
        /*0042*/ 	.short	(.L_1276 - .L_1275)


	//   ....[0]....
.L_1275:
        /*0044*/ 	.word	0x00011410


	//   ....[1]....
        /*0048*/ 	.word	0x000114e0


	//----- nvinfo : EIATTR_COOP_GROUP_MASK_REGIDS
	.align		4
.L_1276:
        /*004c*/ 	.byte	0x04, 0x29
        /*004e*/ 	.short	(.L_1278 - .L_1277)


	//   ....[0]....
.L_1277:
        /*0050*/ 	.word	0xffffffff


	//   ....[1]....
        /*0054*/ 	.word	0xffffffff


	//   ....[2]....
        /*0058*/ 	.word	0xffffffff


	//   ....[3]....
        /*005c*/ 	.word	0xffffffff


	//   ....[4]....
        /*0060*/ 	.word	0xffffffff


	//   ....[5]....
        /*0064*/ 	.word	0xffffffff


	//   ....[6]....
        /*0068*/ 	.word	0xffffffff


	//   ....[7]....
        /*006c*/ 	.word	0xffffffff


	//----- nvinfo : EIATTR_COOP_GROUP_INSTR_OFFSETS
	.align		4
.L_1278:
        /*0070*/ 	.byte	0x04, 0x28
        /*0072*/ 	.short	(.L_1280 - .L_1279)


	//   ....[0]....
.L_1279:
        /*0074*/ 	.word	0x0000aa90


	//   ....[1]....
        /*0078*/ 	.word	0x0000aaa0


	//   ....[2]....
        /*007c*/ 	.word	0x0000aab0


	//   ....[3]....
        /*0080*/ 	.word	0x0000aac0


	//   ....[4]....
        /*0084*/ 	.word	0x00011ce0


	//   ....[5]....
        /*0088*/ 	.word	0x00011cf0


	//   ....[6]....
        /*008c*/ 	.word	0x00011d00


	//   ....[7]....
        /*0090*/ 	.word	0x00011d10


	//----- nvinfo : EIATTR_SYSCALL_OFFSETS
	.align		4
.L_1280:
        /*0094*/ 	.byte	0x04, 0x46
        /*0096*/ 	.short	(.L_1282 - .L_1281)


	//   ....[0]....
.L_1281:
        /*0098*/ 	.word	0x00000f10


	//   ....[1]....
        /*009c*/ 	.word	0x00012020


	//   ....[2]....
        /*00a0*/ 	.word	0x000121b0


	//   ....[3]....
        /*00a4*/ 	.word	0x00012340


	//   ....[4]....
        /*00a8*/ 	.word	0x000124d0


	//   ....[5]....
        /*00ac*/ 	.word	0x000127b0


	//   ....[6]....
        /*00b0*/ 	.word	0x00012940


	//   ....[7]....
        /*00b4*/ 	.word	0x00012ad0


	//   ....[8]....
        /*00b8*/ 	.word	0x00012c60


	//   ....[9]....
        /*00bc*/ 	.word	0x00013000


	//   ....[10]....
        /*00c0*/ 	.word	0x00013190


	//   ....[11]....
        /*00c4*/ 	.word	0x00013320


	//   ....[12]....
        /*00c8*/ 	.word	0x000134b0


	//   ....[13]....
        /*00cc*/ 	.word	0x00013790


	//   ....[14]....
        /*00d0*/ 	.word	0x00013920


	//   ....[15]....
        /*00d4*/ 	.word	0x00013ab0


	//   ....[16]....
        /*00d8*/ 	.word	0x00013c40


	//----- nvinfo : EIATTR_EXIT_INSTR_OFFSETS
	.align		4
.L_1282:
        /*00dc*/ 	.byte	0x04, 0x1c
        /*00de*/ 	.short	(.L_1284 - .L_1283)


	//   ....[0]....
.L_1283:
        /*00e0*/ 	.word	0x00011590


	//   ....[1]....
        /*00e4*/ 	.word	0x00011d90


	//   ....[2]....
        /*00e8*/ 	.word	0x00012510


	//   ....[3]....
        /*00ec*/ 	.word	0x00012560


	//   ....[4]....
        /*00f0*/ 	.word	0x00012ca0


	//   ....[5]....
        /*00f4*/ 	.word	0x00012cf0


	//   ....[6]....
        /*00f8*/ 	.word	0x00012d10


	//   ....[7]....
        /*00fc*/ 	.word	0x00012d40


	//   ....[8]....
        /*0100*/ 	.word	0x00012d70


	//   ....[9]....
        /*0104*/ 	.word	0x000134f0


	//   ....[10]....
        /*0108*/ 	.word	0x00013540


	//   ....[11]....
        /*010c*/ 	.word	0x00013c80


	//   ....[12]....
        /*0110*/ 	.word	0x00013cd0


	//----- nvinfo : EIATTR_MAX_THREADS
	.align		4
.L_1284:
        /*0114*/ 	.byte	0x04, 0x05
        /*0116*/ 	.short	(.L_1286 - .L_1285)
.L_1285:
        /*0118*/ 	.word	0x00000080
        /*011c*/ 	.word	0x00000001
        /*0120*/ 	.word	0x00000001


	//----- nvinfo : EIATTR_CRS_STACK_SIZE
	.align		4
.L_1286:
        /*0124*/ 	.byte	0x04, 0x1e
        /*0126*/ 	.short	(.L_1288 - .L_1287)
.L_1287:
        /*0128*/ 	.word	0x00000000
.L_1288:


//--------------------- .nv.info._ZN2at6native13reduce_kernelILi512ELi1ENS0_8ReduceOpIN3c108BFloat16ENS0_7MeanOpsIS4_ffS4_EEjS4_Li4ELi8EEEEEvT1_ --------------------------
	.section	.nv.info._ZN2at6native13reduce_kernelILi512ELi1ENS0_8ReduceOpIN3c108BFloat16ENS0_7MeanOpsIS4_ffS4_EEjS4_Li4ELi8EEEEEvT1_,"",@"SHT_CUDA_INFO"
	.sectionflags	@""
	.align	4


	//----- nvinfo : EIATTR_CUDA_API_VERSION
	.align		4
        /*0000*/ 	.byte	0x04, 0x37
        /*0002*/ 	.short	(.L_1290 - .L_1289)
.L_1289:
        /*0004*/ 	.word	0x00000082


	//----- nvinfo : EIATTR_SW2861232_WAR
	.align		4
.L_1290:
        /*0008*/ 	.byte	0x01, 0x35
	.zero		2


	//----- nvinfo : EIATTR_PARAM_CBANK
	.align		4
        /*000c*/ 	.byte	0x04, 0x0a
        /*000e*/ 	.short	(.L_1292 - .L_1291)
	.align		4
.L_1291:
        /*0010*/ 	.word	index@(.nv.constant0._ZN2at6native13reduce_kernelILi512ELi1ENS0_8ReduceOpIN3c108BFloat16ENS0_7MeanOpsIS4_ffS4_EEjS4_Li4ELi8EEEEEvT1_)
        /*0014*/ 	.short	0x0160
        /*0016*/ 	.short	0x0418


	//----- nvinfo : EIATTR_CBANK_PARAM_SIZE
	.align		4
.L_1292:
        /*0018*/ 	.byte	0x03, 0x19
        /*001a*/ 	.short	0x0418


	//----- nvinfo : EIATTR_KPARAM_INFO
	.align		4
        /*001c*/ 	.byte	0x04, 0x17
        /*001e*/ 	.short	(.L_1294 - .L_1293)
.L_1293:
        /*0020*/ 	.word	0x00000000
        /*0024*/ 	.short	0x0000
        /*0026*/ 	.short	0x0000
        /*0028*/ 	.byte	0x00, 0xf0, 0x61, 0x10


	//----- nvinfo : EIATTR_MAXREG_COUNT
	.align		4
.L_1294:
        /*002c*/ 	.byte	0x03, 0x1b
        /*002e*/ 	.short	0x0020


	//----- nvinfo : EIATTR_NUM_BARRIERS
	.align		4
        /*0030*/ 	.byte	0x02, 0x4c
        /*0032*/ 	.byte	0x01
	.zero		1


	//----- nvinfo : EIATTR_EXTERNS
	.align		4
        /*0034*/ 	.byte	0x04, 0x0f
        /*0036*/ 	.short	(.L_1296 - .L_1295)


	//   ....[0]....
	.align		4
.L_1295:
        /*0038*/ 	.word	index@(__assertfail)


	//----- nvinfo : EIATTR_MERCURY_ISA_VERSION
	.align		4
.L_1296:
        /*003c*/ 	.byte	0x03, 0x5f
        /*003e*/ 	.short	0x0000


	//----- nvinfo : EIATTR_INT_WARP_WIDE_INSTR_OFFSETS
	.align		4
        /*0040*/ 	.byte	0x04, 0x31
        /*0042*/ 	.short	(.L_1298 - .L_1297)


	//   ....[0]....
.L_1297:
        /*0044*/ 	.word	0x0000b7c0


	//   ....[1]....
        /*0048*/ 	.word	0x0000b890


	//----- nvinfo : EIATTR_COOP_GROUP_MASK_REGIDS
	.align		4
.L_1298:
        /*004c*/ 	.byte	0x04, 0x29
        /*004e*/ 	.short	(.L_1300 - .L_1299)


	//   ....[0]....
.L_1299:
        /*0050*/ 	.word	0xffffffff


	//   ....[1]....
        /*0054*/ 	.word	0xffffffff


	//----- nvinfo : EIATTR_COOP_GROUP_INSTR_OFFSETS
	.align		4
.L_1300:
        /*0058*/ 	.byte	0x04, 0x28
        /*005a*/ 	.short	(.L_1302 - .L_1301)


	//   ....[0]....
.L_1301:
        /*005c*/ 	.word	0x00009360


	//   ....[1]....
        /*0060*/ 	.word	0x0000bec0


	//----- nvinfo : EIATTR_SYSCALL_OFFSETS
	.align		4
.L_1302:
        /*0064*/ 	.byte	0x04, 0x46
        /*0066*/ 	.short	(.L_1304 - .L_1303)


	//   ....[0]....
.L_1303:
        /*0068*/ 	.word	0x0000c140


	//   ....[1]....
        /*006c*/ 	.word	0x0000c3a0


	//   ....[2]....
        /*0070*/ 	.word	0x0000c6c0


	//   ....[3]....
        /*0074*/ 	.word	0x0000c920


	//----- nvinfo : EIATTR_EXIT_INSTR_OFFSETS
	.align		4
.L_1304:
        /*0078*/ 	.byte	0x04, 0x1c
        /*007a*/ 	.short	(.L_1306 - .L_1305)


	//   ....[0]....
.L_1305:
        /*007c*/ 	.word	0x0000b940


	//   ....[1]....
        /*0080*/ 	.word	0x0000bf10


	//   ....[2]....
        /*0084*/ 	.word	0x0000c180


	//   ....[3]....
        /*0088*/ 	.word	0x0000c1a0


	//   ....[4]....
        /*008c*/ 	.word	0x0000c3e0


	//   ....[5]....
        /*0090*/ 	.word	0x0000c410


	//   ....[6]....
        /*0094*/ 	.word	0x0000c430


	//   ....[7]....
        /*0098*/ 	.word	0x0000c460


	//   ....[8]....
        /*009c*/ 	.word	0x0000c490


	//   ....[9]....
        /*00a0*/ 	.word	0x0000c700


	//   ....[10]....
        /*00a4*/ 	.word	0x0000c720


	//   ....[11]....
        /*00a8*/ 	.word	0x0000c960


	//   ....[12]....
        /*00ac*/ 	.word	0x0000c990


	//----- nvinfo : EIATTR_MAX_THREADS
	.align		4
.L_1306:
        /*00b0*/ 	.byte	0x04, 0x05
        /*00b2*/ 	.short	(.L_1308 - .L_1307)
.L_1307:
        /*00b4*/ 	.word	0x00000200
        /*00b8*/ 	.word	0x00000001
        /*00bc*/ 	.word	0x00000001


	//----- nvinfo : EIATTR_CRS_STACK_SIZE
	.align		4
.L_1308:
        /*00c0*/ 	.byte	0x04, 0x1e
        /*00c2*/ 	.short	(.L_1310 - .L_1309)
.L_1309:
        /*00c4*/ 	.word	0x00000000
.L_1310:


//--------------------- .nv.info._ZN2at6native13reduce_kernelILi256ELi2ENS0_8ReduceOpIN3c108BFloat16ENS0_7MeanOpsIS4_ffS4_EEjS4_Li4ELi8EEEEEvT1_ --------------------------
	.section	.nv.info._ZN2at6native13reduce_kernelILi256ELi2ENS0_8ReduceOpIN3c108BFloat16ENS0_7MeanOpsIS4_ffS4_EEjS4_Li4ELi8EEEEEvT1_,"",@"SHT_CUDA_INFO"
	.sectionflags	@""
	.align	4


	//----- nvinfo : EIATTR_CUDA_API_VERSION
	.align		4
        /*0000*/ 	.byte	0x04, 0x37
        /*0002*/ 	.short	(.L_1312 - .L_1311)
.L_1311:
        /*0004*/ 	.word	0x00000082


	//----- nvinfo : EIATTR_SW2861232_WAR
	.align		4
.L_1312:
        /*0008*/ 	.byte	0x01, 0x35
	.zero		2


	//----- nvinfo : EIATTR_PARAM_CBANK
	.align		4
        /*000c*/ 	.byte	0x04, 0x0a
        /*000e*/ 	.short	(.L_1314 - .L_1313)
	.align		4
.L_1313:
        /*0010*/ 	.word	index@(.nv.constant0._ZN2at6native13reduce_kernelILi256ELi2ENS0_8ReduceOpIN3c108BFloat16ENS0_7MeanOpsIS4_ffS4_EEjS4_Li4ELi8EEEEEvT1_)
        /*0014*/ 	.short	0x0160
        /*0016*/ 	.short	0x0418


	//----- nvinfo : EIATTR_CBANK_PARAM_SIZE
	.align		4
.L_1314:
        /*0018*/ 	.byte	0x03, 0x19
        /*001a*/ 	.short	0x0418


	//----- nvinfo : EIATTR_KPARAM_INFO
	.align		4
        /*001c*/ 	.byte	0x04, 0x17
        /*001e*/ 	.short	(.L_1316 - .L_1315)
.L_1315:
        /*0020*/ 	.word	0x00000000
        /*0024*/ 	.short	0x0000
        /*0026*/ 	.short	0x0000
        /*0028*/ 	.byte	0x00, 0xf0, 0x61, 0x10


	//----- nvinfo : EIATTR_MAXREG_COUNT
	.align		4
.L_1316:
        /*002c*/ 	.byte	0x03, 0x1b
        /*002e*/ 	.short	0x0040


	//----- nvinfo : EIATTR_NUM_BARRIERS
	.align		4
        /*0030*/ 	.byte	0x02, 0x4c
        /*0032*/ 	.byte	0x01
	.zero		1


	//----- nvinfo : EIATTR_EXTERNS
	.align		4
        /*0034*/ 	.byte	0x04, 0x0f
        /*0036*/ 	.short	(.L_1318 - .L_1317)


	//   ....[0]....
	.align		4
.L_1317:
        /*0038*/ 	.word	index@(__assertfail)


	//----- nvinfo : EIATTR_MERCURY_ISA_VERSION
	.align		4
.L_1318:
        /*003c*/ 	.byte	0x03, 0x5f
        /*003e*/ 	.short	0x0000


	//----- nvinfo : EIATTR_INT_WARP_WIDE_INSTR_OFFSETS
	.align		4
        /*0040*/ 	.byte	0x04, 0x31
        /*0042*/ 	.short	(.L_1320 - .L_1319)


	//   ....[0]....
.L_1319:
        /*0044*/ 	.word	0x0000dc40


	//   ....[1]....
        /*0048*/ 	.word	0x0000dd10


	//----- nvinfo : EIATTR_COOP_GROUP_MASK_REGIDS
	.align		4
.L_1320:
        /*004c*/ 	.byte	0x04, 0x29
        /*004e*/ 	.short	(.L_1322 - .L_1321)


	//   ....[0]....
.L_1321:
        /*0050*/ 	.word	0xffffffff


	//   ....[1]....
        /*0054*/ 	.word	0xffffffff


	//   ....[2]....
        /*0058*/ 	.word	0xffffffff


	//   ....[3]....
        /*005c*/ 	.word	0xffffffff


	//----- nvinfo : EIATTR_COOP_GROUP_INSTR_OFFSETS
	.align		4
.L_1322:
        /*0060*/ 	.byte	0x04, 0x28
        /*0062*/ 	.short	(.L_1324 - .L_1323)


	//   ....[0]....
.L_1323:
        /*0064*/ 	.word	0x00009d40


	//   ....[1]....
        /*0068*/ 	.word	0x00009d50


	//   ....[2]....
        /*006c*/ 	.word	0x0000e3e0


	//   ....[3]....
        /*0070*/ 	.word	0x0000e3f0


	//----- nvinfo : EIATTR_SYSCALL_OFFSETS
	.align		4
.L_1324:
        /*0074*/ 	.byte	0x04, 0x46
        /*0076*/ 	.short	(.L_1326 - .L_1325)


	//   ....[0]....
.L_1325:
        /*0078*/ 	.word	0x00000f70


	//   ....[1]....
        /*007c*/ 	.word	0x0000e6b0


	//   ....[2]....
        /*0080*/ 	.word	0x0000e850


	//   ....[3]....
        /*0084*/ 	.word	0x0000eb00


	//   ....[4]....
        /*0088*/ 	.word	0x0000eca0


	//   ....[5]....
        /*008c*/ 	.word	0x0000f010


	//   ....[6]....
        /*0090*/ 	.word	0x0000f1b0


	//   ....[7]....
        /*0094*/ 	.word	0x0000f460


	//   ....[8]....
        /*0098*/ 	.word	0x0000f600


	//----- nvinfo : EIATTR_EXIT_INSTR_OFFSETS
	.align		4
.L_1326:
        /*009c*/ 	.byte	0x04, 0x1c
        /*009e*/ 	.short	(.L_1328 - .L_1327)


	//   ....[0]....
.L_1327:
        /*00a0*/ 	.word	0x0000ddc0


	//   ....[1]....
        /*00a4*/ 	.word	0x0000e450


	//   ....[2]....
        /*00a8*/ 	.word	0x0000e890


	//   ....[3]....
        /*00ac*/ 	.word	0x0000e8c0


	//   ....[4]....
        /*00b0*/ 	.word	0x0000ece0


	//   ....[5]....
        /*00b4*/ 	.word	0x0000ed30


	//   ....[6]....
        /*00b8*/ 	.word	0x0000ed50


	//   ....[7]....
        /*00bc*/ 	.word	0x0000ed80


	//   ....[8]....
        /*00c0*/ 	.word	0x0000edb0


	//   ....[9]....
        /*00c4*/ 	.word	0x0000f1f0


	//   ....[10]....
        /*00c8*/ 	.word	0x0000f220


	//   ....[11]....
        /*00cc*/ 	.word	0x0000f640


	//   ....[12]....
        /*00d0*/ 	.word	0x0000f690


	//----- nvinfo : EIATTR_MAX_THREADS
	.align		4
.L_1328:
        /*00d4*/ 	.byte	0x04, 0x05
        /*00d6*/ 	.short	(.L_1330 - .L_1329)
.L_1329:
        /*00d8*/ 	.word	0x00000100
        /*00dc*/ 	.word	0x00000001
        /*00e0*/ 	.word	0x00000001


	//----- nvinfo : EIATTR_CRS_STACK_SIZE
	.align		4
.L_1330:
        /*00e4*/ 	.byte	0x04, 0x1e
        /*00e6*/ 	.short	(.L_1332 - .L_1331)
.L_1331:
        /*00e8*/ 	.word	0x00000000
.L_1332:


//--------------------- .nv.info._ZN2at6native13reduce_kernelILi128ELi4ENS0_8ReduceOpIN3c108BFloat16ENS0_7MeanOpsIS4_ffS4_EEjS4_Li4ELi8EEEEEvT1_ --------------------------
	.section	.nv.info._ZN2at6native13reduce_kernelILi128ELi4ENS0_8ReduceOpIN3c108BFloat16ENS0_7MeanOpsIS4_ffS4_EEjS4_Li4ELi8EEEEEvT1_,"",@"SHT_CUDA_INFO"
	.sectionflags	@""
	.align	4


	//----- nvinfo : EIATTR_CUDA_API_VERSION
	.align		4
        /*0000*/ 	.byte	0x04, 0x37
        /*0002*/ 	.short	(.L_1334 - .L_1333)
.L_1333:
        /*0004*/ 	.word	0x00000082


	//----- nvinfo : EIATTR_SW2861232_WAR
	.align		4
.L_1334:
        /*0008*/ 	.byte	0x01, 0x35
	.zero		2


	//----- nvinfo : EIATTR_PARAM_CBANK
	.align		4
        /*000c*/ 	.byte	0x04, 0x0a
        /*000e*/ 	.short	(.L_1336 - .L_1335)
	.align		4
.L_1335:
        /*0010*/ 	.word	index@(.nv.constant0._ZN2at6native13reduce_kernelILi128ELi4ENS0_8ReduceOpIN3c108BFloat16ENS0_7MeanOpsIS4_ffS4_EEjS4_Li4ELi8EEEEEvT1_)
        /*0014*/ 	.short	0x0160
        /*0016*/ 	.short	0x0418


	//----- nvinfo : EIATTR_CBANK_PARAM_SIZE
	.align		4
.L_1336:
        /*0018*/ 	.byte	0x03, 0x19
        /*001a*/ 	.short	0x0418


	//----- nvinfo : EIATTR_KPARAM_INFO
	.align		4
        /*001c*/ 	.byte	0x04, 0x17
        /*001e*/ 	.short	(.L_1338 - .L_1337)
.L_1337:
        /*0020*/ 	.word	0x00000000
        /*0024*/ 	.short	0x0000
        /*0026*/ 	.short	0x0000
        /*0028*/ 	.byte	0x00, 0xf0, 0x61, 0x10


	//----- nvinfo : EIATTR_MAXREG_COUNT
	.align		4
.L_1338:
        /*002c*/ 	.byte	0x03, 0x1b
        /*002e*/ 	.short	0x0080


	//----- nvinfo : EIATTR_NUM_BARRIERS
	.align		4
        /*0030*/ 	.byte	0x02, 0x4c
        /*0032*/ 	.byte	0x01
	.zero		1


	//----- nvinfo : EIATTR_EXTERNS
	.align		4
        /*0034*/ 	.byte	0x04, 0x0f
        /*0036*/ 	.short	(.L_1340 - .L_1339)


	//   ....[0]....
	.align		4
.L_1339:
        /*0038*/ 	.word	index@(__assertfail)


	//----- nvinfo : EIATTR_MERCURY_ISA_VERSION
	.align		4
.L_1340:
        /*003c*/ 	.byte	0x03, 0x5f
        /*003e*/ 	.short	0x0000


	//----- nvinfo : EIATTR_INT_WARP_WIDE_INSTR_OFFSETS
	.align		4
        /*0040*/ 	.byte	0x04, 0x31
        /*0042*/ 	.short	(.L_1342 - .L_1341)


	//   ....[0]....
.L_1341:
        /*0044*/ 	.word	0x00011c70


	//   ....[1]....
        /*0048*/ 	.word	0x00011d40


	//----- nvinfo : EIATTR_COOP_GROUP_MASK_REGIDS
	.align		4
.L_1342:
        /*004c*/ 	.byte	0x04, 0x29
        /*004e*/ 	.short	(.L_1344 - .L_1343)


	//   ....[0]....
.L_1343:
        /*0050*/ 	.word	0xffffffff


	//   ....[1]....
        /*0054*/ 	.word	0xffffffff


	//   ....[2]....
        /*0058*/ 	.word	0xffffffff


	//   ....[3]....
        /*005c*/ 	.word	0xffffffff


	//   ....[4]....
        /*0060*/ 	.word	0xffffffff


	//   ....[5]....
        /*0064*/ 	.word	0xffffffff


	//   ....[6]....
        /*0068*/ 	.word	0xffffffff


	//   ....[7]....
        /*006c*/ 	.word	0xffffffff


	//----- nvinfo : EIATTR_COOP_GROUP_INSTR_OFFSETS
	.align		4
.L_1344:
        /*0070*/ 	.byte	0x04, 0x28
        /*0072*/ 	.short	(.L_1346 - .L_1345)


	//   ....[0]....
.L_1345:
        /*0074*/ 	.word	0x0000aa90


	//   ....[1]....
        /*0078*/ 	.word	0x0000aaa0


	//   ....[2]....
        /*007c*/ 	.word	0x0000aab0


	//   ....[3]....
        /*0080*/ 	.word	0x0000aac0


	//   ....[4]....
        /*0084*/ 	.word	0x00012540


	//   ....[5]....
        /*0088*/ 	.word	0x00012550


	//   ....[6]....
        /*008c*/ 	.word	0x00012560


	//   ....[7]....
        /*0090*/ 	.word	0x00012570


	//----- nvinfo : EIATTR_SYSCALL_OFFSETS
	.align		4
.L_1346:
        /*0094*/ 	.byte	0x04, 0x46
        /*0096*/ 	.short	(.L_1348 - .L_1347)


	//   ....[0]....
.L_1347:
        /*0098*/ 	.word	0x00000f10


	//   ....[1]....
        /*009c*/ 	.word	0x00012890


	//   ....[2]....
        /*00a0*/ 	.word	0x00012a30


	//   ....[3]....
        /*00a4*/ 	.word	0x00012bd0


	//   ....[4]....
        /*00a8*/ 	.word	0x00012d70


	//   ....[5]....
        /*00ac*/ 	.word	0x000130a0


	//   ....[6]....
        /*00b0*/ 	.word	0x00013240


	//   ....[7]....
        /*00b4*/ 	.word	0x000133e0


	//   ....[8]....
        /*00b8*/ 	.word	0x00013580


	//   ....[9]....
        /*00bc*/ 	.word	0x00013970


	//   ....[10]....
        /*00c0*/ 	.word	0x00013b10


	//   ....[11]....
        /*00c4*/ 	.word	0x00013cb0


	//   ....[12]....
        /*00c8*/ 	.word	0x00013e50


	//   ....[13]....
        /*00cc*/ 	.word	0x00014180


	//   ....[14]....
        /*00d0*/ 	.word	0x00014320


	//   ....[15]....
        /*00d4*/ 	.word	0x000144c0


	//   ....[16]....
        /*00d8*/ 	.word	0x00014660


	//----- nvinfo : EIATTR_EXIT_INSTR_OFFSETS
	.align		4
.L_1348:
        /*00dc*/ 	.byte	0x04, 0x1c
        /*00de*/ 	.short	(.L_1350 - .L_1349)


	//   ....[0]....
.L_1349:
        /*00e0*/ 	.word	0x00011df0


	//   ....[1]....
        /*00e4*/ 	.word	0x000125f0


	//   ....[2]....
        /*00e8*/ 	.word	0x00012db0


	//   ....[3]....
        /*00ec*/ 	.word	0x00012e00


	//   ....[4]....
        /*00f0*/ 	.word	0x000135c0


	//   ....[5]....
        /*00f4*/ 	.word	0x00013650


	//   ....[6]....
        /*00f8*/ 	.word	0x00013670


	//   ....[7]....
        /*00fc*/ 	.word	0x000136a0


	//   ....[8]....
        /*0100*/ 	.word	0x000136d0


	//   ....[9]....
        /*0104*/ 	.word	0x00013e90


	//   ....[10]....
        /*0108*/ 	.word	0x00013ee0


	//   ....[11]....
        /*010c*/ 	.word	0x000146a0


	//   ....[12]....
        /*0110*/ 	.word	0x00014730


	//----- nvinfo : EIATTR_MAX_THREADS
	.align		4
.L_1350:
        /*0114*/ 	.byte	0x04, 0x05
        /*0116*/ 	.short	(.L_1352 - .L_1351)
.L_1351:
        /*0118*/ 	.word	0x00000080
        /*011c*/ 	.word	0x00000001
        /*0120*/ 	.word	0x00000001


	//----- nvinfo : EIATTR_CRS_STACK_SIZE
	.align		4
.L_1352:
        /*0124*/ 	.byte	0x04, 0x1e
        /*0126*/ 	.short	(.L_1354 - .L_1353)
.L_1353:
        /*0128*/ 	.word	0x00000000
.L_1354:


//--------------------- .nv.info._ZN2at6native13reduce_kernelILi512ELi1ENS0_8ReduceOpIN3c104HalfENS0_7MeanOpsIS4_fffEEjfLi4ELi8EEEEEvT1_ --------------------------
	.section	.nv.info._ZN2at6native13reduce_kernelILi512ELi1ENS0_8ReduceOpIN3c104HalfENS0_7MeanOpsIS4_fffEEjfLi4ELi8EEEEEvT1_,"",@"SHT_CUDA_INFO"
	.sectionflags	@""
	.align	4


	//----- nvinfo : EIATTR_CUDA_API_VERSION
	.align		4
        /*0000*/ 	.byte	0x04, 0x37
        /*0002*/ 	.short	(.L_1356 - .L_1355)
.L_1355:
        /*0004*/ 	.word	0x00000082


	//----- nvinfo : EIATTR_SW2861232_WAR
	.align		4
.L_1356:
        /*0008*/ 	.byte	0x01, 0x35
	.zero		2


	//----- nvinfo : EIATTR_PARAM_CBANK
	.align		4
        /*000c*/ 	.byte	0x04, 0x0a
        /*000e*/ 	.short	(.L_1358 - .L_1357)
	.align		4
.L_1357:
        /*0010*/ 	.word	index@(.nv.constant0._ZN2at6native13reduce_kernelILi512ELi1ENS0_8ReduceOpIN3c104HalfENS0_7MeanOpsIS4_fffEEjfLi4ELi8EEEEEvT1_)
        /*0014*/ 	.short	0x0160
        /*0016*/ 	.short	0x0418


	//----- nvinfo : EIATTR_CBANK_PARAM_SIZE
	.align		4
.L_1358:
        /*0018*/ 	.byte	0x03, 0x19
        /*001a*/ 	.short	0x0418


	//----- nvinfo : EIATTR_KPARAM_INFO
	.align		4
        /*001c*/ 	.byte	0x04, 0x17
        /*001e*/ 	.short	(.L_1360 - .L_1359)
.L_1359:
        /*0020*/ 	.word	0x00000000
        /*0024*/ 	.short	0x0000
        /*0026*/ 	.short	0x0000
        /*0028*/ 	.byte	0x00, 0xf0, 0x61, 0x10


	//----- nvinfo : EIATTR_MAXREG_COUNT
	.align		4
.L_1360:
        /*002c*/ 	.byte	0x03, 0x1b
        /*002e*/ 	.short	0x0020


	//----- nvinfo : EIATTR_NUM_BARRIERS
	.align		4
        /*0030*/ 	.byte	0x02, 0x4c
        /*0032*/ 	.byte	0x01
	.zero		1


	//----- nvinfo : EIATTR_EXTERNS
	.align		4
        /*0034*/ 	.byte	0x04, 0x0f
        /*0036*/ 	.short	(.L_1362 - .L_1361)


	//   ....[0]....
	.align		4
.L_1361:
        /*0038*/ 	.word	index@(__assertfail)


	//----- nvinfo : EIATTR_MERCURY_ISA_VERSION
	.align		4
.L_1362:
        /*003c*/ 	.byte	0x03, 0x5f
        /*003e*/ 	.short	0x0000


	//----- nvinfo : EIATTR_INT_WARP_WIDE_INSTR_OFFSETS
	.align		4
        /*0040*/ 	.byte	0x04, 0x31
        /*0042*/ 	.short	(.L_1364 - .L_1363)


	//   ....[0]....
.L_1363:
        /*0044*/ 	.word	0x0000aff0


	//   ....[1]....
        /*0048*/ 	.word	0x0000b0c0


	//----- nvinfo : EIATTR_COOP_GROUP_MASK_REGIDS
	.align		4
.L_1364:
        /*004c*/ 	.byte	0x04, 0x29
        /*004e*/ 	.short	(.L_1366 - .L_1365)


	//   ....[0]....
.L_1365:
        /*0050*/ 	.word	0xffffffff


	//   ....[1]....
        /*0054*/ 	.word	0xffffffff


	//----- nvinfo : EIATTR_COOP_GROUP_INSTR_OFFSETS
	.align		4
.L_1366:
        /*0058*/ 	.byte	0x04, 0x28
        /*005a*/ 	.short	(.L_1368 - .L_1367)


	//   ....[0]....
.L_1367:
        /*005c*/ 	.word	0x00009370


	//   ....[1]....
        /*0060*/ 	.word	0x0000b6f0


	//----- nvinfo : EIATTR_SYSCALL_OFFSETS
	.align		4
.L_1368:
        /*0064*/ 	.byte	0x04, 0x46
        /*0066*/ 	.short	(.L_1370 - .L_1369)


	//   ....[0]....
.L_1369:
        /*0068*/ 	.word	0x0000b960


	//   ....[1]....
        /*006c*/ 	.word	0x0000bba0


	//   ....[2]....
        /*0070*/ 	.word	0x0000bea0


	//   ....[3]....
        /*0074*/ 	.word	0x0000c0e0


	//----- nvinfo : EIATTR_EXIT_INSTR_OFFSETS
	.align		4
.L_1370:
        /*0078*/ 	.byte	0x04, 0x1c
        /*007a*/ 	.short	(.L_1372 - .L_1371)


	//   ....[0]....
.L_1371:
        /*007c*/ 	.word	0x0000b170


	//   ....[1]....
        /*0080*/ 	.word	0x0000b740


	//   ....[2]....
        /*0084*/ 	.word	0x0000b9a0


	//   ....[3]....
        /*0088*/ 	.word	0x0000b9c0


	//   ....[4]....
        /*008c*/ 	.word	0x0000bbe0


	//   ....[5]....
        /*0090*/ 	.word	0x0000bc00


	//   ....[6]....
        /*0094*/ 	.word	0x0000bc20


	//   ....[7]....
        /*0098*/ 	.word	0x0000bc50


	//   ....[8]....
        /*009c*/ 	.word	0x0000bc80


	//   ....[9]....
        /*00a0*/ 	.word	0x0000bee0


	//   ....[10]....
        /*00a4*/ 	.word	0x0000bf00


	//   ....[11]....
        /*00a8*/ 	.word	0x0000c120


	//   ....[12]....
        /*00ac*/ 	.word	0x0000c140


	//----- nvinfo : EIATTR_MAX_THREADS
	.align		4
.L_1372:
        /*00b0*/ 	.byte	0x04, 0x05
        /*00b2*/ 	.short	(.L_1374 - .L_1373)
.L_1373:
        /*00b4*/ 	.word	0x00000200
        /*00b8*/ 	.word	0x00000001
        /*00bc*/ 	.word	0x00000001


	//----- nvinfo : EIATTR_CRS_STACK_SIZE
	.align		4
.L_1374:
        /*00c0*/ 	.byte	0x04, 0x1e
        /*00c2*/ 	.short	(.L_1376 - .L_1375)
.L_1375:
        /*00c4*/ 	.word	0x00000000
.L_1376:


//--------------------- .nv.info._ZN2at6native13reduce_kernelILi256ELi2ENS0_8ReduceOpIN3c104HalfENS0_7MeanOpsIS4_fffEEjfLi4ELi8EEEEEvT1_ --------------------------
	.section	.nv.info._ZN2at6native13reduce_kernelILi256ELi2ENS0_8ReduceOpIN3c104HalfENS0_7MeanOpsIS4_fffEEjfLi4ELi8EEEEEvT1_,"",@"SHT_CUDA_INFO"
	.sectionflags	@""
	.align	4


	//----- nvinfo : EIATTR_CUDA_API_VERSION
	.align		4
        /*0000*/ 	.byte	0x04, 0x37
        /*0002*/ 	.short	(.L_1378 - .L_1377)
.L_1377:
        /*0004*/ 	.word	0x00000082


	//----- nvinfo : EIATTR_SW2861232_WAR
	.align		4
.L_1378:
        /*0008*/ 	.byte	0x01, 0x35
	.zero		2


	//----- nvinfo : EIATTR_PARAM_CBANK
	.align		4
        /*000c*/ 	.byte	0x04, 0x0a
        /*000e*/ 	.short	(.L_1380 - .L_1379)
	.align		4
.L_1379:
        /*0010*/ 	.word	index@(.nv.constant0._ZN2at6native13reduce_kernelILi256ELi2ENS0_8ReduceOpIN3c104HalfENS0_7MeanOpsIS4_fffEEjfLi4ELi8EEEEEvT1_)
        /*0014*/ 	.short	0x0160
        /*0016*/ 	.short	0x0418


	//----- nvinfo : EIATTR_CBANK_PARAM_SIZE
	.align		4
.L_1380:
        /*0018*/ 	.byte	0x03, 0x19
        /*001a*/ 	.short	0x0418


	//----- nvinfo : EIATTR_KPARAM_INFO
	.align		4
        /*001c*/ 	.byte	0x04, 0x17
        /*001e*/ 	.short	(.L_1382 - .L_1381)
.L_1381:
        /*0020*/ 	.word	0x00000000
        /*0024*/ 	.short	0x0000
        /*0026*/ 	.short	0x0000
        /*0028*/ 	.byte	0x00, 0xf0, 0x61, 0x10


	//----- nvinfo : EIATTR_MAXREG_COUNT
	.align		4
.L_1382:
        /*002c*/ 	.byte	0x03, 0x1b
        /*002e*/ 	.short	0x0040


	//----- nvinfo : EIATTR_NUM_BARRIERS
	.align		4
        /*0030*/ 	.byte	0x02, 0x4c
        /*0032*/ 	.byte	0x01
	.zero		1


	//----- nvinfo : EIATTR_EXTERNS
	.align		4
        /*0034*/ 	.byte	0x04, 0x0f
        /*0036*/ 	.short	(.L_1384 - .L_1383)


	//   ....[0]....
	.align		4
.L_1383:
        /*0038*/ 	.word	index@(__assertfail)


	//----- nvinfo : EIATTR_MERCURY_ISA_VERSION
	.align		4
.L_1384:
        /*003c*/ 	.byte	0x03, 0x5f
        /*003e*/ 	.short	0x0000


	//----- nvinfo : EIATTR_INT_WARP_WIDE_INSTR_OFFSETS
	.align		4
        /*0040*/ 	.byte	0x04, 0x31
        /*0042*/ 	.short	(.L_1386 - .L_1385)


	//   ....[0]....
.L_1385:
        /*0044*/ 	.word	0x0000d230


	//   ....[1]....
        /*0048*/ 	.word	0x0000d300


	//----- nvinfo : EIATTR_COOP_GROUP_MASK_REGIDS
	.align		4
.L_1386:
        /*004c*/ 	.byte	0x04, 0x29
        /*004e*/ 	.short	(.L_1388 - .L_1387)


	//   ....[0]....
.L_1387:
        /*0050*/ 	.word	0xffffffff


	//   ....[1]....
        /*0054*/ 	.word	0xffffffff


	//   ....[2]....
        /*0058*/ 	.word	0xffffffff


	//   ....[3]....
        /*005c*/ 	.word	0xffffffff


	//----- nvinfo : EIATTR_COOP_GROUP_INSTR_OFFSETS
	.align		4
.L_1388:
        /*0060*/ 	.byte	0x04, 0x28
        /*0062*/ 	.short	(.L_1390 - .L_1389)


	//   ....[0]....
.L_1389:
        /*0064*/ 	.word	0x00009bd0


	//   ....[1]....
        /*0068*/ 	.word	0x00009be0


	//   ....[2]....
        /*006c*/ 	.word	0x0000d9d0


	//   ....[3]....
        /*0070*/ 	.word	0x0000d9e0


	//----- nvinfo : EIATTR_SYSCALL_OFFSETS
	.align		4
.L_1390:
        /*0074*/ 	.byte	0x04, 0x46
        /*0076*/ 	.short	(.L_1392 - .L_1391)


	//   ....[0]....
.L_1391:
        /*0078*/ 	.word	0x00000f70


	//   ....[1]....
        /*007c*/ 	.word	0x0000dc90


	//   ....[2]....
        /*0080*/ 	.word	0x0000de20


	//   ....[3]....
        /*0084*/ 	.word	0x0000e0a0


	//   ....[4]....
        /*0088*/ 	.word	0x0000e230


	//   ....[5]....
        /*008c*/ 	.word	0x0000e570


	//   ....[6]....
        /*0090*/ 	.word	0x0000e700


	//   ....[7]....
        /*0094*/ 	.word	0x0000e980


	//   ....[8]....
        /*0098*/ 	.word	0x0000eb10


	//----- nvinfo : EIATTR_EXIT_INSTR_OFFSETS
	.align		4
.L_1392:
        /*009c*/ 	.byte	0x04, 0x1c
        /*009e*/ 	.short	(.L_1394 - .L_1393)


	//   ....[0]....
.L_1393:
        /*00a0*/ 	.word	0x0000d3b0


	//   ....[1]....
        /*00a4*/ 	.word	0x0000da40


	//   ....[2]....
        /*00a8*/ 	.word	0x0000de60


	//   ....[3]....
        /*00ac*/ 	.word	0x0000de90


	//   ....[4]....
        /*00b0*/ 	.word	0x0000e270


	//   ....[5]....
        /*00b4*/ 	.word	0x0000e2a0


	//   ....[6]....
        /*00b8*/ 	.word	0x0000e2c0


	//   ....[7]....
        /*00bc*/ 	.word	0x0000e2f0


	//   ....[8]....
        /*00c0*/ 	.word	0x0000e320


	//   ....[9]....
        /*00c4*/ 	.word	0x0000e740


	//   ....[10]....
        /*00c8*/ 	.word	0x0000e770


	//   ....[11]....
        /*00cc*/ 	.word	0x0000eb50


	//   ....[12]....
        /*00d0*/ 	.word	0x0000eb80


	//----- nvinfo : EIATTR_MAX_THREADS
	.align		4
.L_1394:
        /*00d4*/ 	.byte	0x04, 0x05
        /*00d6*/ 	.short	(.L_1396 - .L_1395)
.L_1395:
        /*00d8*/ 	.word	0x00000100
        /*00dc*/ 	.word	0x00000001
        /*00e0*/ 	.word	0x00000001


	//----- nvinfo : EIATTR_CRS_STACK_SIZE
	.align		4
.L_1396:
        /*00e4*/ 	.byte	0x04, 0x1e
        /*00e6*/ 	.short	(.L_1398 - .L_1397)
.L_1397:
        /*00e8*/ 	.word	0x00000000
.L_1398:


//--------------------- .nv.info._ZN2at6native13reduce_kernelILi128ELi4ENS0_8ReduceOpIN3c104HalfENS0_7MeanOpsIS4_fffEEjfLi4ELi8EEEEEvT1_ --------------------------
	.section	.nv.info._ZN2at6native13reduce_kernelILi128ELi4ENS0_8ReduceOpIN3c104HalfENS0_7MeanOpsIS4_fffEEjfLi4ELi8EEEEEvT1_,"",@"SHT_CUDA_INFO"
	.sectionflags	@""
	.align	4


	//----- nvinfo : EIATTR_CUDA_API_VERSION
	.align		4
        /*0000*/ 	.byte	0x04, 0x37
        /*0002*/ 	.short	(.L_1400 - .L_1399)
.L_1399:
        /*0004*/ 	.word	0x00000082


	//----- nvinfo : EIATTR_SW2861232_WAR
	.align		4
.L_1400:
        /*0008*/ 	.byte	0x01, 0x35
	.zero		2


	//----- nvinfo : EIATTR_PARAM_CBANK
	.align		4
        /*000c*/ 	.byte	0x04, 0x0a
        /*000e*/ 	.short	(.L_1402 - .L_1401)
	.align		4
.L_1401:
        /*0010*/ 	.word	index@(.nv.constant0._ZN2at6native13reduce_kernelILi128ELi4ENS0_8ReduceOpIN3c104HalfENS0_7MeanOpsIS4_fffEEjfLi4ELi8EEEEEvT1_)
        /*0014*/ 	.short	0x0160
        /*0016*/ 	.short	0x0418


	//----- nvinfo : EIATTR_CBANK_PARAM_SIZE
	.align		4
.L_1402:
        /*0018*/ 	.byte	0x03, 0x19
        /*001a*/ 	.short	0x0418


	//----- nvinfo : EIATTR_KPARAM_INFO
	.align		4
        /*001c*/ 	.byte	0x04, 0x17
        /*001e*/ 	.short	(.L_1404 - .L_1403)
.L_1403:
        /*0020*/ 	.word	0x00000000
        /*0024*/ 	.short	0x0000
        /*0026*/ 	.short	0x0000
        /*0028*/ 	.byte	0x00, 0xf0, 0x61, 0x10


	//----- nvinfo : EIATTR_MAXREG_COUNT
	.align		4
.L_1404:
        /*002c*/ 	.byte	0x03, 0x1b
        /*002e*/ 	.short	0x0080


	//----- nvinfo : EIATTR_NUM_BARRIERS
	.align		4
        /*0030*/ 	.byte	0x02, 0x4c
        /*0032*/ 	.byte	0x01
	.zero		1


	//----- nvinfo : EIATTR_EXTERNS
	.align		4
        /*0034*/ 	.byte	0x04, 0x0f
        /*0036*/ 	.short	(.L_1406 - .L_1405)


	//   ....[0]....
	.align		4
.L_1405:
        /*0038*/ 	.word	index@(__assertfail)


	//----- nvinfo : EIATTR_MERCURY_ISA_VERSION
	.align		4
.L_1406:
        /*003c*/ 	.byte	0x03, 0x5f
        /*003e*/ 	.short	0x0000


	//----- nvinfo : EIATTR_INT_WARP_WIDE_INSTR_OFFSETS
	.align		4
        /*0040*/ 	.byte	0x04, 0x31
        /*0042*/ 	.short	(.L_1408 - .L_1407)


	//   ....[0]....
.L_1407:
        /*0044*/ 	.word	0x00011000


	//   ....[1]....
        /*0048*/ 	.word	0x000110d0


	//----- nvinfo : EIATTR_COOP_GROUP_MASK_REGIDS
	.align		4
.L_1408:
        /*004c*/ 	.byte	0x04, 0x29
        /*004e*/ 	.short	(.L_1410 - .L_1409)


	//   ....[0]....
.L_1409:
        /*0050*/ 	.word	0xffffffff


	//   ....[1]....
        /*0054*/ 	.word	0xffffffff


	//   ....[2]....
        /*0058*/ 	.word	0xffffffff


	//   ....[3]....
        /*005c*/ 	.word	0xffffffff


	//   ....[4]....
        /*0060*/ 	.word	0xffffffff


	//   ....[5]....
        /*0064*/ 	.word	0xffffffff


	//   ....[6]....
        /*0068*/ 	.word	0xffffffff


	//   ....[7]....
        /*006c*/ 	.word	0xffffffff


	//----- nvinfo : EIATTR_COOP_GROUP_INSTR_OFFSETS
	.align		4
.L_1410:
        /*0070*/ 	.byte	0x04, 0x28
        /*0072*/ 	.short	(.L_1412 - .L_1411)


	//   ....[0]....
.L_1411:
        /*0074*/ 	.word	0x0000a670


	//   ....[1]....
        /*0078*/ 	.word	0x0000a680


	//   ....[2]....
        /*007c*/ 	.word	0x0000a690


	//   ....[3]....
        /*0080*/ 	.word	0x0000a6a0


	//   ....[4]....
        /*0084*/ 	.word	0x000118e0


	//   ....[5]....
        /*0088*/ 	.word	0x000118f0


	//   ....[6]....
        /*008c*/ 	.word	0x00011900


	//   ....[7]....
        /*0090*/ 	.word	0x00011910


	//----- nvinfo : EIATTR_SYSCALL_OFFSETS
	.align		4
.L_1412:
        /*0094*/ 	.byte	0x04, 0x46
        /*0096*/ 	.short	(.L_1414 - .L_1413)


	//   ....[0]....
.L_1413:
        /*0098*/ 	.word	0x00000f10


	//   ....[1]....
        /*009c*/ 	.word	0x00011c20


	//   ....[2]....
        /*00a0*/ 	.word	0x00011db0


	//   ....[3]....
        /*00a4*/ 	.word	0x00011f40


	//   ....[4]....
        /*00a8*/ 	.word	0x000120d0


	//   ....[5]....
        /*00ac*/ 	.word	0x000123b0


	//   ....[6]....
        /*00b0*/ 	.word	0x00012540


	//   ....[7]....
        /*00b4*/ 	.word	0x000126d0


	//   ....[8]....
        /*00b8*/ 	.word	0x00012860


	//   ....[9]....
        /*00bc*/ 	.word	0x00012c00


	//   ....[10]....
        /*00c0*/ 	.word	0x00012d90


	//   ....[11]....
        /*00c4*/ 	.word	0x00012f20


	//   ....[12]....
        /*00c8*/ 	.word	0x000130b0


	//   ....[13]....
        /*00cc*/ 	.word	0x00013390


	//   ....[14]....
        /*00d0*/ 	.word	0x00013520


	//   ....[15]....
        /*00d4*/ 	.word	0x000136b0


	//   ....[16]....
        /*00d8*/ 	.word	0x00013840


	//----- nvinfo : EIATTR_EXIT_INSTR_OFFSETS
	.align		4
.L_1414:
        /*00dc*/ 	.byte	0x04, 0x1c
        /*00de*/ 	.short	(.L_1416 - .L_1415)


	//   ....[0]....
.L_1415:
        /*00e0*/ 	.word	0x00011180


	//   ....[1]....
        /*00e4*/ 	.word	0x00011990


	//   ....[2]....
        /*00e8*/ 	.word	0x00012110


	//   ....[3]....
        /*00ec*/ 	.word	0x00012160


	//   ....[4]....
        /*00f0*/ 	.word	0x000128a0


	//   ....[5]....
        /*00f4*/ 	.word	0x000128f0


	//   ....[6]....
        /*00f8*/ 	.word	0x00012910


	//   ....[7]....
        /*00fc*/ 	.word	0x00012940


	//   ....[8]....
        /*0100*/ 	.word	0x00012970


	//   ....[9]....
        /*0104*/ 	.word	0x000130f0


	//   ....[10]....
        /*0108*/ 	.word	0x00013140


	//   ....[11]....
        /*010c*/ 	.word	0x00013880


	//   ....[12]....
        /*0110*/ 	.word	0x000138d0


	//----- nvinfo : EIATTR_MAX_THREADS
	.align		4
.L_1416:
        /*0114*/ 	.byte	0x04, 0x05
        /*0116*/ 	.short	(.L_1418 - .L_1417)
.L_1417:
        /*0118*/ 	.word	0x00000080
        /*011c*/ 	.word	0x00000001
        /*0120*/ 	.word	0x00000001


	//----- nvinfo : EIATTR_CRS_STACK_SIZE
	.align		4
.L_1418:
        /*0124*/ 	.byte	0x04, 0x1e
        /*0126*/ 	.short	(.L_1420 - .L_1419)
.L_1419:
        /*0128*/ 	.word	0x00000000
.L_1420:


//--------------------- .nv.info._ZN2at6native13reduce_kernelILi512ELi1ENS0_8ReduceOpIN3c104HalfENS0_7MeanOpsIS4_ffS4_EEjS4_Li4ELi8EEEEEvT1_ --------------------------
	.section	.nv.info._ZN2at6native13reduce_kernelILi512ELi1ENS0_8ReduceOpIN3c104HalfENS0_7MeanOpsIS4_ffS4_EEjS4_Li4ELi8EEEEEvT1_,"",@"SHT_CUDA_INFO"
	.sectionflags	@""
	.align	4


	//----- nvinfo : EIATTR_CUDA_API_VERSION
	.align		4
        /*0000*/ 	.byte	0x04, 0x37
        /*0002*/ 	.short	(.L_1422 - .L_1421)
.L_1421:
        /*0004*/ 	.word	0x00000082


	//----- nvinfo : EIATTR_SW2861232_WAR
	.align		4
.L_1422:
        /*0008*/ 	.byte	0x01, 0x35
	.zero		2


	//----- nvinfo : EIATTR_PARAM_CBANK
	.align		4
        /*000c*/ 	.byte	0x04, 0x0a
        /*000e*/ 	.short	(.L_1424 - .L_1423)
	.align		4
.L_1423:
        /*0010*/ 	.word	index@(.nv.constant0._ZN2at6native13reduce_kernelILi512ELi1ENS0_8ReduceOpIN3c104HalfENS0_7MeanOpsIS4_ffS4_EEjS4_Li4ELi8EEEEEvT1_)
        /*0014*/ 	.short	0x0160
        /*0016*/ 	.short	0x0418


	//----- nvinfo : EIATTR_CBANK_PARAM_SIZE
	.align		4
.L_1424:
        /*0018*/ 	.byte	0x03, 0x19
        /*001a*/ 	.short	0x0418


	//----- nvinfo : EIATTR_KPARAM_INFO
	.align		4
        /*001c*/ 	.byte	0x04, 0x17
        /*001e*/ 	.short	(.L_1426 - .L_1425)
.L_1425:
        /*0020*/ 	.word	0x00000000
        /*0024*/ 	.short	0x0000
        /*0026*/ 	.short	0x0000
        /*0028*/ 	.byte	0x00, 0xf0, 0x61, 0x10


	//----- nvinfo : EIATTR_MAXREG_COUNT
	.align		4
.L_1426:
        /*002c*/ 	.byte	0x03, 0x1b
        /*002e*/ 	.short	0x0020


	//----- nvinfo : EIATTR_NUM_BARRIERS
	.align		4
        /*0030*/ 	.byte	0x02, 0x4c
        /*0032*/ 	.byte	0x01
	.zero		1


	//----- nvinfo : EIATTR_EXTERNS
	.align		4
        /*0034*/ 	.byte	0x04, 0x0f
        /*0036*/ 	.short	(.L_1428 - .L_1427)


	//   ....[0]....
	.align		4
.L_1427:
        /*0038*/ 	.word	index@(__assertfail)


	//----- nvinfo : EIATTR_MERCURY_ISA_VERSION
	.align		4
.L_1428:
        /*003c*/ 	.byte	0x03, 0x5f
        /*003e*/ 	.short	0x0000


	//----- nvinfo : EIATTR_INT_WARP_WIDE_INSTR_OFFSETS
	.align		4
        /*0040*/ 	.byte	0x04, 0x31
        /*0042*/ 	.short	(.L_1430 - .L_1429)


	//   ....[0]....
.L_1429:
        /*0044*/ 	.word	0x0000b7d0


	//   ....[1]....
        /*0048*/ 	.word	0x0000b8a0


	//----- nvinfo : EIATTR_COOP_GROUP_MASK_REGIDS
	.align		4
.L_1430:
        /*004c*/ 	.byte	0x04, 0x29
        /*004e*/ 	.short	(.L_1432 - .L_1431)


	//   ....[0]....
.L_1431:
        /*0050*/ 	.word	0xffffffff


	//   ....[1]....
        /*0054*/ 	.word	0xffffffff


	//----- nvinfo : EIATTR_COOP_GROUP_INSTR_OFFSETS
	.align		4
.L_1432:
        /*0058*/ 	.byte	0x04, 0x28
        /*005a*/ 	.short	(.L_1434 - .L_1433)


	//   ....[0]....
.L_1433:
        /*005c*/ 	.word	0x00009370


	//   ....[1]....
        /*0060*/ 	.word	0x0000bed0


	//----- nvinfo : EIATTR_SYSCALL_OFFSETS
	.align		4
.L_1434:
        /*0064*/ 	.byte	0x04, 0x46
        /*0066*/ 	.short	(.L_1436 - .L_1435)


	//   ....[0]....
.L_1435:
        /*0068*/ 	.word	0x0000c150


	//   ....[1]....
        /*006c*/ 	.word	0x0000c3b0


	//   ....[2]....
        /*0070*/ 	.word	0x0000c6d0


	//   ....[3]....
        /*0074*/ 	.word	0x0000c930


	//----- nvinfo : EIATTR_EXIT_INSTR_OFFSETS
	.align		4
.L_1436:
        /*0078*/ 	.byte	0x04, 0x1c
        /*007a*/ 	.short	(.L_1438 - .L_1437)


	//   ....[0]....
.L_1437:
        /*007c*/ 	.word	0x0000b950


	//   ....[1]....
        /*0080*/ 	.word	0x0000bf20


	//   ....[2]....
        /*0084*/ 	.word	0x0000c190


	//   ....[3]....
        /*0088*/ 	.word	0x0000c1b0


	//   ....[4]....
        /*008c*/ 	.word	0x0000c3f0


	//   ....[5]....
        /*0090*/ 	.word	0x0000c420


	//   ....[6]....
        /*0094*/ 	.word	0x0000c440


	//   ....[7]....
        /*0098*/ 	.word	0x0000c470


	//   ....[8]....
        /*009c*/ 	.word	0x0000c4a0


	//   ....[9]....
        /*00a0*/ 	.word	0x0000c710


	//   ....[10]....
        /*00a4*/ 	.word	0x0000c730


	//   ....[11]....
        /*00a8*/ 	.word	0x0000c970


	//   ....[12]....
        /*00ac*/ 	.word	0x0000c9a0


	//----- nvinfo : EIATTR_MAX_THREADS
	.align		4
.L_1438:
        /*00b0*/ 	.byte	0x04, 0x05
        /*00b2*/ 	.short	(.L_1440 - .L_1439)
.L_1439:
        /*00b4*/ 	.word	0x00000200
        /*00b8*/ 	.word	0x00000001
        /*00bc*/ 	.word	0x00000001


	//----- nvinfo : EIATTR_CRS_STACK_SIZE
	.align		4
.L_1440:
        /*00c0*/ 	.byte	0x04, 0x1e
        /*00c2*/ 	.short	(.L_1442 - .L_1441)
.L_1441:
        /*00c4*/ 	.word	0x00000000
.L_1442:


//--------------------- .nv.info._ZN2at6native13reduce_kernelILi256ELi2ENS0_8ReduceOpIN3c104HalfENS0_7MeanOpsIS4_ffS4_EEjS4_Li4ELi8EEEEEvT1_ --------------------------
	.section	.nv.info._ZN2at6native13reduce_kernelILi256ELi2ENS0_8ReduceOpIN3c104HalfENS0_7MeanOpsIS4_ffS4_EEjS4_Li4ELi8EEEEEvT1_,"",@"SHT_CUDA_INFO"
	.sectionflags	@""
	.align	4


	//----- nvinfo : EIATTR_CUDA_API_VERSION
	.align		4
        /*0000*/ 	.byte	0x04, 0x37
        /*0002*/ 	.short	(.L_1444 - .L_1443)
.L_1443:
        /*0004*/ 	.word	0x00000082


	//----- nvinfo : EIATTR_SW2861232_WAR
	.align		4
.L_1444:
        /*0008*/ 	.byte	0x01, 0x35
	.zero		2


	//----- nvinfo : EIATTR_PARAM_CBANK
	.align		4
        /*000c*/ 	.byte	0x04, 0x0a
        /*000e*/ 	.short	(.L_1446 - .L_1445)
	.align		4
.L_1445:
        /*0010*/ 	.word	index@(.nv.constant0._ZN2at6native13reduce_kernelILi256ELi2ENS0_8ReduceOpIN3c104HalfENS0_7MeanOpsIS4_ffS4_EEjS4_Li4ELi8EEEEEvT1_)
        /*0014*/ 	.short	0x0160
        /*0016*/ 	.short	0x0418


	//----- nvinfo : EIATTR_CBANK_PARAM_SIZE
	.align		4
.L_1446:
        /*0018*/ 	.byte	0x03, 0x19
        /*001a*/ 	.short	0x0418


	//----- nvinfo : EIATTR_KPARAM_INFO
	.align		4
        /*001c*/ 	.byte	0x04, 0x17
        /*001e*/ 	.short	(.L_1448 - .L_1447)
.L_1447:
        /*0020*/ 	.word	0x00000000
        /*0024*/ 	.short	0x0000
        /*0026*/ 	.short	0x0000
        /*0028*/ 	.byte	0x00, 0xf0, 0x61, 0x10


	//----- nvinfo : EIATTR_MAXREG_COUNT
	.align		4
.L_1448:
        /*002c*/ 	.byte	0x03, 0x1b
        /*002e*/ 	.short	0x0040


	//----- nvinfo : EIATTR_NUM_BARRIERS
	.align		4
        /*0030*/ 	.byte	0x02, 0x4c
        /*0032*/ 	.byte	0x01
	.zero		1


	//----- nvinfo : EIATTR_EXTERNS
	.align		4
        /*0034*/ 	.byte	0x04, 0x0f
        /*0036*/ 	.short	(.L_1450 - .L_1449)


	//   ....[0]....
	.align		4
.L_1449:
        /*0038*/ 	.word	index@(__assertfail)


	//----- nvinfo : EIATTR_MERCURY_ISA_VERSION
	.align		4
.L_1450:
        /*003c*/ 	.byte	0x03, 0x5f
        /*003e*/ 	.short	0x0000


	//----- nvinfo : EIATTR_INT_WARP_WIDE_INSTR_OFFSETS
	.align		4
        /*0040*/ 	.byte	0x04, 0x31
        /*0042*/ 	.short	(.L_1452 - .L_1451)


	//   ....[0]....
.L_1451:
        /*0044*/ 	.word	0x0000dad0


	//   ....[1]....
        /*0048*/ 	.word	0x0000dba0


	//----- nvinfo : EIATTR_COOP_GROUP_MASK_REGIDS
	.align		4
.L_1452:
        /*004c*/ 	.byte	0x04, 0x29
        /*004e*/ 	.short	(.L_1454 - .L_1453)


	//   ....[0]....
.L_1453:
        /*0050*/ 	.word	0xffffffff


	//   ....[1]....
        /*0054*/ 	.word	0xffffffff


	//   ....[2]....
        /*0058*/ 	.word	0xffffffff


	//   ....[3]....
        /*005c*/ 	.word	0xffffffff


	//----- nvinfo : EIATTR_COOP_GROUP_INSTR_OFFSETS
	.align		4
.L_1454:
        /*0060*/ 	.byte	0x04, 0x28
        /*0062*/ 	.short	(.L_1456 - .L_1455)


	//   ....[0]....
.L_1455:
        /*0064*/ 	.word	0x00009bd0


	//   ....[1]....
        /*0068*/ 	.word	0x00009be0


	//   ....[2]....
        /*006c*/ 	.word	0x0000e270


	//   ....[3]....
        /*0070*/ 	.word	0x0000e280


	//----- nvinfo : EIATTR_SYSCALL_OFFSETS
	.align		4
.L_1456:
        /*0074*/ 	.byte	0x04, 0x46
        /*0076*/ 	.short	(.L_1458 - .L_1457)


	//   ....[0]....
.L_1457:
        /*0078*/ 	.word	0x00000f70


	//   ....[1]....
        /*007c*/ 	.word	0x0000e540


	//   ....[2]....
        /*0080*/ 	.word	0x0000e6e0


	//   ....[3]....
        /*0084*/ 	.word	0x0000e990


	//   ....[4]....
        /*0088*/ 	.word	0x0000eb30


	//   ....[5]....
        /*008c*/ 	.word	0x0000eea0


	//   ....[6]....
        /*0090*/ 	.word	0x0000f040


	//   ....[7]....
        /*0094*/ 	.word	0x0000f2f0


	//   ....[8]....
        /*0098*/ 	.word	0x0000f490


	//----- nvinfo : EIATTR_EXIT_INSTR_OFFSETS
	.align		4
.L_1458:
        /*009c*/ 	.byte	0x04, 0x1c
        /*009e*/ 	.short	(.L_1460 - .L_1459)


	//   ....[0]....
.L_1459:
        /*00a0*/ 	.word	0x0000dc50


	//   ....[1]....
        /*00a4*/ 	.word	0x0000e2e0


	//   ....[2]....
        /*00a8*/ 	.word	0x0000e720


	//   ....[3]....
        /*00ac*/ 	.word	0x0000e750


	//   ....[4]....
        /*00b0*/ 	.word	0x0000eb70


	//   ....[5]....
        /*00b4*/ 	.word	0x0000ebc0


	//   ....[6]....
        /*00b8*/ 	.word	0x0000ebe0


	//   ....[7]....
        /*00bc*/ 	.word	0x0000ec10


	//   ....[8]....
        /*00c0*/ 	.word	0x0000ec40


	//   ....[9]....
        /*00c4*/ 	.word	0x0000f080


	//   ....[10]....
        /*00c8*/ 	.word	0x0000f0b0


	//   ....[11]....
        /*00cc*/ 	.word	0x0000f4d0


	//   ....[12]....
        /*00d0*/ 	.word	0x0000f520


	//----- nvinfo : EIATTR_MAX_THREADS
	.align		4
.L_1460:
        /*00d4*/ 	.byte	0x04, 0x05
        /*00d6*/ 	.short	(.L_1462 - .L_1461)
.L_1461:
        /*00d8*/ 	.word	0x00000100
        /*00dc*/ 	.word	0x00000001
        /*00e0*/ 	.word	0x00000001


	//----- nvinfo : EIATTR_CRS_STACK_SIZE
	.align		4
.L_1462:
        /*00e4*/ 	.byte	0x04, 0x1e
        /*00e6*/ 	.short	(.L_1464 - .L_1463)
.L_1463:
        /*00e8*/ 	.word	0x00000000
.L_1464:


//--------------------- .nv.info._ZN2at6native13reduce_kernelILi128ELi4ENS0_8ReduceOpIN3c104HalfENS0_7MeanOpsIS4_ffS4_EEjS4_Li4ELi8EEEEEvT1_ --------------------------
	.section	.nv.info._ZN2at6native13reduce_kernelILi128ELi4ENS0_8ReduceOpIN3c104HalfENS0_7MeanOpsIS4_ffS4_EEjS4_Li4ELi8EEEEEvT1_,"",@"SHT_CUDA_INFO"
	.sectionflags	@""
	.align	4


	//----- nvinfo : EIATTR_CUDA_API_VERSION
	.align		4
        /*0000*/ 	.byte	0x04, 0x37
        /*0002*/ 	.short	(.L_1466 - .L_1465)
.L_1465:
        /*0004*/ 	.word	0x00000082


	//----- nvinfo : EIATTR_SW2861232_WAR
	.align		4
.L_1466:
        /*0008*/ 	.byte	0x01, 0x35
	.zero		2


	//----- nvinfo : EIATTR_PARAM_CBANK
	.align		4
        /*000c*/ 	.byte	0x04, 0x0a
        /*000e*/ 	.short	(.L_1468 - .L_1467)
	.align		4
.L_1467:
        /*0010*/ 	.word	index@(.nv.constant0._ZN2at6native13reduce_kernelILi128ELi4ENS0_8ReduceOpIN3c104HalfENS0_7MeanOpsIS4_ffS4_EEjS4_Li4ELi8EEEEEvT1_)
        /*0014*/ 	.short	0x0160
        /*0016*/ 	.short	0x0418


	//----- nvinfo : EIATTR_CBANK_PARAM_SIZE
	.align		4
.L_1468:
        /*0018*/ 	.byte	0x03, 0x19
        /*001a*/ 	.short	0x0418


	//----- nvinfo : EIATTR_KPARAM_INFO
	.align		4
        /*001c*/ 	.byte	0x04, 0x17
        /*001e*/ 	.short	(.L_1470 - .L_1469)
.L_1469:
        /*0020*/ 	.word	0x00000000
        /*0024*/ 	.short	0x0000
        /*0026*/ 	.short	0x0000
        /*0028*/ 	.byte	0x00, 0xf0, 0x61, 0x10


	//----- nvinfo : EIATTR_MAXREG_COUNT
	.align		4
.L_1470:
        /*002c*/ 	.byte	0x03, 0x1b
        /*002e*/ 	.short	0x0080


	//----- nvinfo : EIATTR_NUM_BARRIERS
	.align		4
        /*0030*/ 	.byte	0x02, 0x4c
        /*0032*/ 	.byte	0x01
	.zero		1


	//----- nvinfo : EIATTR_EXTERNS
	.align		4
        /*0034*/ 	.byte	0x04, 0x0f
        /*0036*/ 	.short	(.L_1472 - .L_1471)


	//   ....[0]....
	.align		4
.L_1471:
        /*0038*/ 	.word	index@(__assertfail)


	//----- nvinfo : EIATTR_MERCURY_ISA_VERSION
	.align		4
.L_1472:
        /*003c*/ 	.byte	0x03, 0x5f
        /*003e*/ 	.short	0x0000


	//----- nvinfo : EIATTR_INT_WARP_WIDE_INSTR_OFFSETS
	.align		4
        /*0040*/ 	.byte	0x04, 0x31
        /*0042*/ 	.short	(.L_1474 - .L_1473)


	//   ....[0]....
.L_1473:
        /*0044*/ 	.word	0x00011860


	//   ....[1]....
        /*0048*/ 	.word	0x00011930


	//----- nvinfo : EIATTR_COOP_GROUP_MASK_REGIDS
	.align		4
.L_1474:
        /*004c*/ 	.byte	0x04, 0x29
        /*004e*/ 	.short	(.L_1476 - .L_1475)


	//   ....[0]....
.L_1475:
        /*0050*/ 	.word	0xffffffff


	//   ....[1]....
        /*0054*/ 	.word	0xffffffff


	//   ....[2]....
        /*0058*/ 	.word	0xffffffff


	//   ....[3]....
        /*005c*/ 	.word	0xffffffff


	//   ....[4]....
        /*0060*/ 	.word	0xffffffff


	//   ....[5]....
        /*0064*/ 	.word	0xffffffff


	//   ....[6]....
        /*0068*/ 	.word	0xffffffff


	//   ....[7]....
        /*006c*/ 	.word	0xffffffff


	//----- nvinfo : EIATTR_COOP_GROUP_INSTR_OFFSETS
	.align		4
.L_1476:
        /*0070*/ 	.byte	0x04, 0x28
        /*0072*/ 	.short	(.L_1478 - .L_1477)


	//   ....[0]....
.L_1477:
        /*0074*/ 	.word	0x0000a670


	//   ....[1]....
        /*0078*/ 	.word	0x0000a680


	//   ....[2]....
        /*007c*/ 	.word	0x0000a690


	//   ....[3]....
        /*0080*/ 	.word	0x0000a6a0


	//   ....[4]....
        /*0084*/ 	.word	0x00012140


	//   ....[5]....
        /*0088*/ 	.word	0x00012150


	//   ....[6]....
        /*008c*/ 	.word	0x00012160


	//   ....[7]....
        /*0090*/ 	.word	0x00012170


	//----- nvinfo : EIATTR_SYSCALL_OFFSETS
	.align		4
.L_1478:
        /*0094*/ 	.byte	0x04, 0x46
        /*0096*/ 	.short	(.L_1480 - .L_1479)


	//   ....[0]....
.L_1479:
        /*0098*/ 	.word	0x00000f10


	//   ....[1]....
        /*009c*/ 	.word	0x00012490


	//   ....[2]....
        /*00a0*/ 	.word	0x00012630


	//   ....[3]....
        /*00a4*/ 	.word	0x000127d0


	//   ....[4]....
        /*00a8*/ 	.word	0x00012970


	//   ....[5]....
        /*00ac*/ 	.word	0x00012ca0


	//   ....[6]....
        /*00b0*/ 	.word	0x00012e40


	//   ....[7]....
        /*00b4*/ 	.word	0x00012fe0


	//   ....[8]....
        /*00b8*/ 	.word	0x00013180


	//   ....[9]....
        /*00bc*/ 	.word	0x00013570


	//   ....[10]....
        /*00c0*/ 	.word	0x00013710


	//   ....[11]....
        /*00c4*/ 	.word	0x000138b0


	//   ....[12]....
        /*00c8*/ 	.word	0x00013a50


	//   ....[13]....
        /*00cc*/ 	.word	0x00013d80


	//   ....[14]....
        /*00d0*/ 	.word	0x00013f20


	//   ....[15]....
        /*00d4*/ 	.word	0x000140c0


	//   ....[16]....
        /*00d8*/ 	.word	0x00014260


	//----- nvinfo : EIATTR_EXIT_INSTR_OFFSETS
	.align		4
.L_1480:
        /*00dc*/ 	.byte	0x04, 0x1c
        /*00de*/ 	.short	(.L_1482 - .L_1481)


	//   ....[0]....
.L_1481:
        /*00e0*/ 	.word	0x000119e0


	//   ....[1]....
        /*00e4*/ 	.word	0x000121f0


	//   ....[2]....
        /*00e8*/ 	.word	0x000129b0


	//   ....[3]....
        /*00ec*/ 	.word	0x00012a00


	//   ....[4]....
        /*00f0*/ 	.word	0x000131c0


	//   ....[5]....
        /*00f4*/ 	.word	0x00013250


	//   ....[6]....
        /*00f8*/ 	.word	0x00013270


	//   ....[7]....
        /*00fc*/ 	.word	0x000132a0


	//   ....[8]....
        /*0100*/ 	.word	0x000132d0


	//   ....[9]....
        /*0104*/ 	.word	0x00013a90


	//   ....[10]....
        /*0108*/ 	.word	0x00013ae0


	//   ....[11]....
        /*010c*/ 	.word	0x000142a0


	//   ....[12]....
        /*0110*/ 	.word	0x00014330


	//----- nvinfo : EIATTR_MAX_THREADS
	.align		4
.L_1482:
        /*0114*/ 	.byte	0x04, 0x05
        /*0116*/ 	.short	(.L_1484 - .L_1483)
.L_1483:
        /*0118*/ 	.word	0x00000080
        /*011c*/ 	.word	0x00000001
        /*0120*/ 	.word	0x00000001


	//----- nvinfo : EIATTR_CRS_STACK_SIZE
	.align		4
.L_1484:
        /*0124*/ 	.byte	0x04, 0x1e
        /*0126*/ 	.short	(.L_1486 - .L_1485)
.L_1485:
        /*0128*/ 	.word	0x00000000
.L_1486:


//--------------------- .nv.info._ZN2at6native13reduce_kernelILi512ELi1ENS0_8ReduceOpIN3c108BFloat16ENS0_10WelfordOpsIS4_fiN4cuda3std3__44pairIS4_S4_EEEEjS4_Li2ELi2EEEEEvT1_ --------------------------
	.section	.nv.info._ZN2at6native13reduce_kernelILi512ELi1ENS0_8ReduceOpIN3c108BFloat16ENS0_10WelfordOpsIS4_fiN4cuda3std3__44pairIS4_S4_EEEEjS4_Li2ELi2EEEEEvT1_,"",@"SHT_CUDA_INFO"
	.sectionflags	@""
	.align	4


	//----- nvinfo : EIATTR_CUDA_API_VERSION
	.align		4
        /*0000*/ 	.byte	0x04, 0x37
        /*0002*/ 	.short	(.L_1488 - .L_1487)
.L_1487:
        /*0004*/ 	.word	0x00000082


	//----- nvinfo : EIATTR_SW2861232_WAR
	.align		4
.L_1488:
        /*0008*/ 	.byte	0x01, 0x35
	.zero		2


	//----- nvinfo : EIATTR_PARAM_CBANK
	.align		4
        /*000c*/ 	.byte	0x04, 0x0a
        /*000e*/ 	.short	(.L_1490 - .L_1489)
	.align		4
.L_1489:
        /*0010*/ 	.word	index@(.nv.constant0._ZN2at6native13reduce_kernelILi512ELi1ENS0_8ReduceOpIN3c108BFloat16ENS0_10WelfordOpsIS4_fiN4cuda3std3__44pairIS4_S4_EEEEjS4_Li2ELi2EEEEEvT1_)
        /*0014*/ 	.short	0x0160
        /*0016*/ 	.short	0x0428


	//----- nvinfo : EIATTR_CBANK_PARAM_SIZE
	.align		4
.L_1490:
        /*0018*/ 	.byte	0x03, 0x19
        /*001a*/ 	.short	0x0428


	//----- nvinfo : EIATTR_KPARAM_INFO
	.align		4
        /*001c*/ 	.byte	0x04, 0x17
        /*001e*/ 	.short	(.L_1492 - .L_1491)
.L_1491:
        /*0020*/ 	.word	0x00000000
        /*0024*/ 	.short	0x0000
        /*0026*/ 	.short	0x0000
        /*0028*/ 	.byte	0x00, 0xf0, 0xa1, 0x10


	//----- nvinfo : EIATTR_MAXREG_COUNT
	.align		4
.L_1492:
        /*002c*/ 	.byte	0x03, 0x1b
        /*002e*/ 	.short	0x0020


	//----- nvinfo : EIATTR_NUM_BARRIERS
	.align		4
        /*0030*/ 	.byte	0x02, 0x4c
        /*0032*/ 	.byte	0x01
	.zero		1


	//----- nvinfo : EIATTR_EXTERNS
	.align		4
        /*0034*/ 	.byte	0x04, 0x0f
        /*0036*/ 	.short	(.L_1494 - .L_1493)


	//   ....[0]....
	.align		4
.L_1493:
        /*0038*/ 	.word	index@(__assertfail)


	//----- nvinfo : EIATTR_MERCURY_ISA_VERSION
	.align		4
.L_1494:
        /*003c*/ 	.byte	0x03, 0x5f
        /*003e*/ 	.short	0x0000


	//----- nvinfo : EIATTR_UNUSED_LOAD_BYTE_OFFSET
	.align		4
        /*0040*/ 	.byte	0x04, 0x44
        /*0042*/ 	.short	(.L_1496 - .L_1495)


	//   ....[0]....
.L_1495:
        /*0044*/ 	.word	0x00005f40
        /*0048*/ 	.word	0x0000f0ff


	//   ....[1]....
        /*004c*/ 	.word	0x000092b0
        /*0050*/ 	.word	0x0000f0ff


	//----- nvinfo : EIATTR_INT_WARP_WIDE_INSTR_OFFSETS
	.align		4
.L_1496:
        /*0054*/ 	.byte	0x04, 0x31
        /*0056*/ 	.short	(.L_1498 - .L_1497)


	//   ....[0]....
.L_1497:
        /*0058*/ 	.word	0x00008ab0


	//   ....[1]....
        /*005c*/ 	.word	0x00008b80


	//----- nvinfo : EIATTR_COOP_GROUP_MASK_REGIDS
	.align		4
.L_1498:
        /*0060*/ 	.byte	0x04, 0x29
        /*0062*/ 	.short	(.L_1500 - .L_1499)


	//   ....[0]....
.L_1499:
        /*0064*/ 	.word	0xffffffff


	//   ....[1]....
        /*0068*/ 	.word	0xffffffff


	//   ....[2]....
        /*006c*/ 	.word	0xffffffff


	//   ....[3]....
        /*0070*/ 	.word	0xffffffff


	//   ....[4]....
        /*0074*/ 	.word	0xffffffff


	//   ....[5]....
        /*0078*/ 	.word	0xffffffff


	//   ....[6]....
        /*007c*/ 	.word	0xffffffff


	//   ....[7]....
        /*0080*/ 	.word	0xffffffff


	//----- nvinfo : EIATTR_COOP_GROUP_INSTR_OFFSETS
	.align		4
.L_1500:
        /*0084*/ 	.byte	0x04, 0x28
        /*0086*/ 	.short	(.L_1502 - .L_1501)


	//   ....[0]....
.L_1501:
        /*0088*/ 	.word	0x00006460


	//   ....[1]....
        /*008c*/ 	.word	0x00006480


	//   ....[2]....
        /*0090*/ 	.word	0x00006490


	//   ....[3]....
        /*0094*/ 	.word	0x000064a0


	//   ....[4]....
        /*0098*/ 	.word	0x000097b0


	//   ....[5]....
        /*009c*/ 	.word	0x000097d0


	//   ....[6]....
        /*00a0*/ 	.word	0x000097e0


	//   ....[7]....
        /*00a4*/ 	.word	0x000097f0


	//----- nvinfo : EIATTR_SYSCALL_OFFSETS
	.align		4
.L_1502:
        /*00a8*/ 	.byte	0x04, 0x46
        /*00aa*/ 	.short	(.L_1504 - .L_1503)


	//   ....[0]....
.L_1503:
        /*00ac*/ 	.word	0x00009e70


	//   ....[1]....
        /*00b0*/ 	.word	0x0000a160


	//   ....[2]....
        /*00b4*/ 	.word	0x0000a730


	//   ....[3]....
        /*00b8*/ 	.word	0x0000aa20


	//----- nvinfo : EIATTR_EXIT_INSTR_OFFSETS
	.align		4
.L_1504:
        /*00bc*/ 	.byte	0x04, 0x1c
        /*00be*/ 	.short	(.L_1506 - .L_1505)


	//   ....[0]....
.L_1505:
        /*00c0*/ 	.word	0x00008c10


	//   ....[1]....
        /*00c4*/ 	.word	0x00009970


	//   ....[2]....
        /*00c8*/ 	.word	0x00009c70


	//   ....[3]....
        /*00cc*/ 	.word	0x00009cd0


	//   ....[4]....
        /*00d0*/ 	.word	0x00009d20


	//   ....[5]....
        /*00d4*/ 	.word	0x00009fd0


	//   ....[6]....
        /*00d8*/ 	.word	0x0000a030


	//   ....[7]....
        /*00dc*/ 	.word	0x0000a170


	//   ....[8]....
        /*00e0*/ 	.word	0x0000a1d0


	//   ....[9]....
        /*00e4*/ 	.word	0x0000a200


	//   ....[10]....
        /*00e8*/ 	.word	0x0000a230


	//   ....[11]....
        /*00ec*/ 	.word	0x0000a530


	//   ....[12]....
        /*00f0*/ 	.word	0x0000a590


	//   ....[13]....
        /*00f4*/ 	.word	0x0000a5e0


	//   ....[14]....
        /*00f8*/ 	.word	0x0000a890


	//   ....[15]....
        /*00fc*/ 	.word	0x0000a8f0


	//   ....[16]....
        /*0100*/ 	.word	0x0000aa30


	//----- nvinfo : EIATTR_MAX_THREADS
	.align		4
.L_1506:
        /*0104*/ 	.byte	0x04, 0x05
        /*0106*/ 	.short	(.L_1508 - .L_1507)
.L_1507:
        /*0108*/ 	.word	0x00000200
        /*010c*/ 	.word	0x00000001
        /*0110*/ 	.word	0x00000001


	//----- nvinfo : EIATTR_CRS_STACK_SIZE
	.align		4
.L_1508:
        /*0114*/ 	.byte	0x04, 0x1e
        /*0116*/ 	.short	(.L_1510 - .L_1509)
.L_1509:
        /*0118*/ 	.word	0x00000000
.L_1510:


//--------------------- .nv.info._ZN2at6native13reduce_kernelILi256ELi2ENS0_8ReduceOpIN3c108BFloat16ENS0_10WelfordOpsIS4_fiN4cuda3std3__44pairIS4_S4_EEEEjS4_Li2ELi2EEEEEvT1_ --------------------------
	.section	.nv.info._ZN2at6native13reduce_kernelILi256ELi2ENS0_8ReduceOpIN3c108BFloat16ENS0_10WelfordOpsIS4_fiN4cuda3std3__44pairIS4_S4_EEEEjS4_Li2ELi2EEEEEvT1_,"",@"SHT_CUDA_INFO"
	.sectionflags	@""
	.align	4


	//----- nvinfo : EIATTR_CUDA_API_VERSION
	.align		4
        /*0000*/ 	.byte	0x04, 0x37
        /*0002*/ 	.short	(.L_1512 - .L_1511)
.L_1511:
        /*0004*/ 	.word	0x00000082


	//----- nvinfo : EIATTR_SW2861232_WAR
	.align		4
.L_1512:
        /*0008*/ 	.byte	0x01, 0x35
	.zero		2


	//----- nvinfo : EIATTR_PARAM_CBANK
	.align		4
        /*000c*/ 	.byte	0x04, 0x0a
        /*000e*/ 	.short	(.L_1514 - .L_1513)
	.align		4
.L_1513:
        /*0010*/ 	.word	index@(.nv.constant0._ZN2at6native13reduce_kernelILi256ELi2ENS0_8ReduceOpIN3c108BFloat16ENS0_10WelfordOpsIS4_fiN4cuda3std3__44pairIS4_S4_EEEEjS4_Li2ELi2EEEEEvT1_)
        /*0014*/ 	.short	0x0160
        /*0016*/ 	.short	0x0428


	//----- nvinfo : EIATTR_CBANK_PARAM_SIZE
	.align		4
.L_1514:
        /*0018*/ 	.byte	0x03, 0x19
        /*001a*/ 	.short	0x0428


	//----- nvinfo : EIATTR_KPARAM_INFO
	.align		4
        /*001c*/ 	.byte	0x04, 0x17
        /*001e*/ 	.short	(.L_1516 - .L_1515)
.L_1515:
        /*0020*/ 	.word	0x00000000
        /*0024*/ 	.short	0x0000
        /*0026*/ 	.short	0x0000
        /*0028*/ 	.byte	0x00, 0xf0, 0xa1, 0x10


	//----- nvinfo : EIATTR_MAXREG_COUNT
	.align		4
.L_1516:
        /*002c*/ 	.byte	0x03, 0x1b
        /*002e*/ 	.short	0x0040


	//----- nvinfo : EIATTR_NUM_BARRIERS
	.align		4
        /*0030*/ 	.byte	0x02, 0x4c
        /*0032*/ 	.byte	0x01
	.zero		1


	//----- nvinfo : EIATTR_EXTERNS
	.align		4
        /*0034*/ 	.byte	0x04, 0x0f
        /*0036*/ 	.short	(.L_1518 - .L_1517)


	//   ....[0]....
	.align		4
.L_1517:
        /*0038*/ 	.word	index@(__assertfail)


	//----- nvinfo : EIATTR_MERCURY_ISA_VERSION
	.align		4
.L_1518:
        /*003c*/ 	.byte	0x03, 0x5f
        /*003e*/ 	.short	0x0000


	//----- nvinfo : EIATTR_UNUSED_LOAD_BYTE_OFFSET
	.align		4
        /*0040*/ 	.byte	0x04, 0x44
        /*0042*/ 	.short	(.L_1520 - .L_1519)


	//   ....[0]....
.L_1519:
        /*0044*/ 	.word	0x00006d00
        /*0048*/ 	.word	0x0000f0ff


	//   ....[1]....
        /*004c*/ 	.word	0x0000c450
        /*0050*/ 	.word	0x0000f0ff


	//----- nvinfo : EIATTR_INT_WARP_WIDE_INSTR_OFFSETS
	.align		4
.L_1520:
        /*0054*/ 	.byte	0x04, 0x31
        /*0056*/ 	.short	(.L_1522 - .L_1521)


	//   ....[0]....
.L_1521:
        /*0058*/ 	.word	0x0000b7d0


	//   ....[1]....
        /*005c*/ 	.word	0x0000b8a0


	//----- nvinfo : EIATTR_COOP_GROUP_MASK_REGIDS
	.align		4
.L_1522:
        /*0060*/ 	.byte	0x04, 0x29
        /*0062*/ 	.short	(.L_1524 - .L_1523)


	//   ....[0]....
.L_1523:
        /*0064*/ 	.word	0xffffffff


	//   ....[1]....
        /*0068*/ 	.word	0xffffffff


	//   ....[2]....
        /*006c*/ 	.word	0xffffffff


	//   ....[3]....
        /*0070*/ 	.word	0xffffffff


	//   ....[4]....
        /*0074*/ 	.word	0xffffffff


	//   ....[5]....
        /*0078*/ 	.word	0xffffffff


	//   ....[6]....
        /*007c*/ 	.word	0xffffffff


	//   ....[7]....
        /*0080*/ 	.word	0xffffffff


	//   ....[8]....
        /*0084*/ 	.word	0xffffffff


	//   ....[9]....
        /*0088*/ 	.word	0xffffffff


	//   ....[10]....
        /*008c*/ 	.word	0xffffffff


	//   ....[11]....
        /*0090*/ 	.word	0xffffffff


	//   ....[12]....
        /*0094*/ 	.word	0xffffffff


	//   ....[13]....
        /*0098*/ 	.word	0xffffffff


	//   ....[14]....
        /*009c*/ 	.word	0xffffffff


	//   ....[15]....
        /*00a0*/ 	.word	0xffffffff


	//----- nvinfo : EIATTR_COOP_GROUP_INSTR_OFFSETS
	.align		4
.L_1524:
        /*00a4*/ 	.byte	0x04, 0x28
        /*00a6*/ 	.short	(.L_1526 - .L_1525)


	//   ....[0]....
.L_1525:
        /*00a8*/ 	.word	0x00007560


	//   ....[1]....
        /*00ac*/ 	.word	0x00007580


	//   ....[2]....
        /*00b0*/ 	.word	0x00007590


	//   ....[3]....
        /*00b4*/ 	.word	0x000075a0


	//   ....[4]....
        /*00b8*/ 	.word	0x00007700


	//   ....[5]....
        /*00bc*/ 	.word	0x00007720


	//   ....[6]....
        /*00c0*/ 	.word	0x00007730


	//   ....[7]....
        /*00c4*/ 	.word	0x00007740


	//   ....[8]....
        /*00c8*/ 	.word	0x0000cc60


	//   ....[9]....
        /*00cc*/ 	.word	0x0000cc80


	//   ....[10]....
        /*00d0*/ 	.word	0x0000cc90


	//   ....[11]....
        /*00d4*/ 	.word	0x0000cca0


	//   ....[12]....
        /*00d8*/ 	.word	0x0000ce00


	//   ....[13]....
        /*00dc*/ 	.word	0x0000ce20


	//   ....[14]....
        /*00e0*/ 	.word	0x0000ce30


	//   ....[15]....
        /*00e4*/ 	.word	0x0000ce40


	//----- nvinfo : EIATTR_SYSCALL_OFFSETS
	.align		4
.L_1526:
        /*00e8*/ 	.byte	0x04, 0x46
        /*00ea*/ 	.short	(.L_1528 - .L_1527)


	//   ....[0]....
.L_1527:
        /*00ec*/ 	.word	0x00000f60


	//   ....[1]....
        /*00f0*/ 	.word	0x0000d760


	//   ....[2]....
        /*00f4*/ 	.word	0x0000db60


	//   ....[3]....
        /*00f8*/ 	.word	0x0000dc80


	//   ....[4]....
        /*00fc*/ 	.word	0x0000e4c0


	//   ....[5]....
        /*0100*/ 	.word	0x0000e8c0


	//   ....[6]....
        /*0104*/ 	.word	0x0000e9e0


	//----- nvinfo : EIATTR_EXIT_INSTR_OFFSETS
	.align		4
.L_1528:
        /*0108*/ 	.byte	0x04, 0x1c
        /*010a*/ 	.short	(.L_1530 - .L_1529)


	//   ....[0]....
.L_1529:
        /*010c*/ 	.word	0x0000b930


	//   ....[1]....
        /*0110*/ 	.word	0x0000cfc0


	//   ....[2]....
        /*0114*/ 	.word	0x0000d520


	//   ....[3]....
        /*0118*/ 	.word	0x0000d580


	//   ....[4]....
        /*011c*/ 	.word	0x0000d610


	//   ....[5]....
        /*0120*/ 	.word	0x0000d9d0


	//   ....[6]....
        /*0124*/ 	.word	0x0000da30


	//   ....[7]....
        /*0128*/ 	.word	0x0000dc90


	//   ....[8]....
        /*012c*/ 	.word	0x0000dcc0


	//   ....[9]....
        /*0130*/ 	.word	0x0000dcf0


	//   ....[10]....
        /*0134*/ 	.word	0x0000dd20


	//   ....[11]....
        /*0138*/ 	.word	0x0000e280


	//   ....[12]....
        /*013c*/ 	.word	0x0000e2e0


	//   ....[13]....
        /*0140*/ 	.word	0x0000e370


	//   ....[14]....
        /*0144*/ 	.word	0x0000e730


	//   ....[15]....
        /*0148*/ 	.word	0x0000e790


	//   ....[16]....
        /*014c*/ 	.word	0x0000e9f0


	//----- nvinfo : EIATTR_MAX_THREADS
	.align		4
.L_1530:
        /*0150*/ 	.byte	0x04, 0x05
        /*0152*/ 	.short	(.L_1532 - .L_1531)
.L_1531:
        /*0154*/ 	.word	0x00000100
        /*0158*/ 	.word	0x00000001
        /*015c*/ 	.word	0x00000001


	//----- nvinfo : EIATTR_CRS_STACK_SIZE
	.align		4
.L_1532:
        /*0160*/ 	.byte	0x04, 0x1e
        /*0162*/ 	.short	(.L_1534 - .L_1533)
.L_1533:
        /*0164*/ 	.word	0x00000000
.L_1534:


//--------------------- .nv.info._ZN2at6native13reduce_kernelILi128ELi4ENS0_8ReduceOpIN3c108BFloat16ENS0_10WelfordOpsIS4_fiN4cuda3std3__44pairIS4_S4_EEEEjS4_Li2ELi2EEEEEvT1_ --------------------------
	.section	.nv.info._ZN2at6native13reduce_kernelILi128ELi4ENS0_8ReduceOpIN3c108BFloat16ENS0_10WelfordOpsIS4_fiN4cuda3std3__44pairIS4_S4_EEEEjS4_Li2ELi2EEEEEvT1_,"",@"SHT_CUDA_INFO"
	.sectionflags	@""
	.align	4


	//----- nvinfo : EIATTR_CUDA_API_VERSION
	.align		4
        /*0000*/ 	.byte	0x04, 0x37
        /*0002*/ 	.short	(.L_1536 - .L_1535)
.L_1535:
        /*0004*/ 	.word	0x00000082


	//----- nvinfo : EIATTR_SW2861232_WAR
	.align		4
.L_1536:
        /*0008*/ 	.byte	0x01, 0x35
	.zero		2


	//----- nvinfo : EIATTR_PARAM_CBANK
	.align		4
        /*000c*/ 	.byte	0x04, 0x0a
        /*000e*/ 	.short	(.L_1538 - .L_1537)
	.align		4
.L_1537:
        /*0010*/ 	.word	index@(.nv.constant0._ZN2at6native13reduce_kernelILi128ELi4ENS0_8ReduceOpIN3c108BFloat16ENS0_10WelfordOpsIS4_fiN4cuda3std3__44pairIS4_S4_EEEEjS4_Li2ELi2EEEEEvT1_)
        /*0014*/ 	.short	0x0160
        /*0016*/ 	.short	0x0428


	//----- nvinfo : EIATTR_CBANK_PARAM_SIZE
	.align		4
.L_1538:
        /*0018*/ 	.byte	0x03, 0x19
        /*001a*/ 	.short	0x0428


	//----- nvinfo : EIATTR_KPARAM_INFO
	.align		4
        /*001c*/ 	.byte	0x04, 0x17
        /*001e*/ 	.short	(.L_1540 - .L_1539)
.L_1539:
        /*0020*/ 	.word	0x00000000
        /*0024*/ 	.short	0x0000
        /*0026*/ 	.short	0x0000
        /*0028*/ 	.byte	0x00, 0xf0, 0xa1, 0x10


	//----- nvinfo : EIATTR_MAXREG_COUNT
	.align		4
.L_1540:
        /*002c*/ 	.byte	0x03, 0x1b
        /*002e*/ 	.short	0x0080


	//----- nvinfo : EIATTR_NUM_BARRIERS
	.align		4
        /*0030*/ 	.byte	0x02, 0x4c
        /*0032*/ 	.byte	0x01
	.zero		1


	//----- nvinfo : EIATTR_EXTERNS
	.align		4
        /*0034*/ 	.byte	0x04, 0x0f
        /*0036*/ 	.short	(.L_1542 - .L_1541)


	//   ....[0]....
	.align		4
.L_1541:
        /*0038*/ 	.word	index@(__assertfail)


	//----- nvinfo : EIATTR_MERCURY_ISA_VERSION
	.align		4
.L_1542:
        /*003c*/ 	.byte	0x03, 0x5f
        /*003e*/ 	.short	0x0000


	//----- nvinfo : EIATTR_UNUSED_LOAD_BYTE_OFFSET
	.align		4
        /*0040*/ 	.byte	0x04, 0x44
        /*0042*/ 	.short	(.L_1544 - .L_1543)


	//   ....[0]....
.L_1543:
        /*0044*/ 	.word	0x000085b0
        /*0048*/ 	.word	0x0000f0ff


	//   ....[1]....
        /*004c*/ 	.word	0x000121a0
        /*0050*/ 	.word	0x0000f0ff


	//----- nvinfo : EIATTR_INT_WARP_WIDE_INSTR_OFFSETS
	.align		4
.L_1544:
        /*0054*/ 	.byte	0x04, 0x31
        /*0056*/ 	.short	(.L_1546 - .L_1545)


	//   ....[0]....
.L_1545:
        /*0058*/ 	.word	0x00010c80


	//   ....[1]....
        /*005c*/ 	.word	0x00010d50


	//----- nvinfo : EIATTR_COOP_GROUP_MASK_REGIDS
	.align		4
.L_1546:
        /*0060*/ 	.byte	0x04, 0x29
        /*0062*/ 	.short	(.L_1548 - .L_1547)


	//   ....[0]....
.L_1547:
        /*0064*/ 	.word	0xffffffff


	//   ....[1]....
        /*0068*/ 	.word	0xffffffff


	//   ....[2]....
        /*006c*/ 	.word	0xffffffff


	//   ....[3]....
        /*0070*/ 	.word	0xffffffff


	//   ....[4]....
        /*0074*/ 	.word	0xffffffff


	//   ....[5]....
        /*0078*/ 	.word	0xffffffff


	//   ....[6]....
        /*007c*/ 	.word	0xffffffff


	//   ....[7]....
        /*0080*/ 	.word	0xffffffff


	//   ....[8]....
        /*0084*/ 	.word	0xffffffff


	//   ....[9]....
        /*0088*/ 	.word	0xffffffff


	//   ....[10]....
        /*008c*/ 	.word	0xffffffff


	//   ....[11]....
        /*0090*/ 	.word	0xffffffff


	//   ....[12]....
        /*0094*/ 	.word	0xffffffff


	//   ....[13]....
        /*0098*/ 	.word	0xffffffff


	//   ....[14]....
        /*009c*/ 	.word	0xffffffff


	//   ....[15]....
        /*00a0*/ 	.word	0xffffffff


	//   ....[16]....
        /*00a4*/ 	.word	0xffffffff


	//   ....[17]....
        /*00a8*/ 	.word	0xffffffff


	//   ....[18]....
        /*00ac*/ 	.word	0xffffffff


	//   ....[19]....
        /*00b0*/ 	.word	0xffffffff


	//   ....[20]....
        /*00b4*/ 	.word	0xffffffff


	//   ....[21]....
        /*00b8*/ 	.word	0xffffffff


	//   ....[22]....
        /*00bc*/ 	.word	0xffffffff


	//   ....[23]....
        /*00c0*/ 	.word	0xffffffff


	//   ....[24]....
        /*00c4*/ 	.word	0xffffffff


	//   ....[25]....
        /*00c8*/ 	.word	0xffffffff


	//   ....[26]....
        /*00cc*/ 	.word	0xffffffff


	//   ....[27]....
        /*00d0*/ 	.word	0xffffffff


	//   ....[28]....
        /*00d4*/ 	.word	0xffffffff


	//   ....[29]....
        /*00d8*/ 	.word	0xffffffff


	//   ....[30]....
        /*00dc*/ 	.word	0xffffffff


	//   ....[31]....
        /*00e0*/ 	.word	0xffffffff


	//----- nvinfo : EIATTR_COOP_GROUP_INSTR_OFFSETS
	.align		4
.L_1548:
        /*00e4*/ 	.byte	0x04, 0x28
        /*00e6*/ 	.short	(.L_1550 - .L_1549)


	//   ....[0]....
.L_1549:
        /*00e8*/ 	.word	0x00009430


	//   ....[1]....
        /*00ec*/ 	.word	0x00009450


	//   ....[2]....
        /*00f0*/ 	.word	0x00009460


	//   ....[3]....
        /*00f4*/ 	.word	0x00009470


	//   ....[4]....
        /*00f8*/ 	.word	0x000095d0


	//   ....[5]....
        /*00fc*/ 	.word	0x000095f0


	//   ....[6]....
        /*0100*/ 	.word	0x00009600


	//   ....[7]....
        /*0104*/ 	.word	0x00009610


	//   ....[8]....
        /*0108*/ 	.word	0x00009770


	//   ....[9]....
        /*010c*/ 	.word	0x00009790


	//   ....[10]....
        /*0110*/ 	.word	0x000097a0


	//   ....[11]....
        /*0114*/ 	.word	0x000097b0


	//   ....[12]....
        /*0118*/ 	.word	0x00009910


	//   ....[13]....
        /*011c*/ 	.word	0x00009930


	//   ....[14]....
        /*0120*/ 	.word	0x00009940


	//   ....[15]....
        /*0124*/ 	.word	0x00009950


	//   ....[16]....
        /*0128*/ 	.word	0x00012fc0


	//   ....[17]....
        /*012c*/ 	.word	0x00012fe0


	//   ....[18]....
        /*0130*/ 	.word	0x00012ff0


	//   ....[19]....
        /*0134*/ 	.word	0x00013000


	//   ....[20]....
        /*0138*/ 	.word	0x00013160


	//   ....[21]....
        /*013c*/ 	.word	0x00013180


	//   ....[22]....
        /*0140*/ 	.word	0x00013190


	//   ....[23]....
        /*0144*/ 	.word	0x000131a0


	//   ....[24]....
        /*0148*/ 	.word	0x00013300


	//   ....[25]....
        /*014c*/ 	.word	0x00013320


	//   ....[26]....
        /*0150*/ 	.word	0x00013330


	//   ....[27]....
        /*0154*/ 	.word	0x00013340


	//   ....[28]....
        /*0158*/ 	.word	0x000134a0


	//   ....[29]....
        /*015c*/ 	.word	0x000134c0


	//   ....[30]....
        /*0160*/ 	.word	0x000134d0


	//   ....[31]....
        /*0164*/ 	.word	0x000134e0


	//----- nvinfo : EIATTR_SYSCALL_OFFSETS
	.align		4
.L_1550:
        /*0168*/ 	.byte	0x04, 0x46
        /*016a*/ 	.short	(.L_1552 - .L_1551)


	//   ....[0]....
.L_1551:
        /*016c*/ 	.word	0x00000fa0


	//   ....[1]....
        /*0170*/ 	.word	0x00014340


	//   ....[2]....
        /*0174*/ 	.word	0x00014960


	//   ....[3]....
        /*0178*/ 	.word	0x00014a80


	//   ....[4]....
        /*017c*/ 	.word	0x00014ba0


	//   ....[5]....
        /*0180*/ 	.word	0x00014cc0


	//   ....[6]....
        /*0184*/ 	.word	0x00015a50


	//   ....[7]....
        /*0188*/ 	.word	0x00016080


	//   ....[8]....
        /*018c*/ 	.word	0x000161a0


	//   ....[9]....
        /*0190*/ 	.word	0x000162c0


	//   ....[10]....
        /*0194*/ 	.word	0x000163e0


	//----- nvinfo : EIATTR_EXIT_INSTR_OFFSETS
	.align		4
.L_1552:
        /*0198*/ 	.byte	0x04, 0x1c
        /*019a*/ 	.short	(.L_1554 - .L_1553)


	//   ....[0]....
.L_1553:
        /*019c*/ 	.word	0x00010de0


	//   ....[1]....
        /*01a0*/ 	.word	0x00013660


	//   ....[2]....
        /*01a4*/ 	.word	0x00014080


	//   ....[3]....
        /*01a8*/ 	.word	0x000140e0


	//   ....[4]....
        /*01ac*/ 	.word	0x000141f0


	//   ....[5]....
        /*01b0*/ 	.word	0x000147d0


	//   ....[6]....
        /*01b4*/ 	.word	0x00014830


	//   ....[7]....
        /*01b8*/ 	.word	0x00014cd0


	//   ....[8]....
        /*01bc*/ 	.word	0x00014d00


	//   ....[9]....
        /*01c0*/ 	.word	0x00014d30


	//   ....[10]....
        /*01c4*/ 	.word	0x00014d60


	//   ....[11]....
        /*01c8*/ 	.word	0x00015790


	//   ....[12]....
        /*01cc*/ 	.word	0x000157f0


	//   ....[13]....
        /*01d0*/ 	.word	0x00015900


	//   ....[14]....
        /*01d4*/ 	.word	0x00015ef0


	//   ....[15]....
        /*01d8*/ 	.word	0x00015f50


	//   ....[16]....
        /*01dc*/ 	.word	0x000163f0


	//----- nvinfo : EIATTR_MAX_THREADS
	.align		4
.L_1554:
        /*01e0*/ 	.byte	0x04, 0x05
        /*01e2*/ 	.short	(.L_1556 - .L_1555)
.L_1555:
        /*01e4*/ 	.word	0x00000080
        /*01e8*/ 	.word	0x00000001
        /*01ec*/ 	.word	0x00000001


	//----- nvinfo : EIATTR_CRS_STACK_SIZE
	.align		4
.L_1556:
        /*01f0*/ 	.byte	0x04, 0x1e
        /*01f2*/ 	.short	(.L_1558 - .L_1557)
.L_1557:
        /*01f4*/ 	.word	0x00000000
.L_1558:


//--------------------- .nv.info._ZN2at6native13reduce_kernelILi512ELi1ENS0_8ReduceOpIN3c104HalfENS0_10WelfordOpsIS4_fiN4cuda3std3__44pairIS4_S4_EEEEjS4_Li2ELi2EEEEEvT1_ --------------------------
	.section	.nv.info._ZN2at6native13reduce_kernelILi512ELi1ENS0_8ReduceOpIN3c104HalfENS0_10WelfordOpsIS4_fiN4cuda3std3__44pairIS4_S4_EEEEjS4_Li2ELi2EEEEEvT1_,"",@"SHT_CUDA_INFO"
	.sectionflags	@""
	.align	4


	//----- nvinfo : EIATTR_CUDA_API_VERSION
	.align		4
        /*0000*/ 	.byte	0x04, 0x37
        /*0002*/ 	.short	(.L_1560 - .L_1559)
.L_1559:
        /*0004*/ 	.word	0x00000082


	//----- nvinfo : EIATTR_SW2861232_WAR
	.align		4
.L_1560:
        /*0008*/ 	.byte	0x01, 0x35
	.zero		2


	//----- nvinfo : EIATTR_PARAM_CBANK
	.align		4
        /*000c*/ 	.byte	0x04, 0x0a
        /*000e*/ 	.short	(.L_1562 - .L_1561)
	.align		4
.L_1561:
        /*0010*/ 	.word	index@(.nv.constant0._ZN2at6native13reduce_kernelILi512ELi1ENS0_8ReduceOpIN3c104HalfENS0_10WelfordOpsIS4_fiN4cuda3std3__44pairIS4_S4_EEEEjS4_Li2ELi2EEEEEvT1_)
        /*0014*/ 	.short	0x0160
        /*0016*/ 	.short	0x0428


	//----- nvinfo : EIATTR_CBANK_PARAM_SIZE
	.align		4
.L_1562:
        /*0018*/ 	.byte	0x03, 0x19
        /*001a*/ 	.short	0x0428


	//----- nvinfo : EIATTR_KPARAM_INFO
	.align		4
        /*001c*/ 	.byte	0x04, 0x17
        /*001e*/ 	.short	(.L_1564 - .L_1563)
.L_1563:
        /*0020*/ 	.word	0x00000000
        /*0024*/ 	.short	0x0000
        /*0026*/ 	.short	0x0000
        /*0028*/ 	.byte	0x00, 0xf0, 0xa1, 0x10


	//----- nvinfo : EIATTR_MAXREG_COUNT
	.align		4
.L_1564:
        /*002c*/ 	.byte	0x03, 0x1b
        /*002e*/ 	.short	0x0020


	//----- nvinfo : EIATTR_NUM_BARRIERS
	.align		4
        /*0030*/ 	.byte	0x02, 0x4c
        /*0032*/ 	.byte	0x01
	.zero		1


	//----- nvinfo : EIATTR_EXTERNS
	.align		4
        /*0034*/ 	.byte	0x04, 0x0f
        /*0036*/ 	.short	(.L_1566 - .L_1565)


	//   ....[0]....
	.align		4
.L_1565:
        /*0038*/ 	.word	index@(__assertfail)


	//----- nvinfo : EIATTR_MERCURY_ISA_VERSION
	.align		4
.L_1566:
        /*003c*/ 	.byte	0x03, 0x5f
        /*003e*/ 	.short	0x0000


	//----- nvinfo : EIATTR_UNUSED_LOAD_BYTE_OFFSET
	.align		4
        /*0040*/ 	.byte	0x04, 0x44
        /*0042*/ 	.short	(.L_1568 - .L_1567)


	//   ....[0]....
.L_1567:
        /*0044*/ 	.word	0x00005f40
        /*0048*/ 	.word	0x0000f0ff


	//   ....[1]....
        /*004c*/ 	.word	0x000092b0
        /*0050*/ 	.word	0x0000f0ff


	//----- nvinfo : EIATTR_INT_WARP_WIDE_INSTR_OFFSETS
	.align		4
.L_1568:
        /*0054*/ 	.byte	0x04, 0x31
        /*0056*/ 	.short	(.L_1570 - .L_1569)


	//   ....[0]....
.L_1569:
        /*0058*/ 	.word	0x00008ab0


	//   ....[1]....
        /*005c*/ 	.word	0x00008b80


	//----- nvinfo : EIATTR_COOP_GROUP_MASK_REGIDS
	.align		4
.L_1570:
        /*0060*/ 	.byte	0x04, 0x29
        /*0062*/ 	.short	(.L_1572 - .L_1571)


	//   ....[0]....
.L_1571:
        /*0064*/ 	.word	0xffffffff


	//   ....[1]....
        /*0068*/ 	.word	0xffffffff


	//   ....[2]....
        /*006c*/ 	.word	0xffffffff


	//   ....[3]....
        /*0070*/ 	.word	0xffffffff


	//   ....[4]....
        /*0074*/ 	.word	0xffffffff


	//   ....[5]....
        /*0078*/ 	.word	0xffffffff


	//   ....[6]....
        /*007c*/ 	.word	0xffffffff


	//   ....[7]....
        /*0080*/ 	.word	0xffffffff


	//----- nvinfo : EIATTR_COOP_GROUP_INSTR_OFFSETS
	.align		4
.L_1572:
        /*0084*/ 	.byte	0x04, 0x28
        /*0086*/ 	.short	(.L_1574 - .L_1573)


	//   ....[0]....
.L_1573:
        /*0088*/ 	.word	0x00006460


	//   ....[1]....
        /*008c*/ 	.word	0x00006480


	//   ....[2]....
        /*0090*/ 	.word	0x00006490


	//   ....[3]....
        /*0094*/ 	.word	0x000064a0


	//   ....[4]....
        /*0098*/ 	.word	0x000097b0


	//   ....[5]....
        /*009c*/ 	.word	0x000097d0


	//   ....[6]....
        /*00a0*/ 	.word	0x000097e0


	//   ....[7]....
        /*00a4*/ 	.word	0x000097f0


	//----- nvinfo : EIATTR_SYSCALL_OFFSETS
	.align		4
.L_1574:
        /*00a8*/ 	.byte	0x04, 0x46
        /*00aa*/ 	.short	(.L_1576 - .L_1575)


	//   ....[0]....
.L_1575:
        /*00ac*/ 	.word	0x00009e70


	//   ....[1]....
        /*00b0*/ 	.word	0x0000a160


	//   ....[2]....
        /*00b4*/ 	.word	0x0000a730


	//   ....[3]....
        /*00b8*/ 	.word	0x0000aa20


	//----- nvinfo : EIATTR_EXIT_INSTR_OFFSETS
	.align		4
.L_1576:
        /*00bc*/ 	.byte	0x04, 0x1c
        /*00be*/ 	.short	(.L_1578 - .L_1577)


	//   ....[0]....
.L_1577:
        /*00c0*/ 	.word	0x00008c10


	//   ....[1]....
        /*00c4*/ 	.word	0x00009970


	//   ....[2]....
        /*00c8*/ 	.word	0x00009c70


	//   ....[3]....
        /*00cc*/ 	.word	0x00009cd0


	//   ....[4]....
        /*00d0*/ 	.word	0x00009d20


	//   ....[5]....
        /*00d4*/ 	.word	0x00009fd0


	//   ....[6]....
        /*00d8*/ 	.word	0x0000a030


	//   ....[7]....
        /*00dc*/ 	.word	0x0000a170


	//   ....[8]....
        /*00e0*/ 	.word	0x0000a1d0


	//   ....[9]....
        /*00e4*/ 	.word	0x0000a200


	//   ....[10]....
        /*00e8*/ 	.word	0x0000a230


	//   ....[11]....
        /*00ec*/ 	.word	0x0000a530


	//   ....[12]....
        /*00f0*/ 	.word	0x0000a590


	//   ....[13]....
        /*00f4*/ 	.word	0x0000a5e0


	//   ....[14]....
        /*00f8*/ 	.word	0x0000a890


	//   ....[15]....
        /*00fc*/ 	.word	0x0000a8f0


	//   ....[16]....
        /*0100*/ 	.word	0x0000aa30


	//----- nvinfo : EIATTR_MAX_THREADS
	.align		4
.L_1578:
        /*0104*/ 	.byte	0x04, 0x05
        /*0106*/ 	.short	(.L_1580 - .L_1579)
.L_1579:
        /*0108*/ 	.word	0x00000200
        /*010c*/ 	.word	0x00000001
        /*0110*/ 	.word	0x00000001


	//----- nvinfo : EIATTR_CRS_STACK_SIZE
	.align		4
.L_1580:
        /*0114*/ 	.byte	0x04, 0x1e
        /*0116*/ 	.short	(.L_1582 - .L_1581)
.L_1581:
        /*0118*/ 	.word	0x00000000
.L_1582:


//--------------------- .nv.info._ZN2at6native13reduce_kernelILi256ELi2ENS0_8ReduceOpIN3c104HalfENS0_10WelfordOpsIS4_fiN4cuda3std3__44pairIS4_S4_EEEEjS4_Li2ELi2EEEEEvT1_ --------------------------
	.section	.nv.info._ZN2at6native13reduce_kernelILi256ELi2ENS0_8ReduceOpIN3c104HalfENS0_10WelfordOpsIS4_fiN4cuda3std3__44pairIS4_S4_EEEEjS4_Li2ELi2EEEEEvT1_,"",@"SHT_CUDA_INFO"
	.sectionflags	@""
	.align	4


	//----- nvinfo : EIATTR_CUDA_API_VERSION
	.align		4
        /*0000*/ 	.byte	0x04, 0x37
        /*0002*/ 	.short	(.L_1584 - .L_1583)
.L_1583:
        /*0004*/ 	.word	0x00000082


	//----- nvinfo : EIATTR_SW2861232_WAR
	.align		4
.L_1584:
        /*0008*/ 	.byte	0x01, 0x35
	.zero		2


	//----- nvinfo : EIATTR_PARAM_CBANK
	.align		4
        /*000c*/ 	.byte	0x04, 0x0a
        /*000e*/ 	.short	(.L_1586 - .L_1585)
	.align		4
.L_1585:
        /*0010*/ 	.word	index@(.nv.constant0._ZN2at6native13reduce_kernelILi256ELi2ENS0_8ReduceOpIN3c104HalfENS0_10WelfordOpsIS4_fiN4cuda3std3__44pairIS4_S4_EEEEjS4_Li2ELi2EEEEEvT1_)
        /*0014*/ 	.short	0x0160
        /*0016*/ 	.short	0x0428


	//----- nvinfo : EIATTR_CBANK_PARAM_SIZE
	.align		4
.L_1586:
        /*0018*/ 	.byte	0x03, 0x19
        /*001a*/ 	.short	0x0428


	//----- nvinfo : EIATTR_KPARAM_INFO
	.align		4
        /*001c*/ 	.byte	0x04, 0x17
        /*001e*/ 	.short	(.L_1588 - .L_1587)
.L_1587:
        /*0020*/ 	.word	0x00000000
        /*0024*/ 	.short	0x0000
        /*0026*/ 	.short	0x0000
        /*0028*/ 	.byte	0x00, 0xf0, 0xa1, 0x10


	//----- nvinfo : EIATTR_MAXREG_COUNT
	.align		4
.L_1588:
        /*002c*/ 	.byte	0x03, 0x1b
        /*002e*/ 	.short	0x0040


	//----- nvinfo : EIATTR_NUM_BARRIERS
	.align		4
        /*0030*/ 	.byte	0x02, 0x4c
        /*0032*/ 	.byte	0x01
	.zero		1


	//----- nvinfo : EIATTR_EXTERNS
	.align		4
        /*0034*/ 	.byte	0x04, 0x0f
        /*0036*/ 	.short	(.L_1590 - .L_1589)


	//   ....[0]....
	.align		4
.L_1589:
        /*0038*/ 	.word	index@(__assertfail)


	//----- nvinfo : EIATTR_MERCURY_ISA_VERSION
	.align		4
.L_1590:
        /*003c*/ 	.byte	0x03, 0x5f
        /*003e*/ 	.short	0x0000


	//----- nvinfo : EIATTR_UNUSED_LOAD_BYTE_OFFSET
	.align		4
        /*0040*/ 	.byte	0x04, 0x44
        /*0042*/ 	.short	(.L_1592 - .L_1591)


	//   ....[0]....
.L_1591:
        /*0044*/ 	.word	0x00006c60
        /*0048*/ 	.word	0x0000f0ff


	//   ....[1]....
        /*004c*/ 	.word	0x0000c3b0
        /*0050*/ 	.word	0x0000f0ff


	//----- nvinfo : EIATTR_INT_WARP_WIDE_INSTR_OFFSETS
	.align		4
.L_1592:
        /*0054*/ 	.byte	0x04, 0x31
        /*0056*/ 	.short	(.L_1594 - .L_1593)


	//   ....[0]....
.L_1593:
        /*0058*/ 	.word	0x0000b730


	//   ....[1]....
        /*005c*/ 	.word	0x0000b800


	//----- nvinfo : EIATTR_COOP_GROUP_MASK_REGIDS
	.align		4
.L_1594:
        /*0060*/ 	.byte	0x04, 0x29
        /*0062*/ 	.short	(.L_1596 - .L_1595)


	//   ....[0]....
.L_1595:
        /*0064*/ 	.word	0xffffffff


	//   ....[1]....
        /*0068*/ 	.word	0xffffffff


	//   ....[2]....
        /*006c*/ 	.word	0xffffffff


	//   ....[3]....
        /*0070*/ 	.word	0xffffffff


	//   ....[4]....
        /*0074*/ 	.word	0xffffffff


	//   ....[5]....
        /*0078*/ 	.word	0xffffffff


	//   ....[6]....
        /*007c*/ 	.word	0xffffffff


	//   ....[7]....
        /*0080*/ 	.word	0xffffffff


	//   ....[8]....
        /*0084*/ 	.word	0xffffffff


	//   ....[9]....
        /*0088*/ 	.word	0xffffffff


	//   ....[10]....
        /*008c*/ 	.word	0xffffffff


	//   ....[11]....
        /*0090*/ 	.word	0xffffffff


	//   ....[12]....
        /*0094*/ 	.word	0xffffffff


	//   ....[13]....
        /*0098*/ 	.word	0xffffffff


	//   ....[14]....
        /*009c*/ 	.word	0xffffffff


	//   ....[15]....
        /*00a0*/ 	.word	0xffffffff


	//----- nvinfo : EIATTR_COOP_GROUP_INSTR_OFFSETS
	.align		4
.L_1596:
        /*00a4*/ 	.byte	0x04, 0x28
        /*00a6*/ 	.short	(.L_1598 - .L_1597)


	//   ....[0]....
.L_1597:
        /*00a8*/ 	.word	0x000074c0


	//   ....[1]....
        /*00ac*/ 	.word	0x000074e0


	//   ....[2]....
        /*00b0*/ 	.word	0x000074f0


	//   ....[3]....
        /*00b4*/ 	.word	0x00007500


	//   ....[4]....
        /*00b8*/ 	.word	0x00007660


	//   ....[5]....
        /*00bc*/ 	.word	0x00007680


	//   ....[6]....
        /*00c0*/ 	.word	0x00007690


	//   ....[7]....
        /*00c4*/ 	.word	0x000076a0


	//   ....[8]....
        /*00c8*/ 	.word	0x0000cbc0


	//   ....[9]....
        /*00cc*/ 	.word	0x0000cbe0


	//   ....[10]....
        /*00d0*/ 	.word	0x0000cbf0


	//   ....[11]....
        /*00d4*/ 	.word	0x0000cc00


	//   ....[12]....
        /*00d8*/ 	.word	0x0000cd60


	//   ....[13]....
        /*00dc*/ 	.word	0x0000cd80


	//   ....[14]....
        /*00e0*/ 	.word	0x0000cd90


	//   ....[15]....
        /*00e4*/ 	.word	0x0000cda0


	//----- nvinfo : EIATTR_SYSCALL_OFFSETS
	.align		4
.L_1598:
        /*00e8*/ 	.byte	0x04, 0x46
        /*00ea*/ 	.short	(.L_1600 - .L_1599)


	//   ....[0]....
.L_1599:
        /*00ec*/ 	.word	0x00000f60


	//   ....[1]....
        /*00f0*/ 	.word	0x0000d6c0


	//   ....[2]....
        /*00f4*/ 	.word	0x0000dac0


	//   ....[3]....
        /*00f8*/ 	.word	0x0000dbe0


	//   ....[4]....
        /*00fc*/ 	.word	0x0000e420


	//   ....[5]....
        /*0100*/ 	.word	0x0000e820


	//   ....[6]....
        /*0104*/ 	.word	0x0000e940


	//----- nvinfo : EIATTR_EXIT_INSTR_OFFSETS
	.align		4
.L_1600:
        /*0108*/ 	.byte	0x04, 0x1c
        /*010a*/ 	.short	(.L_1602 - .L_1601)


	//   ....[0]....
.L_1601:
        /*010c*/ 	.word	0x0000b890


	//   ....[1]....
        /*0110*/ 	.word	0x0000cf20


	//   ....[2]....
        /*0114*/ 	.word	0x0000d480


	//   ....[3]....
        /*0118*/ 	.word	0x0000d4e0


	//   ....[4]....
        /*011c*/ 	.word	0x0000d570


	//   ....[5]....
        /*0120*/ 	.word	0x0000d930


	//   ....[6]....
        /*0124*/ 	.word	0x0000d990


	//   ....[7]....
        /*0128*/ 	.word	0x0000dbf0


	//   ....[8]....
        /*012c*/ 	.word	0x0000dc20


	//   ....[9]....
        /*0130*/ 	.word	0x0000dc50


	//   ....[10]....
        /*0134*/ 	.word	0x0000dc80


	//   ....[11]....
        /*0138*/ 	.word	0x0000e1e0


	//   ....[12]....
        /*013c*/ 	.word	0x0000e240


	//   ....[13]....
        /*0140*/ 	.word	0x0000e2d0


	//   ....[14]....
        /*0144*/ 	.word	0x0000e690


	//   ....[15]....
        /*0148*/ 	.word	0x0000e6f0


	//   ....[16]....
        /*014c*/ 	.word	0x0000e950


	//----- nvinfo : EIATTR_MAX_THREADS
	.align		4
.L_1602:
        /*0150*/ 	.byte	0x04, 0x05
        /*0152*/ 	.short	(.L_1604 - .L_1603)
.L_1603:
        /*0154*/ 	.word	0x00000100
        /*0158*/ 	.word	0x00000001
        /*015c*/ 	.word	0x00000001


	//----- nvinfo : EIATTR_CRS_STACK_SIZE
	.align		4
.L_1604:
        /*0160*/ 	.byte	0x04, 0x1e
        /*0162*/ 	.short	(.L_1606 - .L_1605)
.L_1605:
        /*0164*/ 	.word	0x00000000
.L_1606:


//--------------------- .nv.info._ZN2at6native13reduce_kernelILi128ELi4ENS0_8ReduceOpIN3c104HalfENS0_10WelfordOpsIS4_fiN4cuda3std3__44pairIS4_S4_EEEEjS4_Li2ELi2EEEEEvT1_ --------------------------
	.section	.nv.info._ZN2at6native13reduce_kernelILi128ELi4ENS0_8ReduceOpIN3c104HalfENS0_10WelfordOpsIS4_fiN4cuda3std3__44pairIS4_S4_EEEEjS4_Li2ELi2EEEEEvT1_,"",@"SHT_CUDA_INFO"
	.sectionflags	@""
	.align	4


	//----- nvinfo : EIATTR_CUDA_API_VERSION
	.align		4
        /*0000*/ 	.byte	0x04, 0x37
        /*0002*/ 	.short	(.L_1608 - .L_1607)
.L_1607:
        /*0004*/ 	.word	0x00000082


	//----- nvinfo : EIATTR_SW2861232_WAR
	.align		4
.L_1608:
        /*0008*/ 	.byte	0x01, 0x35
	.zero		2


	//----- nvinfo : EIATTR_PARAM_CBANK
	.align		4
        /*000c*/ 	.byte	0x04, 0x0a
        /*000e*/ 	.short	(.L_1610 - .L_1609)
	.align		4
.L_1609:
        /*0010*/ 	.word	index@(.nv.constant0._ZN2at6native13reduce_kernelILi128ELi4ENS0_8ReduceOpIN3c104HalfENS0_10WelfordOpsIS4_fiN4cuda3std3__44pairIS4_S4_EEEEjS4_Li2ELi2EEEEEvT1_)
        /*0014*/ 	.short	0x0160
        /*0016*/ 	.short	0x0428


	//----- nvinfo : EIATTR_CBANK_PARAM_SIZE
	.align		4
.L_1610:
        /*0018*/ 	.byte	0x03, 0x19
        /*001a*/ 	.short	0x0428


	//----- nvinfo : EIATTR_KPARAM_INFO
	.align		4
        /*001c*/ 	.byte	0x04, 0x17
        /*001e*/ 	.short	(.L_1612 - .L_1611)
.L_1611:
        /*0020*/ 	.word	0x00000000
        /*0024*/ 	.short	0x0000
        /*0026*/ 	.short	0x0000
        /*0028*/ 	.byte	0x00, 0xf0, 0xa1, 0x10


	//----- nvinfo : EIATTR_MAXREG_COUNT
	.align		4
.L_1612:
        /*002c*/ 	.byte	0x03, 0x1b
        /*002e*/ 	.short	0x0080


	//----- nvinfo : EIATTR_NUM_BARRIERS
	.align		4
        /*0030*/ 	.byte	0x02, 0x4c
        /*0032*/ 	.byte	0x01
	.zero		1


	//----- nvinfo : EIATTR_EXTERNS
	.align		4
        /*0034*/ 	.byte	0x04, 0x0f
        /*0036*/ 	.short	(.L_1614 - .L_1613)


	//   ....[0]....
	.align		4
.L_1613:
        /*0038*/ 	.word	index@(__assertfail)


	//----- nvinfo : EIATTR_MERCURY_ISA_VERSION
	.align		4
.L_1614:
        /*003c*/ 	.byte	0x03, 0x5f
        /*003e*/ 	.short	0x0000


	//----- nvinfo : EIATTR_UNUSED_LOAD_BYTE_OFFSET
	.align		4
        /*0040*/ 	.byte	0x04, 0x44
        /*0042*/ 	.short	(.L_1616 - .L_1615)


	//   ....[0]....
.L_1615:
        /*0044*/ 	.word	0x000084a0
        /*0048*/ 	.word	0x0000f0ff


	//   ....[1]....
        /*004c*/ 	.word	0x00012090
        /*0050*/ 	.word	0x0000f0ff


	//----- nvinfo : EIATTR_INT_WARP_WIDE_INSTR_OFFSETS
	.align		4
.L_1616:
        /*0054*/ 	.byte	0x04, 0x31
        /*0056*/ 	.short	(.L_1618 - .L_1617)


	//   ....[0]....
.L_1617:
        /*0058*/ 	.word	0x00010b70


	//   ....[1]....
        /*005c*/ 	.word	0x00010c40


	//----- nvinfo : EIATTR_COOP_GROUP_MASK_REGIDS
	.align		4
.L_1618:
        /*0060*/ 	.byte	0x04, 0x29
        /*0062*/ 	.short	(.L_1620 - .L_1619)


	//   ....[0]....
.L_1619:
        /*0064*/ 	.word	0xffffffff


	//   ....[1]....
        /*0068*/ 	.word	0xffffffff


	//   ....[2]....
        /*006c*/ 	.word	0xffffffff


	//   ....[3]....
        /*0070*/ 	.word	0xffffffff


	//   ....[4]....
        /*0074*/ 	.word	0xffffffff


	//   ....[5]....
        /*0078*/ 	.word	0xffffffff


	//   ....[6]....
        /*007c*/ 	.word	0xffffffff


	//   ....[7]....
        /*0080*/ 	.word	0xffffffff


	//   ....[8]....
        /*0084*/ 	.word	0xffffffff


	//   ....[9]....
        /*0088*/ 	.word	0xffffffff


	//   ....[10]....
        /*008c*/ 	.word	0xffffffff


	//   ....[11]....
        /*0090*/ 	.word	0xffffffff


	//   ....[12]....
        /*0094*/ 	.word	0xffffffff


	//   ....[13]....
        /*0098*/ 	.word	0xffffffff


	//   ....[14]....
        /*009c*/ 	.word	0xffffffff


	//   ....[15]....
        /*00a0*/ 	.word	0xffffffff


	//   ....[16]....
        /*00a4*/ 	.word	0xffffffff


	//   ....[17]....
        /*00a8*/ 	.word	0xffffffff


	//   ....[18]....
        /*00ac*/ 	.word	0xffffffff


	//   ....[19]....
        /*00b0*/ 	.word	0xffffffff


	//   ....[20]....
        /*00b4*/ 	.word	0xffffffff


	//   ....[21]....
        /*00b8*/ 	.word	0xffffffff


	//   ....[22]....
        /*00bc*/ 	.word	0xffffffff


	//   ....[23]....
        /*00c0*/ 	.word	0xffffffff


	//   ....[24]....
        /*00c4*/ 	.word	0xffffffff


	//   ....[25]....
        /*00c8*/ 	.word	0xffffffff


	//   ....[26]....
        /*00cc*/ 	.word	0xffffffff


	//   ....[27]....
        /*00d0*/ 	.word	0xffffffff


	//   ....[28]....
        /*00d4*/ 	.word	0xffffffff


	//   ....[29]....
        /*00d8*/ 	.word	0xffffffff


	//   ....[30]....
        /*00dc*/ 	.word	0xffffffff


	//   ....[31]....
        /*00e0*/ 	.word	0xffffffff


	//----- nvinfo : EIATTR_COOP_GROUP_INSTR_OFFSETS
	.align		4
.L_1620:
        /*00e4*/ 	.byte	0x04, 0x28
        /*00e6*/ 	.short	(.L_1622 - .L_1621)


	//   ....[0]....
.L_1621:
        /*00e8*/ 	.word	0x00009320


	//   ....[1]....
        /*00ec*/ 	.word	0x00009340


	//   ....[2]....
        /*00f0*/ 	.word	0x00009350


	//   ....[3]....
        /*00f4*/ 	.word	0x00009360


	//   ....[4]....
        /*00f8*/ 	.word	0x000094c0


	//   ....[5]....
        /*00fc*/ 	.word	0x000094e0


	//   ....[6]....
        /*0100*/ 	.word	0x000094f0


	//   ....[7]....
        /*0104*/ 	.word	0x00009500


	//   ....[8]....
        /*0108*/ 	.word	0x00009660


	//   ....[9]....
        /*010c*/ 	.word	0x00009680


	//   ....[10]....
        /*0110*/ 	.word	0x00009690


	//   ....[11]....
        /*0114*/ 	.word	0x000096a0


	//   ....[12]....
        /*0118*/ 	.word	0x00009800


	//   ....[13]....
        /*011c*/ 	.word	0x00009820


	//   ....[14]....
        /*0120*/ 	.word	0x00009830


	//   ....[15]....
        /*0124*/ 	.word	0x00009840


	//   ....[16]....
        /*0128*/ 	.word	0x00012eb0


	//   ....[17]....
        /*012c*/ 	.word	0x00012ed0


	//   ....[18]....
        /*0130*/ 	.word	0x00012ee0


	//   ....[19]....
        /*0134*/ 	.word	0x00012ef0


	//   ....[20]....
        /*0138*/ 	.word	0x00013050


	//   ....[21]....
        /*013c*/ 	.word	0x00013070


	//   ....[22]....
        /*0140*/ 	.word	0x00013080


	//   ....[23]....
        /*0144*/ 	.word	0x00013090


	//   ....[24]....
        /*0148*/ 	.word	0x000131f0


	//   ....[25]....
        /*014c*/ 	.word	0x00013210


	//   ....[26]....
        /*0150*/ 	.word	0x00013220


	//   ....[27]....
        /*0154*/ 	.word	0x00013230


	//   ....[28]....
        /*0158*/ 	.word	0x00013390


	//   ....[29]....
        /*015c*/ 	.word	0x000133b0


	//   ....[30]....
        /*0160*/ 	.word	0x000133c0


	//   ....[31]....
        /*0164*/ 	.word	0x000133d0


	//----- nvinfo : EIATTR_SYSCALL_OFFSETS
	.align		4
.L_1622:
        /*0168*/ 	.byte	0x04, 0x46
        /*016a*/ 	.short	(.L_1624 - .L_1623)


	//   ....[0]....
.L_1623:
        /*016c*/ 	.word	0x00000fa0


	//   ....[1]....
        /*0170*/ 	.word	0x00014230


	//   ....[2]....
        /*0174*/ 	.word	0x00014850


	//   ....[3]....
        /*0178*/ 	.word	0x00014970


	//   ....[4]....
        /*017c*/ 	.word	0x00014a90


	//   ....[5]....
        /*0180*/ 	.word	0x00014bb0


	//   ....[6]....
        /*0184*/ 	.word	0x00015940


	//   ....[7]....
        /*0188*/ 	.word	0x00015f70


	//   ....[8]....
        /*018c*/ 	.word	0x00016090


	//   ....[9]....
        /*0190*/ 	.word	0x000161b0


	//   ....[10]....
        /*0194*/ 	.word	0x000162d0


	//----- nvinfo : EIATTR_EXIT_INSTR_OFFSETS
	.align		4
.L_1624:
        /*0198*/ 	.byte	0x04, 0x1c
        /*019a*/ 	.short	(.L_1626 - .L_1625)


	//   ....[0]....
.L_1625:
        /*019c*/ 	.word	0x00010cd0


	//   ....[1]....
        /*01a0*/ 	.word	0x00013550


	//   ....[2]....
        /*01a4*/ 	.word	0x00013f70


	//   ....[3]....
        /*01a8*/ 	.word	0x00013fd0


	//   ....[4]....
        /*01ac*/ 	.word	0x000140e0


	//   ....[5]....
        /*01b0*/ 	.word	0x000146c0


	//   ....[6]....
        /*01b4*/ 	.word	0x00014720


	//   ....[7]....
        /*01b8*/ 	.word	0x00014bc0


	//   ....[8]....
        /*01bc*/ 	.word	0x00014bf0


	//   ....[9]....
        /*01c0*/ 	.word	0x00014c20


	//   ....[10]....
        /*01c4*/ 	.word	0x00014c50


	//   ....[11]....
        /*01c8*/ 	.word	0x00015680


	//   ....[12]....
        /*01cc*/ 	.word	0x000156e0


	//   ....[13]....
        /*01d0*/ 	.word	0x000157f0


	//   ....[14]....
        /*01d4*/ 	.word	0x00015de0


	//   ....[15]....
        /*01d8*/ 	.word	0x00015e40


	//   ....[16]....
        /*01dc*/ 	.word	0x000162e0


	//----- nvinfo : EIATTR_MAX_THREADS
	.align		4
.L_1626:
        /*01e0*/ 	.byte	0x04, 0x05
        /*01e2*/ 	.short	(.L_1628 - .L_1627)
.L_1627:
        /*01e4*/ 	.word	0x00000080
        /*01e8*/ 	.word	0x00000001
        /*01ec*/ 	.word	0x00000001


	//----- nvinfo : EIATTR_CRS_STACK_SIZE
	.align		4
.L_1628:
        /*01f0*/ 	.byte	0x04, 0x1e
        /*01f2*/ 	.short	(.L_1630 - .L_1629)
.L_1629:
        /*01f4*/ 	.word	0x00000000
.L_1630:


//--------------------- .nv.info._ZN2at6native13reduce_kernelILi512ELi1ENS0_8ReduceOpIfNS0_10WelfordOpsIffiN4cuda3std3__44pairIffEEEEjfLi2ELi2EEEEEvT1_ --------------------------
	.section	.nv.info._ZN2at6native13reduce_kernelILi512ELi1ENS0_8ReduceOpIfNS0_10WelfordOpsIffiN4cuda3std3__44pairIffEEEEjfLi2ELi2EEEEEvT1_,"",@"SHT_CUDA_INFO"
	.sectionflags	@""
	.align	4


	//----- nvinfo : EIATTR_CUDA_API_VERSION
	.align		4
        /*0000*/ 	.byte	0x04, 0x37
        /*0002*/ 	.short	(.L_1632 - .L_1631)
.L_1631:
        /*0004*/ 	.word	0x00000082


	//----- nvinfo : EIATTR_SW2861232_WAR
	.align		4
.L_1632:
        /*0008*/ 	.byte	0x01, 0x35
	.zero		2


	//----- nvinfo : EIATTR_PARAM_CBANK
	.align		4
        /*000c*/ 	.byte	0x04, 0x0a
        /*000e*/ 	.short	(.L_1634 - .L_1633)
	.align		4
.L_1633:
        /*0010*/ 	.word	index@(.nv.constant0._ZN2at6native13reduce_kernelILi512ELi1ENS0_8ReduceOpIfNS0_10WelfordOpsIffiN4cuda3std3__44pairIffEEEEjfLi2ELi2EEEEEvT1_)
        /*0014*/ 	.short	0x0160
        /*0016*/ 	.short	0x0428


	//----- nvinfo : EIATTR_CBANK_PARAM_SIZE
	.align		4
.L_1634:
        /*0018*/ 	.byte	0x03, 0x19
        /*001a*/ 	.short	0x0428


	//----- nvinfo : EIATTR_KPARAM_INFO
	.align		4
        /*001c*/ 	.byte	0x04, 0x17
        /*001e*/ 	.short	(.L_1636 - .L_1635)
.L_1635:
        /*0020*/ 	.word	0x00000000
        /*0024*/ 	.short	0x0000
        /*0026*/ 	.short	0x0000
        /*0028*/ 	.byte	0x00, 0xf0, 0xa1, 0x10


	//----- nvinfo : EIATTR_MAXREG_COUNT
	.align		4
.L_1636:
        /*002c*/ 	.byte	0x03, 0x1b
        /*002e*/ 	.short	0x0020


	//----- nvinfo : EIATTR_NUM_BARRIERS
	.align		4
        /*0030*/ 	.byte	0x02, 0x4c
        /*0032*/ 	.byte	0x01
	.zero		1


	//----- nvinfo : EIATTR_EXTERNS
	.align		4
        /*0034*/ 	.byte	0x04, 0x0f
        /*0036*/ 	.short	(.L_1638 - .L_1637)


	//   ....[0]....
	.align		4
.L_1637:
        /*0038*/ 	.word	index@(__assertfail)


	//----- nvinfo : EIATTR_MERCURY_ISA_VERSION
	.align		4
.L_1638:
        /*003c*/ 	.byte	0x03, 0x5f
        /*003e*/ 	.short	0x0000


	//----- nvinfo : EIATTR_UNUSED_LOAD_BYTE_OFFSET
	.align		4
        /*0040*/ 	.byte	0x04, 0x44
        /*0042*/ 	.short	(.L_1640 - .L_1639)


	//   ....[0]....
.L_1639:
        /*0044*/ 	.word	0x00005e20
        /*0048*/ 	.word	0x0000f0ff


	//   ....[1]....
        /*004c*/ 	.word	0x00009190
        /*0050*/ 	.word	0x0000f0ff


	//----- nvinfo : EIATTR_INT_WARP_WIDE_INSTR_OFFSETS
	.align		4
.L_1640:
        /*0054*/ 	.byte	0x04, 0x31
        /*0056*/ 	.short	(.L_1642 - .L_1641)


	//   ....[0]....
.L_1641:
        /*0058*/ 	.word	0x00008990


	//   ....[1]....
        /*005c*/ 	.word	0x00008a60


	//----- nvinfo : EIATTR_COOP_GROUP_MASK_REGIDS
	.align		4
.L_1642:
        /*0060*/ 	.byte	0x04, 0x29
        /*0062*/ 	.short	(.L_1644 - .L_1643)


	//   ....[0]....
.L_1643:
        /*0064*/ 	.word	0xffffffff


	//   ....[1]....
        /*0068*/ 	.word	0xffffffff


	//   ....[2]....
        /*006c*/ 	.word	0xffffffff


	//   ....[3]....
        /*0070*/ 	.word	0xffffffff


	//   ....[4]....
        /*0074*/ 	.word	0xffffffff


	//   ....[5]....
        /*0078*/ 	.word	0xffffffff


	//   ....[6]....
        /*007c*/ 	.word	0xffffffff


	//   ....[7]....
        /*0080*/ 	.word	0xffffffff


	//----- nvinfo : EIATTR_COOP_GROUP_INSTR_OFFSETS
	.align		4
.L_1644:
        /*0084*/ 	.byte	0x04, 0x28
        /*0086*/ 	.short	(.L_1646 - .L_1645)


	//   ....[0]....
.L_1645:
        /*0088*/ 	.word	0x00006340


	//   ....[1]....
        /*008c*/ 	.word	0x00006360


	//   ....[2]....
        /*0090*/ 	.word	0x00006370


	//   ....[3]....
        /*0094*/ 	.word	0x00006380


	//   ....[4]....
        /*0098*/ 	.word	0x00009690


	//   ....[5]....
        /*009c*/ 	.word	0x000096b0


	//   ....[6]....
        /*00a0*/ 	.word	0x000096c0


	//   ....[7]....
        /*00a4*/ 	.word	0x000096d0


	//----- nvinfo : EIATTR_SYSCALL_OFFSETS
	.align		4
.L_1646:
        /*00a8*/ 	.byte	0x04, 0x46
        /*00aa*/ 	.short	(.L_1648 - .L_1647)


	//   ....[0]....
.L_1647:
        /*00ac*/ 	.word	0x00009d30


	//   ....[1]....
        /*00b0*/ 	.word	0x0000a000


	//   ....[2]....
        /*00b4*/ 	.word	0x0000a5b0


	//   ....[3]....
        /*00b8*/ 	.word	0x0000a880


	//----- nvinfo : EIATTR_EXIT_INSTR_OFFSETS
	.align		4
.L_1648:
        /*00bc*/ 	.byte	0x04, 0x1c
        /*00be*/ 	.short	(.L_1650 - .L_1649)


	//   ....[0]....
.L_1649:
        /*00c0*/ 	.word	0x00008af0


	//   ....[1]....
        /*00c4*/ 	.word	0x00009850


	//   ....[2]....
        /*00c8*/ 	.word	0x00009b40


	//   ....[3]....
        /*00cc*/ 	.word	0x00009b90


	//   ....[4]....
        /*00d0*/ 	.word	0x00009be0


	//   ....[5]....
        /*00d4*/ 	.word	0x00009e80


	//   ....[6]....
        /*00d8*/ 	.word	0x00009ed0


	//   ....[7]....
        /*00dc*/ 	.word	0x0000a010


	//   ....[8]....
        /*00e0*/ 	.word	0x0000a070


	//   ....[9]....
        /*00e4*/ 	.word	0x0000a0a0


	//   ....[10]....
        /*00e8*/ 	.word	0x0000a0d0


	//   ....[11]....
        /*00ec*/ 	.word	0x0000a3c0


	//   ....[12]....
        /*00f0*/ 	.word	0x0000a410


	//   ....[13]....
        /*00f4*/ 	.word	0x0000a460


	//   ....[14]....
        /*00f8*/ 	.word	0x0000a700


	//   ....[15]....
        /*00fc*/ 	.word	0x0000a750


	//   ....[16]....
        /*0100*/ 	.word	0x0000a890


	//----- nvinfo : EIATTR_MAX_THREADS
	.align		4
.L_1650:
        /*0104*/ 	.byte	0x04, 0x05
        /*0106*/ 	.short	(.L_1652 - .L_1651)
.L_1651:
        /*0108*/ 	.word	0x00000200
        /*010c*/ 	.word	0x00000001
        /*0110*/ 	.word	0x00000001


	//----- nvinfo : EIATTR_CRS_STACK_SIZE
	.align		4
.L_1652:
        /*0114*/ 	.byte	0x04, 0x1e
        /*0116*/ 	.short	(.L_1654 - .L_1653)
.L_1653:
        /*0118*/ 	.word	0x00000000
.L_1654:


//--------------------- .nv.info._ZN2at6native13reduce_kernelILi256ELi2ENS0_8ReduceOpIfNS0_10WelfordOpsIffiN4cuda3std3__44pairIffEEEEjfLi2ELi2EEEEEvT1_ --------------------------
	.section	.nv.info._ZN2at6native13reduce_kernelILi256ELi2ENS0_8ReduceOpIfNS0_10WelfordOpsIffiN4cuda3std3__44pairIffEEEEjfLi2ELi2EEEEEvT1_,"",@"SHT_CUDA_INFO"
	.sectionflags	@""
	.align	4


	//----- nvinfo : EIATTR_CUDA_API_VERSION
	.align		4
        /*0000*/ 	.byte	0x04, 0x37
        /*0002*/ 	.short	(.L_1656 - .L_1655)
.L_1655:
        /*0004*/ 	.word	0x00000082


	//----- nvinfo : EIATTR_SW2861232_WAR
	.align		4
.L_1656:
        /*0008*/ 	.byte	0x01, 0x35
	.zero		2


	//----- nvinfo : EIATTR_PARAM_CBANK
	.align		4
        /*000c*/ 	.byte	0x04, 0x0a
        /*000e*/ 	.short	(.L_1658 - .L_1657)
	.align		4
.L_1657:
        /*0010*/ 	.word	index@(.nv.constant0._ZN2at6native13reduce_kernelILi256ELi2ENS0_8ReduceOpIfNS0_10WelfordOpsIffiN4cuda3std3__44pairIffEEEEjfLi2ELi2EEEEEvT1_)
        /*0014*/ 	.short	0x0160
        /*0016*/ 	.short	0x0428


	//----- nvinfo : EIATTR_CBANK_PARAM_SIZE
	.align		4
.L_1658:
        /*0018*/ 	.byte	0x03, 0x19
        /*001a*/ 	.short	0x0428


	//----- nvinfo : EIATTR_KPARAM_INFO
	.align		4
        /*001c*/ 	.byte	0x04, 0x17
        /*001e*/ 	.short	(.L_1660 - .L_1659)
.L_1659:
        /*0020*/ 	.word	0x00000000
        /*0024*/ 	.short	0x0000
        /*0026*/ 	.short	0x0000
        /*0028*/ 	.byte	0x00, 0xf0, 0xa1, 0x10


	//----- nvinfo : EIATTR_MAXREG_COUNT
	.align		4
.L_1660:
        /*002c*/ 	.byte	0x03, 0x1b
        /*002e*/ 	.short	0x0040


	//----- nvinfo : EIATTR_NUM_BARRIERS
	.align		4
        /*0030*/ 	.byte	0x02, 0x4c
        /*0032*/ 	.byte	0x01
	.zero		1


	//----- nvinfo : EIATTR_EXTERNS
	.align		4
        /*0034*/ 	.byte	0x04, 0x0f
        /*0036*/ 	.short	(.L_1662 - .L_1661)


	//   ....[0]....
	.align		4
.L_1661:
        /*0038*/ 	.word	index@(__assertfail)


	//----- nvinfo : EIATTR_MERCURY_ISA_VERSION
	.align		4
.L_1662:
        /*003c*/ 	.byte	0x03, 0x5f
        /*003e*/ 	.short	0x0000


	//----- nvinfo : EIATTR_UNUSED_LOAD_BYTE_OFFSET
	.align		4
        /*0040*/ 	.byte	0x04, 0x44
        /*0042*/ 	.short	(.L_1664 - .L_1663)


	//   ....[0]....
.L_1663:
        /*0044*/ 	.word	0x00006a00
        /*0048*/ 	.word	0x0000f0ff


	//   ....[1]....
        /*004c*/ 	.word	0x0000c140
        /*0050*/ 	.word	0x0000f0ff


	//----- nvinfo : EIATTR_INT_WARP_WIDE_INSTR_OFFSETS
	.align		4
.L_1664:
        /*0054*/ 	.byte	0x04, 0x31
        /*0056*/ 	.short	(.L_1666 - .L_1665)


	//   ....[0]....
.L_1665:
        /*0058*/ 	.word	0x0000b4c0


	//   ....[1]....
        /*005c*/ 	.word	0x0000b590


	//----- nvinfo : EIATTR_COOP_GROUP_MASK_REGIDS
	.align		4
.L_1666:
        /*0060*/ 	.byte	0x04, 0x29
        /*0062*/ 	.short	(.L_1668 - .L_1667)


	//   ....[0]....
.L_1667:
        /*0064*/ 	.word	0xffffffff


	//   ....[1]....
        /*0068*/ 	.word	0xffffffff


	//   ....[2]....
        /*006c*/ 	.word	0xffffffff


	//   ....[3]....
        /*0070*/ 	.word	0xffffffff


	//   ....[4]....
        /*0074*/ 	.word	0xffffffff


	//   ....[5]....
        /*0078*/ 	.word	0xffffffff


	//   ....[6]....
        /*007c*/ 	.word	0xffffffff


	//   ....[7]....
        /*0080*/ 	.word	0xffffffff


	//   ....[8]....
        /*0084*/ 	.word	0xffffffff


	//   ....[9]....
        /*0088*/ 	.word	0xffffffff


	//   ....[10]....
        /*008c*/ 	.word	0xffffffff


	//   ....[11]....
        /*0090*/ 	.word	0xffffffff


	//   ....[12]....
        /*0094*/ 	.word	0xffffffff


	//   ....[13]....
        /*0098*/ 	.word	0xffffffff


	//   ....[14]....
        /*009c*/ 	.word	0xffffffff


	//   ....[15]....
        /*00a0*/ 	.word	0xffffffff


	//----- nvinfo : EIATTR_COOP_GROUP_INSTR_OFFSETS
	.align		4
.L_1668:
        /*00a4*/ 	.byte	0x04, 0x28
        /*00a6*/ 	.short	(.L_1670 - .L_1669)


	//   ....[0]....
.L_1669:
        /*00a8*/ 	.word	0x00007250


	//   ....[1]....
        /*00ac*/ 	.word	0x00007270


	//   ....[2]....
        /*00b0*/ 	.word	0x00007280


	//   ....[3]....
        /*00b4*/ 	.word	0x00007290


	//   ....[4]....
        /*00b8*/ 	.word	0x000073f0


	//   ....[5]....
        /*00bc*/ 	.word	0x00007410


	//   ....[6]....
        /*00c0*/ 	.word	0x00007420


	//   ....[7]....
        /*00c4*/ 	.word	0x00007430


	//   ....[8]....
        /*00c8*/ 	.word	0x0000c950


	//   ....[9]....
        /*00cc*/ 	.word	0x0000c970


	//   ....[10]....
        /*00d0*/ 	.word	0x0000c980


	//   ....[11]....
        /*00d4*/ 	.word	0x0000c990


	//   ....[12]....
        /*00d8*/ 	.word	0x0000caf0


	//   ....[13]....
        /*00dc*/ 	.word	0x0000cb10


	//   ....[14]....
        /*00e0*/ 	.word	0x0000cb20


	//   ....[15]....
        /*00e4*/ 	.word	0x0000cb30


	//----- nvinfo : EIATTR_SYSCALL_OFFSETS
	.align		4
.L_1670:
        /*00e8*/ 	.byte	0x04, 0x46
        /*00ea*/ 	.short	(.L_1672 - .L_1671)


	//   ....[0]....
.L_1671:
        /*00ec*/ 	.word	0x00000f60


	//   ....[1]....
        /*00f0*/ 	.word	0x0000d410


	//   ....[2]....
        /*00f4*/ 	.word	0x0000d7d0


	//   ....[3]....
        /*00f8*/ 	.word	0x0000d8f0


	//   ....[4]....
        /*00fc*/ 	.word	0x0000e0f0


	//   ....[5]....
        /*0100*/ 	.word	0x0000e4b0


	//   ....[6]....
        /*0104*/ 	.word	0x0000e5d0


	//----- nvinfo : EIATTR_EXIT_INSTR_OFFSETS
	.align		4
.L_1672:
        /*0108*/ 	.byte	0x04, 0x1c
        /*010a*/ 	.short	(.L_1674 - .L_1673)


	//   ....[0]....
.L_1673:
        /*010c*/ 	.word	0x0000b620


	//   ....[1]....
        /*0110*/ 	.word	0x0000ccb0


	//   ....[2]....
        /*0114*/ 	.word	0x0000d1e0


	//   ....[3]....
        /*0118*/ 	.word	0x0000d230


	//   ....[4]....
        /*011c*/ 	.word	0x0000d2c0


	//   ....[5]....
        /*0120*/ 	.word	0x0000d650


	//   ....[6]....
        /*0124*/ 	.word	0x0000d6a0


	//   ....[7]....
        /*0128*/ 	.word	0x0000d900


	//   ....[8]....
        /*012c*/ 	.word	0x0000d930


	//   ....[9]....
        /*0130*/ 	.word	0x0000d960


	//   ....[10]....
        /*0134*/ 	.word	0x0000d990


	//   ....[11]....
        /*0138*/ 	.word	0x0000dec0


	//   ....[12]....
        /*013c*/ 	.word	0x0000df10


	//   ....[13]....
        /*0140*/ 	.word	0x0000dfa0


	//   ....[14]....
        /*0144*/ 	.word	0x0000e330


	//   ....[15]....
        /*0148*/ 	.word	0x0000e380


	//   ....[16]....
        /*014c*/ 	.word	0x0000e5e0


	//----- nvinfo : EIATTR_MAX_THREADS
	.align		4
.L_1674:
        /*0150*/ 	.byte	0x04, 0x05
        /*0152*/ 	.short	(.L_1676 - .L_1675)
.L_1675:
        /*0154*/ 	.word	0x00000100
        /*0158*/ 	.word	0x00000001
        /*015c*/ 	.word	0x00000001


	//----- nvinfo : EIATTR_CRS_STACK_SIZE
	.align		4
.L_1676:
        /*0160*/ 	.byte	0x04, 0x1e
        /*0162*/ 	.short	(.L_1678 - .L_1677)
.L_1677:
        /*0164*/ 	.word	0x00000000
.L_1678:


//--------------------- .nv.info._ZN2at6native13reduce_kernelILi128ELi4ENS0_8ReduceOpIfNS0_10WelfordOpsIffiN4cuda3std3__44pairIffEEEEjfLi2ELi2EEEEEvT1_ --------------------------
	.section	.nv.info._ZN2at6native13reduce_kernelILi128ELi4ENS0_8ReduceOpIfNS0_10WelfordOpsIffiN4cuda3std3__44pairIffEEEEjfLi2ELi2EEEEEvT1_,"",@"SHT_CUDA_INFO"
	.sectionflags	@""
	.align	4


	//----- nvinfo : EIATTR_CUDA_API_VERSION
	.align		4
        /*0000*/ 	.byte	0x04, 0x37
        /*0002*/ 	.short	(.L_1680 - .L_1679)
.L_1679:
        /*0004*/ 	.word	0x00000082


	//----- nvinfo : EIATTR_SW2861232_WAR
	.align		4
.L_1680:
        /*0008*/ 	.byte	0x01, 0x35
	.zero		2


	//----- nvinfo : EIATTR_PARAM_CBANK
	.align		4
        /*000c*/ 	.byte	0x04, 0x0a
        /*000e*/ 	.short	(.L_1682 - .L_1681)
	.align		4
.L_1681:
        /*0010*/ 	.word	index@(.nv.constant0._ZN2at6native13reduce_kernelILi128ELi4ENS0_8ReduceOpIfNS0_10WelfordOpsIffiN4cuda3std3__44pairIffEEEEjfLi2ELi2EEEEEvT1_)
        /*0014*/ 	.short	0x0160
        /*0016*/ 	.short	0x0428


	//----- nvinfo : EIATTR_CBANK_PARAM_SIZE
	.align		4
.L_1682:
        /*0018*/ 	.byte	0x03, 0x19
        /*001a*/ 	.short	0x0428


	//----- nvinfo : EIATTR_KPARAM_INFO
	.align		4
        /*001c*/ 	.byte	0x04, 0x17
        /*001e*/ 	.short	(.L_1684 - .L_1683)
.L_1683:
        /*0020*/ 	.word	0x00000000
        /*0024*/ 	.short	0x0000
        /*0026*/ 	.short	0x0000
        /*0028*/ 	.byte	0x00, 0xf0, 0xa1, 0x10


	//----- nvinfo : EIATTR_MAXREG_COUNT
	.align		4
.L_1684:
        /*002c*/ 	.byte	0x03, 0x1b
        /*002e*/ 	.short	0x0080


	//----- nvinfo : EIATTR_NUM_BARRIERS
	.align		4
        /*0030*/ 	.byte	0x02, 0x4c
        /*0032*/ 	.byte	0x01
	.zero		1


	//----- nvinfo : EIATTR_EXTERNS
	.align		4
        /*0034*/ 	.byte	0x04, 0x0f
        /*0036*/ 	.short	(.L_1686 - .L_1685)


	//   ....[0]....
	.align		4
.L_1685:
        /*0038*/ 	.word	index@(__assertfail)


	//----- nvinfo : EIATTR_MERCURY_ISA_VERSION
	.align		4
.L_1686:
        /*003c*/ 	.byte	0x03, 0x5f
        /*003e*/ 	.short	0x0000


	//----- nvinfo : EIATTR_UNUSED_LOAD_BYTE_OFFSET
	.align		4
        /*0040*/ 	.byte	0x04, 0x44
        /*0042*/ 	.short	(.L_1688 - .L_1687)


	//   ....[0]....
.L_1687:
        /*0044*/ 	.word	0x00008060
        /*0048*/ 	.word	0x0000f0ff


	//   ....[1]....
        /*004c*/ 	.word	0x00011c50
        /*0050*/ 	.word	0x0000f0ff


	//----- nvinfo : EIATTR_INT_WARP_WIDE_INSTR_OFFSETS
	.align		4
.L_1688:
        /*0054*/ 	.byte	0x04, 0x31
        /*0056*/ 	.short	(.L_1690 - .L_1689)


	//   ....[0]....
.L_1689:
        /*0058*/ 	.word	0x00010730


	//   ....[1]....
        /*005c*/ 	.word	0x00010800


	//----- nvinfo : EIATTR_COOP_GROUP_MASK_REGIDS
	.align		4
.L_1690:
        /*0060*/ 	.byte	0x04, 0x29
        /*0062*/ 	.short	(.L_1692 - .L_1691)


	//   ....[0]....
.L_1691:
        /*0064*/ 	.word	0xffffffff


	//   ....[1]....
        /*0068*/ 	.word	0xffffffff


	//   ....[2]....
        /*006c*/ 	.word	0xffffffff


	//   ....[3]....
        /*0070*/ 	.word	0xffffffff


	//   ....[4]....
        /*0074*/ 	.word	0xffffffff


	//   ....[5]....
        /*0078*/ 	.word	0xffffffff


	//   ....[6]....
        /*007c*/ 	.word	0xffffffff


	//   ....[7]....
        /*0080*/ 	.word	0xffffffff


	//   ....[8]....
        /*0084*/ 	.word	0xffffffff


	//   ....[9]....
        /*0088*/ 	.word	0xffffffff


	//   ....[10]....
        /*008c*/ 	.word	0xffffffff


	//   ....[11]....
        /*0090*/ 	.word	0xffffffff


	//   ....[12]....
        /*0094*/ 	.word	0xffffffff


	//   ....[13]....
        /*0098*/ 	.word	0xffffffff


	//   ....[14]....
        /*009c*/ 	.word	0xffffffff


	//   ....[15]....
        /*00a0*/ 	.word	0xffffffff


	//   ....[16]....
        /*00a4*/ 	.word	0xffffffff


	//   ....[17]....
        /*00a8*/ 	.word	0xffffffff


	//   ....[18]....
        /*00ac*/ 	.word	0xffffffff


	//   ....[19]....
        /*00b0*/ 	.word	0xffffffff


	//   ....[20]....
        /*00b4*/ 	.word	0xffffffff


	//   ....[21]....
        /*00b8*/ 	.word	0xffffffff


	//   ....[22]....
        /*00bc*/ 	.word	0xffffffff


	//   ....[23]....
        /*00c0*/ 	.word	0xffffffff


	//   ....[24]....
        /*00c4*/ 	.word	0xffffffff


	//   ....[25]....
        /*00c8*/ 	.word	0xffffffff


	//   ....[26]....
        /*00cc*/ 	.word	0xffffffff


	//   ....[27]....
        /*00d0*/ 	.word	0xffffffff


	//   ....[28]....
        /*00d4*/ 	.word	0xffffffff


	//   ....[29]....
        /*00d8*/ 	.word	0xffffffff


	//   ....[30]....
        /*00dc*/ 	.word	0xffffffff


	//   ....[31]....
        /*00e0*/ 	.word	0xffffffff


	//----- nvinfo : EIATTR_COOP_GROUP_INSTR_OFFSETS
	.align		4
.L_1692:
        /*00e4*/ 	.byte	0x04, 0x28
        /*00e6*/ 	.short	(.L_1694 - .L_1693)


	//   ....[0]....
.L_1693:
        /*00e8*/ 	.word	0x00008ee0


	//   ....[1]....
        /*00ec*/ 	.word	0x00008f00


	//   ....[2]....
        /*00f0*/ 	.word	0x00008f10


	//   ....[3]....
        /*00f4*/ 	.word	0x00008f20


	//   ....[4]....
        /*00f8*/ 	.word	0x00009080


	//   ....[5]....
        /*00fc*/ 	.word	0x000090a0


	//   ....[6]....
        /*0100*/ 	.word	0x000090b0


	//   ....[7]....
        /*0104*/ 	.word	0x000090c0


	//   ....[8]....
        /*0108*/ 	.word	0x00009220


	//   ....[9]....
        /*010c*/ 	.word	0x00009240


	//   ....[10]....
        /*0110*/ 	.word	0x00009250


	//   ....[11]....
        /*0114*/ 	.word	0x00009260


	//   ....[12]....
        /*0118*/ 	.word	0x000093c0


	//   ....[13]....
        /*011c*/ 	.word	0x000093e0


	//   ....[14]....
        /*0120*/ 	.word	0x000093f0


	//   ....[15]....
        /*0124*/ 	.word	0x00009400


	//   ....[16]....
        /*0128*/ 	.word	0x00012a70


	//   ....[17]....
        /*012c*/ 	.word	0x00012a90


	//   ....[18]....
        /*0130*/ 	.word	0x00012aa0


	//   ....[19]....
        /*0134*/ 	.word	0x00012ab0


	//   ....[20]....
        /*0138*/ 	.word	0x00012c10


	//   ....[21]....
        /*013c*/ 	.word	0x00012c30


	//   ....[22]....
        /*0140*/ 	.word	0x00012c40


	//   ....[23]....
        /*0144*/ 	.word	0x00012c50


	//   ....[24]....
        /*0148*/ 	.word	0x00012db0


	//   ....[25]....
        /*014c*/ 	.word	0x00012dd0


	//   ....[26]....
        /*0150*/ 	.word	0x00012de0


	//   ....[27]....
        /*0154*/ 	.word	0x00012df0


	//   ....[28]....
        /*0158*/ 	.word	0x00012f50


	//   ....[29]....
        /*015c*/ 	.word	0x00012f70


	//   ....[30]....
        /*0160*/ 	.word	0x00012f80


	//   ....[31]....
        /*0164*/ 	.word	0x00012f90


	//----- nvinfo : EIATTR_SYSCALL_OFFSETS
	.align		4
.L_1694:
        /*0168*/ 	.byte	0x04, 0x46
        /*016a*/ 	.short	(.L_1696 - .L_1695)


	//   ....[0]....
.L_1695:
        /*016c*/ 	.word	0x00000fa0


	//   ....[1]....
        /*0170*/ 	.word	0x00013d70


	//   ....[2]....
        /*0174*/ 	.word	0x00014310


	//   ....[3]....
        /*0178*/ 	.word	0x00014430


	//   ....[4]....
        /*017c*/ 	.word	0x00014550


	//   ....[5]....
        /*0180*/ 	.word	0x00014670


	//   ....[6]....
        /*0184*/ 	.word	0x00015370


	//   ....[7]....
        /*0188*/ 	.word	0x00015910


	//   ....[8]....
        /*018c*/ 	.word	0x00015a30


	//   ....[9]....
        /*0190*/ 	.word	0x00015b50


	//   ....[10]....
        /*0194*/ 	.word	0x00015c70


	//----- nvinfo : EIATTR_EXIT_INSTR_OFFSETS
	.align		4
.L_1696:
        /*0198*/ 	.byte	0x04, 0x1c
        /*019a*/ 	.short	(.L_1698 - .L_1697)


	//   ....[0]....
.L_1697:
        /*019c*/ 	.word	0x00010890


	//   ....[1]....
        /*01a0*/ 	.word	0x00013110


	//   ....[2]....
        /*01a4*/ 	.word	0x00013ac0


	//   ....[3]....
        /*01a8*/ 	.word	0x00013b10


	//   ....[4]....
        /*01ac*/ 	.word	0x00013c20


	//   ....[5]....
        /*01b0*/ 	.word	0x00014190


	//   ....[6]....
        /*01b4*/ 	.word	0x000141e0


	//   ....[7]....
        /*01b8*/ 	.word	0x00014680


	//   ....[8]....
        /*01bc*/ 	.word	0x000146b0


	//   ....[9]....
        /*01c0*/ 	.word	0x000146e0


	//   ....[10]....
        /*01c4*/ 	.word	0x00014710


	//   ....[11]....
        /*01c8*/ 	.word	0x000150c0


	//   ....[12]....
        /*01cc*/ 	.word	0x00015110


	//   ....[13]....
        /*01d0*/ 	.word	0x00015220


	//   ....[14]....
        /*01d4*/ 	.word	0x00015790


	//   ....[15]....
        /*01d8*/ 	.word	0x000157e0


	//   ....[16]....
        /*01dc*/ 	.word	0x00015c80


	//----- nvinfo : EIATTR_MAX_THREADS
	.align		4
.L_1698:
        /*01e0*/ 	.byte	0x04, 0x05
        /*01e2*/ 	.short	(.L_1700 - .L_1699)
.L_1699:
        /*01e4*/ 	.word	0x00000080
        /*01e8*/ 	.word	0x00000001
        /*01ec*/ 	.word	0x00000001


	//----- nvinfo : EIATTR_CRS_STACK_SIZE
	.align		4
.L_1700:
        /*01f0*/ 	.byte	0x04, 0x1e
        /*01f2*/ 	.short	(.L_1702 - .L_1701)
.L_1701:
        /*01f4*/ 	.word	0x00000000
.L_1702:


//--------------------- .nv.info._ZN2at6native13reduce_kernelILi512ELi1ENS0_8ReduceOpIdNS0_10WelfordOpsIddiN4cuda3std3__44pairIddEEEEjdLi2ELi2EEEEEvT1_ --------------------------
	.section	.nv.info._ZN2at6native13reduce_kernelILi512ELi1ENS0_8ReduceOpIdNS0_10WelfordOpsIddiN4cuda3std3__44pairIddEEEEjdLi2ELi2EEEEEvT1_,"",@"SHT_CUDA_INFO"
	.sectionflags	@""
	.align	4


	//----- nvinfo : EIATTR_CUDA_API_VERSION
	.align		4
        /*0000*/ 	.byte	0x04, 0x37
        /*0002*/ 	.short	(.L_1704 - .L_1703)
.L_1703:
        /*0004*/ 	.word	0x00000082


	//----- nvinfo : EIATTR_SW2861232_WAR
	.align		4
.L_1704:
        /*0008*/ 	.byte	0x01, 0x35
	.zero		2


	//----- nvinfo : EIATTR_PARAM_CBANK
	.align		4
        /*000c*/ 	.byte	0x04, 0x0a
        /*000e*/ 	.short	(.L_1706 - .L_1705)
	.align		4
.L_1705:
        /*0010*/ 	.word	index@(.nv.constant0._ZN2at6native13reduce_kernelILi512ELi1ENS0_8ReduceOpIdNS0_10WelfordOpsIddiN4cuda3std3__44pairIddEEEEjdLi2ELi2EEEEEvT1_)
        /*0014*/ 	.short	0x0160
        /*0016*/ 	.short	0x0440


	//----- nvinfo : EIATTR_CBANK_PARAM_SIZE
	.align		4
.L_1706:
        /*0018*/ 	.byte	0x03, 0x19
        /*001a*/ 	.short	0x0440


	//----- nvinfo : EIATTR_KPARAM_INFO
	.align		4
        /*001c*/ 	.byte	0x04, 0x17
        /*001e*/ 	.short	(.L_1708 - .L_1707)
.L_1707:
        /*0020*/ 	.word	0x00000000
        /*0024*/ 	.short	0x0000
        /*0026*/ 	.short	0x0000
        /*0028*/ 	.byte	0x00, 0xf0, 0x01, 0x11


	//----- nvinfo : EIATTR_MAXREG_COUNT
	.align		4
.L_1708:
        /*002c*/ 	.byte	0x03, 0x1b
        /*002e*/ 	.short	0x0020


	//----- nvinfo : EIATTR_NUM_BARRIERS
	.align		4
        /*0030*/ 	.byte	0x02, 0x4c
        /*0032*/ 	.byte	0x01
	.zero		1


	//----- nvinfo : EIATTR_EXTERNS
	.align		4
        /*0034*/ 	.byte	0x04, 0x0f
        /*0036*/ 	.short	(.L_1710 - .L_1709)


	//   ....[0]....
	.align		4
.L_1709:
        /*0038*/ 	.word	index@(__assertfail)


	//----- nvinfo : EIATTR_ANNOTATIONS
	.align		4
.L_1710:
        /*003c*/ 	.byte	0x04, 0x55
        /*003e*/ 	.short	(.L_1712 - .L_1711)


	//   ....[0]....
.L_1711:
        /*0040*/ 	.word	0x00000001
        /* <DEDUP_REMOVED lines=44> */


	//----- nvinfo : EIATTR_MERCURY_ISA_VERSION
	.align		4
.L_1712:
        /*0300*/ 	.byte	0x03, 0x5f
        /*0302*/ 	.short	0x0000


	//----- nvinfo : EIATTR_INT_WARP_WIDE_INSTR_OFFSETS
	.align		4
        /*0304*/ 	.byte	0x04, 0x31
        /*0306*/ 	.short	(.L_1714 - .L_1713)


	//   ....[0]....
.L_1713:
        /*0308*/ 	.word	0x0000b3a0


	//   ....[1]....
        /*030c*/ 	.word	0x0000b470


	//----- nvinfo : EIATTR_COOP_GROUP_MASK_REGIDS
	.align		4
.L_1714:
        /*0310*/ 	.byte	0x04, 0x29
        /*0312*/ 	.short	(.L_1716 - .L_1715)


	//   ....[0]....
.L_1715:
        /*0314*/ 	.word	0xffffffff


	//   ....[1]....
        /*0318*/ 	.word	0xffffffff


	//   ....[2]....
        /*031c*/ 	.word	0xffffffff


	//   ....[3]....
        /*0320*/ 	.word	0xffffffff


	//   ....[4]....
        /*0324*/ 	.word	0xffffffff


	//   ....[5]....
        /*0328*/ 	.word	0xffffffff


	//   ....[6]....
        /*032c*/ 	.word	0xffffffff


	//   ....[7]....
        /*0330*/ 	.word	0xffffffff


	//   ....[8]....
        /*0334*/ 	.word	0xffffffff


	//   ....[9]....
        /*0338*/ 	.word	0xffffffff


	//   ....[10]....
        /*033c*/ 	.word	0xffffffff


	//   ....[11]....
        /*0340*/ 	.word	0xffffffff


	//   ....[12]....
        /*0344*/ 	.word	0xffffffff


	//   ....[13]....
        /*0348*/ 	.word	0xffffffff


	//----- nvinfo : EIATTR_COOP_GROUP_INSTR_OFFSETS
	.align		4
.L_1716:
        /*034c*/ 	.byte	0x04, 0x28
        /*034e*/ 	.short	(.L_1718 - .L_1717)


	//   ....[0]....
.L_1717:
        /*0350*/ 	.word	0x00008ab0


	//   ....[1]....
        /*0354*/ 	.word	0x00008ad0


	//   ....[2]....
        /*0358*/ 	.word	0x00008ae0


	//   ....[3]....
        /*035c*/ 	.word	0x00008af0


	//   ....[4]....
        /*0360*/ 	.word	0x00008b00


	//   ....[5]....
        /*0364*/ 	.word	0x00008b10


	//   ....[6]....
        /*0368*/ 	.word	0x00008b20


	//   ....[7]....
        /*036c*/ 	.word	0x0000c870


	//   ....[8]....
        /*0370*/ 	.word	0x0000c890


	//   ....[9]....
        /*0374*/ 	.word	0x0000c8a0


	//   ....[10]....
        /*0378*/ 	.word	0x0000c8b0


	//   ....[11]....
        /*037c*/ 	.word	0x0000c8c0


	//   ....[12]....
        /*0380*/ 	.word	0x0000c8d0


	//   ....[13]....
        /*0384*/ 	.word	0x0000c8e0


	//----- nvinfo : EIATTR_SYSCALL_OFFSETS
	.align		4
.L_1718:
        /*0388*/ 	.byte	0x04, 0x46
        /*038a*/ 	.short	(.L_1720 - .L_1719)


	//   ....[0]....
.L_1719:
        /*038c*/ 	.word	0x0000d620


	//   ....[1]....
        /*0390*/ 	.word	0x0000dc40


	//   ....[2]....
        /*0394*/ 	.word	0x0000e760


	//   ....[3]....
        /*0398*/ 	.word	0x0000ed80


	//----- nvinfo : EIATTR_EXIT_INSTR_OFFSETS
	.align		4
.L_1720:
        /*039c*/ 	.byte	0x04, 0x1c
        /*039e*/ 	.short	(.L_1722 - .L_1721)


	//   ....[0]....
.L_1721:
        /*03a0*/ 	.word	0x0000b500


	//   ....[1]....
        /*03a4*/ 	.word	0x0000cc00


	//   ....[2]....
        /*03a8*/ 	.word	0x0000d420


	//   ....[3]....
        /*03ac*/ 	.word	0x0000d470


	//   ....[4]....
        /*03b0*/ 	.word	0x0000d4d0


	//   ....[5]....
        /*03b4*/ 	.word	0x0000dac0


	//   ....[6]....
        /*03b8*/ 	.word	0x0000db10


	//   ....[7]....
        /*03bc*/ 	.word	0x0000dc50


	//   ....[8]....
        /*03c0*/ 	.word	0x0000dcd0


	//   ....[9]....
        /*03c4*/ 	.word	0x0000dd10


	//   ....[10]....
        /*03c8*/ 	.word	0x0000dd40


	//   ....[11]....
        /*03cc*/ 	.word	0x0000e560


	//   ....[12]....
        /*03d0*/ 	.word	0x0000e5b0


	//   ....[13]....
        /*03d4*/ 	.word	0x0000e610


	//   ....[14]....
        /*03d8*/ 	.word	0x0000ec00


	//   ....[15]....
        /*03dc*/ 	.word	0x0000ec50


	//   ....[16]....
        /*03e0*/ 	.word	0x0000ed90


	//----- nvinfo : EIATTR_MAX_THREADS
	.align		4
.L_1722:
        /*03e4*/ 	.byte	0x04, 0x05
        /*03e6*/ 	.short	(.L_1724 - .L_1723)
.L_1723:
        /*03e8*/ 	.word	0x00000200
        /*03ec*/ 	.word	0x00000001
        /*03f0*/ 	.word	0x00000001


	//----- nvinfo : EIATTR_CRS_STACK_SIZE
	.align		4
.L_1724:
        /*03f4*/ 	.byte	0x04, 0x1e
        /*03f6*/ 	.short	(.L_1726 - .L_1725)
.L_1725:
        /*03f8*/ 	.word	0x00000000
.L_1726:


//--------------------- .nv.info._ZN2at6native13reduce_kernelILi256ELi2ENS0_8ReduceOpIdNS0_10WelfordOpsIddiN4cuda3std3__44pairIddEEEEjdLi2ELi2EEEEEvT1_ --------------------------
	.section	.nv.info._ZN2at6native13reduce_kernelILi256ELi2ENS0_8ReduceOpIdNS0_10WelfordOpsIddiN4cuda3std3__44pairIddEEEEjdLi2ELi2EEEEEvT1_,"",@"SHT_CUDA_INFO"
	.sectionflags	@""
	.align	4


	//----- nvinfo : EIATTR_CUDA_API_VERSION
	.align		4
        /*0000*/ 	.byte	0x04, 0x37
        /*0002*/ 	.short	(.L_1728 - .L_1727)
.L_1727:
        /*0004*/ 	.word	0x00000082


	//----- nvinfo : EIATTR_SW2861232_WAR
	.align		4
.L_1728:
        /*0008*/ 	.byte	0x01, 0x35
	.zero		2


	//----- nvinfo : EIATTR_PARAM_CBANK
	.align		4
        /*000c*/ 	.byte	0x04, 0x0a
        /*000e*/ 	.short	(.L_1730 - .L_1729)
	.align		4
.L_1729:
        /*0010*/ 	.word	index@(.nv.constant0._ZN2at6native13reduce_kernelILi256ELi2ENS0_8ReduceOpIdNS0_10WelfordOpsIddiN4cuda3std3__44pairIddEEEEjdLi2ELi2EEEEEvT1_)
        /*0014*/ 	.short	0x0160
        /*0016*/ 	.short	0x0440


	//----- nvinfo : EIATTR_CBANK_PARAM_SIZE
	.align		4
.L_1730:
        /*0018*/ 	.byte	0x03, 0x19
        /*001a*/ 	.short	0x0440


	//----- nvinfo : EIATTR_KPARAM_INFO
	.align		4
        /*001c*/ 	.byte	0x04, 0x17
        /*001e*/ 	.short	(.L_1732 - .L_1731)
.L_1731:
        /*0020*/ 	.word	0x00000000
        /*0024*/ 	.short	0x0000
        /*0026*/ 	.short	0x0000
        /*0028*/ 	.byte	0x00, 0xf0, 0x01, 0x11


	//----- nvinfo : EIATTR_MAXREG_COUNT
	.align		4
.L_1732:
        /*002c*/ 	.byte	0x03, 0x1b
        /*002e*/ 	.short	0x0040


	//----- nvinfo : EIATTR_NUM_BARRIERS
	.align		4
        /*0030*/ 	.byte	0x02, 0x4c
        /*0032*/ 	.byte	0x01
	.zero		1


	//----- nvinfo : EIATTR_EXTERNS
	.align		4
        /*0034*/ 	.byte	0x04, 0x0f
        /*0036*/ 	.short	(.L_1734 - .L_1733)


	//   ....[0]....
	.align		4
.L_1733:
        /*0038*/ 	.word	index@(__assertfail)


	//----- nvinfo : EIATTR_MERCURY_ISA_VERSION
	.align		4
.L_1734:
        /*003c*/ 	.byte	0x03, 0x5f
        /*003e*/ 	.short	0x0000


	//----- nvinfo : EIATTR_INT_WARP_WIDE_INSTR_OFFSETS
	.align		4
        /*0040*/ 	.byte	0x04, 0x31
        /*0042*/ 	.short	(.L_1736 - .L_1735)


	//   ....[0]....
.L_1735:
        /*0044*/ 	.word	0x0000f630


	//   ....[1]....
        /*0048*/ 	.word	0x0000f700


	//----- nvinfo : EIATTR_COOP_GROUP_MASK_REGIDS
	.align		4
.L_1736:
        /*004c*/ 	.byte	0x04, 0x29
        /*004e*/ 	.short	(.L_1738 - .L_1737)


	//   ....[0]....
.L_1737:
        /*0050*/ 	.word	0xffffffff


	//   ....[1]....
        /*0054*/ 	.word	0xffffffff


	//   ....[2]....
        /*0058*/ 	.word	0xffffffff


	//   ....[3]....
        /*005c*/ 	.word	0xffffffff


	//   ....[4]....
        /*0060*/ 	.word	0xffffffff


	//   ....[5]....
        /*0064*/ 	.word	0xffffffff


	//   ....[6]....
        /*0068*/ 	.word	0xffffffff


	//   ....[7]....
        /*006c*/ 	.word	0xffffffff


	//   ....[8]....
        /*0070*/ 	.word	0xffffffff


	//   ....[9]....
        /*0074*/ 	.word	0xffffffff


	//   ....[10]....
        /*0078*/ 	.word	0xffffffff


	//   ....[11]....
        /*007c*/ 	.word	0xffffffff


	//   ....[12]....
        /*0080*/ 	.word	0xffffffff


	//   ....[13]....
        /*0084*/ 	.word	0xffffffff


	//   ....[14]....
        /*0088*/ 	.word	0xffffffff


	//   ....[15]....
        /*008c*/ 	.word	0xffffffff


	//   ....[16]....
        /*0090*/ 	.word	0xffffffff


	//   ....[17]....
        /*0094*/ 	.word	0xffffffff


	//   ....[18]....
        /*0098*/ 	.word	0xffffffff


	//   ....[19]....
        /*009c*/ 	.word	0xffffffff


	//   ....[20]....
        /*00a0*/ 	.word	0xffffffff


	//   ....[21]....
        /*00a4*/ 	.word	0xffffffff


	//   ....[22]....
        /*00a8*/ 	.word	0xffffffff


	//   ....[23]....
        /*00ac*/ 	.word	0xffffffff


	//   ....[24]....
        /*00b0*/ 	.word	0xffffffff


	//   ....[25]....
        /*00b4*/ 	.word	0xffffffff


	//   ....[26]....
        /*00b8*/ 	.word	0xffffffff


	//   ....[27]....
        /*00bc*/ 	.word	0xffffffff


	//----- nvinfo : EIATTR_COOP_GROUP_INSTR_OFFSETS
	.align		4
.L_1738:
        /*00c0*/ 	.byte	0x04, 0x28
        /*00c2*/ 	.short	(.L_1740 - .L_1739)


	//   ....[0]....
.L_1739:
        /*00c4*/ 	.word	0x0000b070


	//   ....[1]....
        /*00c8*/ 	.word	0x0000b090


	//   ....[2]....
        /*00cc*/ 	.word	0x0000b0a0


	//   ....[3]....
        /*00d0*/ 	.word	0x0000b0b0


	//   ....[4]....
        /*00d4*/ 	.word	0x0000b0c0


	//   ....[5]....
        /*00d8*/ 	.word	0x0000b0d0


	//   ....[6]....
        /*00dc*/ 	.word	0x0000b0e0


	//   ....[7]....
        /*00e0*/ 	.word	0x0000b3c0


	//   ....[8]....
        /*00e4*/ 	.word	0x0000b3e0


	//   ....[9]....
        /*00e8*/ 	.word	0x0000b3f0


	//   ....[10]....
        /*00ec*/ 	.word	0x0000b400


	//   ....[11]....
        /*00f0*/ 	.word	0x0000b410


	//   ....[12]....
        /*00f4*/ 	.word	0x0000b420


	//   ....[13]....
        /*00f8*/ 	.word	0x0000b430


	//   ....[14]....
        /*00fc*/ 	.word	0x00011900


	//   ....[15]....
        /*0100*/ 	.word	0x00011920


	//   ....[16]....
        /*0104*/ 	.word	0x00011930


	//   ....[17]....
        /*0108*/ 	.word	0x00011940


	//   ....[18]....
        /*010c*/ 	.word	0x00011950


	//   ....[19]....
        /*0110*/ 	.word	0x00011960


	//   ....[20]....
        /*0114*/ 	.word	0x00011970


	//   ....[21]....
        /*0118*/ 	.word	0x00011c50


	//   ....[22]....
        /*011c*/ 	.word	0x00011c70


	//   ....[23]....
        /*0120*/ 	.word	0x00011c80


	//   ....[24]....
        /*0124*/ 	.word	0x00011c90


	//   ....[25]....
        /*0128*/ 	.word	0x00011ca0


	//   ....[26]....
        /*012c*/ 	.word	0x00011cb0


	//   ....[27]....
        /*0130*/ 	.word	0x00011cc0


	//----- nvinfo : EIATTR_SYSCALL_OFFSETS
	.align		4
.L_1740:
        /*0134*/ 	.byte	0x04, 0x46
        /*0136*/ 	.short	(.L_1742 - .L_1741)


	//   ....[0]....
.L_1741:
        /*0138*/ 	.word	0x00000f90


	//   ....[1]....
        /*013c*/ 	.word	0x000130c0


	//   ....[2]....
        /*0140*/ 	.word	0x00013af0


	//   ....[3]....
        /*0144*/ 	.word	0x00013c10


	//   ....[4]....
        /*0148*/ 	.word	0x00014da0


	//   ....[5]....
        /*014c*/ 	.word	0x000157c0


	//   ....[6]....
        /*0150*/ 	.word	0x000158e0


	//----- nvinfo : EIATTR_EXIT_INSTR_OFFSETS
	.align		4
.L_1742:
        /*0154*/ 	.byte	0x04, 0x1c
        /*0156*/ 	.short	(.L_1744 - .L_1743)


	//   ....[0]....
.L_1743:
        /*0158*/ 	.word	0x0000f790


	//   ....[1]....
        /*015c*/ 	.word	0x00011fc0


	//   ....[2]....
        /*0160*/ 	.word	0x00012e90


	//   ....[3]....
        /*0164*/ 	.word	0x00012ee0


	//   ....[4]....
        /*0168*/ 	.word	0x00012f70


	//   ....[5]....
        /*016c*/ 	.word	0x00013970


	//   ....[6]....
        /*0170*/ 	.word	0x000139c0


	//   ....[7]....
        /*0174*/ 	.word	0x00013c20


	//   ....[8]....
        /*0178*/ 	.word	0x00013c50


	//   ....[9]....
        /*017c*/ 	.word	0x00013c80


	//   ....[10]....
        /*0180*/ 	.word	0x00013cb0


	//   ....[11]....
        /*0184*/ 	.word	0x00014b70


	//   ....[12]....
        /*0188*/ 	.word	0x00014bc0


	//   ....[13]....
        /*018c*/ 	.word	0x00014c50


	//   ....[14]....
        /*0190*/ 	.word	0x00015640


	//   ....[15]....
        /*0194*/ 	.word	0x00015690


	//   ....[16]....
        /*0198*/ 	.word	0x000158f0


	//----- nvinfo : EIATTR_MAX_THREADS
	.align		4
.L_1744:
        /*019c*/ 	.byte	0x04, 0x05
        /*019e*/ 	.short	(.L_1746 - .L_1745)
.L_1745:
        /*01a0*/ 	.word	0x00000100
        /*01a4*/ 	.word	0x00000001
        /*01a8*/ 	.word	0x00000001


	//----- nvinfo : EIATTR_CRS_STACK_SIZE
	.align		4
.L_1746:
        /*01ac*/ 	.byte	0x04, 0x1e
        /*01ae*/ 	.short	(.L_1748 - .L_1747)
.L_1747:
        /*01b0*/ 	.word	0x00000000
.L_1748:


//--------------------- .nv.info._ZN2at6native13reduce_kernelILi128ELi4ENS0_8ReduceOpIdNS0_10WelfordOpsIddiN4cuda3std3__44pairIddEEEEjdLi2ELi2EEEEEvT1_ --------------------------
	.section	.nv.info._ZN2at6native13reduce_kernelILi128ELi4ENS0_8ReduceOpIdNS0_10WelfordOpsIddiN4cuda3std3__44pairIddEEEEjdLi2ELi2EEEEEvT1_,"",@"SHT_CUDA_INFO"
	.sectionflags	@""
	.align	4


	//----- nvinfo : EIATTR_CUDA_API_VERSION
	.align		4
        /*0000*/ 	.byte	0x04, 0x37
        /*0002*/ 	.short	(.L_1750 - .L_1749)
.L_1749:
        /*0004*/ 	.word	0x00000082


	//----- nvinfo : EIATTR_SW2861232_WAR
	.align		4
.L_1750:
        /*0008*/ 	.byte	0x01, 0x35
	.zero		2


	//----- nvinfo : EIATTR_PARAM_CBANK
	.align		4
        /*000c*/ 	.byte	0x04, 0x0a
        /*000e*/ 	.short	(.L_1752 - .L_1751)
	.align		4
.L_1751:
        /*0010*/ 	.word	index@(.nv.constant0._ZN2at6native13reduce_kernelILi128ELi4ENS0_8ReduceOpIdNS0_10WelfordOpsIddiN4cuda3std3__44pairIddEEEEjdLi2ELi2EEEEEvT1_)
        /*0014*/ 	.short	0x0160
        /*0016*/ 	.short	0x0440


	//----- nvinfo : EIATTR_CBANK_PARAM_SIZE
	.align		4
.L_1752:
        /*0018*/ 	.byte	0x03, 0x19
        /*001a*/ 	.short	0x0440


	//----- nvinfo : EIATTR_KPARAM_INFO
	.align		4
        /*001c*/ 	.byte	0x04, 0x17
        /*001e*/ 	.short	(.L_1754 - .L_1753)
.L_1753:
        /*0020*/ 	.word	0x00000000
        /*0024*/ 	.short	0x0000
        /*0026*/ 	.short	0x0000
        /*0028*/ 	.byte	0x00, 0xf0, 0x01, 0x11


	//----- nvinfo : EIATTR_MAXREG_COUNT
	.align		4
.L_1754:
        /*002c*/ 	.byte	0x03, 0x1b
        /*002e*/ 	.short	0x0080


	//----- nvinfo : EIATTR_NUM_BARRIERS
	.align		4
        /*0030*/ 	.byte	0x02, 0x4c
        /*0032*/ 	.byte	0x01
	.zero		1


	//----- nvinfo : EIATTR_EXTERNS
	.align		4
        /*0034*/ 	.byte	0x04, 0x0f
        /*0036*/ 	.short	(.L_1756 - .L_1755)


	//   ....[0]....
	.align		4
.L_1755:
        /*0038*/ 	.word	index@(__assertfail)


	//----- nvinfo : EIATTR_MERCURY_ISA_VERSION
	.align		4
.L_1756:
        /*003c*/ 	.byte	0x03, 0x5f
        /*003e*/ 	.short	0x0000


	//----- nvinfo : EIATTR_INT_WARP_WIDE_INSTR_OFFSETS
	.align		4
        /*0040*/ 	.byte	0x04, 0x31
        /*0042*/ 	.short	(.L_1758 - .L_1757)


	//   ....[0]....
.L_1757:
        /*0044*/ 	.word	0x00018340


	//   ....[1]....
        /*0048*/ 	.word	0x00018410


	//----- nvinfo : EIATTR_COOP_GROUP_MASK_REGIDS
	.align		4
.L_1758:
        /*004c*/ 	.byte	0x04, 0x29
        /*004e*/ 	.short	(.L_1760 - .L_1759)


	//   ....[0]....
.L_1759:
        /*0050*/ 	.word	0xffffffff


	//   ....[1]....
        /*0054*/ 	.word	0xffffffff


	//   ....[2]....
        /*0058*/ 	.word	0xffffffff


	//   ....[3]....
        /*005c*/ 	.word	0xffffffff


	//   ....[4]....
        /*0060*/ 	.word	0xffffffff


	//   ....[5]....
        /*0064*/ 	.word	0xffffffff


	//   ....[6]....
        /*0068*/ 	.word	0xffffffff


	//   ....[7]....
        /*006c*/ 	.word	0xffffffff


	//   ....[8]....
        /*0070*/ 	.word	0xffffffff


	//   ....[9]....
        /*0074*/ 	.word	0xffffffff


	//   ....[10]....
        /*0078*/ 	.word	0xffffffff


	//   ....[11]....
        /*007c*/ 	.word	0xffffffff


	//   ....[12]....
        /*0080*/ 	.word	0xffffffff


	//   ....[13]....
        /*0084*/ 	.word	0xffffffff


	//   ....[14]....
        /*0088*/ 	.word	0xffffffff


	//   ....[15]....
        /*008c*/ 	.word	0xffffffff


	//   ....[16]....
        /*0090*/ 	.word	0xffffffff


	//   ....[17]....
        /*0094*/ 	.word	0xffffffff


	//   ....[18]....
        /*0098*/ 	.word	0xffffffff


	//   ....[19]....
        /*009c*/ 	.word	0xffffffff


	//   ....[20]....
        /*00a0*/ 	.word	0xffffffff


	//   ....[21]....
        /*00a4*/ 	.word	0xffffffff


	//   ....[22]....
        /*00a8*/ 	.word	0xffffffff


	//   ....[23]....
        /*00ac*/ 	.word	0xffffffff


	//   ....[24]....
        /*00b0*/ 	.word	0xffffffff


	//   ....[25]....
        /*00b4*/ 	.word	0xffffffff


	//   ....[26]....
        /*00b8*/ 	.word	0xffffffff


	//   ....[27]....
        /*00bc*/ 	.word	0xffffffff


	//   ....[28]....
        /*00c0*/ 	.word	0xffffffff


	//   ....[29]....
        /*00c4*/ 	.word	0xffffffff


	//   ....[30]....
        /*00c8*/ 	.word	0xffffffff


	//   ....[31]....
        /*00cc*/ 	.word	0xffffffff


	//   ....[32]....
        /*00d0*/ 	.word	0xffffffff


	//   ....[33]....
        /*00d4*/ 	.word	0xffffffff


	//   ....[34]....
        /*00d8*/ 	.word	0xffffffff


	//   ....[35]....
        /*00dc*/ 	.word	0xffffffff


	//   ....[36]....
        /*00e0*/ 	.word	0xffffffff


	//   ....[37]....
        /*00e4*/ 	.word	0xffffffff


	//   ....[38]....
        /*00e8*/ 	.word	0xffffffff


	//   ....[39]....
        /*00ec*/ 	.word	0xffffffff


	//   ....[40]....
        /*00f0*/ 	.word	0xffffffff


	//   ....[41]....
        /*00f4*/ 	.word	0xffffffff


	//   ....[42]....
        /*00f8*/ 	.word	0xffffffff


	//   ....[43]....
        /*00fc*/ 	.word	0xffffffff


	//   ....[44]....
        /*0100*/ 	.word	0xffffffff


	//   ....[45]....
        /*0104*/ 	.word	0xffffffff


	//   ....[46]....
        /*0108*/ 	.word	0xffffffff


	//   ....[47]....
        /*010c*/ 	.word	0xffffffff


	//   ....[48]....
        /*0110*/ 	.word	0xffffffff


	//   ....[49]....
        /*0114*/ 	.word	0xffffffff


	//   ....[50]....
        /*0118*/ 	.word	0xffffffff


	//   ....[51]....
        /*011c*/ 	.word	0xffffffff


	//   ....[52]....
        /*0120*/ 	.word	0xffffffff


	//   ....[53]....
        /*0124*/ 	.word	0xffffffff


	//   ....[54]....
        /*0128*/ 	.word	0xffffffff


	//   ....[55]....
        /*012c*/ 	.word	0xffffffff


	//----- nvinfo : EIATTR_COOP_GROUP_INSTR_OFFSETS
	.align		4
.L_1760:
        /*0130*/ 	.byte	0x04, 0x28
        /*0132*/ 	.short	(.L_1762 - .L_1761)


	//   ....[0]....
.L_1761:
        /*0134*/ 	.word	0x000103f0


	//   ....[1]....
        /*0138*/ 	.word	0x00010410


	//   ....[2]....
        /*013c*/ 	.word	0x00010420


	//   ....[3]....
        /*0140*/ 	.word	0x00010430


	//   ....[4]....
        /*0144*/ 	.word	0x00010440


	//   ....[5]....
        /*0148*/ 	.word	0x00010450


	//   ....[6]....
        /*014c*/ 	.word	0x00010460


	//   ....[7]....
        /*0150*/ 	.word	0x00010740


	//   ....[8]....
        /*0154*/ 	.word	0x00010760


	//   ....[9]....
        /*0158*/ 	.word	0x00010770


	//   ....[10]....
        /*015c*/ 	.word	0x00010780


	//   ....[11]....
        /*0160*/ 	.word	0x00010790


	//   ....[12]....
        /*0164*/ 	.word	0x000107a0


	//   ....[13]....
        /*0168*/ 	.word	0x000107b0


	//   ....[14]....
        /*016c*/ 	.word	0x00010a90


	//   ....[15]....
        /*0170*/ 	.word	0x00010ab0


	//   ....[16]....
        /*0174*/ 	.word	0x00010ac0


	//   ....[17]....
        /*0178*/ 	.word	0x00010ad0


	//   ....[18]....
        /*017c*/ 	.word	0x00010ae0


	//   ....[19]....
        /*0180*/ 	.word	0x00010af0


	//   ....[20]....
        /*0184*/ 	.word	0x00010b00


	//   ....[21]....
        /*0188*/ 	.word	0x00010de0


	//   ....[22]....
        /*018c*/ 	.word	0x00010e00


	//   ....[23]....
        /*0190*/ 	.word	0x00010e10


	//   ....[24]....
        /*0194*/ 	.word	0x00010e20


	//   ....[25]....
        /*0198*/ 	.word	0x00010e30


	//   ....[26]....
        /*019c*/ 	.word	0x00010e40


	//   ....[27]....
        /*01a0*/ 	.word	0x00010e50


	//   ....[28]....
        /*01a4*/ 	.word	0x0001c460


	//   ....[29]....
        /*01a8*/ 	.word	0x0001c480


	//   ....[30]....
        /*01ac*/ 	.word	0x0001c490


	//   ....[31]....
        /*01b0*/ 	.word	0x0001c4a0


	//   ....[32]....
        /*01b4*/ 	.word	0x0001c4b0


	//   ....[33]....
        /*01b8*/ 	.word	0x0001c4c0


	//   ....[34]....
        /*01bc*/ 	.word	0x0001c4d0


	//   ....[35]....
        /*01c0*/ 	.word	0x0001c7b0


	//   ....[36]....
        /*01c4*/ 	.word	0x0001c7d0


	//   ....[37]....
        /*01c8*/ 	.word	0x0001c7e0


	//   ....[38]....
        /*01cc*/ 	.word	0x0001c7f0


	//   ....[39]....
        /*01d0*/ 	.word	0x0001c800


	//   ....[40]....
        /*01d4*/ 	.word	0x0001c810


	//   ....[41]....
        /*01d8*/ 	.word	0x0001c820


	//   ....[42]....
        /*01dc*/ 	.word	0x0001cb00


	//   ....[43]....
        /*01e0*/ 	.word	0x0001cb20


	//   ....[44]....
        /*01e4*/ 	.word	0x0001cb30


	//   ....[45]....
        /*01e8*/ 	.word	0x0001cb40


	//   ....[46]....
        /*01ec*/ 	.word	0x0001cb50


	//   ....[47]....
        /*01f0*/ 	.word	0x0001cb60


	//   ....[48]....
        /*01f4*/ 	.word	0x0001cb70


	//   ....[49]....
        /*01f8*/ 	.word	0x0001ce50


	//   ....[50]....
        /*01fc*/ 	.word	0x0001ce70


	//   ....[51]....
        /*0200*/ 	.word	0x0001ce80


	//   ....[52]....
        /*0204*/ 	.word	0x0001ce90


	//   ....[53]....
        /*0208*/ 	.word	0x0001cea0


	//   ....[54]....
        /*020c*/ 	.word	0x0001ceb0


	//   ....[55]....
        /*0210*/ 	.word	0x0001cec0


	//----- nvinfo : EIATTR_SYSCALL_OFFSETS
	.align		4
.L_1762:
        /*0214*/ 	.byte	0x04, 0x46
        /*0216*/ 	.short	(.L_1764 - .L_1763)


	//   ....[0]....
.L_1763:
        /*0218*/ 	.word	0x00001010


	//   ....[1]....
        /*021c*/ 	.word	0x0001f170


	//   ....[2]....
        /*0220*/ 	.word	0x00020400


	//   ....[3]....
        /*0224*/ 	.word	0x00020520


	//   ....[4]....
        /*0228*/ 	.word	0x00020640


	//   ....[5]....
        /*022c*/ 	.word	0x00020760


	//   ....[6]....
        /*0230*/ 	.word	0x000227d0


	//   ....[7]....
        /*0234*/ 	.word	0x00023a90


	//   ....[8]....
        /*0238*/ 	.word	0x00023bb0


	//   ....[9]....
        /*023c*/ 	.word	0x00023cd0


	//   ....[10]....
        /*0240*/ 	.word	0x00023df0


	//----- nvinfo : EIATTR_EXIT_INSTR_OFFSETS
	.align		4
.L_1764:
        /*0244*/ 	.byte	0x04, 0x1c
        /*0246*/ 	.short	(.L_1766 - .L_1765)


	//   ....[0]....
.L_1765:
        /*0248*/ 	.word	0x000184a0


	//   ....[1]....
        /*024c*/ 	.word	0x0001d1d0


	//   ....[2]....
        /*0250*/ 	.word	0x0001eec0


	//   ....[3]....
        /*0254*/ 	.word	0x0001ef10


	//   ....[4]....
        /*0258*/ 	.word	0x0001f020


	//   ....[5]....
        /*025c*/ 	.word	0x00020280


	//   ....[6]....
        /*0260*/ 	.word	0x000202d0


	//   ....[7]....
        /*0264*/ 	.word	0x00020770


	//   ....[8]....
        /*0268*/ 	.word	0x000207a0


	//   ....[9]....
        /*026c*/ 	.word	0x000207d0


	//   ....[10]....
        /*0270*/ 	.word	0x00020800


	//   ....[11]....
        /*0274*/ 	.word	0x00022520


	//   ....[12]....
        /*0278*/ 	.word	0x00022570


	//   ....[13]....
        /*027c*/ 	.word	0x00022680


	//   ....[14]....
        /*0280*/ 	.word	0x00023910


	//   ....[15]....
        /*0284*/ 	.word	0x00023960


	//   ....[16]....
        /*0288*/ 	.word	0x00023e00


	//----- nvinfo : EIATTR_MAX_THREADS
	.align		4
.L_1766:
        /*028c*/ 	.byte	0x04, 0x05
        /*028e*/ 	.short	(.L_1768 - .L_1767)
.L_1767:
        /*0290*/ 	.word	0x00000080
        /*0294*/ 	.word	0x00000001
        /*0298*/ 	.word	0x00000001


	//----- nvinfo : EIATTR_CRS_STACK_SIZE
	.align		4
.L_1768:
        /*029c*/ 	.byte	0x04, 0x1e
        /*029e*/ 	.short	(.L_1770 - .L_1769)
.L_1769:
        /*02a0*/ 	.word	0x00000000
.L_1770:


//--------------------- .nv.info._ZN2at6native13reduce_kernelILi512ELi1ENS0_8ReduceOpIN3c108BFloat16ENS0_10WelfordOpsIS4_fiN4cuda3std3__44pairIffEEEEjfLi2ELi2EEEEEvT1_ --------------------------
	.section	.nv.info._ZN2at6native13reduce_kernelILi512ELi1ENS0_8ReduceOpIN3c108BFloat16ENS0_10WelfordOpsIS4_fiN4cuda3std3__44pairIffEEEEjfLi2ELi2EEEEEvT1_,"",@"SHT_CUDA_INFO"
	.sectionflags	@""
	.align	4


	//----- nvinfo : EIATTR_CUDA_API_VERSION
	.align		4
        /*0000*/ 	.byte	0x04, 0x37
        /*0002*/ 	.short	(.L_1772 - .L_1771)
.L_1771:
        /*0004*/ 	.word	0x00000082


	//----- nvinfo : EIATTR_SW2861232_WAR
	.align		4
.L_1772:
        /*0008*/ 	.byte	0x01, 0x35
	.zero		2


	//----- nvinfo : EIATTR_PARAM_CBANK
	.align		4
        /*000c*/ 	.byte	0x04, 0x0a
        /*000e*/ 	.short	(.L_1774 - .L_1773)
	.align		4
.L_1773:
        /*0010*/ 	.word	index@(.nv.constant0._ZN2at6native13reduce_kernelILi512ELi1ENS0_8ReduceOpIN3c108BFloat16ENS0_10WelfordOpsIS4_fiN4cuda3std3__44pairIffEEEEjfLi2ELi2EEEEEvT1_)
        /*0014*/ 	.short	0x0160
        /*0016*/ 	.short	0x0428


	//----- nvinfo : EIATTR_CBANK_PARAM_SIZE
	.align		4
.L_1774:
        /*0018*/ 	.byte	0x03, 0x19
        /*001a*/ 	.short	0x0428


	//----- nvinfo : EIATTR_KPARAM_INFO
	.align		4
        /*001c*/ 	.byte	0x04, 0x17
        /*001e*/ 	.short	(.L_1776 - .L_1775)
.L_1775:
        /*0020*/ 	.word	0x00000000
        /*0024*/ 	.short	0x0000
        /*0026*/ 	.short	0x0000
        /*0028*/ 	.byte	0x00, 0xf0, 0xa1, 0x10


	//----- nvinfo : EIATTR_MAXREG_COUNT
	.align		4
.L_1776:
        /*002c*/ 	.byte	0x03, 0x1b
        /*002e*/ 	.short	0x0020


	//----- nvinfo : EIATTR_NUM_BARRIERS
	.align		4
        /*0030*/ 	.byte	0x02, 0x4c
        /*0032*/ 	.byte	0x01
	.zero		1


	//----- nvinfo : EIATTR_EXTERNS
	.align		4
        /*0034*/ 	.byte	0x04, 0x0f
        /*0036*/ 	.short	(.L_1778 - .L_1777)


	//   ....[0]....
	.align		4
.L_1777:
        /*0038*/ 	.word	index@(__assertfail)


	//----- nvinfo : EIATTR_MERCURY_ISA_VERSION
	.align		4
.L_1778:
        /*003c*/ 	.byte	0x03, 0x5f
        /*003e*/ 	.short	0x0000


	//----- nvinfo : EIATTR_UNUSED_LOAD_BYTE_OFFSET
	.align		4
        /*0040*/ 	.byte	0x04, 0x44
        /*0042*/ 	.short	(.L_1780 - .L_1779)


	//   ....[0]....
.L_1779:
        /*0044*/ 	.word	0x00005f40
        /*0048*/ 	.word	0x0000f0ff


	//   ....[1]....
        /*004c*/ 	.word	0x000092b0
        /*0050*/ 	.word	0x0000f0ff


	//----- nvinfo : EIATTR_INT_WARP_WIDE_INSTR_OFFSETS
	.align		4
.L_1780:
        /*0054*/ 	.byte	0x04, 0x31
        /*0056*/ 	.short	(.L_1782 - .L_1781)


	//   ....[0]....
.L_1781:
        /*0058*/ 	.word	0x00008ab0


	//   ....[1]....
        /*005c*/ 	.word	0x00008b80


	//----- nvinfo : EIATTR_COOP_GROUP_MASK_REGIDS
	.align		4
.L_1782:
        /*0060*/ 	.byte	0x04, 0x29
        /*0062*/ 	.short	(.L_1784 - .L_1783)


	//   ....[0]....
.L_1783:
        /*0064*/ 	.word	0xffffffff


	//   ....[1]....
        /*0068*/ 	.word	0xffffffff


	//   ....[2]....
        /*006c*/ 	.word	0xffffffff


	//   ....[3]....
        /*0070*/ 	.word	0xffffffff


	//   ....[4]....
        /*0074*/ 	.word	0xffffffff


	//   ....[5]....
        /*0078*/ 	.word	0xffffffff


	//   ....[6]....
        /*007c*/ 	.word	0xffffffff


	//   ....[7]....
        /*0080*/ 	.word	0xffffffff


	//----- nvinfo : EIATTR_COOP_GROUP_INSTR_OFFSETS
	.align		4
.L_1784:
        /*0084*/ 	.byte	0x04, 0x28
        /*0086*/ 	.short	(.L_1786 - .L_1785)


	//   ....[0]....
.L_1785:
        /*0088*/ 	.word	0x00006460


	//   ....[1]....
        /*008c*/ 	.word	0x00006480


	//   ....[2]....
        /*0090*/ 	.word	0x00006490


	//   ....[3]....
        /*0094*/ 	.word	0x000064a0


	//   ....[4]....
        /*0098*/ 	.word	0x000097b0


	//   ....[5]....
        /*009c*/ 	.word	0x000097d0


	//   ....[6]....
        /*00a0*/ 	.word	0x000097e0


	//   ....[7]....
        /*00a4*/ 	.word	0x000097f0


	//----- nvinfo : EIATTR_SYSCALL_OFFSETS
	.align		4
.L_1786:
        /*00a8*/ 	.byte	0x04, 0x46
        /*00aa*/ 	.short	(.L_1788 - .L_1787)


	//   ....[0]....
.L_1787:
        /*00ac*/ 	.word	0x00009e70


	//   ....[1]....
        /*00b0*/ 	.word	0x0000a160


	//   ....[2]....
        /*00b4*/ 	.word	0x0000a730


	//   ....[3]....
        /*00b8*/ 	.word	0x0000aa20


	//----- nvinfo : EIATTR_EXIT_INSTR_OFFSETS
	.align		4
.L_1788:
        /*00bc*/ 	.byte	0x04, 0x1c
        /*00be*/ 	.short	(.L_1790 - .L_1789)


	//   ....[0]....
.L_1789:
        /*00c0*/ 	.word	0x00008c10


	//   ....[1]....
        /*00c4*/ 	.word	0x00009970


	//   ....[2]....
        /*00c8*/ 	.word	0x00009c80


	//   ....[3]....
        /*00cc*/ 	.word	0x00009cd0


	//   ....[4]....
        /*00d0*/ 	.word	0x00009d20


	//   ....[5]....
        /*00d4*/ 	.word	0x00009fe0


	//   ....[6]....
        /*00d8*/ 	.word	0x0000a030


	//   ....[7]....
        /*00dc*/ 	.word	0x0000a170


	//   ....[8]....
        /*00e0*/ 	.word	0x0000a1d0


	//   ....[9]....
        /*00e4*/ 	.word	0x0000a200


	//   ....[10]....
        /*00e8*/ 	.word	0x0000a230


	//   ....[11]....
        /*00ec*/ 	.word	0x0000a540


	//   ....[12]....
        /*00f0*/ 	.word	0x0000a590


	//   ....[13]....
        /*00f4*/ 	.word	0x0000a5e0


	//   ....[14]....
        /*00f8*/ 	.word	0x0000a8a0


	//   ....[15]....
        /*00fc*/ 	.word	0x0000a8f0


	//   ....[16]....
        /*0100*/ 	.word	0x0000aa30


	//----- nvinfo : EIATTR_MAX_THREADS
	.align		4
.L_1790:
        /*0104*/ 	.byte	0x04, 0x05
        /*0106*/ 	.short	(.L_1792 - .L_1791)
.L_1791:
        /*0108*/ 	.word	0x00000200
        /*010c*/ 	.word	0x00000001
        /*0110*/ 	.word	0x00000001


	//----- nvinfo : EIATTR_CRS_STACK_SIZE
	.align		4
.L_1792:
        /*0114*/ 	.byte	0x04, 0x1e
        /*0116*/ 	.short	(.L_1794 - .L_1793)
.L_1793:
        /*0118*/ 	.word	0x00000000
.L_1794:


//--------------------- .nv.info._ZN2at6native13reduce_kernelILi256ELi2ENS0_8ReduceOpIN3c108BFloat16ENS0_10WelfordOpsIS4_fiN4cuda3std3__44pairIffEEEEjfLi2ELi2EEEEEvT1_ --------------------------
	.section	.nv.info._ZN2at6native13reduce_kernelILi256ELi2ENS0_8ReduceOpIN3c108BFloat16ENS0_10WelfordOpsIS4_fiN4cuda3std3__44pairIffEEEEjfLi2ELi2EEEEEvT1_,"",@"SHT_CUDA_INFO"
	.sectionflags	@""
	.align	4


	//----- nvinfo : EIATTR_CUDA_API_VERSION
	.align		4
        /*0000*/ 	.byte	0x04, 0x37
        /*0002*/ 	.short	(.L_1796 - .L_1795)
.L_1795:
        /*0004*/ 	.word	0x00000082


	//----- nvinfo : EIATTR_SW2861232_WAR
	.align		4
.L_1796:
        /*0008*/ 	.byte	0x01, 0x35
	.zero		2


	//----- nvinfo : EIATTR_PARAM_CBANK
	.align		4
        /*000c*/ 	.byte	0x04, 0x0a
        /*000e*/ 	.short	(.L_1798 - .L_1797)
	.align		4
.L_1797:
        /*0010*/ 	.word	index@(.nv.constant0._ZN2at6native13reduce_kernelILi256ELi2ENS0_8ReduceOpIN3c108BFloat16ENS0_10WelfordOpsIS4_fiN4cuda3std3__44pairIffEEEEjfLi2ELi2EEEEEvT1_)
        /*0014*/ 	.short	0x0160
        /*0016*/ 	.short	0x0428


	//----- nvinfo : EIATTR_CBANK_PARAM_SIZE
	.align		4
.L_1798:
        /*0018*/ 	.byte	0x03, 0x19
        /*001a*/ 	.short	0x0428


	//----- nvinfo : EIATTR_KPARAM_INFO
	.align		4
        /*001c*/ 	.byte	0x04, 0x17
        /*001e*/ 	.short	(.L_1800 - .L_1799)
.L_1799:
        /*0020*/ 	.word	0x00000000
        /*0024*/ 	.short	0x0000
        /*0026*/ 	.short	0x0000
        /*0028*/ 	.byte	0x00, 0xf0, 0xa1, 0x10


	//----- nvinfo : EIATTR_MAXREG_COUNT
	.align		4
.L_1800:
        /*002c*/ 	.byte	0x03, 0x1b
        /*002e*/ 	.short	0x0040


	//----- nvinfo : EIATTR_NUM_BARRIERS
	.align		4
        /*0030*/ 	.byte	0x02, 0x4c
        /*0032*/ 	.byte	0x01
	.zero		1


	//----- nvinfo : EIATTR_EXTERNS
	.align		4
        /*0034*/ 	.byte	0x04, 0x0f
        /*0036*/ 	.short	(.L_1802 - .L_1801)


	//   ....[0]....
	.align		4
.L_1801:
        /*0038*/ 	.word	index@(__assertfail)


	//----- nvinfo : EIATTR_MERCURY_ISA_VERSION
	.align		4
.L_1802:
        /*003c*/ 	.byte	0x03, 0x5f
        /*003e*/ 	.short	0x0000


	//----- nvinfo : EIATTR_UNUSED_LOAD_BYTE_OFFSET
	.align		4
        /*0040*/ 	.byte	0x04, 0x44
        /*0042*/ 	.short	(.L_1804 - .L_1803)


	//   ....[0]....
.L_1803:
        /*0044*/ 	.word	0x00006d00
        /*0048*/ 	.word	0x0000f0ff


	//   ....[1]....
        /*004c*/ 	.word	0x0000c450
        /*0050*/ 	.word	0x0000f0ff


	//----- nvinfo : EIATTR_INT_WARP_WIDE_INSTR_OFFSETS
	.align		4
.L_1804:
        /*0054*/ 	.byte	0x04, 0x31
        /*0056*/ 	.short	(.L_1806 - .L_1805)


	//   ....[0]....
.L_1805:
        /*0058*/ 	.word	0x0000b7d0


	//   ....[1]....
        /*005c*/ 	.word	0x0000b8a0


	//----- nvinfo : EIATTR_COOP_GROUP_MASK_REGIDS
	.align		4
.L_1806:
        /*0060*/ 	.byte	0x04, 0x29
        /*0062*/ 	.short	(.L_1808 - .L_1807)


	//   ....[0]....
.L_1807:
        /*0064*/ 	.word	0xffffffff


	//   ....[1]....
        /*0068*/ 	.word	0xffffffff


	//   ....[2]....
        /*006c*/ 	.word	0xffffffff


	//   ....[3]....
        /*0070*/ 	.word	0xffffffff


	//   ....[4]....
        /*0074*/ 	.word	0xffffffff


	//   ....[5]....
        /*0078*/ 	.word	0xffffffff


	//   ....[6]....
        /*007c*/ 	.word	0xffffffff


	//   ....[7]....
        /*0080*/ 	.word	0xffffffff


	//   ....[8]....
        /*0084*/ 	.word	0xffffffff


	//   ....[9]....
        /*0088*/ 	.word	0xffffffff


	//   ....[10]....
        /*008c*/ 	.word	0xffffffff


	//   ....[11]....
        /*0090*/ 	.word	0xffffffff


	//   ....[12]....
        /*0094*/ 	.word	0xffffffff


	//   ....[13]....
        /*0098*/ 	.word	0xffffffff


	//   ....[14]....
        /*009c*/ 	.word	0xffffffff


	//   ....[15]....
        /*00a0*/ 	.word	0xffffffff


	//----- nvinfo : EIATTR_COOP_GROUP_INSTR_OFFSETS
	.align		4
.L_1808:
        /*00a4*/ 	.byte	0x04, 0x28
        /*00a6*/ 	.short	(.L_1810 - .L_1809)


	//   ....[0]....
.L_1809:
        /*00a8*/ 	.word	0x00007560


	//   ....[1]....
        /*00ac*/ 	.word	0x00007580


	//   ....[2]....
        /*00b0*/ 	.word	0x00007590


	//   ....[3]....
        /*00b4*/ 	.word	0x000075a0


	//   ....[4]....
        /*00b8*/ 	.word	0x00007700


	//   ....[5]....
        /*00bc*/ 	.word	0x00007720


	//   ....[6]....
        /*00c0*/ 	.word	0x00007730


	//   ....[7]....
        /*00c4*/ 	.word	0x00007740


	//   ....[8]....
        /*00c8*/ 	.word	0x0000cc60


	//   ....[9]....
        /*00cc*/ 	.word	0x0000cc80


	//   ....[10]....
        /*00d0*/ 	.word	0x0000cc90


	//   ....[11]....
        /*00d4*/ 	.word	0x0000cca0


	//   ....[12]....
        /*00d8*/ 	.word	0x0000ce00


	//   ....[13]....
        /*00dc*/ 	.word	0x0000ce20


	//   ....[14]....
        /*00e0*/ 	.word	0x0000ce30


	//   ....[15]....
        /*00e4*/ 	.word	0x0000ce40


	//----- nvinfo : EIATTR_SYSCALL_OFFSETS
	.align		4
.L_1810:
        /*00e8*/ 	.byte	0x04, 0x46
        /*00ea*/ 	.short	(.L_1812 - .L_1811)


	//   ....[0]....
.L_1811:
        /*00ec*/ 	.word	0x00000f60


	//   ....[1]....
        /*00f0*/ 	.word	0x0000d750


	//   ....[2]....
        /*00f4*/ 	.word	0x0000db40


	//   ....[3]....
        /*00f8*/ 	.word	0x0000dc60


	//   ....[4]....
        /*00fc*/ 	.word	0x0000e490


	//   ....[5]....
        /*0100*/ 	.word	0x0000e880


	//   ....[6]....
        /*0104*/ 	.word	0x0000e9a0


	//----- nvinfo : EIATTR_EXIT_INSTR_OFFSETS
	.align		4
.L_1812:
        /*0108*/ 	.byte	0x04, 0x1c
        /*010a*/ 	.short	(.L_1814 - .L_1813)


	//   ....[0]....
.L_1813:
        /*010c*/ 	.word	0x0000b930


	//   ....[1]....
        /*0110*/ 	.word	0x0000cfc0


	//   ....[2]....
        /*0114*/ 	.word	0x0000d520


	//   ....[3]....
        /*0118*/ 	.word	0x0000d570


	//   ....[4]....
        /*011c*/ 	.word	0x0000d600


	//   ....[5]....
        /*0120*/ 	.word	0x0000d9c0


	//   ....[6]....
        /*0124*/ 	.word	0x0000da10


	//   ....[7]....
        /*0128*/ 	.word	0x0000dc70


	//   ....[8]....
        /*012c*/ 	.word	0x0000dca0


	//   ....[9]....
        /*0130*/ 	.word	0x0000dcd0


	//   ....[10]....
        /*0134*/ 	.word	0x0000dd00


	//   ....[11]....
        /*0138*/ 	.word	0x0000e260


	//   ....[12]....
        /*013c*/ 	.word	0x0000e2b0


	//   ....[13]....
        /*0140*/ 	.word	0x0000e340


	//   ....[14]....
        /*0144*/ 	.word	0x0000e700


	//   ....[15]....
        /*0148*/ 	.word	0x0000e750


	//   ....[16]....
        /*014c*/ 	.word	0x0000e9b0


	//----- nvinfo : EIATTR_MAX_THREADS
	.align		4
.L_1814:
        /*0150*/ 	.byte	0x04, 0x05
        /*0152*/ 	.short	(.L_1816 - .L_1815)
.L_1815:
        /*0154*/ 	.word	0x00000100
        /*0158*/ 	.word	0x00000001
        /*015c*/ 	.word	0x00000001


	//----- nvinfo : EIATTR_CRS_STACK_SIZE
	.align		4
.L_1816:
        /*0160*/ 	.byte	0x04, 0x1e
        /*0162*/ 	.short	(.L_1818 - .L_1817)
.L_1817:
        /*0164*/ 	.word	0x00000000
.L_1818:


//--------------------- .nv.info._ZN2at6native13reduce_kernelILi128ELi4ENS0_8ReduceOpIN3c108BFloat16ENS0_10WelfordOpsIS4_fiN4cuda3std3__44pairIffEEEEjfLi2ELi2EEEEEvT1_ --------------------------
	.section	.nv.info._ZN2at6native13reduce_kernelILi128ELi4ENS0_8ReduceOpIN3c108BFloat16ENS0_10WelfordOpsIS4_fiN4cuda3std3__44pairIffEEEEjfLi2ELi2EEEEEvT1_,"",@"SHT_CUDA_INFO"
	.sectionflags	@""
	.align	4


	//----- nvinfo : EIATTR_CUDA_API_VERSION
	.align		4
        /*0000*/ 	.byte	0x04, 0x37
        /*0002*/ 	.short	(.L_1820 - .L_1819)
.L_1819:
        /*0004*/ 	.word	0x00000082


	//----- nvinfo : EIATTR_SW2861232_WAR
	.align		4
.L_1820:
        /*0008*/ 	.byte	0x01, 0x35
	.zero		2


	//----- nvinfo : EIATTR_PARAM_CBANK
	.align		4
        /*000c*/ 	.byte	0x04, 0x0a
        /*000e*/ 	.short	(.L_1822 - .L_1821)
	.align		4
.L_1821:
        /*0010*/ 	.word	index@(.nv.constant0._ZN2at6native13reduce_kernelILi128ELi4ENS0_8ReduceOpIN3c108BFloat16ENS0_10WelfordOpsIS4_fiN4cuda3std3__44pairIffEEEEjfLi2ELi2EEEEEvT1_)
        /*0014*/ 	.short	0x0160
        /*0016*/ 	.short	0x0428


	//----- nvinfo : EIATTR_CBANK_PARAM_SIZE
	.align		4
.L_1822:
        /*0018*/ 	.byte	0x03, 0x19
        /*001a*/ 	.short	0x0428


	//----- nvinfo : EIATTR_KPARAM_INFO
	.align		4
        /*001c*/ 	.byte	0x04, 0x17
        /*001e*/ 	.short	(.L_1824 - .L_1823)
.L_1823:
        /*0020*/ 	.word	0x00000000
        /*0024*/ 	.short	0x0000
        /*0026*/ 	.short	0x0000
        /*0028*/ 	.byte	0x00, 0xf0, 0xa1, 0x10


	//----- nvinfo : EIATTR_MAXREG_COUNT
	.align		4
.L_1824:
        /*002c*/ 	.byte	0x03, 0x1b
        /*002e*/ 	.short	0x0080


	//----- nvinfo : EIATTR_NUM_BARRIERS
	.align		4
        /*0030*/ 	.byte	0x02, 0x4c
        /*0032*/ 	.byte	0x01
	.zero		1


	//----- nvinfo : EIATTR_EXTERNS
	.align		4
        /*0034*/ 	.byte	0x04, 0x0f
        /*0036*/ 	.short	(.L_1826 - .L_1825)


	//   ....[0]....
	.align		4
.L_1825:
        /*0038*/ 	.word	index@(__assertfail)


	//----- nvinfo : EIATTR_MERCURY_ISA_VERSION
	.align		4
.L_1826:
        /*003c*/ 	.byte	0x03, 0x5f
        /*003e*/ 	.short	0x0000


	//----- nvinfo : EIATTR_UNUSED_LOAD_BYTE_OFFSET
	.align		4
        /*0040*/ 	.byte	0x04, 0x44
        /*0042*/ 	.short	(.L_1828 - .L_1827)


	//   ....[0]....
.L_1827:
        /*0044*/ 	.word	0x000085b0
        /*0048*/ 	.word	0x0000f0ff


	//   ....[1]....
        /*004c*/ 	.word	0x000121a0
        /*0050*/ 	.word	0x0000f0ff


	//----- nvinfo : EIATTR_INT_WARP_WIDE_INSTR_OFFSETS
	.align		4
.L_1828:
        /*0054*/ 	.byte	0x04, 0x31
        /*0056*/ 	.short	(.L_1830 - .L_1829)


	//   ....[0]....
.L_1829:
        /*0058*/ 	.word	0x00010c80


	//   ....[1]....
        /*005c*/ 	.word	0x00010d50


	//----- nvinfo : EIATTR_COOP_GROUP_MASK_REGIDS
	.align		4
.L_1830:
        /*0060*/ 	.byte	0x04, 0x29
        /*0062*/ 	.short	(.L_1832 - .L_1831)


	//   ....[0]....
.L_1831:
        /*0064*/ 	.word	0xffffffff


	//   ....[1]....
        /*0068*/ 	.word	0xffffffff


	//   ....[2]....
        /*006c*/ 	.word	0xffffffff


	//   ....[3]....
        /*0070*/ 	.word	0xffffffff


	//   ....[4]....
        /*0074*/ 	.word	0xffffffff


	//   ....[5]....
        /*0078*/ 	.word	0xffffffff


	//   ....[6]....
        /*007c*/ 	.word	0xffffffff


	//   ....[7]....
        /*0080*/ 	.word	0xffffffff


	//   ....[8]....
        /*0084*/ 	.word	0xffffffff


	//   ....[9]....
        /*0088*/ 	.word	0xffffffff


	//   ....[10]....
        /*008c*/ 	.word	0xffffffff


	//   ....[11]....
        /*0090*/ 	.word	0xffffffff


	//   ....[12]....
        /*0094*/ 	.word	0xffffffff


	//   ....[13]....
        /*0098*/ 	.word	0xffffffff


	//   ....[14]....
        /*009c*/ 	.word	0xffffffff


	//   ....[15]....
        /*00a0*/ 	.word	0xffffffff


	//   ....[16]....
        /*00a4*/ 	.word	0xffffffff


	//   ....[17]....
        /*00a8*/ 	.word	0xffffffff


	//   ....[18]....
        /*00ac*/ 	.word	0xffffffff


	//   ....[19]....
        /*00b0*/ 	.word	0xffffffff


	//   ....[20]....
        /*00b4*/ 	.word	0xffffffff


	//   ....[21]....
        /*00b8*/ 	.word	0xffffffff


	//   ....[22]....
        /*00bc*/ 	.word	0xffffffff


	//   ....[23]....
        /*00c0*/ 	.word	0xffffffff


	//   ....[24]....
        /*00c4*/ 	.word	0xffffffff


	//   ....[25]....
        /*00c8*/ 	.word	0xffffffff


	//   ....[26]....
        /*00cc*/ 	.word	0xffffffff


	//   ....[27]....
        /*00d0*/ 	.word	0xffffffff


	//   ....[28]....
        /*00d4*/ 	.word	0xffffffff


	//   ....[29]....
        /*00d8*/ 	.word	0xffffffff


	//   ....[30]....
        /*00dc*/ 	.word	0xffffffff


	//   ....[31]....
        /*00e0*/ 	.word	0xffffffff


	//----- nvinfo : EIATTR_COOP_GROUP_INSTR_OFFSETS
	.align		4
.L_1832:
        /*00e4*/ 	.byte	0x04, 0x28
        /*00e6*/ 	.short	(.L_1834 - .L_1833)


	//   ....[0]....
.L_1833:
        /*00e8*/ 	.word	0x00009430


	//   ....[1]....
        /*00ec*/ 	.word	0x00009450


	//   ....[2]....
        /*00f0*/ 	.word	0x00009460


	//   ....[3]....
        /*00f4*/ 	.word	0x00009470


	//   ....[4]....
        /*00f8*/ 	.word	0x000095d0


	//   ....[5]....
        /*00fc*/ 	.word	0x000095f0


	//   ....[6]....
        /*0100*/ 	.word	0x00009600


	//   ....[7]....
        /*0104*/ 	.word	0x00009610


	//   ....[8]....
        /*0108*/ 	.word	0x00009770


	//   ....[9]....
        /*010c*/ 	.word	0x00009790


	//   ....[10]....
        /*0110*/ 	.word	0x000097a0


	//   ....[11]....
        /*0114*/ 	.word	0x000097b0


	//   ....[12]....
        /*0118*/ 	.word	0x00009910


	//   ....[13]....
        /*011c*/ 	.word	0x00009930


	//   ....[14]....
        /*0120*/ 	.word	0x00009940


	//   ....[15]....
        /*0124*/ 	.word	0x00009950


	//   ....[16]....
        /*0128*/ 	.word	0x00012fc0


	//   ....[17]....
        /*012c*/ 	.word	0x00012fe0


	//   ....[18]....
        /*0130*/ 	.word	0x00012ff0


	//   ....[19]....
        /*0134*/ 	.word	0x00013000


	//   ....[20]....
        /*0138*/ 	.word	0x00013160


	//   ....[21]....
        /*013c*/ 	.word	0x00013180


	//   ....[22]....
        /*0140*/ 	.word	0x00013190


	//   ....[23]....
        /*0144*/ 	.word	0x000131a0


	//   ....[24]....
        /*0148*/ 	.word	0x00013300


	//   ....[25]....
        /*014c*/ 	.word	0x00013320


	//   ....[26]....
        /*0150*/ 	.word	0x00013330


	//   ....[27]....
        /*0154*/ 	.word	0x00013340


	//   ....[28]....
        /*0158*/ 	.word	0x000134a0


	//   ....[29]....
        /*015c*/ 	.word	0x000134c0


	//   ....[30]....
        /*0160*/ 	.word	0x000134d0


	//   ....[31]....
        /*0164*/ 	.word	0x000134e0


	//----- nvinfo : EIATTR_SYSCALL_OFFSETS
	.align		4
.L_1834:
        /*0168*/ 	.byte	0x04, 0x46
        /*016a*/ 	.short	(.L_1836 - .L_1835)


	//   ....[0]....
.L_1835:
        /*016c*/ 	.word	0x00000fa0


	//   ....[1]....
        /*0170*/ 	.word	0x00014320


	//   ....[2]....
        /*0174*/ 	.word	0x00014920


	//   ....[3]....
        /*0178*/ 	.word	0x00014a40


	//   ....[4]....
        /*017c*/ 	.word	0x00014b60


	//   ....[5]....
        /*0180*/ 	.word	0x00014c80


	//   ....[6]....
        /*0184*/ 	.word	0x000159e0


	//   ....[7]....
        /*0188*/ 	.word	0x00015fe0


	//   ....[8]....
        /*018c*/ 	.word	0x00016100


	//   ....[9]....
        /*0190*/ 	.word	0x00016220


	//   ....[10]....
        /*0194*/ 	.word	0x00016340


	//----- nvinfo : EIATTR_EXIT_INSTR_OFFSETS
	.align		4
.L_1836:
        /*0198*/ 	.byte	0x04, 0x1c
        /*019a*/ 	.short	(.L_1838 - .L_1837)


	//   ....[0]....
.L_1837:
        /*019c*/ 	.word	0x00010de0


	//   ....[1]....
        /*01a0*/ 	.word	0x00013660


	//   ....[2]....
        /*01a4*/ 	.word	0x00014070


	//   ....[3]....
        /*01a8*/ 	.word	0x000140c0


	//   ....[4]....
        /*01ac*/ 	.word	0x000141d0


	//   ....[5]....
        /*01b0*/ 	.word	0x000147a0


	//   ....[6]....
        /*01b4*/ 	.word	0x000147f0


	//   ....[7]....
        /*01b8*/ 	.word	0x00014c90


	//   ....[8]....
        /*01bc*/ 	.word	0x00014cc0


	//   ....[9]....
        /*01c0*/ 	.word	0x00014cf0


	//   ....[10]....
        /*01c4*/ 	.word	0x00014d20


	//   ....[11]....
        /*01c8*/ 	.word	0x00015730


	//   ....[12]....
        /*01cc*/ 	.word	0x00015780


	//   ....[13]....
        /*01d0*/ 	.word	0x00015890


	//   ....[14]....
        /*01d4*/ 	.word	0x00015e60


	//   ....[15]....
        /*01d8*/ 	.word	0x00015eb0


	//   ....[16]....
        /*01dc*/ 	.word	0x00016350


	//----- nvinfo : EIATTR_MAX_THREADS
	.align		4
.L_1838:
        /*01e0*/ 	.byte	0x04, 0x05
        /*01e2*/ 	.short	(.L_1840 - .L_1839)
.L_1839:
        /*01e4*/ 	.word	0x00000080
        /*01e8*/ 	.word	0x00000001
        /*01ec*/ 	.word	0x00000001


	//----- nvinfo : EIATTR_CRS_STACK_SIZE
	.align		4
.L_1840:
        /*01f0*/ 	.byte	0x04, 0x1e
        /*01f2*/ 	.short	(.L_1842 - .L_1841)
.L_1841:
        /*01f4*/ 	.word	0x00000000
.L_1842:


//--------------------- .nv.info._ZN2at6native13reduce_kernelILi512ELi1ENS0_8ReduceOpIN3c104HalfENS0_10WelfordOpsIS4_fiN4cuda3std3__44pairIffEEEEjfLi2ELi2EEEEEvT1_ --------------------------
	.section	.nv.info._ZN2at6native13reduce_kernelILi512ELi1ENS0_8ReduceOpIN3c104HalfENS0_10WelfordOpsIS4_fiN4cuda3std3__44pairIffEEEEjfLi2ELi2EEEEEvT1_,"",@"SHT_CUDA_INFO"
	.sectionflags	@""
	.align	4


	//----- nvinfo : EIATTR_CUDA_API_VERSION
	.align		4
        /*0000*/ 	.byte	0x04, 0x37
        /*0002*/ 	.short	(.L_1844 - .L_1843)
.L_1843:
        /*0004*/ 	.word	0x00000082


	//----- nvinfo : EIATTR_SW2861232_WAR
	.align		4
.L_1844:
        /*0008*/ 	.byte	0x01, 0x35
	.zero		2


	//----- nvinfo : EIATTR_PARAM_CBANK
	.align		4
        /*000c*/ 	.byte	0x04, 0x0a
        /*000e*/ 	.short	(.L_1846 - .L_1845)
	.align		4
.L_1845:
        /*0010*/ 	.word	index@(.nv.constant0._ZN2at6native13reduce_kernelILi512ELi1ENS0_8ReduceOpIN3c104HalfENS0_10WelfordOpsIS4_fiN4cuda3std3__44pairIffEEEEjfLi2ELi2EEEEEvT1_)
        /*0014*/ 	.short	0x0160
        /*0016*/ 	.short	0x0428


	//----- nvinfo : EIATTR_CBANK_PARAM_SIZE
	.align		4
.L_1846:
        /*0018*/ 	.byte	0x03, 0x19
        /*001a*/ 	.short	0x0428


	//----- nvinfo : EIATTR_KPARAM_INFO
	.align		4
        /*001c*/ 	.byte	0x04, 0x17
        /*001e*/ 	.short	(.L_1848 - .L_1847)
.L_1847:
        /*0020*/ 	.word	0x00000000
        /*0024*/ 	.short	0x0000
        /*0026*/ 	.short	0x0000
        /*0028*/ 	.byte	0x00, 0xf0, 0xa1, 0x10


	//----- nvinfo : EIATTR_MAXREG_COUNT
	.align		4
.L_1848:
        /*002c*/ 	.byte	0x03, 0x1b
        /*002e*/ 	.short	0x0020


	//----- nvinfo : EIATTR_NUM_BARRIERS
	.align		4
        /*0030*/ 	.byte	0x02, 0x4c
        /*0032*/ 	.byte	0x01
	.zero		1


	//----- nvinfo : EIATTR_EXTERNS
	.align		4
        /*0034*/ 	.byte	0x04, 0x0f
        /*0036*/ 	.short	(.L_1850 - .L_1849)


	//   ....[0]....
	.align		4
.L_1849:
        /*0038*/ 	.word	index@(__assertfail)


	//----- nvinfo : EIATTR_MERCURY_ISA_VERSION
	.align		4
.L_1850:
        /*003c*/ 	.byte	0x03, 0x5f
        /*003e*/ 	.short	0x0000


	//----- nvinfo : EIATTR_UNUSED_LOAD_BYTE_OFFSET
	.align		4
        /*0040*/ 	.byte	0x04, 0x44
        /*0042*/ 	.short	(.L_1852 - .L_1851)


	//   ....[0]....
.L_1851:
        /*0044*/ 	.word	0x00005f40
        /*0048*/ 	.word	0x0000f0ff


	//   ....[1]....
        /*004c*/ 	.word	0x000092b0
        /*0050*/ 	.word	0x0000f0ff


	//----- nvinfo : EIATTR_INT_WARP_WIDE_INSTR_OFFSETS
	.align		4
.L_1852:
        /*0054*/ 	.byte	0x04, 0x31
        /*0056*/ 	.short	(.L_1854 - .L_1853)


	//   ....[0]....
.L_1853:
        /*0058*/ 	.word	0x00008ab0


	//   ....[1]....
        /*005c*/ 	.word	0x00008b80


	//----- nvinfo : EIATTR_COOP_GROUP_MASK_REGIDS
	.align		4
.L_1854:
        /*0060*/ 	.byte	0x04, 0x29
        /*0062*/ 	.short	(.L_1856 - .L_1855)


	//   ....[0]....
.L_1855:
        /*0064*/ 	.word	0xffffffff


	//   ....[1]....
        /*0068*/ 	.word	0xffffffff


	//   ....[2]....
        /*006c*/ 	.word	0xffffffff


	//   ....[3]....
        /*0070*/ 	.word	0xffffffff


	//   ....[4]....
        /*0074*/ 	.word	0xffffffff


	//   ....[5]....
        /*0078*/ 	.word	0xffffffff


	//   ....[6]....
        /*007c*/ 	.word	0xffffffff


	//   ....[7]....
        /*0080*/ 	.word	0xffffffff


	//----- nvinfo : EIATTR_COOP_GROUP_INSTR_OFFSETS
	.align		4
.L_1856:
        /*0084*/ 	.byte	0x04, 0x28
        /*0086*/ 	.short	(.L_1858 - .L_1857)


	//   ....[0]....
.L_1857:
        /*0088*/ 	.word	0x00006460


	//   ....[1]....
        /*008c*/ 	.word	0x00006480


	//   ....[2]....
        /*0090*/ 	.word	0x00006490


	//   ....[3]....
        /*0094*/ 	.word	0x000064a0


	//   ....[4]....
        /*0098*/ 	.word	0x000097b0


	//   ....[5]....
        /*009c*/ 	.word	0x000097d0


	//   ....[6]....
        /*00a0*/ 	.word	0x000097e0


	//   ....[7]....
        /*00a4*/ 	.word	0x000097f0


	//----- nvinfo : EIATTR_SYSCALL_OFFSETS
	.align		4
.L_1858:
        /*00a8*/ 	.byte	0x04, 0x46
        /*00aa*/ 	.short	(.L_1860 - .L_1859)


	//   ....[0]....
.L_1859:
        /*00ac*/ 	.word	0x00009e70


	//   ....[1]....
        /*00b0*/ 	.word	0x0000a160


	//   ....[2]....
        /*00b4*/ 	.word	0x0000a730


	//   ....[3]....
        /*00b8*/ 	.word	0x0000aa20


	//----- nvinfo : EIATTR_EXIT_INSTR_OFFSETS
	.align		4
.L_1860:
        /*00bc*/ 	.byte	0x04, 0x1c
        /*00be*/ 	.short	(.L_1862 - .L_1861)


	//   ....[0]....
.L_1861:
        /*00c0*/ 	.word	0x00008c10


	//   ....[1]....
        /*00c4*/ 	.word	0x00009970


	//   ....[2]....
        /*00c8*/ 	.word	0x00009c60


	//   ....[3]....
        /*00cc*/ 	.word	0x00009cd0


	//   ....[4]....
        /*00d0*/ 	.word	0x00009d20


	//   ....[5]....
        /*00d4*/ 	.word	0x00009fc0


	//   ....[6]....
        /*00d8*/ 	.word	0x0000a030


	//   ....[7]....
        /*00dc*/ 	.word	0x0000a170


	//   ....[8]....
        /*00e0*/ 	.word	0x0000a1d0


	//   ....[9]....
        /*00e4*/ 	.word	0x0000a200


	//   ....[10]....
        /*00e8*/ 	.word	0x0000a230


	//   ....[11]....
        /*00ec*/ 	.word	0x0000a520


	//   ....[12]....
        /*00f0*/ 	.word	0x0000a590


	//   ....[13]....
        /*00f4*/ 	.word	0x0000a5e0


	//   ....[14]....
        /*00f8*/ 	.word	0x0000a880


	//   ....[15]....
        /*00fc*/ 	.word	0x0000a8f0


	//   ....[16]....
        /*0100*/ 	.word	0x0000aa30


	//----- nvinfo : EIATTR_MAX_THREADS
	.align		4
.L_1862:
        /*0104*/ 	.byte	0x04, 0x05
        /*0106*/ 	.short	(.L_1864 - .L_1863)
.L_1863:
        /*0108*/ 	.word	0x00000200
        /*010c*/ 	.word	0x00000001
        /*0110*/ 	.word	0x00000001


	//----- nvinfo : EIATTR_CRS_STACK_SIZE
	.align		4
.L_1864:
        /*0114*/ 	.byte	0x04, 0x1e
        /*0116*/ 	.short	(.L_1866 - .L_1865)
.L_1865:
        /*0118*/ 	.word	0x00000000
.L_1866:


//--------------------- .nv.info._ZN2at6native13reduce_kernelILi256ELi2ENS0_8ReduceOpIN3c104HalfENS0_10WelfordOpsIS4_fiN4cuda3std3__44pairIffEEEEjfLi2ELi2EEEEEvT1_ --------------------------
	.section	.nv.info._ZN2at6native13reduce_kernelILi256ELi2ENS0_8ReduceOpIN3c104HalfENS0_10WelfordOpsIS4_fiN4cuda3std3__44pairIffEEEEjfLi2ELi2EEEEEvT1_,"",@"SHT_CUDA_INFO"
	.sectionflags	@""
	.align	4


	//----- nvinfo : EIATTR_CUDA_API_VERSION
	.align		4
        /*0000*/ 	.byte	0x04, 0x37
        /*0002*/ 	.short	(.L_1868 - .L_1867)
.L_1867:
        /*0004*/ 	.word	0x00000082


	//----- nvinfo : EIATTR_SW2861232_WAR
	.align		4
.L_1868:
        /*0008*/ 	.byte	0x01, 0x35
	.zero		2


	//----- nvinfo : EIATTR_PARAM_CBANK
	.align		4
        /*000c*/ 	.byte	0x04, 0x0a
        /*000e*/ 	.short	(.L_1870 - .L_1869)
	.align		4
.L_1869:
        /*0010*/ 	.word	index@(.nv.constant0._ZN2at6native13reduce_kernelILi256ELi2ENS0_8ReduceOpIN3c104HalfENS0_10WelfordOpsIS4_fiN4cuda3std3__44pairIffEEEEjfLi2ELi2EEEEEvT1_)
        /*0014*/ 	.short	0x0160
        /*0016*/ 	.short	0x0428


	//----- nvinfo : EIATTR_CBANK_PARAM_SIZE
	.align		4
.L_1870:
        /*0018*/ 	.byte	0x03, 0x19
        /*001a*/ 	.short	0x0428


	//----- nvinfo : EIATTR_KPARAM_INFO
	.align		4
        /*001c*/ 	.byte	0x04, 0x17
        /*001e*/ 	.short	(.L_1872 - .L_1871)
.L_1871:
        /*0020*/ 	.word	0x00000000
        /*0024*/ 	.short	0x0000
        /*0026*/ 	.short	0x0000
        /*0028*/ 	.byte	0x00, 0xf0, 0xa1, 0x10


	//----- nvinfo : EIATTR_MAXREG_COUNT
	.align		4
.L_1872:
        /*002c*/ 	.byte	0x03, 0x1b
        /*002e*/ 	.short	0x0040


	//----- nvinfo : EIATTR_NUM_BARRIERS
	.align		4
        /*0030*/ 	.byte	0x02, 0x4c
        /*0032*/ 	.byte	0x01
	.zero		1


	//----- nvinfo : EIATTR_EXTERNS
	.align		4
        /*0034*/ 	.byte	0x04, 0x0f
        /*0036*/ 	.short	(.L_1874 - .L_1873)


	//   ....[0]....
	.align		4
.L_1873:
        /*0038*/ 	.word	index@(__assertfail)


	//----- nvinfo : EIATTR_MERCURY_ISA_VERSION
	.align		4
.L_1874:
        /*003c*/ 	.byte	0x03, 0x5f
        /*003e*/ 	.short	0x0000


	//----- nvinfo : EIATTR_UNUSED_LOAD_BYTE_OFFSET
	.align		4
        /*0040*/ 	.byte	0x04, 0x44
        /*0042*/ 	.short	(.L_1876 - .L_1875)


	//   ....[0]....
.L_1875:
        /*0044*/ 	.word	0x00006c60
        /*0048*/ 	.word	0x0000f0ff


	//   ....[1]....
        /*004c*/ 	.word	0x0000c3b0
        /*0050*/ 	.word	0x0000f0ff


	//----- nvinfo : EIATTR_INT_WARP_WIDE_INSTR_OFFSETS
	.align		4
.L_1876:
        /*0054*/ 	.byte	0x04, 0x31
        /*0056*/ 	.short	(.L_1878 - .L_1877)


	//   ....[0]....
.L_1877:
        /*0058*/ 	.word	0x0000b730


	//   ....[1]....
        /*005c*/ 	.word	0x0000b800


	//----- nvinfo : EIATTR_COOP_GROUP_MASK_REGIDS
	.align		4
.L_1878:
        /*0060*/ 	.byte	0x04, 0x29
        /*0062*/ 	.short	(.L_1880 - .L_1879)


	//   ....[0]....
.L_1879:
        /*0064*/ 	.word	0xffffffff


	//   ....[1]....
        /*0068*/ 	.word	0xffffffff


	//   ....[2]....
        /*006c*/ 	.word	0xffffffff


	//   ....[3]....
        /*0070*/ 	.word	0xffffffff


	//   ....[4]....
        /*0074*/ 	.word	0xffffffff


	//   ....[5]....
        /*0078*/ 	.word	0xffffffff


	//   ....[6]....
        /*007c*/ 	.word	0xffffffff


	//   ....[7]....
        /*0080*/ 	.word	0xffffffff


	//   ....[8]....
        /*0084*/ 	.word	0xffffffff


	//   ....[9]....
        /*0088*/ 	.word	0xffffffff


	//   ....[10]....
        /*008c*/ 	.word	0xffffffff


	//   ....[11]....
        /*0090*/ 	.word	0xffffffff


	//   ....[12]....
        /*0094*/ 	.word	0xffffffff


	//   ....[13]....
        /*0098*/ 	.word	0xffffffff


	//   ....[14]....
        /*009c*/ 	.word	0xffffffff


	//   ....[15]....
        /*00a0*/ 	.word	0xffffffff


	//----- nvinfo : EIATTR_COOP_GROUP_INSTR_OFFSETS
	.align		4
.L_1880:
        /*00a4*/ 	.byte	0x04, 0x28
        /*00a6*/ 	.short	(.L_1882 - .L_1881)


	//   ....[0]....
.L_1881:
        /*00a8*/ 	.word	0x000074c0


	//   ....[1]....
        /*00ac*/ 	.word	0x000074e0


	//   ....[2]....
        /*00b0*/ 	.word	0x000074f0


	//   ....[3]....
        /*00b4*/ 	.word	0x00007500


	//   ....[4]....
        /*00b8*/ 	.word	0x00007660


	//   ....[5]....
        /*00bc*/ 	.word	0x00007680


	//   ....[6]....
        /*00c0*/ 	.word	0x00007690


	//   ....[7]....
        /*00c4*/ 	.word	0x000076a0


	//   ....[8]....
        /*00c8*/ 	.word	0x0000cbc0


	//   ....[9]....
        /*00cc*/ 	.word	0x0000cbe0


	//   ....[10]....
        /*00d0*/ 	.word	0x0000cbf0


	//   ....[11]....
        /*00d4*/ 	.word	0x0000cc00


	//   ....[12]....
        /*00d8*/ 	.word	0x0000cd60


	//   ....[13]....
        /*00dc*/ 	.word	0x0000cd80


	//   ....[14]....
        /*00e0*/ 	.word	0x0000cd90


	//   ....[15]....
        /*00e4*/ 	.word	0x0000cda0


	//----- nvinfo : EIATTR_SYSCALL_OFFSETS
	.align		4
.L_1882:
        /*00e8*/ 	.byte	0x04, 0x46
        /*00ea*/ 	.short	(.L_1884 - .L_1883)


	//   ....[0]....
.L_1883:
        /*00ec*/ 	.word	0x00000f60


	//   ....[1]....
        /*00f0*/ 	.word	0x0000d6b0


	//   ....[2]....
        /*00f4*/ 	.word	0x0000daa0


	//   ....[3]....
        /*00f8*/ 	.word	0x0000dbc0


	//   ....[4]....
        /*00fc*/ 	.word	0x0000e3f0


	//   ....[5]....
        /*0100*/ 	.word	0x0000e7e0


	//   ....[6]....
        /*0104*/ 	.word	0x0000e900


	//----- nvinfo : EIATTR_EXIT_INSTR_OFFSETS
	.align		4
.L_1884:
        /*0108*/ 	.byte	0x04, 0x1c
        /*010a*/ 	.short	(.L_1886 - .L_1885)


	//   ....[0]....
.L_1885:
        /*010c*/ 	.word	0x0000b890


	//   ....[1]....
        /*0110*/ 	.word	0x0000cf20


	//   ....[2]....
        /*0114*/ 	.word	0x0000d470


	//   ....[3]....
        /*0118*/ 	.word	0x0000d4d0


	//   ....[4]....
        /*011c*/ 	.word	0x0000d560


	//   ....[5]....
        /*0120*/ 	.word	0x0000d910


	//   ....[6]....
        /*0124*/ 	.word	0x0000d970


	//   ....[7]....
        /*0128*/ 	.word	0x0000dbd0


	//   ....[8]....
        /*012c*/ 	.word	0x0000dc00


	//   ....[9]....
        /*0130*/ 	.word	0x0000dc30


	//   ....[10]....
        /*0134*/ 	.word	0x0000dc60


	//   ....[11]....
        /*0138*/ 	.word	0x0000e1b0


	//   ....[12]....
        /*013c*/ 	.word	0x0000e210


	//   ....[13]....
        /*0140*/ 	.word	0x0000e2a0


	//   ....[14]....
        /*0144*/ 	.word	0x0000e650


	//   ....[15]....
        /*0148*/ 	.word	0x0000e6b0


	//   ....[16]....
        /*014c*/ 	.word	0x0000e910


	//----- nvinfo : EIATTR_MAX_THREADS
	.align		4
.L_1886:
        /*0150*/ 	.byte	0x04, 0x05
        /*0152*/ 	.short	(.L_1888 - .L_1887)
.L_1887:
        /*0154*/ 	.word	0x00000100
        /*0158*/ 	.word	0x00000001
        /*015c*/ 	.word	0x00000001


	//----- nvinfo : EIATTR_CRS_STACK_SIZE
	.align		4
.L_1888:
        /*0160*/ 	.byte	0x04, 0x1e
        /*0162*/ 	.short	(.L_1890 - .L_1889)
.L_1889:
        /*0164*/ 	.word	0x00000000
.L_1890:


//--------------------- .nv.info._ZN2at6native13reduce_kernelILi128ELi4ENS0_8ReduceOpIN3c104HalfENS0_10WelfordOpsIS4_fiN4cuda3std3__44pairIffEEEEjfLi2ELi2EEEEEvT1_ --------------------------
	.section	.nv.info._ZN2at6native13reduce_kernelILi128ELi4ENS0_8ReduceOpIN3c104HalfENS0_10WelfordOpsIS4_fiN4cuda3std3__44pairIffEEEEjfLi2ELi2EEEEEvT1_,"",@"SHT_CUDA_INFO"
	.sectionflags	@""
	.align	4


	//----- nvinfo : EIATTR_CUDA_API_VERSION
	.align		4
        /*0000*/ 	.byte	0x04, 0x37
        /*0002*/ 	.short	(.L_1892 - .L_1891)
.L_1891:
        /*0004*/ 	.word	0x00000082


	//----- nvinfo : EIATTR_SW2861232_WAR
	.align		4
.L_1892:
        /*0008*/ 	.byte	0x01, 0x35
	.zero		2


	//----- nvinfo : EIATTR_PARAM_CBANK
	.align		4
        /*000c*/ 	.byte	0x04, 0x0a
        /*000e*/ 	.short	(.L_1894 - .L_1893)
	.align		4
.L_1893:
        /*0010*/ 	.word	index@(.nv.constant0._ZN2at6native13reduce_kernelILi128ELi4ENS0_8ReduceOpIN3c104HalfENS0_10WelfordOpsIS4_fiN4cuda3std3__44pairIffEEEEjfLi2ELi2EEEEEvT1_)
        /*0014*/ 	.short	0x0160
        /*0016*/ 	.short	0x0428


	//----- nvinfo : EIATTR_CBANK_PARAM_SIZE
	.align		4
.L_1894:
        /*0018*/ 	.byte	0x03, 0x19
        /*001a*/ 	.short	0x0428


	//----- nvinfo : EIATTR_KPARAM_INFO
	.align		4
        /*001c*/ 	.byte	0x04, 0x17
        /*001e*/ 	.short	(.L_1896 - .L_1895)
.L_1895:
        /*0020*/ 	.word	0x00000000
        /*0024*/ 	.short	0x0000
        /*0026*/ 	.short	0x0000
        /*0028*/ 	.byte	0x00, 0xf0, 0xa1, 0x10


	//----- nvinfo : EIATTR_MAXREG_COUNT
	.align		4
.L_1896:
        /*002c*/ 	.byte	0x03, 0x1b
        /*002e*/ 	.short	0x0080


	//----- nvinfo : EIATTR_NUM_BARRIERS
	.align		4
        /*0030*/ 	.byte	0x02, 0x4c
        /*0032*/ 	.byte	0x01
	.zero		1


	//----- nvinfo : EIATTR_EXTERNS
	.align		4
        /*0034*/ 	.byte	0x04, 0x0f
        /*0036*/ 	.short	(.L_1898 - .L_1897)


	//   ....[0]....
	.align		4
.L_1897:
        /*0038*/ 	.word	index@(__assertfail)


	//----- nvinfo : EIATTR_MERCURY_ISA_VERSION
	.align		4
.L_1898:
        /*003c*/ 	.byte	0x03, 0x5f
        /*003e*/ 	.short	0x0000


	//----- nvinfo : EIATTR_UNUSED_LOAD_BYTE_OFFSET
	.align		4
        /*0040*/ 	.byte	0x04, 0x44
        /*0042*/ 	.short	(.L_1900 - .L_1899)


	//   ....[0]....
.L_1899:
        /*0044*/ 	.word	0x000084a0
        /*0048*/ 	.word	0x0000f0ff


	//   ....[1]....
        /*004c*/ 	.word	0x00012090
        /*0050*/ 	.word	0x0000f0ff


	//----- nvinfo : EIATTR_INT_WARP_WIDE_INSTR_OFFSETS
	.align		4
.L_1900:
        /*0054*/ 	.byte	0x04, 0x31
        /*0056*/ 	.short	(.L_1902 - .L_1901)


	//   ....[0]....
.L_1901:
        /*0058*/ 	.word	0x00010b70


	//   ....[1]....
        /*005c*/ 	.word	0x00010c40


	//----- nvinfo : EIATTR_COOP_GROUP_MASK_REGIDS
	.align		4
.L_1902:
        /*0060*/ 	.byte	0x04, 0x29
        /*0062*/ 	.short	(.L_1904 - .L_1903)


	//   ....[0]....
.L_1903:
        /*0064*/ 	.word	0xffffffff


	//   ....[1]....
        /*0068*/ 	.word	0xffffffff


	//   ....[2]....
        /*006c*/ 	.word	0xffffffff


	//   ....[3]....
        /*0070*/ 	.word	0xffffffff


	//   ....[4]....
        /*0074*/ 	.word	0xffffffff


	//   ....[5]....
        /*0078*/ 	.word	0xffffffff


	//   ....[6]....
        /*007c*/ 	.word	0xffffffff


	//   ....[7]....
        /*0080*/ 	.word	0xffffffff


	//   ....[8]....
        /*0084*/ 	.word	0xffffffff


	//   ....[9]....
        /*0088*/ 	.word	0xffffffff


	//   ....[10]....
        /*008c*/ 	.word	0xffffffff


	//   ....[11]....
        /*0090*/ 	.word	0xffffffff


	//   ....[12]....
        /*0094*/ 	.word	0xffffffff


	//   ....[13]....
        /*0098*/ 	.word	0xffffffff


	//   ....[14]....
        /*009c*/ 	.word	0xffffffff


	//   ....[15]....
        /*00a0*/ 	.word	0xffffffff


	//   ....[16]....
        /*00a4*/ 	.word	0xffffffff


	//   ....[17]....
        /*00a8*/ 	.word	0xffffffff


	//   ....[18]....
        /*00ac*/ 	.word	0xffffffff


	//   ....[19]....
        /*00b0*/ 	.word	0xffffffff


	//   ....[20]....
        /*00b4*/ 	.word	0xffffffff


	//   ....[21]....
        /*00b8*/ 	.word	0xffffffff


	//   ....[22]....
        /*00bc*/ 	.word	0xffffffff


	//   ....[23]....
        /*00c0*/ 	.word	0xffffffff


	//   ....[24]....
        /*00c4*/ 	.word	0xffffffff


	//   ....[25]....
        /*00c8*/ 	.word	0xffffffff


	//   ....[26]....
        /*00cc*/ 	.word	0xffffffff


	//   ....[27]....
        /*00d0*/ 	.word	0xffffffff


	//   ....[28]....
        /*00d4*/ 	.word	0xffffffff


	//   ....[29]....
        /*00d8*/ 	.word	0xffffffff


	//   ....[30]....
        /*00dc*/ 	.word	0xffffffff


	//   ....[31]....
        /*00e0*/ 	.word	0xffffffff


	//----- nvinfo : EIATTR_COOP_GROUP_INSTR_OFFSETS
	.align		4
.L_1904:
        /*00e4*/ 	.byte	0x04, 0x28
        /*00e6*/ 	.short	(.L_1906 - .L_1905)


	//   ....[0]....
.L_1905:
        /*00e8*/ 	.word	0x00009320


	//   ....[1]....
        /*00ec*/ 	.word	0x00009340


	//   ....[2]....
        /*00f0*/ 	.word	0x00009350


	//   ....[3]....
        /*00f4*/ 	.word	0x00009360


	//   ....[4]....
        /*00f8*/ 	.word	0x000094c0


	//   ....[5]....
        /*00fc*/ 	.word	0x000094e0


	//   ....[6]....
        /*0100*/ 	.word	0x000094f0


	//   ....[7]....
        /*0104*/ 	.word	0x00009500


	//   ....[8]....
        /*0108*/ 	.word	0x00009660


	//   ....[9]....
        /*010c*/ 	.word	0x00009680


	//   ....[10]....
        /*0110*/ 	.word	0x00009690


	//   ....[11]....
        /*0114*/ 	.word	0x000096a0


	//   ....[12]....
        /*0118*/ 	.word	0x00009800


	//   ....[13]....
        /*011c*/ 	.word	0x00009820


	//   ....[14]....
        /*0120*/ 	.word	0x00009830


	//   ....[15]....
        /*0124*/ 	.word	0x00009840


	//   ....[16]....
        /*0128*/ 	.word	0x00012eb0


	//   ....[17]....
        /*012c*/ 	.word	0x00012ed0


	//   ....[18]....
        /*0130*/ 	.word	0x00012ee0


	//   ....[19]....
        /*0134*/ 	.word	0x00012ef0


	//   ....[20]....
        /*0138*/ 	.word	0x00013050


	//   ....[21]....
        /*013c*/ 	.word	0x00013070


	//   ....[22]....
        /*0140*/ 	.word	0x00013080


	//   ....[23]....
        /*0144*/ 	.word	0x00013090


	//   ....[24]....
        /*0148*/ 	.word	0x000131f0


	//   ....[25]....
        /*014c*/ 	.word	0x00013210


	//   ....[26]....
        /*0150*/ 	.word	0x00013220


	//   ....[27]....
        /*0154*/ 	.word	0x00013230


	//   ....[28]....
        /*0158*/ 	.word	0x00013390


	//   ....[29]....
        /*015c*/ 	.word	0x000133b0


	//   ....[30]....
        /*0160*/ 	.word	0x000133c0


	//   ....[31]....
        /*0164*/ 	.word	0x000133d0


	//----- nvinfo : EIATTR_SYSCALL_OFFSETS
	.align		4
.L_1906:
        /*0168*/ 	.byte	0x04, 0x46
        /*016a*/ 	.short	(.L_1908 - .L_1907)


	//   ....[0]....
.L_1907:
        /*016c*/ 	.word	0x00000fa0


	//   ....[1]....
        /*0170*/ 	.word	0x00014210


	//   ....[2]....
        /*0174*/ 	.word	0x00014810


	//   ....[3]....
        /*0178*/ 	.word	0x00014930


	//   ....[4]....
        /*017c*/ 	.word	0x00014a50


	//   ....[5]....
        /*0180*/ 	.word	0x00014b70


	//   ....[6]....
        /*0184*/ 	.word	0x000158d0


	//   ....[7]....
        /*0188*/ 	.word	0x00015ed0


	//   ....[8]....
        /*018c*/ 	.word	0x00015ff0


	//   ....[9]....
        /*0190*/ 	.word	0x00016110


	//   ....[10]....
        /*0194*/ 	.word	0x00016230


	//----- nvinfo : EIATTR_EXIT_INSTR_OFFSETS
	.align		4
.L_1908:
        /*0198*/ 	.byte	0x04, 0x1c
        /*019a*/ 	.short	(.L_1910 - .L_1909)


	//   ....[0]....
.L_1909:
        /*019c*/ 	.word	0x00010cd0


	//   ....[1]....
        /*01a0*/ 	.word	0x00013550


	//   ....[2]....
        /*01a4*/ 	.word	0x00013f50


	//   ....[3]....
        /*01a8*/ 	.word	0x00013fb0


	//   ....[4]....
        /*01ac*/ 	.word	0x000140c0


	//   ....[5]....
        /*01b0*/ 	.word	0x00014680


	//   ....[6]....
        /*01b4*/ 	.word	0x000146e0


	//   ....[7]....
        /*01b8*/ 	.word	0x00014b80


	//   ....[8]....
        /*01bc*/ 	.word	0x00014bb0


	//   ....[9]....
        /*01c0*/ 	.word	0x00014be0


	//   ....[10]....
        /*01c4*/ 	.word	0x00014c10


	//   ....[11]....
        /*01c8*/ 	.word	0x00015610


	//   ....[12]....
        /*01cc*/ 	.word	0x00015670


	//   ....[13]....
        /*01d0*/ 	.word	0x00015780


	//   ....[14]....
        /*01d4*/ 	.word	0x00015d40


	//   ....[15]....
        /*01d8*/ 	.word	0x00015da0


	//   ....[16]....
        /*01dc*/ 	.word	0x00016240


	//----- nvinfo : EIATTR_MAX_THREADS
	.align		4
.L_1910:
        /*01e0*/ 	.byte	0x04, 0x05
        /*01e2*/ 	.short	(.L_1912 - .L_1911)
.L_1911:
        /*01e4*/ 	.word	0x00000080
        /*01e8*/ 	.word	0x00000001
        /*01ec*/ 	.word	0x00000001


	//----- nvinfo : EIATTR_CRS_STACK_SIZE
	.align		4
.L_1912:
        /*01f0*/ 	.byte	0x04, 0x1e
        /*01f2*/ 	.short	(.L_1914 - .L_1913)
.L_1913:
        /*01f4*/ 	.word	0x00000000
.L_1914:


//--------------------- .nv.callgraph             --------------------------
	.section	.nv.callgraph,"",@"SHT_CUDA_CALLGRAPH"
	.align	4
	.sectionentsize	8
	.align		4
        /*0000*/ 	.word	0x00000000
	.align		4
        /*0004*/ 	.word	0xffffffff
	.align		4
        /*0008*/ 	.word	index@(_ZN2at6native13reduce_kernelILi512ELi1ENS0_8ReduceOpIN3c107complexIfEENS0_7MeanOpsIS5_S5_fS5_EEjS5_Li4ELi4EEEEEvT1_)
	.align		4
        /*000c*/ 	.word	index@(__assertfail)
	.align		4
        /*0010*/ 	.word	index@(_ZN2at6native13reduce_kernelILi256ELi2ENS0_8ReduceOpIN3c107complexIfEENS0_7MeanOpsIS5_S5_fS5_EEjS5_Li4ELi4EEEEEvT1_)
	.align		4
        /*0014*/ 	.word	index@(__assertfail)
	.align		4
        /*0018*/ 	.word	index@(_ZN2at6native13reduce_kernelILi128ELi4ENS0_8ReduceOpIN3c107complexIfEENS0_7MeanOpsIS5_S5_fS5_EEjS5_Li4ELi4EEEEEvT1_)
	.align		4
        /*001c*/ 	.word	index@(__assertfail)
	.align		4
        /*0020*/ 	.word	index@(_ZN2at6native13reduce_kernelILi256ELi1ENS0_8ReduceOpIN3c107complexIdEENS0_7MeanOpsIS5_S5_dS5_EEjS5_Li4ELi4EEEEEvT1_)
	.align		4
        /*0024*/ 	.word	index@(__assertfail)
	.align		4
        /*0028*/ 	.word	index@(_ZN2at6native13reduce_kernelILi128ELi2ENS0_8ReduceOpIN3c107complexIdEENS0_7MeanOpsIS5_S5_dS5_EEjS5_Li4ELi4EEEEEvT1_)
	.align		4
        /*002c*/ 	.word	index@(__assertfail)
	.align		4
        /*0030*/ 	.word	index@(_ZN2at6native13reduce_kernelILi64ELi4ENS0_8ReduceOpIN3c107complexIdEENS0_7MeanOpsIS5_S5_dS5_EEjS5_Li4ELi4EEEEEvT1_)
	.align		4
        /*0034*/ 	.word	index@(__assertfail)
	.align		4
        /*0038*/ 	.word	index@(_ZN2at6native13reduce_kernelILi512ELi1ENS0_8ReduceOpIfNS0_7MeanOpsIffffEEjfLi4ELi4EEEEEvT1_)
	.align		4
        /*003c*/ 	.word	index@(__assertfail)
	.align		4
        /*0040*/ 	.word	index@(_ZN2at6native13reduce_kernelILi256ELi2ENS0_8ReduceOpIfNS0_7MeanOpsIffffEEjfLi4ELi4EEEEEvT1_)
	.align		4
        /*0044*/ 	.word	index@(__assertfail)
	.align		4
        /*0048*/ 	.word	index@(_ZN2at6native13reduce_kernelILi128ELi4ENS0_8ReduceOpIfNS0_7MeanOpsIffffEEjfLi4ELi4EEEEEvT1_)
	.align		4
        /*004c*/ 	.word	index@(__assertfail)
	.align		4
        /*0050*/ 	.word	index@(_ZN2at6native13reduce_kernelILi512ELi1ENS0_8ReduceOpIdNS0_7MeanOpsIddddEEjdLi4ELi4EEEEEvT1_)
	.align		4
        /*0054*/ 	.word	index@(__assertfail)
	.align		4
        /*0058*/ 	.word	index@(_ZN2at6native13reduce_kernelILi256ELi2ENS0_8ReduceOpIdNS0_7MeanOpsIddddEEjdLi4ELi4EEEEEvT1_)
	.align		4
        /*005c*/ 	.word	index@(__assertfail)
	.align		4
        /*0060*/ 	.word	index@(_ZN2at6native13reduce_kernelILi128ELi4ENS0_8ReduceOpIdNS0_7MeanOpsIddddEEjdLi4ELi4EEEEEvT1_)
	.align		4
        /*0064*/ 	.word	index@(__assertfail)
	.align		4
        /*0068*/ 	.word	index@(_ZN2at6native13reduce_kernelILi512ELi1ENS0_8ReduceOpIsNS0_7MeanOpsIssssEEjsLi4ELi8EEEEEvT1_)
	.align		4
        /*006c*/ 	.word	index@(__assertfail)
	.align		4
        /*0070*/ 	.word	index@(_ZN2at6native13reduce_kernelILi256ELi2ENS0_8ReduceOpIsNS0_7MeanOpsIssssEEjsLi4ELi8EEEEEvT1_)
	.align		4
        /*0074*/ 	.word	index@(__assertfail)
	.align		4
        /*0078*/ 	.word	index@(_ZN2at6native13reduce_kernelILi128ELi4ENS0_8ReduceOpIsNS0_7MeanOpsIssssEEjsLi4ELi8EEEEEvT1_)
	.align		4
        /*007c*/ 	.word	index@(__assertfail)
	.align		4
        /*0080*/ 	.word	index@(_ZN2at6native13reduce_kernelILi512ELi1ENS0_8ReduceOpIlNS0_7MeanOpsIllllEEjlLi4ELi4EEEEEvT1_)
	.align		4
        /*0084*/ 	.word	index@(__assertfail)
	.align		4
        /*0088*/ 	.word	index@(_ZN2at6native13reduce_kernelILi256ELi2ENS0_8ReduceOpIlNS0_7MeanOpsIllllEEjlLi4ELi4EEEEEvT1_)
	.align		4
        /*008c*/ 	.word	index@(__assertfail)
	.align		4
        /*0090*/ 	.word	index@(_ZN2at6native13reduce_kernelILi128ELi4ENS0_8ReduceOpIlNS0_7MeanOpsIllllEEjlLi4ELi4EEEEEvT1_)
	.align		4
        /*0094*/ 	.word	index@(__assertfail)
	.align		4
        /*0098*/ 	.word	index@(_ZN2at6native13reduce_kernelILi512ELi1ENS0_8ReduceOpIiNS0_7MeanOpsIiiiiEEjiLi4ELi4EEEEEvT1_)
	.align		4
        /*009c*/ 	.word	index@(__assertfail)
	.align		4
        /*00a0*/ 	.word	index@(_ZN2at6native13reduce_kernelILi256ELi2ENS0_8ReduceOpIiNS0_7MeanOpsIiiiiEEjiLi4ELi4EEEEEvT1_)
	.align		4
        /*00a4*/ 	.word	index@(__assertfail)
	.align		4
        /*00a8*/ 	.word	index@(_ZN2at6native13reduce_kernelILi128ELi4ENS0_8ReduceOpIiNS0_7MeanOpsIiiiiEEjiLi4ELi4EEEEEvT1_)
	.align		4
        /*00ac*/ 	.word	index@(__assertfail)
	.align		4
        /*00b0*/ 	.word	index@(_ZN2at6native13reduce_kernelILi512ELi1ENS0_8ReduceOpIaNS0_7MeanOpsIaaaaEEjaLi4ELi4EEEEEvT1_)
	.align		4
        /*00b4*/ 	.word	index@(__assertfail)
	.align		4
        /*00b8*/ 	.word	index@(_ZN2at6native13reduce_kernelILi256ELi2ENS0_8ReduceOpIaNS0_7MeanOpsIaaaaEEjaLi4ELi4EEEEEvT1_)
	.align		4
        /*00bc*/ 	.word	index@(__assertfail)
	.align		4
        /*00c0*/ 	.word	index@(_ZN2at6native13reduce_kernelILi128ELi4ENS0_8ReduceOpIaNS0_7MeanOpsIaaaaEEjaLi4ELi4EEEEEvT1_)
	.align		4
        /*00c4*/ 	.word	index@(__assertfail)
	.align		4
        /*00c8*/ 	.word	index@(_ZN2at6native13reduce_kernelILi512ELi1ENS0_8ReduceOpIhNS0_7MeanOpsIhhhhEEjhLi4ELi4EEEEEvT1_)
	.align		4
        /*00cc*/ 	.word	index@(__assertfail)
	.align		4
        /*00d0*/ 	.word	index@(_ZN2at6native13reduce_kernelILi256ELi2ENS0_8ReduceOpIhNS0_7MeanOpsIhhhhEEjhLi4ELi4EEEEEvT1_)
	.align		4
        /*00d4*/ 	.word	index@(__assertfail)
	.align		4
        /*00d8*/ 	.word	index@(_ZN2at6native13reduce_kernelILi128ELi4ENS0_8ReduceOpIhNS0_7MeanOpsIhhhhEEjhLi4ELi4EEEEEvT1_)
	.align		4
        /*00dc*/ 	.word	index@(__assertfail)
	.align		4
        /*00e0*/ 	.word	index@(_ZN2at6native13reduce_kernelILi512ELi1ENS0_8ReduceOpIN3c108BFloat16ENS0_7MeanOpsIS4_fffEEjfLi4ELi8EEEEEvT1_)
	.align		4
        /*00e4*/ 	.word	index@(__assertfail)
	.align		4
        /*00e8*/ 	.word	index@(_ZN2at6native13reduce_kernelILi256ELi2ENS0_8ReduceOpIN3c108BFloat16ENS0_7MeanOpsIS4_fffEEjfLi4ELi8EEEEEvT1_)
	.align		4
        /*00ec*/ 	.word	index@(__assertfail)
	.align		4
        /*00f0*/ 	.word	index@(_ZN2at6native13reduce_kernelILi128ELi4ENS0_8ReduceOpIN3c108BFloat16ENS0_7MeanOpsIS4_fffEEjfLi4ELi8EEEEEvT1_)
	.align		4
        /*00f4*/ 	.word	index@(__assertfail)
	.align		4
        /*00f8*/ 	.word	index@(_ZN2at6native13reduce_kernelILi512ELi1ENS0_8ReduceOpIN3c108BFloat16ENS0_7MeanOpsIS4_ffS4_EEjS4_Li4ELi8EEEEEvT1_)
	.align		4
        /*00fc*/ 	.word	index@(__assertfail)
	.align		4
        /*0100*/ 	.word	index@(_ZN2at6native13reduce_kernelILi256ELi2ENS0_8ReduceOpIN3c108BFloat16ENS0_7MeanOpsIS4_ffS4_EEjS4_Li4ELi8EEEEEvT1_)
	.align		4
        /*0104*/ 	.word	index@(__assertfail)
	.align		4
        /*0108*/ 	.word	index@(_ZN2at6native13reduce_kernelILi128ELi4ENS0_8ReduceOpIN3c108BFloat16ENS0_7MeanOpsIS4_ffS4_EEjS4_Li4ELi8EEEEEvT1_)
	.align		4
        /*010c*/ 	.word	index@(__assertfail)
	.align		4
        /*0110*/ 	.word	index@(_ZN2at6native13reduce_kernelILi512ELi1ENS0_8ReduceOpIN3c104HalfENS0_7MeanOpsIS4_fffEEjfLi4ELi8EEEEEvT1_)
	.align		4
        /*0114*/ 	.word	index@(__assertfail)
	.align		4
        /*0118*/ 	.word	index@(_ZN2at6native13reduce_kernelILi256ELi2ENS0_8ReduceOpIN3c104HalfENS0_7MeanOpsIS4_fffEEjfLi4ELi8EEEEEvT1_)
	.align		4
        /*011c*/ 	.word	index@(__assertfail)
	.align		4
        /*0120*/ 	.word	index@(_ZN2at6native13reduce_kernelILi128ELi4ENS0_8ReduceOpIN3c104HalfENS0_7MeanOpsIS4_fffEEjfLi4ELi8EEEEEvT1_)
	.align		4
        /*0124*/ 	.word	index@(__assertfail)
	.align		4
        /*0128*/ 	.word	index@(_ZN2at6native13reduce_kernelILi512ELi1ENS0_8ReduceOpIN3c104HalfENS0_7MeanOpsIS4_ffS4_EEjS4_Li4ELi8EEEEEvT1_)
	.align		4
        /*012c*/ 	.word	index@(__assertfail)
	.align		4
        /*0130*/ 	.word	index@(_ZN2at6native13reduce_kernelILi256ELi2ENS0_8ReduceOpIN3c104HalfENS0_7MeanOpsIS4_ffS4_EEjS4_Li4ELi8EEEEEvT1_)
	.align		4
        /*0134*/ 	.word	index@(__assertfail)
	.align		4
        /*0138*/ 	.word	index@(_ZN2at6native13reduce_kernelILi128ELi4ENS0_8ReduceOpIN3c104HalfENS0_7MeanOpsIS4_ffS4_EEjS4_Li4ELi8EEEEEvT1_)
	.align		4
        /*013c*/ 	.word	index@(__assertfail)
	.align		4
        /*0140*/ 	.word	index@(_ZN2at6native13reduce_kernelILi512ELi1ENS0_8ReduceOpIN3c108BFloat16ENS0_10WelfordOpsIS4_fiN4cuda3std3__44pairIS4_S4_EEEEjS4_Li2ELi2EEEEEvT1_)
	.align		4
        /*0144*/ 	.word	index@(__assertfail)
	.align		4
        /*0148*/ 	.word	index@(_ZN2at6native13reduce_kernelILi256ELi2ENS0_8ReduceOpIN3c108BFloat16ENS0_10WelfordOpsIS4_fiN4cuda3std3__44pairIS4_S4_EEEEjS4_Li2ELi2EEEEEvT1_)
	.align		4
        /*014c*/ 	.word	index@(__assertfail)
	.align		4
        /*0150*/ 	.word	index@(_ZN2at6native13reduce_kernelILi128ELi4ENS0_8ReduceOpIN3c108BFloat16ENS0_10WelfordOpsIS4_fiN4cuda3std3__44pairIS4_S4_EEEEjS4_Li2ELi2EEEEEvT1_)
	.align		4
        /*0154*/ 	.word	index@(__assertfail)
	.align		4
        /*0158*/ 	.word	index@(_ZN2at6native13reduce_kernelILi512ELi1ENS0_8ReduceOpIN3c104HalfENS0_10WelfordOpsIS4_fiN4cuda3std3__44pairIS4_S4_EEEEjS4_Li2ELi2EEEEEvT1_)
	.align		4
        /*015c*/ 	.word	index@(__assertfail)
	.align		4
        /*0160*/ 	.word	index@(_ZN2at6native13reduce_kernelILi256ELi2ENS0_8ReduceOpIN3c104HalfENS0_10WelfordOpsIS4_fiN4cuda3std3__44pairIS4_S4_EEEEjS4_Li2ELi2EEEEEvT1_)
	.align		4
        /*0164*/ 	.word	index@(__assertfail)
	.align		4
        /*0168*/ 	.word	index@(_ZN2at6native13reduce_kernelILi128ELi4ENS0_8ReduceOpIN3c104HalfENS0_10WelfordOpsIS4_fiN4cuda3std3__44pairIS4_S4_EEEEjS4_Li2ELi2EEEEEvT1_)
	.align		4
        /*016c*/ 	.word	index@(__assertfail)
	.align		4
        /*0170*/ 	.word	index@(_ZN2at6native13reduce_kernelILi512ELi1ENS0_8ReduceOpIfNS0_10WelfordOpsIffiN4cuda3std3__44pairIffEEEEjfLi2ELi2EEEEEvT1_)
	.align		4
        /*0174*/ 	.word	index@(__assertfail)
	.align		4
        /*0178*/ 	.word	index@(_ZN2at6native13reduce_kernelILi256ELi2ENS0_8ReduceOpIfNS0_10WelfordOpsIffiN4cuda3std3__44pairIffEEEEjfLi2ELi2EEEEEvT1_)
	.align		4
        /*017c*/ 	.word	index@(__assertfail)
	.align		4
        /*0180*/ 	.word	index@(_ZN2at6native13reduce_kernelILi128ELi4ENS0_8ReduceOpIfNS0_10WelfordOpsIffiN4cuda3std3__44pairIffEEEEjfLi2ELi2EEEEEvT1_)
	.align		4
        /*0184*/ 	.word	index@(__assertfail)
	.align		4
        /*0188*/ 	.word	index@(_ZN2at6native13reduce_kernelILi512ELi1ENS0_8ReduceOpIdNS0_10WelfordOpsIddiN4cuda3std3__44pairIddEEEEjdLi2ELi2EEEEEvT1_)
	.align		4
        /*018c*/ 	.word	index@(__assertfail)
	.align		4
        /*0190*/ 	.word	index@(_ZN2at6native13reduce_kernelILi256ELi2ENS0_8ReduceOpIdNS0_10WelfordOpsIddiN4cuda3std3__44pairIddEEEEjdLi2ELi2EEEEEvT1_)
	.align		4
        /*0194*/ 	.word	index@(__assertfail)
	.align		4
        /*0198*/ 	.word	index@(_ZN2at6native13reduce_kernelILi128ELi4ENS0_8ReduceOpIdNS0_10WelfordOpsIddiN4cuda3std3__44pairIddEEEEjdLi2ELi2EEEEEvT1_)
	.align		4
        /*019c*/ 	.word	index@(__assertfail)
	.align		4
        /*01a0*/ 	.word	index@(_ZN2at6native13reduce_kernelILi512ELi1ENS0_8ReduceOpIN3c108BFloat16ENS0_10WelfordOpsIS4_fiN4cuda3std3__44pairIffEEEEjfLi2ELi2EEEEEvT1_)
	.align		4
        /*01a4*/ 	.word	index@(__assertfail)
	.align		4
        /*01a8*/ 	.word	index@(_ZN2at6native13reduce_kernelILi256ELi2ENS0_8ReduceOpIN3c108BFloat16ENS0_10WelfordOpsIS4_fiN4cuda3std3__44pairIffEEEEjfLi2ELi2EEEEEvT1_)
	.align		4
        /*01ac*/ 	.word	index@(__assertfail)
	.align		4
        /*01b0*/ 	.word	index@(_ZN2at6native13reduce_kernelILi128ELi4ENS0_8ReduceOpIN3c108BFloat16ENS0_10WelfordOpsIS4_fiN4cuda3std3__44pairIffEEEEjfLi2ELi2EEEEEvT1_)
	.align		4
        /*01b4*/ 	.word	index@(__assertfail)
	.align		4
        /*01b8*/ 	.word	index@(_ZN2at6native13reduce_kernelILi512ELi1ENS0_8ReduceOpIN3c104HalfENS0_10WelfordOpsIS4_fiN4cuda3std3__44pairIffEEEEjfLi2ELi2EEEEEvT1_)
	.align		4
        /*01bc*/ 	.word	index@(__assertfail)
	.align		4
        /*01c0*/ 	.word	index@(_ZN2at6native13reduce_kernelILi256ELi2ENS0_8ReduceOpIN3c104HalfENS0_10WelfordOpsIS4_fiN4cuda3std3__44pairIffEEEEjfLi2ELi2EEEEEvT1_)
	.align		4
        /*01c4*/ 	.word	index@(__assertfail)
	.align		4
        /*01c8*/ 	.word	index@(_ZN2at6native13reduce_kernelILi128ELi4ENS0_8ReduceOpIN3c104HalfENS0_10WelfordOpsIS4_fiN4cuda3std3__44pairIffEEEEjfLi2ELi2EEEEEvT1_)
	.align		4
        /*01cc*/ 	.word	index@(__assertfail)
	.align		4
        /*01d0*/ 	.word	0x00000000
	.align		4
        /*01d4*/ 	.word	0xfffffffe
	.align		4
        /*01d8*/ 	.word	0x00000000
	.align		4
        /*01dc*/ 	.word	0xfffffffd
	.align		4
        /*01e0*/ 	.word	0x00000000
	.align		4
        /*01e4*/ 	.word	0xfffffffc


//--------------------- .nv.rel.action            --------------------------
	.section	.nv.rel.action,"",@"SHT_CUDA_RELOCINFO"
	.align	8
	.sectionentsize	8
        /*0000*/ 	.byte	0x73, 0x00, 0x00, 0x00, 0x00, 0x00, 0x00, 0x00, 0x00, 0x00, 0x00, 0x11, 0x25, 0x00, 0x05, 0x36


//--------------------- .nv.constant4             --------------------------
	.section	.nv.constant4,"a",@progbits
	.align	8
	.align		8
.nv.constant4:
        /*0000*/ 	.dword	__assertfail
	.align		8
        /*0008*/ 	.dword	__unnamed_1
	.align		8
        /*0010*/ 	.dword	__unnamed_2
	.align		8
        /*0018*/ 	.dword	__unnamed_3
	.align		8
        /*0020*/ 	.dword	__unnamed_4
	.align		8
        /*0028*/ 	.dword	__unnamed_5
	.align		8
        /*0030*/ 	.dword	__unnamed_6
	.align		8
        /*0038*/ 	.dword	__unnamed_7
	.align		8
        /*0040*/ 	.dword	__unnamed_8
	.align		8
        /*0048*/ 	.dword	__unnamed_9
	.align		8
        /*0050*/ 	.dword	__unnamed_10
	.align		8
        /*0058*/ 	.dword	__unnamed_11
	.align		8
        /*0060*/ 	.dword	__unnamed_12
	.align		8
        /*0068*/ 	.dword	__unnamed_13
	.align		8
        /*0070*/ 	.dword	__unnamed_14
	.align		8
        /*0078*/ 	.dword	__unnamed_15
	.align		8
        /*0080*/ 	.dword	__unnamed_16
	.align		8
        /*0088*/ 	.dword	__unnamed_17
	.align		8
        /*0090*/ 	.dword	__unnamed_18
	.align		8
        /*0098*/ 	.dword	__unnamed_19
	.align		8
        /*00a0*/ 	.dword	__unnamed_20
	.align		8
        /*00a8*/ 	.dword	__unnamed_21
	.align		8
        /*00b0*/ 	.dword	__unnamed_22
	.align		8
        /*00b8*/ 	.dword	__unnamed_23
	.align		8
        /*00c0*/ 	.dword	__unnamed_24
	.align		8
        /*00c8*/ 	.dword	__unnamed_25
	.align		8
        /*00d0*/ 	.dword	__unnamed_26
	.align		8
        /*00d8*/ 	.dword	__unnamed_27
	.align		8
        /*00e0*/ 	.dword	__unnamed_28
	.align		8
        /*00e8*/ 	.dword	__unnamed_29
	.align		8
        /*00f0*/ 	.dword	__unnamed_30
	.align		8
        /*00f8*/ 	.dword	__unnamed_31
	.align		8
        /*0100*/ 	.dword	__unnamed_32
	.align		8
        /*0108*/ 	.dword	__unnamed_33
	.align		8
        /*0110*/ 	.dword	__unnamed_34
	.align		8
        /*0118*/ 	.dword	__unnamed_35
	.align		8
        /*0120*/ 	.dword	__unnamed_36
	.align		8
        /*0128*/ 	.dword	__unnamed_37
	.align		8
        /*0130*/ 	.dword	__unnamed_38
	.align		8
        /*0138*/ 	.dword	__unnamed_39
	.align		8
        /*0140*/ 	.dword	__unnamed_40
	.align		8
        /*0148*/ 	.dword	__unnamed_41
	.align		8
        /*0150*/ 	.dword	__unnamed_42
	.align		8
        /*0158*/ 	.dword	__unnamed_43
	.align		8
        /*0160*/ 	.dword	__unnamed_44
	.align		8
        /*0168*/ 	.dword	__unnamed_45
	.align		8
        /*0170*/ 	.dword	__unnamed_46
	.align		8
        /*0178*/ 	.dword	__unnamed_47
	.align		8
        /*0180*/ 	.dword	__unnamed_48
	.align		8
        /*0188*/ 	.dword	__unnamed_49
	.align		8
        /*0190*/ 	.dword	__unnamed_50
	.align		8
        /*0198*/ 	.dword	__unnamed_51
	.align		8
        /*01a0*/ 	.dword	__unnamed_52
	.align		8
        /*01a8*/ 	.dword	__unnamed_53
	.align		8
        /*01b0*/ 	.dword	__unnamed_54
	.align		8
        /*01b8*/ 	.dword	__unnamed_55
	.align		8
        /*01c0*/ 	.dword	__unnamed_56
	.align		8
        /*01c8*/ 	.dword	__unnamed_57
	.align		8
        /*01d0*/ 	.dword	__unnamed_58
	.align		8
        /*01d8*/ 	.dword	__unnamed_59
	.align		8
        /*01e0*/ 	.dword	__unnamed_60
	.align		8
        /*01e8*/ 	.dword	__unnamed_61
	.align		8
        /*01f0*/ 	.dword	__unnamed_62
	.align		8
        /*01f8*/ 	.dword	__unnamed_63
	.align		8
        /*0200*/ 	.dword	__unnamed_64
	.align		8
        /*0208*/ 	.dword	__unnamed_65
	.align		8
        /*0210*/ 	.dword	__unnamed_66
	.align		8
        /*0218*/ 	.dword	__unnamed_67
	.align		8
        /*0220*/ 	.dword	__unnamed_68
	.align		8
        /*0228*/ 	.dword	__unnamed_69
	.align		8
        /*0230*/ 	.dword	__unnamed_70
	.align		8
        /*0238*/ 	.dword	__unnamed_71
	.align		8
        /*0240*/ 	.dword	__unnamed_72
	.align		8
        /*0248*/ 	.dword	__unnamed_73
	.align		8
        /*0250*/ 	.dword	__unnamed_74
	.align		8
        /*0258*/ 	.dword	__unnamed_75
	.align		8
        /*0260*/ 	.dword	__unnamed_76
	.align		8
        /*0268*/ 	.dword	__unnamed_77
	.align		8
        /*0270*/ 	.dword	__unnamed_78
	.align		8
        /*0278*/ 	.dword	__unnamed_79
	.align		8
        /*0280*/ 	.dword	__unnamed_80
	.align		8
        /*0288*/ 	.dword	__unnamed_81
	.align		8
        /*0290*/ 	.dword	__unnamed_82
	.align		8
        /*0298*/ 	.dword	__unnamed_83
	.align		8
        /*02a0*/ 	.dword	__unnamed_84
	.align		8
        /*02a8*/ 	.dword	__unnamed_85
	.align		8
        /*02b0*/ 	.dword	__unnamed_86
	.align		8
        /*02b8*/ 	.dword	__unnamed_87
	.align		8
        /*02c0*/ 	.dword	__unnamed_88
	.align		8
        /*02c8*/ 	.dword	__unnamed_89
	.align		8
        /*02d0*/ 	.dword	__unnamed_90
	.align		8
        /*02d8*/ 	.dword	__unnamed_91
	.align		8
        /*02e0*/ 	.dword	__unnamed_92
	.align		8
        /*02e8*/ 	.dword	__unnamed_93
	.align		8
        /*02f0*/ 	.dword	__unnamed_94
	.align		8
        /*02f8*/ 	.dword	__unnamed_95
	.align		8
        /*0300*/ 	.dword	__unnamed_96
	.align		8
        /*0308*/ 	.dword	__unnamed_97
	.align		8
        /*0310*/ 	.dword	__unnamed_98
	.align		8
        /*0318*/ 	.dword	__unnamed_99
	.align		8
        /*0320*/ 	.dword	__unnamed_100
	.align		8
        /*0328*/ 	.dword	__unnamed_101
	.align		8
        /*0330*/ 	.dword	__unnamed_102
	.align		8
        /*0338*/ 	.dword	__unnamed_103
	.align		8
        /*0340*/ 	.dword	__unnamed_104
	.align		8
        /*0348*/ 	.dword	__unnamed_105
	.align		8
        /*0350*/ 	.dword	__unnamed_106
	.align		8
        /*0358*/ 	.dword	__unnamed_107
	.align		8
        /*0360*/ 	.dword	__unnamed_108
	.align		8
        /*0368*/ 	.dword	__unnamed_109
	.align		8
        /*0370*/ 	.dword	__unnamed_110
	.align		8
        /*0378*/ 	.dword	__unnamed_111
	.align		8
        /*0380*/ 	.dword	__unnamed_112
	.align		8
        /*0388*/ 	.dword	__unnamed_113
	.align		8
        /*0390*/ 	.dword	__unnamed_114
	.align		8
        /*0398*/ 	.dword	__unnamed_115
	.align		8
        /*03a0*/ 	.dword	__unnamed_116
	.align		8
        /*03a8*/ 	.dword	__unnamed_117
	.align		8
        /*03b0*/ 	.dword	__unnamed_118
	.align		8
        /*03b8*/ 	.dword	__unnamed_119
	.align		8
        /*03c0*/ 	.dword	__unnamed_120
	.align		8
        /*03c8*/ 	.dword	__unnamed_121
	.align		8
        /*03d0*/ 	.dword	__unnamed_122
	.align		8
        /*03d8*/ 	.dword	__unnamed_123
	.align		8
        /*03e0*/ 	.dword	__unnamed_124
	.align		8
        /*03e8*/ 	.dword	__unnamed_125
	.align		8
        /*03f0*/ 	.dword	__unnamed_126
	.align		8
        /*03f8*/ 	.dword	__unnamed_127
	.align		8
        /*0400*/ 	.dword	__unnamed_128
	.align		8
        /*0408*/ 	.dword	__unnamed_129
	.align		8
        /*0410*/ 	.dword	__unnamed_130
	.align		8
        /*0418*/ 	.dword	__unnamed_131
	.align		8
        /*0420*/ 	.dword	__unnamed_132
	.align		8
        /*0428*/ 	.dword	__unnamed_133
	.align		8
        /*0430*/ 	.dword	__unnamed_134
	.align		8
        /*0438*/ 	.dword	__unnamed_135
	.align		8
        /*0440*/ 	.dword	__unnamed_136
	.align		8
        /*0448*/ 	.dword	__unnamed_137
	.align		8
        /*0450*/ 	.dword	__unnamed_138
	.align		8
        /*0458*/ 	.dword	__unnamed_139
	.align		8
        /*0460*/ 	.dword	__unnamed_140
	.align		8
        /*0468*/ 	.dword	__unnamed_141
	.align		8
        /*0470*/ 	.dword	__unnamed_142
	.align		8
        /*0478*/ 	.dword	__unnamed_143
	.align		8
        /*0480*/ 	.dword	__unnamed_144
	.align		8
        /*0488*/ 	.dword	__unnamed_145
	.align		8
        /*0490*/ 	.dword	_ZN57_INTERNAL_d26a0b13_21_ReduceMomentKernel_cu_7dd49032_31924cuda3std3__45__cpo5beginE
	.align		8
        /*0498*/ 	.dword	_ZN57_INTERNAL_d26a0b13_21_ReduceMomentKernel_cu_7dd49032_31924cuda3std3__45__cpo3endE
	.align		8
        /*04a0*/ 	.dword	_ZN57_INTERNAL_d26a0b13_21_ReduceMomentKernel_cu_7dd49032_31924cuda3std3__45__cpo6cbeginE
	.align		8
        /*04a8*/ 	.dword	_ZN57_INTERNAL_d26a0b13_21_ReduceMomentKernel_cu_7dd49032_31924cuda3std3__45__cpo4cendE
	.align		8
        /*04b0*/ 	.dword	_ZN57_INTERNAL_d26a0b13_21_ReduceMomentKernel_cu_7dd49032_31924cuda3std3__45__cpo6rbeginE
	.align		8
        /*04b8*/ 	.dword	_ZN57_INTERNAL_d26a0b13_21_ReduceMomentKernel_cu_7dd49032_31924cuda3std3__45__cpo4rendE
	.align		8
        /*04c0*/ 	.dword	_ZN57_INTERNAL_d26a0b13_21_ReduceMomentKernel_cu_7dd49032_31924cuda3std3__45__cpo7crbeginE
	.align		8
        /*04c8*/ 	.dword	_ZN57_INTERNAL_d26a0b13_21_ReduceMomentKernel_cu_7dd49032_31924cuda3std3__45__cpo5crendE
	.align		8
        /*04d0*/ 	.dword	_ZN57_INTERNAL_d26a0b13_21_ReduceMomentKernel_cu_7dd49032_31924cuda3std3__459_GLOBAL__N__d26a0b13_21_ReduceMomentKernel_cu_7dd49032_31926ignoreE
	.align		8
        /*04d8*/ 	.dword	_ZN57_INTERNAL_d26a0b13_21_ReduceMomentKernel_cu_7dd49032_31924cuda3std3__419piecewise_constructE
	.align		8
        /*04e0*/ 	.dword	_ZN57_INTERNAL_d26a0b13_21_ReduceMomentKernel_cu_7dd49032_31924cuda3std3__48in_placeE
	.align		8
        /*04e8*/ 	.dword	_ZN57_INTERNAL_d26a0b13_21_ReduceMomentKernel_cu_7dd49032_31924cuda3std3__420unreachable_sentinelE
	.align		8
        /*04f0*/ 	.dword	_ZN57_INTERNAL_d26a0b13_21_ReduceMomentKernel_cu_7dd49032_31924cuda3std6ranges3__45__cpo4swapE
	.align		8
        /*04f8*/ 	.dword	_ZN57_INTERNAL_d26a0b13_21_ReduceMomentKernel_cu_7dd49032_31924cuda3std6ranges3__45__cpo9iter_moveE
	.align		8
        /*0500*/ 	.dword	_ZN57_INTERNAL_d26a0b13_21_ReduceMomentKernel_cu_7dd49032_31924cuda3std6ranges3__45__cpo5beginE
	.align		8
        /*0508*/ 	.dword	_ZN57_INTERNAL_d26a0b13_21_ReduceMomentKernel_cu_7dd49032_31924cuda3std6ranges3__45__cpo3endE
	.align		8
        /*0510*/ 	.dword	_ZN57_INTERNAL_d26a0b13_21_ReduceMomentKernel_cu_7dd49032_31924cuda3std6ranges3__45__cpo6cbeginE
	.align		8
        /*0518*/ 	.dword	_ZN57_INTERNAL_d26a0b13_21_ReduceMomentKernel_cu_7dd49032_31924cuda3std6ranges3__45__cpo4cendE
	.align		8
        /*0520*/ 	.dword	_ZN57_INTERNAL_d26a0b13_21_ReduceMomentKernel_cu_7dd49032_31924cuda3std6ranges3__45__cpo7advanceE
	.align		8
        /*0528*/ 	.dword	_ZN57_INTERNAL_d26a0b13_21_ReduceMomentKernel_cu_7dd49032_31924cuda3std6ranges3__45__cpo9iter_swapE
	.align		8
        /*0530*/ 	.dword	_ZN57_INTERNAL_d26a0b13_21_ReduceMomentKernel_cu_7dd49032_31924cuda3std6ranges3__45__cpo4nextE
	.align		8
        /*0538*/ 	.dword	_ZN57_INTERNAL_d26a0b13_21_ReduceMomentKernel_cu_7dd49032_31924cuda3std6ranges3__45__cpo4prevE
	.align		8
        /*0540*/ 	.dword	_ZN57_INTERNAL_d26a0b13_21_ReduceMomentKernel_cu_7dd49032_31924cuda3std6ranges3__45__cpo4dataE
	.align		8
        /*0548*/ 	.dword	_ZN57_INTERNAL_d26a0b13_21_ReduceMomentKernel_cu_7dd49032_31924cuda3std6ranges3__45__cpo5cdataE
	.align		8
        /*0550*/ 	.dword	_ZN57_INTERNAL_d26a0b13_21_ReduceMomentKernel_cu_7dd49032_31924cuda3std6ranges3__45__cpo4sizeE
	.align		8
        /*0558*/ 	.dword	_ZN57_INTERNAL_d26a0b13_21_ReduceMomentKernel_cu_7dd49032_31924cuda3std6ranges3__45__cpo5ssizeE
	.align		8
        /*0560*/ 	.dword	_ZN57_INTERNAL_d26a0b13_21_ReduceMomentKernel_cu_7dd49032_31924cuda3std6ranges3__45__cpo8distanceE
	.align		8
        /*0568*/ 	.dword	_ZN57_INTERNAL_d26a0b13_21_ReduceMomentKernel_cu_7dd49032_31926thrust23THRUST_300001_SM_800_NS6system6detail10sequential3seqE
	.align		8
        /*0570*/ 	.dword	$str$6
	.align		8
        /*0578*/ 	.dword	$str$7
	.align		8
        /*0580*/ 	.dword	$str$8
	.align		8
        /*0588*/ 	.dword	$str$9
	.align		8
        /*0590*/ 	.dword	$str$10
	.align		8
        /*0598*/ 	.dword	$str$11


//--------------------- .nv.constant0._ZN2at6native13reduce_kernelILi512ELi1ENS0_8ReduceOpIN3c107complexIfEENS0_7MeanOpsIS5_S5_fS5_EEjS5_Li4ELi4EEEEEvT1_ --------------------------
	.section	.nv.constant0._ZN2at6native13reduce_kernelILi512ELi1ENS0_8ReduceOpIN3c107complexIfEENS0_7MeanOpsIS5_S5_fS5_EEjS5_Li4ELi4EEEEEvT1_,"a",@progbits
	.sectionflags	@""
	.align	4
.nv.constant0._ZN2at6native13reduce_kernelILi512ELi1ENS0_8ReduceOpIN3c107complexIfEENS0_7MeanOpsIS5_S5_fS5_EEjS5_Li4ELi4EEEEEvT1_:
	.zero		1408


//--------------------- .nv.constant0._ZN2at6native13reduce_kernelILi256ELi2ENS0_8ReduceOpIN3c107complexIfEENS0_7MeanOpsIS5_S5_fS5_EEjS5_Li4ELi4EEEEEvT1_ --------------------------
	.section	.nv.constant0._ZN2at6native13reduce_kernelILi256ELi2ENS0_8ReduceOpIN3c107complexIfEENS0_7MeanOpsIS5_S5_fS5_EEjS5_Li4ELi4EEEEEvT1_,"a",@progbits
	.sectionflags	@""
	.align	4
.nv.constant0._ZN2at6native13reduce_kernelILi256ELi2ENS0_8ReduceOpIN3c107complexIfEENS0_7MeanOpsIS5_S5_fS5_EEjS5_Li4ELi4EEEEEvT1_:
	.zero		1408


//--------------------- .nv.constant0._ZN2at6native13reduce_kernelILi128ELi4ENS0_8ReduceOpIN3c107complexIfEENS0_7MeanOpsIS5_S5_fS5_EEjS5_Li4ELi4EEEEEvT1_ --------------------------
	.section	.nv.constant0._ZN2at6native13reduce_kernelILi128ELi4ENS0_8ReduceOpIN3c107complexIfEENS0_7MeanOpsIS5_S5_fS5_EEjS5_Li4ELi4EEEEEvT1_,"a",@progbits
	.sectionflags	@""
	.align	4
.nv.constant0._ZN2at6native13reduce_kernelILi128ELi4ENS0_8ReduceOpIN3c107complexIfEENS0_7MeanOpsIS5_S5_fS5_EEjS5_Li4ELi4EEEEEvT1_:
	.zero		1408


//--------------------- .nv.constant0._ZN2at6native13reduce_kernelILi256ELi1ENS0_8ReduceOpIN3c107complexIdEENS0_7MeanOpsIS5_S5_dS5_EEjS5_Li4ELi4EEEEEvT1_ --------------------------
	.section	.nv.constant0._ZN2at6native13reduce_kernelILi256ELi1ENS0_8ReduceOpIN3c107complexIdEENS0_7MeanOpsIS5_S5_dS5_EEjS5_Li4ELi4EEEEEvT1_,"a",@progbits
	.sectionflags	@""
	.align	4
.nv.constant0._ZN2at6native13reduce_kernelILi256ELi1ENS0_8ReduceOpIN3c107complexIdEENS0_7MeanOpsIS5_S5_dS5_EEjS5_Li4ELi4EEEEEvT1_:
	.zero		1424


//--------------------- .nv.constant0._ZN2at6native13reduce_kernelILi128ELi2ENS0_8ReduceOpIN3c107complexIdEENS0_7MeanOpsIS5_S5_dS5_EEjS5_Li4ELi4EEEEEvT1_ --------------------------
	.section	.nv.constant0._ZN2at6native13reduce_kernelILi128ELi2ENS0_8ReduceOpIN3c107complexIdEENS0_7MeanOpsIS5_S5_dS5_EEjS5_Li4ELi4EEEEEvT1_,"a",@progbits
	.sectionflags	@""
	.align	4
.nv.constant0._ZN2at6native13reduce_kernelILi128ELi2ENS0_8ReduceOpIN3c107complexIdEENS0_7MeanOpsIS5_S5_dS5_EEjS5_Li4ELi4EEEEEvT1_:
	.zero		1424


//--------------------- .nv.constant0._ZN2at6native13reduce_kernelILi64ELi4ENS0_8ReduceOpIN3c107complexIdEENS0_7MeanOpsIS5_S5_dS5_EEjS5_Li4ELi4EEEEEvT1_ --------------------------
	.section	.nv.constant0._ZN2at6native13reduce_kernelILi64ELi4ENS0_8ReduceOpIN3c107complexIdEENS0_7MeanOpsIS5_S5_dS5_EEjS5_Li4ELi4EEEEEvT1_,"a",@progbits
	.sectionflags	@""
	.align	4
.nv.constant0._ZN2at6native13reduce_kernelILi64ELi4ENS0_8ReduceOpIN3c107complexIdEENS0_7MeanOpsIS5_S5_dS5_EEjS5_Li4ELi4EEEEEvT1_:
	.zero		1424


//--------------------- .nv.constant0._ZN2at6native13reduce_kernelILi512ELi1ENS0_8ReduceOpIfNS0_7MeanOpsIffffEEjfLi4ELi4EEEEEvT1_ --------------------------
	.section	.nv.constant0._ZN2at6native13reduce_kernelILi512ELi1ENS0_8ReduceOpIfNS0_7MeanOpsIffffEEjfLi4ELi4EEEEEvT1_,"a",@progbits
	.sectionflags	@""
	.align	4
.nv.constant0._ZN2at6native13reduce_kernelILi512ELi1ENS0_8ReduceOpIfNS0_7MeanOpsIffffEEjfLi4ELi4EEEEEvT1_:
	.zero		1400


//--------------------- .nv.constant0._ZN2at6native13reduce_kernelILi256ELi2ENS0_8ReduceOpIfNS0_7MeanOpsIffffEEjfLi4ELi4EEEEEvT1_ --------------------------
	.section	.nv.constant0._ZN2at6native13reduce_kernelILi256ELi2ENS0_8ReduceOpIfNS0_7MeanOpsIffffEEjfLi4ELi4EEEEEvT1_,"a",@progbits
	.sectionflags	@""
	.align	4
.nv.constant0._ZN2at6native13reduce_kernelILi256ELi2ENS0_8ReduceOpIfNS0_7MeanOpsIffffEEjfLi4ELi4EEEEEvT1_:
	.zero		1400


//--------------------- .nv.constant0._ZN2at6native13reduce_kernelILi128ELi4ENS0_8ReduceOpIfNS0_7MeanOpsIffffEEjfLi4ELi4EEEEEvT1_ --------------------------
	.section	.nv.constant0._ZN2at6native13reduce_kernelILi128ELi4ENS0_8ReduceOpIfNS0_7MeanOpsIffffEEjfLi4ELi4EEEEEvT1_,"a",@progbits
	.sectionflags	@""
	.align	4
.nv.constant0._ZN2at6native13reduce_kernelILi128ELi4ENS0_8ReduceOpIfNS0_7MeanOpsIffffEEjfLi4ELi4EEEEEvT1_:
	.zero		1400


//--------------------- .nv.constant0._ZN2at6native13reduce_kernelILi512ELi1ENS0_8ReduceOpIdNS0_7MeanOpsIddddEEjdLi4ELi4EEEEEvT1_ --------------------------
	.section	.nv.constant0._ZN2at6native13reduce_kernelILi512ELi1ENS0_8ReduceOpIdNS0_7MeanOpsIddddEEjdLi4ELi4EEEEEvT1_,"a",@progbits
	.sectionflags	@""
	.align	4
.nv.constant0._ZN2at6native13reduce_kernelILi512ELi1ENS0_8ReduceOpIdNS0_7MeanOpsIddddEEjdLi4ELi4EEEEEvT1_:
	.zero		1408


//--------------------- .nv.constant0._ZN2at6native13reduce_kernelILi256ELi2ENS0_8ReduceOpIdNS0_7MeanOpsIddddEEjdLi4ELi4EEEEEvT1_ --------------------------
	.section	.nv.constant0._ZN2at6native13reduce_kernelILi256ELi2ENS0_8ReduceOpIdNS0_7MeanOpsIddddEEjdLi4ELi4EEEEEvT1_,"a",@progbits
	.sectionflags	@""
	.align	4
.nv.constant0._ZN2at6native13reduce_kernelILi256ELi2ENS0_8ReduceOpIdNS0_7MeanOpsIddddEEjdLi4ELi4EEEEEvT1_:
	.zero		1408


//--------------------- .nv.constant0._ZN2at6native13reduce_kernelILi128ELi4ENS0_8ReduceOpIdNS0_7MeanOpsIddddEEjdLi4ELi4EEEEEvT1_ --------------------------
	.section	.nv.constant0._ZN2at6native13reduce_kernelILi128ELi4ENS0_8ReduceOpIdNS0_7MeanOpsIddddEEjdLi4ELi4EEEEEvT1_,"a",@progbits
	.sectionflags	@""
	.align	4
.nv.constant0._ZN2at6native13reduce_kernelILi128ELi4ENS0_8ReduceOpIdNS0_7MeanOpsIddddEEjdLi4ELi4EEEEEvT1_:
	.zero		1408


//--------------------- .nv.constant0._ZN2at6native13reduce_kernelILi512ELi1ENS0_8ReduceOpIsNS0_7MeanOpsIssssEEjsLi4ELi8EEEEEvT1_ --------------------------
	.section	.nv.constant0._ZN2at6native13reduce_kernelILi512ELi1ENS0_8ReduceOpIsNS0_7MeanOpsIssssEEjsLi4ELi8EEEEEvT1_,"a",@progbits
	.sectionflags	@""
	.align	4
.nv.constant0._ZN2at6native13reduce_kernelILi512ELi1ENS0_8ReduceOpIsNS0_7MeanOpsIssssEEjsLi4ELi8EEEEEvT1_:
	.zero		1392


//--------------------- .nv.constant0._ZN2at6native13reduce_kernelILi256ELi2ENS0_8ReduceOpIsNS0_7MeanOpsIssssEEjsLi4ELi8EEEEEvT1_ --------------------------
	.section	.nv.constant0._ZN2at6native13reduce_kernelILi256ELi2ENS0_8ReduceOpIsNS0_7MeanOpsIssssEEjsLi4ELi8EEEEEvT1_,"a",@progbits
	.sectionflags	@""
	.align	4
.nv.constant0._ZN2at6native13reduce_kernelILi256ELi2ENS0_8ReduceOpIsNS0_7MeanOpsIssssEEjsLi4ELi8EEEEEvT1_:
	.zero		1392


//--------------------- .nv.constant0._ZN2at6native13reduce_kernelILi128ELi4ENS0_8ReduceOpIsNS0_7MeanOpsIssssEEjsLi4ELi8EEEEEvT1_ --------------------------
	.section	.nv.constant0._ZN2at6native13reduce_kernelILi128ELi4ENS0_8ReduceOpIsNS0_7MeanOpsIssssEEjsLi4ELi8EEEEEvT1_,"a",@progbits
	.sectionflags	@""
	.align	4
.nv.constant0._ZN2at6native13reduce_kernelILi128ELi4ENS0_8ReduceOpIsNS0_7MeanOpsIssssEEjsLi4ELi8EEEEEvT1_:
	.zero		1392


//--------------------- .nv.constant0._ZN2at6native13reduce_kernelILi512ELi1ENS0_8ReduceOpIlNS0_7MeanOpsIllllEEjlLi4ELi4EEEEEvT1_ --------------------------
	.section	.nv.constant0._ZN2at6native13reduce_kernelILi512ELi1ENS0_8ReduceOpIlNS0_7MeanOpsIllllEEjlLi4ELi4EEEEEvT1_,"a",@progbits
	.sectionflags	@""
	.align	4
.nv.constant0._ZN2at6native13reduce_kernelILi512ELi1ENS0_8ReduceOpIlNS0_7MeanOpsIllllEEjlLi4ELi4EEEEEvT1_:
	.zero		1408


//--------------------- .nv.constant0._ZN2at6native13reduce_kernelILi256ELi2ENS0_8ReduceOpIlNS0_7MeanOpsIllllEEjlLi4ELi4EEEEEvT1_ --------------------------
	.section	.nv.constant0._ZN2at6native13reduce_kernelILi256ELi2ENS0_8ReduceOpIlNS0_7MeanOpsIllllEEjlLi4ELi4EEEEEvT1_,"a",@progbits
	.sectionflags	@""
	.align	4
.nv.constant0._ZN2at6native13reduce_kernelILi256ELi2ENS0_8ReduceOpIlNS0_7MeanOpsIllllEEjlLi4ELi4EEEEEvT1_:
	.zero		1408


//--------------------- .nv.constant0._ZN2at6native13reduce_kernelILi128ELi4ENS0_8ReduceOpIlNS0_7MeanOpsIllllEEjlLi4ELi4EEEEEvT1_ --------------------------
	.section	.nv.constant0._ZN2at6native13reduce_kernelILi128ELi4ENS0_8ReduceOpIlNS0_7MeanOpsIllllEEjlLi4ELi4EEEEEvT1_,"a",@progbits
	.sectionflags	@""
	.align	4
.nv.constant0._ZN2at6native13reduce_kernelILi128ELi4ENS0_8ReduceOpIlNS0_7MeanOpsIllllEEjlLi4ELi4EEEEEvT1_:
	.zero		1408


//--------------------- .nv.constant0._ZN2at6native13reduce_kernelILi512ELi1ENS0_8ReduceOpIiNS0_7MeanOpsIiiiiEEjiLi4ELi4EEEEEvT1_ --------------------------
	.section	.nv.constant0._ZN2at6native13reduce_kernelILi512ELi1ENS0_8ReduceOpIiNS0_7MeanOpsIiiiiEEjiLi4ELi4EEEEEvT1_,"a",@progbits
	.sectionflags	@""
	.align	4
.nv.constant0._ZN2at6native13reduce_kernelILi512ELi1ENS0_8ReduceOpIiNS0_7MeanOpsIiiiiEEjiLi4ELi4EEEEEvT1_:
	.zero		1400


//--------------------- .nv.constant0._ZN2at6native13reduce_kernelILi256ELi2ENS0_8ReduceOpIiNS0_7MeanOpsIiiiiEEjiLi4ELi4EEEEEvT1_ --------------------------
	.section	.nv.constant0._ZN2at6native13reduce_kernelILi256ELi2ENS0_8ReduceOpIiNS0_7MeanOpsIiiiiEEjiLi4ELi4EEEEEvT1_,"a",@progbits
	.sectionflags	@""
	.align	4
.nv.constant0._ZN2at6native13reduce_kernelILi256ELi2ENS0_8ReduceOpIiNS0_7MeanOpsIiiiiEEjiLi4ELi4EEEEEvT1_:
	.zero		1400


//--------------------- .nv.constant0._ZN2at6native13reduce_kernelILi128ELi4ENS0_8ReduceOpIiNS0_7MeanOpsIiiiiEEjiLi4ELi4EEEEEvT1_ --------------------------
	.section	.nv.constant0._ZN2at6native13reduce_kernelILi128ELi4ENS0_8ReduceOpIiNS0_7MeanOpsIiiiiEEjiLi4ELi4EEEEEvT1_,"a",@progbits
	.sectionflags	@""
	.align	4
.nv.constant0._ZN2at6native13reduce_kernelILi128ELi4ENS0_8ReduceOpIiNS0_7MeanOpsIiiiiEEjiLi4ELi4EEEEEvT1_:
	.zero		1400


//--------------------- .nv.constant0._ZN2at6native13reduce_kernelILi512ELi1ENS0_8ReduceOpIaNS0_7MeanOpsIaaaaEEjaLi4ELi4EEEEEvT1_ --------------------------
	.section	.nv.constant0._ZN2at6native13reduce_kernelILi512ELi1ENS0_8ReduceOpIaNS0_7MeanOpsIaaaaEEjaLi4ELi4EEEEEvT1_,"a",@progbits
	.sectionflags	@""
	.align	4
.nv.constant0._ZN2at6native13reduce_kernelILi512ELi1ENS0_8ReduceOpIaNS0_7MeanOpsIaaaaEEjaLi4ELi4EEEEEvT1_:
	.zero		1392


//--------------------- .nv.constant0._ZN2at6native13reduce_kernelILi256ELi2ENS0_8ReduceOpIaNS0_7MeanOpsIaaaaEEjaLi4ELi4EEEEEvT1_ --------------------------
	.section	.nv.constant0._ZN2at6native13reduce_kernelILi256ELi2ENS0_8ReduceOpIaNS0_7MeanOpsIaaaaEEjaLi4ELi4EEEEEvT1_,"a",@progbits
	.sectionflags	@""
	.align	4
.nv.constant0._ZN2at6native13reduce_kernelILi256ELi2ENS0_8ReduceOpIaNS0_7MeanOpsIaaaaEEjaLi4ELi4EEEEEvT1_:
	.zero		1392


//--------------------- .nv.constant0._ZN2at6native13reduce_kernelILi128ELi4ENS0_8ReduceOpIaNS0_7MeanOpsIaaaaEEjaLi4ELi4EEEEEvT1_ --------------------------
	.section	.nv.constant0._ZN2at6native13reduce_kernelILi128ELi4ENS0_8ReduceOpIaNS0_7MeanOpsIaaaaEEjaLi4ELi4EEEEEvT1_,"a",@progbits
	.sectionflags	@""
	.align	4
.nv.constant0._ZN2at6native13reduce_kernelILi128ELi4ENS0_8ReduceOpIaNS0_7MeanOpsIaaaaEEjaLi4ELi4EEEEEvT1_:
	.zero		1392


//--------------------- .nv.constant0._ZN2at6native13reduce_kernelILi512ELi1ENS0_8ReduceOpIhNS0_7MeanOpsIhhhhEEjhLi4ELi4EEEEEvT1_ --------------------------
	.section	.nv.constant0._ZN2at6native13reduce_kernelILi512ELi1ENS0_8ReduceOpIhNS0_7MeanOpsIhhhhEEjhLi4ELi4EEEEEvT1_,"a",@progbits
	.sectionflags	@""
	.align	4
.nv.constant0._ZN2at6native13reduce_kernelILi512ELi1ENS0_8ReduceOpIhNS0_7MeanOpsIhhhhEEjhLi4ELi4EEEEEvT1_:
	.zero		1392


//--------------------- .nv.constant0._ZN2at6native13reduce_kernelILi256ELi2ENS0_8ReduceOpIhNS0_7MeanOpsIhhhhEEjhLi4ELi4EEEEEvT1_ --------------------------
	.section	.nv.constant0._ZN2at6native13reduce_kernelILi256ELi2ENS0_8ReduceOpIhNS0_7MeanOpsIhhhhEEjhLi4ELi4EEEEEvT1_,"a",@progbits
	.sectionflags	@""
	.align	4
.nv.constant0._ZN2at6native13reduce_kernelILi256ELi2ENS0_8ReduceOpIhNS0_7MeanOpsIhhhhEEjhLi4ELi4EEEEEvT1_:
	.zero		1392


//--------------------- .nv.constant0._ZN2at6native13reduce_kernelILi128ELi4ENS0_8ReduceOpIhNS0_7MeanOpsIhhhhEEjhLi4ELi4EEEEEvT1_ --------------------------
	.section	.nv.constant0._ZN2at6native13reduce_kernelILi128ELi4ENS0_8ReduceOpIhNS0_7MeanOpsIhhhhEEjhLi4ELi4EEEEEvT1_,"a",@progbits
	.sectionflags	@""
	.align	4
.nv.constant0._ZN2at6native13reduce_kernelILi128ELi4ENS0_8ReduceOpIhNS0_7MeanOpsIhhhhEEjhLi4ELi4EEEEEvT1_:
	.zero		1392


//--------------------- .nv.constant0._ZN2at6native13reduce_kernelILi512ELi1ENS0_8ReduceOpIN3c108BFloat16ENS0_7MeanOpsIS4_fffEEjfLi4ELi8EEEEEvT1_ --------------------------
	.section	.nv.constant0._ZN2at6native13reduce_kernelILi512ELi1ENS0_8ReduceOpIN3c108BFloat16ENS0_7MeanOpsIS4_fffEEjfLi4ELi8EEEEEvT1_,"a",@progbits
	.sectionflags	@""
	.align	4
.nv.constant0._ZN2at6native13reduce_kernelILi512ELi1ENS0_8ReduceOpIN3c108BFloat16ENS0_7MeanOpsIS4_fffEEjfLi4ELi8EEEEEvT1_:
	.zero		1400


//--------------------- .nv.constant0._ZN2at6native13reduce_kernelILi256ELi2ENS0_8ReduceOpIN3c108BFloat16ENS0_7MeanOpsIS4_fffEEjfLi4ELi8EEEEEvT1_ --------------------------
	.section	.nv.constant0._ZN2at6native13reduce_kernelILi256ELi2ENS0_8ReduceOpIN3c108BFloat16ENS0_7MeanOpsIS4_fffEEjfLi4ELi8EEEEEvT1_,"a",@progbits
	.sectionflags	@""
	.align	4
.nv.constant0._ZN2at6native13reduce_kernelILi256ELi2ENS0_8ReduceOpIN3c108BFloat16ENS0_7MeanOpsIS4_fffEEjfLi4ELi8EEEEEvT1_:
	.zero		1400


//--------------------- .nv.constant0._ZN2at6native13reduce_kernelILi128ELi4ENS0_8ReduceOpIN3c108BFloat16ENS0_7MeanOpsIS4_fffEEjfLi4ELi8EEEEEvT1_ --------------------------
	.section	.nv.constant0._ZN2at6native13reduce_kernelILi128ELi4ENS0_8ReduceOpIN3c108BFloat16ENS0_7MeanOpsIS4_fffEEjfLi4ELi8EEEEEvT1_,"a",@progbits
	.sectionflags	@""
	.align	4
.nv.constant0._ZN2at6native13reduce_kernelILi128ELi4ENS0_8ReduceOpIN3c108BFloat16ENS0_7MeanOpsIS4_fffEEjfLi4ELi8EEEEEvT1_:
	.zero		1400


//--------------------- .nv.constant0._ZN2at6native13reduce_kernelILi512ELi1ENS0_8ReduceOpIN3c108BFloat16ENS0_7MeanOpsIS4_ffS4_EEjS4_Li4ELi8EEEEEvT1_ --------------------------
	.section	.nv.constant0._ZN2at6native13reduce_kernelILi512ELi1ENS0_8ReduceOpIN3c108BFloat16ENS0_7MeanOpsIS4_ffS4_EEjS4_Li4ELi8EEEEEvT1_,"a",@progbits
	.sectionflags	@""
	.align	4
.nv.constant0._ZN2at6native13reduce_kernelILi512ELi1ENS0_8ReduceOpIN3c108BFloat16ENS0_7MeanOpsIS4_ffS4_EEjS4_Li4ELi8EEEEEvT1_:
	.zero		1400


//--------------------- .nv.constant0._ZN2at6native13reduce_kernelILi256ELi2ENS0_8ReduceOpIN3c108BFloat16ENS0_7MeanOpsIS4_ffS4_EEjS4_Li4ELi8EEEEEvT1_ --------------------------
	.section	.nv.constant0._ZN2at6native13reduce_kernelILi256ELi2ENS0_8ReduceOpIN3c108BFloat16ENS0_7MeanOpsIS4_ffS4_EEjS4_Li4ELi8EEEEEvT1_,"a",@progbits
	.sectionflags	@""
	.align	4
.nv.constant0._ZN2at6native13reduce_kernelILi256ELi2ENS0_8ReduceOpIN3c108BFloat16ENS0_7MeanOpsIS4_ffS4_EEjS4_Li4ELi8EEEEEvT1_:
	.zero		1400


//--------------------- .nv.constant0._ZN2at6native13reduce_kernelILi128ELi4ENS0_8ReduceOpIN3c108BFloat16ENS0_7MeanOpsIS4_ffS4_EEjS4_Li4ELi8EEEEEvT1_ --------------------------
	.section	.nv.constant0._ZN2at6native13reduce_kernelILi128ELi4ENS0_8ReduceOpIN3c108BFloat16ENS0_7MeanOpsIS4_ffS4_EEjS4_Li4ELi8EEEEEvT1_,"a",@progbits
	.sectionflags	@""
	.align	4
.nv.constant0._ZN2at6native13reduce_kernelILi128ELi4ENS0_8ReduceOpIN3c108BFloat16ENS0_7MeanOpsIS4_ffS4_EEjS4_Li4ELi8EEEEEvT1_:
	.zero		1400


//--------------------- .nv.constant0._ZN2at6native13reduce_kernelILi512ELi1ENS0_8ReduceOpIN3c104HalfENS0_7MeanOpsIS4_fffEEjfLi4ELi8EEEEEvT1_ --------------------------
	.section	.nv.constant0._ZN2at6native13reduce_kernelILi512ELi1ENS0_8ReduceOpIN3c104HalfENS0_7MeanOpsIS4_fffEEjfLi4ELi8EEEEEvT1_,"a",@progbits
	.sectionflags	@""
	.align	4
.nv.constant0._ZN2at6native13reduce_kernelILi512ELi1ENS0_8ReduceOpIN3c104HalfENS0_7MeanOpsIS4_fffEEjfLi4ELi8EEEEEvT1_:
	.zero		1400


//--------------------- .nv.constant0._ZN2at6native13reduce_kernelILi256ELi2ENS0_8ReduceOpIN3c104HalfENS0_7MeanOpsIS4_fffEEjfLi4ELi8EEEEEvT1_ --------------------------
	.section	.nv.constant0._ZN2at6native13reduce_kernelILi256ELi2ENS0_8ReduceOpIN3c104HalfENS0_7MeanOpsIS4_fffEEjfLi4ELi8EEEEEvT1_,"a",@progbits
	.sectionflags	@""
	.align	4
.nv.constant0._ZN2at6native13reduce_kernelILi256ELi2ENS0_8ReduceOpIN3c104HalfENS0_7MeanOpsIS4_fffEEjfLi4ELi8EEEEEvT1_:
	.zero		1400


//--------------------- .nv.constant0._ZN2at6native13reduce_kernelILi128ELi4ENS0_8ReduceOpIN3c104HalfENS0_7MeanOpsIS4_fffEEjfLi4ELi8EEEEEvT1_ --------------------------
	.section	.nv.constant0._ZN2at6native13reduce_kernelILi128ELi4ENS0_8ReduceOpIN3c104HalfENS0_7MeanOpsIS4_fffEEjfLi4ELi8EEEEEvT1_,"a",@progbits
	.sectionflags	@""
	.align	4
.nv.constant0._ZN2at6native13reduce_kernelILi128ELi4ENS0_8ReduceOpIN3c104HalfENS0_7MeanOpsIS4_fffEEjfLi4ELi8EEEEEvT1_:
	.zero		1400


//--------------------- .nv.constant0._ZN2at6native13reduce_kernelILi512ELi1ENS0_8ReduceOpIN3c104HalfENS0_7MeanOpsIS4_ffS4_EEjS4_Li4ELi8EEEEEvT1_ --------------------------
	.section	.nv.constant0._ZN2at6native13reduce_kernelILi512ELi1ENS0_8ReduceOpIN3c104HalfENS0_7MeanOpsIS4_ffS4_EEjS4_Li4ELi8EEEEEvT1_,"a",@progbits
	.sectionflags	@""
	.align	4
.nv.constant0._ZN2at6native13reduce_kernelILi512ELi1ENS0_8ReduceOpIN3c104HalfENS0_7MeanOpsIS4_ffS4_EEjS4_Li4ELi8EEEEEvT1_:
	.zero		1400


//--------------------- .nv.constant0._ZN2at6native13reduce_kernelILi256ELi2ENS0_8ReduceOpIN3c104HalfENS0_7MeanOpsIS4_ffS4_EEjS4_Li4ELi8EEEEEvT1_ --------------------------
	.section	.nv.constant0._ZN2at6native13reduce_kernelILi256ELi2ENS0_8ReduceOpIN3c104HalfENS0_7MeanOpsIS4_ffS4_EEjS4_Li4ELi8EEEEEvT1_,"a",@progbits
	.sectionflags	@""
	.align	4
.nv.constant0._ZN2at6native13reduce_kernelILi256ELi2ENS0_8ReduceOpIN3c104HalfENS0_7MeanOpsIS4_ffS4_EEjS4_Li4ELi8EEEEEvT1_:
	.zero		1400


//--------------------- .nv.constant0._ZN2at6native13reduce_kernelILi128ELi4ENS0_8ReduceOpIN3c104HalfENS0_7MeanOpsIS4_ffS4_EEjS4_Li4ELi8EEEEEvT1_ --------------------------
	.section	.nv.constant0._ZN2at6native13reduce_kernelILi128ELi4ENS0_8ReduceOpIN3c104HalfENS0_7MeanOpsIS4_ffS4_EEjS4_Li4ELi8EEEEEvT1_,"a",@progbits
	.sectionflags	@""
	.align	4
.nv.constant0._ZN2at6native13reduce_kernelILi128ELi4ENS0_8ReduceOpIN3c104HalfENS0_7MeanOpsIS4_ffS4_EEjS4_Li4ELi8EEEEEvT1_:
	.zero		1400


//--------------------- .nv.constant0._ZN2at6native13reduce_kernelILi512ELi1ENS0_8ReduceOpIN3c108BFloat16ENS0_10WelfordOpsIS4_fiN4cuda3std3__44pairIS4_S4_EEEEjS4_Li2ELi2EEEEEvT1_ --------------------------
	.section	.nv.constant0._ZN2at6native13reduce_kernelILi512ELi1ENS0_8ReduceOpIN3c108BFloat16ENS0_10WelfordOpsIS4_fiN4cuda3std3__44pairIS4_S4_EEEEjS4_Li2ELi2EEEEEvT1_,"a",@progbits
	.sectionflags	@""
	.align	4
.nv.constant0._ZN2at6native13reduce_kernelILi512ELi1ENS0_8ReduceOpIN3c108BFloat16ENS0_10WelfordOpsIS4_fiN4cuda3std3__44pairIS4_S4_EEEEjS4_Li2ELi2EEEEEvT1_:
	.zero		1416


//--------------------- .nv.constant0._ZN2at6native13reduce_kernelILi256ELi2ENS0_8ReduceOpIN3c108BFloat16ENS0_10WelfordOpsIS4_fiN4cuda3std3__44pairIS4_S4_EEEEjS4_Li2ELi2EEEEEvT1_ --------------------------
	.section	.nv.constant0._ZN2at6native13reduce_kernelILi256ELi2ENS0_8ReduceOpIN3c108BFloat16ENS0_10WelfordOpsIS4_fiN4cuda3std3__44pairIS4_S4_EEEEjS4_Li2ELi2EEEEEvT1_,"a",@progbits
	.sectionflags	@""
	.align	4
.nv.constant0._ZN2at6native13reduce_kernelILi256ELi2ENS0_8ReduceOpIN3c108BFloat16ENS0_10WelfordOpsIS4_fiN4cuda3std3__44pairIS4_S4_EEEEjS4_Li2ELi2EEEEEvT1_:
	.zero		1416


//--------------------- .nv.constant0._ZN2at6native13reduce_kernelILi128ELi4ENS0_8ReduceOpIN3c108BFloat16ENS0_10WelfordOpsIS4_fiN4cuda3std3__44pairIS4_S4_EEEEjS4_Li2ELi2EEEEEvT1_ --------------------------
	.section	.nv.constant0._ZN2at6native13reduce_kernelILi128ELi4ENS0_8ReduceOpIN3c108BFloat16ENS0_10WelfordOpsIS4_fiN4cuda3std3__44pairIS4_S4_EEEEjS4_Li2ELi2EEEEEvT1_,"a",@progbits
	.sectionflags	@""
	.align	4
.nv.constant0._ZN2at6native13reduce_kernelILi128ELi4ENS0_8ReduceOpIN3c108BFloat16ENS0_10WelfordOpsIS4_fiN4cuda3std3__44pairIS4_S4_EEEEjS4_Li2ELi2EEEEEvT1_:
	.zero		1416


//--------------------- .nv.constant0._ZN2at6native13reduce_kernelILi512ELi1ENS0_8ReduceOpIN3c104HalfENS0_10WelfordOpsIS4_fiN4cuda3std3__44pairIS4_S4_EEEEjS4_Li2ELi2EEEEEvT1_ --------------------------
	.section	.nv.constant0._ZN2at6native13reduce_kernelILi512ELi1ENS0_8ReduceOpIN3c104HalfENS0_10WelfordOpsIS4_fiN4cuda3std3__44pairIS4_S4_EEEEjS4_Li2ELi2EEEEEvT1_,"a",@progbits
	.sectionflags	@""
	.align	4
.nv.constant0._ZN2at6native13reduce_kernelILi512ELi1ENS0_8ReduceOpIN3c104HalfENS0_10WelfordOpsIS4_fiN4cuda3std3__44pairIS4_S4_EEEEjS4_Li2ELi2EEEEEvT1_:
	.zero		1416


//--------------------- .nv.constant0._ZN2at6native13reduce_kernelILi256ELi2ENS0_8ReduceOpIN3c104HalfENS0_10WelfordOpsIS4_fiN4cuda3std3__44pairIS4_S4_EEEEjS4_Li2ELi2EEEEEvT1_ --------------------------
	.section	.nv.constant0._ZN2at6native13reduce_kernelILi256ELi2ENS0_8ReduceOpIN3c104HalfENS0_10WelfordOpsIS4_fiN4cuda3std3__44pairIS4_S4_EEEEjS4_Li2ELi2EEEEEvT1_,"a",@progbits
	.sectionflags	@""
	.align	4
.nv.constant0._ZN2at6native13reduce_kernelILi256ELi2ENS0_8ReduceOpIN3c104HalfENS0_10WelfordOpsIS4_fiN4cuda3std3__44pairIS4_S4_EEEEjS4_Li2ELi2EEEEEvT1_:
	.zero		1416


//--------------------- .nv.constant0._ZN2at6native13reduce_kernelILi128ELi4ENS0_8ReduceOpIN3c104HalfENS0_10WelfordOpsIS4_fiN4cuda3std3__44pairIS4_S4_EEEEjS4_Li2ELi2EEEEEvT1_ --------------------------
	.section	.nv.constant0._ZN2at6native13reduce_kernelILi128ELi4ENS0_8ReduceOpIN3c104HalfENS0_10WelfordOpsIS4_fiN4cuda3std3__44pairIS4_S4_EEEEjS4_Li2ELi2EEEEEvT1_,"a",@progbits
	.sectionflags	@""
	.align	4
.nv.constant0._ZN2at6native13reduce_kernelILi128ELi4ENS0_8ReduceOpIN3c104HalfENS0_10WelfordOpsIS4_fiN4cuda3std3__44pairIS4_S4_EEEEjS4_Li2ELi2EEEEEvT1_:
	.zero		1416


//--------------------- .nv.constant0._ZN2at6native13reduce_kernelILi512ELi1ENS0_8ReduceOpIfNS0_10WelfordOpsIffiN4cuda3std3__44pairIffEEEEjfLi2ELi2EEEEEvT1_ --------------------------
	.section	.nv.constant0._ZN2at6native13reduce_kernelILi512ELi1ENS0_8ReduceOpIfNS0_10WelfordOpsIffiN4cuda3std3__44pairIffEEEEjfLi2ELi2EEEEEvT1_,"a",@progbits
	.sectionflags	@""
	.align	4
.nv.constant0._ZN2at6native13reduce_kernelILi512ELi1ENS0_8ReduceOpIfNS0_10WelfordOpsIffiN4cuda3std3__44pairIffEEEEjfLi2ELi2EEEEEvT1_:
	.zero		1416


//--------------------- .nv.constant0._ZN2at6native13reduce_kernelILi256ELi2ENS0_8ReduceOpIfNS0_10WelfordOpsIffiN4cuda3std3__44pairIffEEEEjfLi2ELi2EEEEEvT1_ --------------------------
	.section	.nv.constant0._ZN2at6native13reduce_kernelILi256ELi2ENS0_8ReduceOpIfNS0_10WelfordOpsIffiN4cuda3std3__44pairIffEEEEjfLi2ELi2EEEEEvT1_,"a",@progbits
	.sectionflags	@""
	.align	4
.nv.constant0._ZN2at6native13reduce_kernelILi256ELi2ENS0_8ReduceOpIfNS0_10WelfordOpsIffiN4cuda3std3__44pairIffEEEEjfLi2ELi2EEEEEvT1_:
	.zero		1416


//--------------------- .nv.constant0._ZN2at6native13reduce_kernelILi128ELi4ENS0_8ReduceOpIfNS0_10WelfordOpsIffiN4cuda3std3__44pairIffEEEEjfLi2ELi2EEEEEvT1_ --------------------------
	.section	.nv.constant0._ZN2at6native13reduce_kernelILi128ELi4ENS0_8ReduceOpIfNS0_10WelfordOpsIffiN4cuda3std3__44pairIffEEEEjfLi2ELi2EEEEEvT1_,"a",@progbits
	.sectionflags	@""
	.align	4
.nv.constant0._ZN2at6native13reduce_kernelILi128ELi4ENS0_8ReduceOpIfNS0_10WelfordOpsIffiN4cuda3std3__44pairIffEEEEjfLi2ELi2EEEEEvT1_:
	.zero		1416


//--------------------- .nv.constant0._ZN2at6native13reduce_kernelILi512ELi1ENS0_8ReduceOpIdNS0_10WelfordOpsIddiN4cuda3std3__44pairIddEEEEjdLi2ELi2EEEEEvT1_ --------------------------
	.section	.nv.constant0._ZN2at6native13reduce_kernelILi512ELi1ENS0_8ReduceOpIdNS0_10WelfordOpsIddiN4cuda3std3__44pairIddEEEEjdLi2ELi2EEEEEvT1_,"a",@progbits
	.sectionflags	@""
	.align	4
.nv.constant0._ZN2at6native13reduce_kernelILi512ELi1ENS0_8ReduceOpIdNS0_10WelfordOpsIddiN4cuda3std3__44pairIddEEEEjdLi2ELi2EEEEEvT1_:
	.zero		1440


//--------------------- .nv.constant0._ZN2at6native13reduce_kernelILi256ELi2ENS0_8ReduceOpIdNS0_10WelfordOpsIddiN4cuda3std3__44pairIddEEEEjdLi2ELi2EEEEEvT1_ --------------------------
	.section	.nv.constant0._ZN2at6native13reduce_kernelILi256ELi2ENS0_8ReduceOpIdNS0_10WelfordOpsIddiN4cuda3std3__44pairIddEEEEjdLi2ELi2EEEEEvT1_,"a",@progbits
	.sectionflags	@""
	.align	4
.nv.constant0._ZN2at6native13reduce_kernelILi256ELi2ENS0_8ReduceOpIdNS0_10WelfordOpsIddiN4cuda3std3__44pairIddEEEEjdLi2ELi2EEEEEvT1_:
	.zero		1440


//--------------------- .nv.constant0._ZN2at6native13reduce_kernelILi128ELi4ENS0_8ReduceOpIdNS0_10WelfordOpsIddiN4cuda3std3__44pairIddEEEEjdLi2ELi2EEEEEvT1_ --------------------------
	.section	.nv.constant0._ZN2at6native13reduce_kernelILi128ELi4ENS0_8ReduceOpIdNS0_10WelfordOpsIddiN4cuda3std3__44pairIddEEEEjdLi2ELi2EEEEEvT1_,"a",@progbits
	.sectionflags	@""
	.align	4
.nv.constant0._ZN2at6native13reduce_kernelILi128ELi4ENS0_8ReduceOpIdNS0_10WelfordOpsIddiN4cuda3std3__44pairIddEEEEjdLi2ELi2EEEEEvT1_:
	.zero		1440


//--------------------- .nv.constant0._ZN2at6native13reduce_kernelILi512ELi1ENS0_8ReduceOpIN3c108BFloat16ENS0_10WelfordOpsIS4_fiN4cuda3std3__44pairIffEEEEjfLi2ELi2EEEEEvT1_ --------------------------
	.section	.nv.constant0._ZN2at6native13reduce_kernelILi512ELi1ENS0_8ReduceOpIN3c108BFloat16ENS0_10WelfordOpsIS4_fiN4cuda3std3__44pairIffEEEEjfLi2ELi2EEEEEvT1_,"a",@progbits
	.sectionflags	@""
	.align	4
.nv.constant0._ZN2at6native13reduce_kernelILi512ELi1ENS0_8ReduceOpIN3c108BFloat16ENS0_10WelfordOpsIS4_fiN4cuda3std3__44pairIffEEEEjfLi2ELi2EEEEEvT1_:
	.zero		1416


//--------------------- .nv.constant0._ZN2at6native13reduce_kernelILi256ELi2ENS0_8ReduceOpIN3c108BFloat16ENS0_10WelfordOpsIS4_fiN4cuda3std3__44pairIffEEEEjfLi2ELi2EEEEEvT1_ --------------------------
	.section	.nv.constant0._ZN2at6native13reduce_kernelILi256ELi2ENS0_8ReduceOpIN3c108BFloat16ENS0_10WelfordOpsIS4_fiN4cuda3std3__44pairIffEEEEjfLi2ELi2EEEEEvT1_,"a",@progbits
	.sectionflags	@""
	.align	4
.nv.constant0._ZN2at6native13reduce_kernelILi256ELi2ENS0_8ReduceOpIN3c108BFloat16ENS0_10WelfordOpsIS4_fiN4cuda3std3__44pairIffEEEEjfLi2ELi2EEEEEvT1_:
	.zero		1416


//--------------------- .nv.constant0._ZN2at6native13reduce_kernelILi128ELi4ENS0_8ReduceOpIN3c108BFloat16ENS0_10WelfordOpsIS4_fiN4cuda3std3__44pairIffEEEEjfLi2ELi2EEEEEvT1_ --------------------------
	.section	.nv.constant0._ZN2at6native13reduce_kernelILi128ELi4ENS0_8ReduceOpIN3c108BFloat16ENS0_10WelfordOpsIS4_fiN4cuda3std3__44pairIffEEEEjfLi2ELi2EEEEEvT1_,"a",@progbits
	.sectionflags	@""
	.align	4
.nv.constant0._ZN2at6native13reduce_kernelILi128ELi4ENS0_8ReduceOpIN3c108BFloat16ENS0_10WelfordOpsIS4_fiN4cuda3std3__44pairIffEEEEjfLi2ELi2EEEEEvT1_:
	.zero		1416


//--------------------- .nv.constant0._ZN2at6native13reduce_kernelILi512ELi1ENS0_8ReduceOpIN3c104HalfENS0_10WelfordOpsIS4_fiN4cuda3std3__44pairIffEEEEjfLi2ELi2EEEEEvT1_ --------------------------
	.section	.nv.constant0._ZN2at6native13reduce_kernelILi512ELi1ENS0_8ReduceOpIN3c104HalfENS0_10WelfordOpsIS4_fiN4cuda3std3__44pairIffEEEEjfLi2ELi2EEEEEvT1_,"a",@progbits
	.sectionflags	@""
	.align	4
.nv.constant0._ZN2at6native13reduce_kernelILi512ELi1ENS0_8ReduceOpIN3c104HalfENS0_10WelfordOpsIS4_fiN4cuda3std3__44pairIffEEEEjfLi2ELi2EEEEEvT1_:
	.zero		1416


//--------------------- .nv.constant0._ZN2at6native13reduce_kernelILi256ELi2ENS0_8ReduceOpIN3c104HalfENS0_10WelfordOpsIS4_fiN4cuda3std3__44pairIffEEEEjfLi2ELi2EEEEEvT1_ --------------------------
	.section	.nv.constant0._ZN2at6native13reduce_kernelILi256ELi2ENS0_8ReduceOpIN3c104HalfENS0_10WelfordOpsIS4_fiN4cuda3std3__44pairIffEEEEjfLi2ELi2EEEEEvT1_,"a",@progbits
	.sectionflags	@""
	.align	4
.nv.constant0._ZN2at6native13reduce_kernelILi256ELi2ENS0_8ReduceOpIN3c104HalfENS0_10WelfordOpsIS4_fiN4cuda3std3__44pairIffEEEEjfLi2ELi2EEEEEvT1_:
	.zero		1416


//--------------------- .nv.constant0._ZN2at6native13reduce_kernelILi128ELi4ENS0_8ReduceOpIN3c104HalfENS0_10WelfordOpsIS4_fiN4cuda3std3__44pairIffEEEEjfLi2ELi2EEEEEvT1_ --------------------------
	.section	.nv.constant0._ZN2at6native13reduce_kernelILi128ELi4ENS0_8ReduceOpIN3c104HalfENS0_10WelfordOpsIS4_fiN4cuda3std3__44pairIffEEEEjfLi2ELi2EEEEEvT1_,"a",@progbits
	.sectionflags	@""
	.align	4
.nv.constant0._ZN2at6native13reduce_kernelILi128ELi4ENS0_8ReduceOpIN3c104HalfENS0_10WelfordOpsIS4_fiN4cuda3std3__44pairIffEEEEjfLi2ELi2EEEEEvT1_:
	.zero		1416


//--------------------- .text._ZN2at6native13reduce_kernelILi512ELi1ENS0_8ReduceOpIN3c107complexIfEENS0_7MeanOpsIS5_S5_fS5_EEjS5_Li4ELi4EEEEEvT1_ --------------------------
	.section	.text._ZN2at6native13reduce_kernelILi512ELi1ENS0_8ReduceOpIN3c107complexIfEENS0_7MeanOpsIS5_S5_fS5_EEjS5_Li4ELi4EEEEEvT1_,"ax",@progbits
	.sectioninfo	@"SHI_REGISTERS=32"
	.align	128
        .global         _ZN2at6native13reduce_kernelILi512ELi1ENS0_8ReduceOpIN3c107complexIfEENS0_7MeanOpsIS5_S5_fS5_EEjS5_Li4ELi4EEEEEvT1_
        .type           _ZN2at6native13reduce_kernelILi512ELi1ENS0_8ReduceOpIN3c107complexIfEENS0_7MeanOpsIS5_S5_fS5_EEjS5_Li4ELi4EEEEEvT1_,@function
        .size           _ZN2at6native13reduce_kernelILi512ELi1ENS0_8ReduceOpIN3c107complexIfEENS0_7MeanOpsIS5_S5_fS5_EEjS5_Li4ELi4EEEEEvT1_,(.L_x_8166 - _ZN2at6native13reduce_kernelILi512ELi1ENS0_8ReduceOpIN3c107complexIfEENS0_7MeanOpsIS5_S5_fS5_EEjS5_Li4ELi4EEEEEvT1_)
        .other          _ZN2at6native13reduce_kernelILi512ELi1ENS0_8ReduceOpIN3c107complexIfEENS0_7MeanOpsIS5_S5_fS5_EEjS5_Li4ELi4EEEEEvT1_,@"STO_CUDA_ENTRY STV_DEFAULT"
_ZN2at6native13reduce_kernelILi512ELi1ENS0_8ReduceOpIN3c107complexIfEENS0_7MeanOpsIS5_S5_fS5_EEjS5_Li4ELi4EEEEEvT1_:
.text._ZN2at6native13reduce_kernelILi512ELi1ENS0_8ReduceOpIN3c107complexIfEENS0_7MeanOpsIS5_S5_fS5_EEjS5_Li4ELi4EEEEEvT1_:
[----:B------:R-:W-:Y:S02]  /*0000*/  MOV R1, c[0x0][0x28] ;  /* 0x00000a0000017a02 */ /* 0x000fe40000000f00 */
[----:B------:R-:W0:Y:S01]  /*0010*/  S2R R3, SR_TID.X ;  /* 0x0000000000037919 */ /* 0x000e220000002100 */
[----:B------:R-:W-:Y:S01]  /*0020*/  ISETP.NE.AND P0, PT, RZ, c[0x0][0x344], PT ;  /* 0x0000d100ff007a0c */ /* 0x000fe20003f05270 */
[----:B------:R-:W-:-:S12]  /*0030*/  IMAD.MOV.U32 R4, RZ, RZ, RZ ;  /* 0x000000ffff047224 */ /* 0x000fd800078e00ff */
[----:B------:R-:W-:Y:S05]  /*0040*/  @!P0 BRA `(.L_x_0) ;  /* 0x00000cb000008947 */ /* 0x000fea0003800000 */
[----:B------:R-:W1:Y:S01]  /*0050*/  S2R R5, SR_TID.Y ;  /* 0x0000000000057919 */ /* 0x000e620000002200 */
[----:B0-----:R-:W-:Y:S01]  /*0060*/  IMAD R0, R3, c[0x0][0x194], RZ ;  /* 0x0000650003007a24 */ /* 0x001fe200078e02ff */
[----:B------:R-:W-:Y:S02]  /*0070*/  HFMA2.MMA R4, -RZ, RZ, 0, 0 ;  /* 0x00000000ff047435 */ /* 0x000fe400000001ff */
[----:B------:R-:W0:Y:S01]  /*0080*/  S2R R7, SR_CTAID.X ;  /* 0x0000000000077919 */ /* 0x000e220000002500 */
[----:B-1----:R-:W-:-:S04]  /*0090*/  IMAD R0, R5, c[0x0][0x198], R0 ;  /* 0x0000660005007a24 */ /* 0x002fc800078e0200 */
[----:B0-----:R-:W-:Y:S02]  /*00a0*/  IMAD R5, R7, c[0x0][0x180], R0 ;  /* 0x0000600007057a24 */ /* 0x001fe400078e0200 */
[----:B------:R-:W-:Y:S02]  /*00b0*/  IMAD.MOV.U32 R0, RZ, RZ, c[0x0][0x344] ;  /* 0x0000d100ff007624 */ /* 0x000fe400078e00ff */
[----:B------:R-:W-:-:S03]  /*00c0*/  IMAD.HI.U32 R6, R5, c[0x0][0x34c], R4 ;  /* 0x0000d30005067a27 */ /* 0x000fc600078e0004 */
[----:B------:R-:W-:Y:S02]  /*00d0*/  ISETP.NE.AND P0, PT, R0, 0x1, PT ;  /* 0x000000010000780c */ /* 0x000fe40003f05270 */
[----:B------:R-:W-:-:S04]  /*00e0*/  SHF.R.U32.HI R7, RZ, c[0x0][0x350], R6 ;  /* 0x0000d400ff077a19 */ /* 0x000fc80000011606 */
[----:B------:R-:W-:-:S05]  /*00f0*/  IADD3 R4, -R7, RZ, RZ ;  /* 0x000000ff07047210 */ /* 0x000fca0007ffe1ff */
[----:B------:R-:W-:-:S04]  /*0100*/  IMAD R4, R4, c[0x0][0x348], R5 ;  /* 0x0000d20004047a24 */ /* 0x000fc800078e0205 */
[----:B------:R-:W-:Y:S01]  /*0110*/  IMAD R4, R4, c[0x0][0x478], RZ ;  /* 0x00011e0004047a24 */ /* 0x000fe200078e02ff */
[----:B------:R-:W-:Y:S05]  /*0120*/  @!P0 BRA `(.L_x_0) ;  /* 0x00000bd000008947 */ /* 0x000fea0003800000 */
[----:B------:R-:W-:Y:S01]  /*0130*/  IMAD.MOV.U32 R6, RZ, RZ, RZ ;  /* 0x000000ffff067224 */ /* 0x000fe200078e00ff */
[----:B------:R-:W-:-:S03]  /*0140*/  ISETP.NE.AND P0, PT, R0, 0x2, PT ;  /* 0x000000020000780c */ /* 0x000fc60003f05270 */
[----:B------:R-:W-:-:S05]  /*0150*/  IMAD.HI.U32 R8, R7, c[0x0][0x358], R6 ;  /* 0x0000d60007087a27 */ /* 0x000fca00078e0006 */
[----:B------:R-:W-:-:S04]  /*0160*/  SHF.R.U32.HI R9, RZ, c[0x0][0x35c], R8 ;  /* 0x0000d700ff097a19 */ /* 0x000fc80000011608 */
[----:B------:R-:W-:-:S05]  /*0170*/  IADD3 R5, -R9, RZ, RZ ;  /* 0x000000ff09057210 */ /* 0x000fca0007ffe1ff */
[----:B------:R-:W-:-:S04]  /*0180*/  IMAD R7, R5, c[0x0][0x354], R7 ;  /* 0x0000d50005077a24 */ /* 0x000fc800078e0207 */
[----:B------:R-:W-:Y:S01]  /*0190*/  IMAD R4, R7, c[0x0][0x480], R4 ;  /* 0x0001200007047a24 */ /* 0x000fe200078e0204 */
        /* <DEDUP_REMOVED lines=169> */
[----:B------:R-:W-:Y:S01]  /*0c30*/  ISETP.NE.AND P0, PT, R0, 0x18, PT ;  /* 0x000000180000780c */ /* 0x000fe20003f05270 */
[----:B------:R-:W-:-:S04]  /*0c40*/  IMAD.MOV.U32 R6, RZ, RZ, RZ ;  /* 0x000000ffff067224 */ /* 0x000fc800078e00ff */
[----:B------:R-:W-:-:S05]  /*0c50*/  IMAD.HI.U32 R8, R7, c[0x0][0x460], R6 ;  /* 0x0001180007087a27 */ /* 0x000fca00078e0006 */
[----:B------:R-:W-:-:S03]  /*0c60*/  SHF.R.U32.HI R9, RZ, c[0x0][0x464], R8 ;  /* 0x00011900ff097a19 */ /* 0x000fc60000011608 */
[----:B------:R-:W-:Y:S02]  /*0c70*/  @P0 MOV R8, RZ ;  /* 0x000000ff00080202 */ /* 0x000fe40000000f00 */
[----:B------:R-:W-:-:S03]  /*0c80*/  IMAD.MOV R5, RZ, RZ, -R9 ;  /* 0x000000ffff057224 */ /* 0x000fc600078e0a09 */
[----:B------:R-:W-:-:S04]  /*0c90*/  @P0 IMAD.HI.U32 R0, R9, c[0x0][0x46c], R8 ;  /* 0x00011b0009000a27 */ /* 0x000fc800078e0008 */
[----:B------:R-:W-:Y:S01]  /*0ca0*/  IMAD R7, R5, c[0x0][0x45c], R7 ;  /* 0x0001170005077a24 */ /* 0x000fe200078e0207 */
[----:B------:R-:W-:-:S03]  /*0cb0*/  @P0 SHF.R.U32.HI R0, RZ, c[0x0][0x470], R0 ;  /* 0x00011c00ff000a19 */ /* 0x000fc60000011600 */
[----:B------:R-:W-:Y:S01]  /*0cc0*/  IMAD R4, R7, c[0x0][0x530], R4 ;  /* 0x00014c0007047a24 */ /* 0x000fe200078e0204 */
[----:B------:R-:W-:-:S05]  /*0cd0*/  @P0 IADD3 R5, -R0, RZ, RZ ;  /* 0x000000ff00050210 */ /* 0x000fca0007ffe1ff */
[----:B------:R-:W-:-:S04]  /*0ce0*/  @P0 IMAD R9, R5, c[0x0][0x468], R9 ;  /* 0x00011a0005090a24 */ /* 0x000fc800078e0209 */
[----:B------:R-:W-:Y:S02]  /*0cf0*/  @P0 IMAD R4, R9, c[0x0][0x538], R4 ;  /* 0x00014e0009040a24 */ /* 0x000fe400078e0204 */
.L_x_0:
[----:B------:R-:W1:Y:S01]  /*0d00*/  S2R R0, SR_TID.Y ;  /* 0x0000000000007919 */ /* 0x000e620000002200 */
[C---:B0-----:R-:W-:Y:S01]  /*0d10*/  IMAD R5, R3.reuse, c[0x0][0x188], RZ ;  /* 0x0000620003057a24 */ /* 0x041fe200078e02ff */
[----:B------:R-:W-:Y:S01]  /*0d20*/  ULDC.64 UR36, c[0x0][0x118] ;  /* 0x0000460000247ab9 */ /* 0x000fe20000000a00 */
[----:B------:R-:W-:Y:S01]  /*0d30*/  IMAD R7, R3, c[0x0][0x194], RZ ;  /* 0x0000650003077a24 */ /* 0x000fe200078e02ff */
[----:B------:R-:W0:Y:S01]  /*0d40*/  S2R R2, SR_CTAID.Y ;  /* 0x0000000000027919 */ /* 0x000e220000002600 */
[----:B------:R-:W-:Y:S01]  /*0d50*/  BSSY B0, `(.L_x_1) ;  /* 0x0000835000007945 */ /* 0x000fe20003800000 */
[----:B------:R-:W-:Y:S02]  /*0d60*/  CS2R R18, SRZ ;  /* 0x0000000000127805 */ /* 0x000fe4000001ff00 */
[----:B------:R-:W2:Y:S01]  /*0d70*/  S2R R24, SR_CTAID.X ;  /* 0x0000000000187919 */ /* 0x000ea20000002500 */
[C---:B-1----:R-:W-:Y:S02]  /*0d80*/  IMAD R5, R0.reuse, c[0x0][0x18c], R5 ;  /* 0x0000630000057a24 */ /* 0x042fe400078e0205 */
[----:B------:R-:W-:-:S02]  /*0d90*/  IMAD R7, R0, c[0x0][0x198], R7 ;  /* 0x0000660000077a24 */ /* 0x000fc400078e0207 */
[----:B0-----:R-:W-:Y:S02]  /*0da0*/  IMAD R9, R2, c[0x0][0x190], R5 ;  /* 0x0000640002097a24 */ /* 0x001fe400078e0205 */
[----:B--2---:R-:W-:-:S03]  /*0db0*/  IMAD R25, R24, c[0x0][0x180], R7 ;  /* 0x0000600018197a24 */ /* 0x004fc600078e0207 */
[----:B------:R-:W-:-:S04]  /*0dc0*/  ISETP.GE.U32.AND P0, PT, R9, c[0x0][0x174], PT ;  /* 0x00005d0009007a0c */ /* 0x000fc80003f06070 */
[----:B------:R-:W-:-:S13]  /*0dd0*/  ISETP.GE.U32.OR P0, PT, R25, c[0x0][0x178], P0 ;  /* 0x00005e0019007a0c */ /* 0x000fda0000706470 */
[----:B------:R-:W-:Y:S05]  /*0de0*/  @P0 BRA `(.L_x_2) ;  /* 0x000082b000000947 */ /* 0x000fea0003800000 */
[----:B------:R-:W-:Y:S01]  /*0df0*/  ULDC.U8 UR4, c[0x0][0x1a8] ;  /* 0x00006a0000047ab9 */ /* 0x000fe20000000000 */
[----:B------:R-:W-:Y:S02]  /*0e00*/  IADD3 R26, P1, R4, c[0x0][0x540], RZ ;  /* 0x00015000041a7a10 */ /* 0x000fe40007f3e0ff */
[----:B------:R-:W-:-:S03]  /*0e10*/  ISETP.NE.AND P0, PT, RZ, UR4, PT ;  /* 0x00000004ff007c0c */ /* 0x000fc6000bf05270 */
[----:B------:R-:W-:-:S10]  /*0e20*/  IMAD.X R27, RZ, RZ, c[0x0][0x544], P1 ;  /* 0x00015100ff1b7624 */ /* 0x000fd400008e06ff */
[----:B------:R-:W-:Y:S05]  /*0e30*/  @!P0 BRA `(.L_x_3) ;  /* 0x0000067000008947 */ /* 0x000fea0003800000 */
[----:B------:R-:W-:Y:S01]  /*0e40*/  SHF.R.U64 R4, R26, 0x3, R27 ;  /* 0x000000031a047819 */ /* 0x000fe2000000121b */
[----:B------:R-:W-:Y:S01]  /*0e50*/  BSSY B1, `(.L_x_4) ;  /* 0x0000027000017945 */ /* 0x000fe20003800000 */
[----:B------:R-:W-:Y:S01]  /*0e60*/  MOV R21, c[0x0][0x174] ;  /* 0x00005d0000157a02 */ /* 0x000fe20000000f00 */
[----:B------:R-:W-:Y:S01]  /*0e70*/  IMAD.MOV.U32 R17, RZ, RZ, c[0x0][0x168] ;  /* 0x00005a00ff117624 */ /* 0x000fe200078e00ff */
[----:B------:R-:W-:Y:S02]  /*0e80*/  LOP3.LUT R8, R4, 0x3, RZ, 0xc0, !PT ;  /* 0x0000000304087812 */ /* 0x000fe400078ec0ff */
[----:B------:R-:W-:Y:S02]  /*0e90*/  MOV R14, c[0x0][0x16c] ;  /* 0x00005b00000e7a02 */ /* 0x000fe40000000f00 */
[----:B------:R-:W-:-:S13]  /*0ea0*/  ISETP.NE.AND P0, PT, R8, RZ, PT ;  /* 0x000000ff0800720c */ /* 0x000fda0003f05270 */
[----:B------:R-:W-:Y:S05]  /*0eb0*/  @!P0 BRA `(.L_x_5) ;  /* 0x0000020000008947 */ /* 0x000fea0003800000 */
[C---:B------:R-:W-:Y:S01]  /*0ec0*/  ISETP.GE.U32.AND P0, PT, R3.reuse, R8, PT ;  /* 0x000000080300720c */ /* 0x040fe20003f06070 */
[----:B------:R-:W-:Y:S03]  /*0ed0*/  BSSY B2, `(.L_x_6) ;  /* 0x0000018000027945 */ /* 0x000fe60003800000 */
[----:B------:R-:W-:-:S13]  /*0ee0*/  ISETP.GT.U32.OR P0, PT, R3, 0x3, !P0 ;  /* 0x000000030300780c */ /* 0x000fda0004704470 */
[----:B------:R-:W-:Y:S05]  /*0ef0*/  @P0 BRA `(.L_x_7) ;  /* 0x0000015000000947 */ /* 0x000fea0003800000 */
[----:B------:R-:W-:Y:S01]  /*0f00*/  ISETP.NE.AND P0, PT, RZ, c[0x0][0x18c], PT ;  /* 0x00006300ff007a0c */ /* 0x000fe20003f05270 */
[----:B------:R-:W-:Y:S01]  /*0f10*/  BSSY B3, `(.L_x_8) ;  /* 0x0000009000037945 */ /* 0x000fe20003800000 */
[----:B------:R-:W-:Y:S02]  /*0f20*/  ISETP.NE.AND P1, PT, R0, RZ, PT ;  /* 0x000000ff0000720c */ /* 0x000fe40003f25270 */
[----:B------:R-:W-:-:S11]  /*0f30*/  PRMT R4, RZ, 0x7610, R4 ;  /* 0x00007610ff047816 */ /* 0x000fd60000000004 */
[----:B------:R-:W-:Y:S05]  /*0f40*/  @P0 BRA P1, `(.L_x_9) ;  /* 0x0000005000000947 */ /* 0x000fea0000800000 */
[----:B------:R-:W-:Y:S01]  /*0f50*/  ISETP.NE.AND P0, PT, RZ, c[0x0][0x190], PT ;  /* 0x00006400ff007a0c */ /* 0x000fe20003f05270 */
[----:B------:R-:W-:-:S12]  /*0f60*/  IMAD.MOV.U32 R4, RZ, RZ, 0x1 ;  /* 0x00000001ff047424 */ /* 0x000fd800078e00ff */
[----:B------:R-:W-:-:S04]  /*0f70*/  @P0 ISETP.NE.AND P1, PT, R2, RZ, PT ;  /* 0x000000ff0200020c */ /* 0x000fc80003f25270 */
[----:B------:R-:W-:-:S04]  /*0f80*/  @P0 SEL R5, RZ, 0x1, P1 ;  /* 0x00000001ff050807 */ /* 0x000fc80000800000 */
[----:B------:R-:W-:Y:S02]  /*0f90*/  @P0 PRMT R4, R5, 0x7610, R4 ;  /* 0x0000761005040816 */ /* 0x000fe40000000004 */
.L_x_9:
[----:B------:R-:W-:Y:S05]  /*0fa0*/  BSYNC B3 ;  /* 0x0000000000037941 */ /* 0x000fea0003800000 */
.L_x_8:
[----:B------:R-:W-:-:S04]  /*0fb0*/  PRMT R4, R4, 0x9910, RZ ;  /* 0x0000991004047816 */ /* 0x000fc800000000ff */
[----:B------:R-:W-:-:S13]  /*0fc0*/  ISETP.NE.AND P0, PT, R4, RZ, PT ;  /* 0x000000ff0400720c */ /* 0x000fda0003f05270 */
[----:B------:R-:W-:Y:S05]  /*0fd0*/  @!P0 BRA `(.L_x_7) ;  /* 0x0000007000008947 */ /* 0x000fea0003800000 */
[----:B------:R-:W-:-:S04]  /*0fe0*/  IADD3 R5, P0, R3, -R8, RZ ;  /* 0x8000000803057210 */ /* 0x000fc80007f1e0ff */
[----:B------:R-:W-:Y:S02]  /*0ff0*/  IADD3.X R6, RZ, -0x1, RZ, P0, !PT ;  /* 0xffffffffff067810 */ /* 0x000fe400007fe4ff */
[----:B------:R-:W-:-:S04]  /*1000*/  LEA R4, P0, R5, R26, 0x3 ;  /* 0x0000001a05047211 */ /* 0x000fc800078018ff */
[----:B------:R-:W-:-:S06]  /*1010*/  LEA.HI.X R5, R5, R27, R6, 0x3, P0 ;  /* 0x0000001b05057211 */ /* 0x000fcc00000f1c06 */
[----:B------:R-:W2:Y:S02]  /*1020*/  LDG.E.64 R4, [R4.64] ;  /* 0x0000002404047981 */ /* 0x000ea4000c1e1b00 */
[----:B--2---:R-:W-:Y:S02]  /*1030*/  FADD.FTZ R14, R5, c[0x0][0x16c] ;  /* 0x00005b00050e7621 */ /* 0x004fe40000010000 */
[----:B------:R-:W-:Y:S02]  /*1040*/  FADD.FTZ R17, R4, c[0x0][0x168] ;  /* 0x00005a0004117621 */ /* 0x000fe40000010000 */
.L_x_7:
[----:B------:R-:W-:Y:S05]  /*1050*/  BSYNC B2 ;  /* 0x0000000000027941 */ /* 0x000fea0003800000 */
.L_x_6:
[C---:B------:R-:W-:Y:S02]  /*1060*/  IADD3 R5, P0, -R8.reuse, 0x4, RZ ;  /* 0x0000000408057810 */ /* 0x040fe40007f1e1ff */
[----:B------:R-:W-:Y:S02]  /*1070*/  IADD3 R21, R8, c[0x0][0x174], RZ ;  /* 0x00005d0008157a10 */ /* 0x000fe40007ffe0ff */
[----:B------:R-:W-:Y:S01]  /*1080*/  LEA R26, P1, R5, R26, 0x3 ;  /* 0x0000001a051a7211 */ /* 0x000fe200078218ff */
[----:B------:R-:W-:Y:S01]  /*1090*/  IMAD.X R4, RZ, RZ, -0x1, P0 ;  /* 0xffffffffff047424 */ /* 0x000fe200000e06ff */
[----:B------:R-:W-:-:S04]  /*10a0*/  IADD3 R21, R21, -0x4, RZ ;  /* 0xfffffffc15157810 */ /* 0x000fc80007ffe0ff */
[----:B------:R-:W-:Y:S02]  /*10b0*/  LEA.HI.X R27, R5, R27, R4, 0x3, P1 ;  /* 0x0000001b051b7211 */ /* 0x000fe400008f1c04 */
.L_x_5:
[----:B------:R-:W-:Y:S05]  /*10c0*/  BSYNC B1 ;  /* 0x0000000000017941 */ /* 0x000fea0003800000 */
.L_x_4:
[----:B------:R-:W-:Y:S01]  /*10d0*/  LEA R4, R9, 0x3, 0x2 ;  /* 0x0000000309047811 */ /* 0x000fe200078e10ff */
[----:B------:R-:W-:Y:S01]  /*10e0*/  BSSY B1, `(.L_x_10) ;  /* 0x000001f000017945 */ /* 0x000fe20003800000 */
[----:B------:R-:W-:Y:S01]  /*10f0*/  ISETP.NE.AND P1, PT, RZ, c[0x0][0x18c], PT ;  /* 0x00006300ff007a0c */ /* 0x000fe20003f25270 */
[----:B------:R-:W-:Y:S01]  /*1100*/  IMAD.MOV.U32 R22, RZ, RZ, c[0x0][0x16c] ;  /* 0x00005b00ff167624 */ /* 0x000fe200078e00ff */
[----:B------:R-:W-:Y:S01]  /*1110*/  ISETP.GE.U32.AND P0, PT, R4, R21, PT ;  /* 0x000000150400720c */ /* 0x000fe20003f06070 */
[----:B------:R-:W-:Y:S01]  /*1120*/  IMAD.MOV.U32 R19, RZ, RZ, c[0x0][0x168] ;  /* 0x00005a00ff137624 */ /* 0x000fe200078e00ff */
[----:B------:R-:W-:Y:S01]  /*1130*/  ISETP.NE.AND P2, PT, R0, RZ, PT ;  /* 0x000000ff0000720c */ /* 0x000fe20003f45270 */
[----:B------:R-:W-:Y:S01]  /*1140*/  IMAD.MOV.U32 R16, RZ, RZ, c[0x0][0x168] ;  /* 0x00005a00ff107624 */ /* 0x000fe200078e00ff */
[----:B------:R-:W-:Y:S02]  /*1150*/  MOV R15, c[0x0][0x168] ;  /* 0x00005a00000f7a02 */ /* 0x000fe40000000f00 */
[----:B------:R-:W-:-:S02]  /*1160*/  MOV R20, c[0x0][0x16c] ;  /* 0x00005b0000147a02 */ /* 0x000fc40000000f00 */
[----:B------:R-:W-:-:S05]  /*1170*/  MOV R18, c[0x0][0x16c] ;  /* 0x00005b0000127a02 */ /* 0x000fca0000000f00 */
[----:B------:R-:W-:Y:S05]  /*1180*/  @P0 BRA `(.L_x_11) ;  /* 0x0000014000000947 */ /* 0x000fea0003800000 */
[----:B------:R-:W-:Y:S01]  /*1190*/  MOV R23, R9 ;  /* 0x0000000900177202 */ /* 0x000fe20000000f00 */
[----:B------:R-:W-:Y:S01]  /*11a0*/  IMAD.MOV.U32 R20, RZ, RZ, c[0x0][0x16c] ;  /* 0x00005b00ff147624 */ /* 0x000fe200078e00ff */
[----:B------:R-:W-:Y:S01]  /*11b0*/  MOV R19, c[0x0][0x168] ;  /* 0x00005a0000137a02 */ /* 0x000fe20000000f00 */
[----:B------:R-:W-:Y:S01]  /*11c0*/  IMAD.MOV.U32 R18, RZ, RZ, c[0x0][0x16c] ;  /* 0x00005b00ff127624 */ /* 0x000fe200078e00ff */
[----:B------:R-:W-:Y:S02]  /*11d0*/  MOV R16, c[0x0][0x168] ;  /* 0x00005a0000107a02 */ /* 0x000fe40000000f00 */
.L_x_12:
[----:B------:R-:W-:-:S05]  /*11e0*/  IMAD.WIDE.U32 R12, R23, 0x20, R26 ;  /* 0x00000020170c7825 */ /* 0x000fca00078e001a */
[----:B------:R-:W2:Y:S04]  /*11f0*/  LDG.E.128 R4, [R12.64] ;  /* 0x000000240c047981 */ /* 0x000ea8000c1e1d00 */
[----:B------:R-:W3:Y:S01]  /*1200*/  LDG.E.128 R8, [R12.64+0x10] ;  /* 0x000010240c087981 */ /* 0x000ee2000c1e1d00 */
[----:B------:R-:W-:-:S04]  /*1210*/  IADD3 R23, R23, c[0x0][0x17c], RZ ;  /* 0x00005f0017177a10 */ /* 0x000fc80007ffe0ff */
[----:B------:R-:W-:-:S04]  /*1220*/  LEA R28, R23, 0x3, 0x2 ;  /* 0x00000003171c7811 */ /* 0x000fc800078e10ff */
[----:B------:R-:W-:Y:S01]  /*1230*/  ISETP.GE.U32.AND P0, PT, R28, R21, PT ;  /* 0x000000151c00720c */ /* 0x000fe20003f06070 */
[----:B--2---:R-:W-:Y:S02]  /*1240*/  FADD.FTZ R17, R4, R17 ;  /* 0x0000001104117221 */ /* 0x004fe40000010000 */
[----:B------:R-:W-:Y:S02]  /*1250*/  FADD.FTZ R14, R5, R14 ;  /* 0x0000000e050e7221 */ /* 0x000fe40000010000 */
[----:B------:R-:W-:Y:S02]  /*1260*/  FADD.FTZ R16, R6, R16 ;  /* 0x0000001006107221 */ /* 0x000fe40000010000 */
[----:B------:R-:W-:Y:S02]  /*1270*/  FADD.FTZ R18, R7, R18 ;  /* 0x0000001207127221 */ /* 0x000fe40000010000 */
[----:B---3--:R-:W-:Y:S02]  /*1280*/  FADD.FTZ R19, R8, R19 ;  /* 0x0000001308137221 */ /* 0x008fe40000010000 */
[----:B------:R-:W-:-:S02]  /*1290*/  FADD.FTZ R20, R9, R20 ;  /* 0x0000001409147221 */ /* 0x000fc40000010000 */
[----:B------:R-:W-:Y:S02]  /*12a0*/  FADD.FTZ R15, R10, R15 ;  /* 0x0000000f0a0f7221 */ /* 0x000fe40000010000 */
[----:B------:R-:W-:Y:S01]  /*12b0*/  FADD.FTZ R22, R11, R22 ;  /* 0x000000160b167221 */ /* 0x000fe20000010000 */
[----:B------:R-:W-:Y:S05]  /*12c0*/  @!P0 BRA `(.L_x_12) ;  /* 0xffffff1000008947 */ /* 0x000fea000383ffff */
.L_x_11:
[----:B------:R-:W-:Y:S05]  /*12d0*/  BSYNC B1 ;  /* 0x0000000000017941 */ /* 0x000fea0003800000 */
.L_x_10:
[----:B------:R-:W-:Y:S01]  /*12e0*/  BSSY B1, `(.L_x_13) ;  /* 0x0000008000017945 */ /* 0x000fe20003800000 */
[----:B------:R-:W-:Y:S01]  /*12f0*/  PRMT R4, RZ, 0x7610, R4 ;  /* 0x00007610ff047816 */ /* 0x000fe20000000004 */
[----:B------:R-:W-:Y:S05]  /*1300*/  @P1 BRA P2, `(.L_x_14) ;  /* 0x0000005000001947 */ /* 0x000fea0001000000 */
[----:B------:R-:W-:Y:S01]  /*1310*/  ISETP.NE.AND P0, PT, RZ, c[0x0][0x190], PT ;  /* 0x00006400ff007a0c */ /* 0x000fe20003f05270 */
[----:B------:R-:W-:-:S12]  /*1320*/  IMAD.MOV.U32 R4, RZ, RZ, 0x1 ;  /* 0x00000001ff047424 */ /* 0x000fd800078e00ff */
[----:B------:R-:W-:-:S04]  /*1330*/  @P0 ISETP.NE.AND P1, PT, R2, RZ, PT ;  /* 0x000000ff0200020c */ /* 0x000fc80003f25270 */
[----:B------:R-:W-:-:S04]  /*1340*/  @P0 SEL R2, RZ, 0x1, P1 ;  /* 0x00000001ff020807 */ /* 0x000fc80000800000 */
[----:B------:R-:W-:Y:S02]  /*1350*/  @P0 PRMT R4, R2, 0x7610, R4 ;  /* 0x0000761002040816 */ /* 0x000fe40000000004 */
.L_x_14:
[----:B------:R-:W-:Y:S05]  /*1360*/  BSYNC B1 ;  /* 0x0000000000017941 */ /* 0x000fea0003800000 */
.L_x_13:
[----:B------:R-:W-:Y:S01]  /*1370*/  PRMT R2, R4, 0x9910, RZ ;  /* 0x0000991004027816 */ /* 0x000fe200000000ff */
[----:B------:R-:W-:Y:S03]  /*1380*/  BSSY B1, `(.L_x_15) ;  /* 0x000000b000017945 */ /* 0x000fe60003800000 */
[----:B------:R-:W-:-:S13]  /*1390*/  ISETP.NE.AND P0, PT, R2, RZ, PT ;  /* 0x000000ff0200720c */ /* 0x000fda0003f05270 */
[----:B------:R-:W-:Y:S05]  /*13a0*/  @!P0 BRA `(.L_x_16) ;  /* 0x0000008000008947 */ /* 0x000fea0003800000 */
[----:B------:R-:W-:-:S04]  /*13b0*/  LOP3.LUT R2, R21, 0xfffffffc, RZ, 0xc0, !PT ;  /* 0xfffffffc15027812 */ /* 0x000fc800078ec0ff */
[----:B------:R-:W-:-:S04]  /*13c0*/  IADD3 R2, R2, R3, RZ ;  /* 0x0000000302027210 */ /* 0x000fc80007ffe0ff */
[----:B------:R-:W-:-:S13]  /*13d0*/  ISETP.GE.U32.AND P0, PT, R2, R21, PT ;  /* 0x000000150200720c */ /* 0x000fda0003f06070 */
[----:B------:R-:W-:Y:S05]  /*13e0*/  @P0 BRA `(.L_x_16) ;  /* 0x0000004000000947 */ /* 0x000fea0003800000 */
[----:B------:R-:W-:-:S06]  /*13f0*/  IMAD.WIDE R26, R2, 0x8, R26 ;  /* 0x00000008021a7825 */ /* 0x000fcc00078e021a */
[----:B------:R-:W2:Y:S02]  /*1400*/  LDG.E.64 R26, [R26.64] ;  /* 0x000000241a1a7981 */ /* 0x000ea4000c1e1b00 */
[----:B--2---:R-:W-:Y:S02]  /*1410*/  FADD.FTZ R17, R17, R26 ;  /* 0x0000001a11117221 */ /* 0x004fe40000010000 */
[----:B------:R-:W-:Y:S02]  /*1420*/  FADD.FTZ R14, R14, R27 ;  /* 0x0000001b0e0e7221 */ /* 0x000fe40000010000 */
.L_x_16:
[----:B------:R-:W-:Y:S05]  /*1430*/  BSYNC B1 ;  /* 0x0000000000017941 */ /* 0x000fea0003800000 */
.L_x_15:
[----:B------:R-:W-:Y:S02]  /*1440*/  FADD.FTZ R5, R18, R14 ;  /* 0x0000000e12057221 */ /* 0x000fe40000010000 */
[----:B------:R-:W-:Y:S02]  /*1450*/  FADD.FTZ R16, R16, R17 ;  /* 0x0000001110107221 */ /* 0x000fe40000010000 */
[----:B------:R-:W-:Y:S02]  /*1460*/  FADD.FTZ R5, R5, R20 ;  /* 0x0000001405057221 */ /* 0x000fe40000010000 */
[----:B------:R-:W-:-:S02]  /*1470*/  FADD.FTZ R16, R16, R19 ;  /* 0x0000001310107221 */ /* 0x000fc40000010000 */
[----:B------:R-:W-:Y:S02]  /*1480*/  FADD.FTZ R19, R5, R22 ;  /* 0x0000001605137221 */ /* 0x000fe40000010000 */
[----:B------:R-:W-:Y:S01]  /*1490*/  FADD.FTZ R18, R16, R15 ;  /* 0x0000000f10127221 */ /* 0x000fe20000010000 */
[----:B------:R-:W-:Y:S05]  /*14a0*/  BRA `(.L_x_2) ;  /* 0x00007bf000007947 */ /* 0x000fea0003800000 */
.L_x_3:
[----:B------:R-:W-:Y:S01]  /*14b0*/  HFMA2.MMA R4, -RZ, RZ, 0, 5.9604644775390625e-08 ;  /* 0x00000001ff047435 */ /* 0x000fe200000001ff */
[----:B------:R-:W-:-:S05]  /*14c0*/  IMAD.MOV.U32 R2, RZ, RZ, c[0x0][0x2e0] ;  /* 0x0000b800ff027624 */ /* 0x000fca00078e00ff */
[----:B------:R-:W-:-:S04]  /*14d0*/  SHF.R.U32.HI R2, RZ, 0x3, R2 ;  /* 0x00000003ff027819 */ /* 0x000fc80000011602 */
[----:B------:R-:W-:Y:S02]  /*14e0*/  ISETP.EQ.AND P2, PT, R4, c[0x0][0x1b0], PT ;  /* 0x00006c0004007a0c */ /* 0x000fe40003f42270 */
[----:B------:R-:W-:Y:S02]  /*14f0*/  ISETP.NE.AND P0, PT, R2, 0x1, PT ;  /* 0x000000010200780c */ /* 0x000fe40003f05270 */
[----:B------:R-:W-:-:S11]  /*1500*/  ISETP.NE.AND P1, PT, R4, c[0x0][0x1b0], PT ;  /* 0x00006c0004007a0c */ /* 0x000fd60003f25270 */
[----:B------:R-:W-:Y:S05]  /*1510*/  @!P0 BRA P2, `(.L_x_17) ;  /* 0x000075a000008947 */ /* 0x000fea0001000000 */
[----:B------:R-:W-:Y:S01]  /*1520*/  IMAD.MOV.U32 R4, RZ, RZ, c[0x0][0x17c] ;  /* 0x00005f00ff047624 */ /* 0x000fe200078e00ff */
[----:B------:R-:W-:Y:S01]  /*1530*/  MOV R5, R9 ;  /* 0x0000000900057202 */ /* 0x000fe20000000f00 */
[----:B------:R-:W-:Y:S01]  /*1540*/  IMAD.MOV.U32 R6, RZ, RZ, c[0x0][0x168] ;  /* 0x00005a00ff067624 */ /* 0x000fe200078e00ff */
[----:B------:R-:W-:Y:S01]  /*1550*/  MOV R7, c[0x0][0x16c] ;  /* 0x00005b0000077a02 */ /* 0x000fe20000000f00 */
[----:B------:R-:W-:Y:S01]  /*1560*/  IMAD R8, R4, 0x3, R9 ;  /* 0x0000000304087824 */ /* 0x000fe200078e0209 */
[----:B------:R-:W-:Y:S05]  /*1570*/  @!P1 BRA `(.L_x_18) ;  /* 0x00006f1000009947 */ /* 0x000fea0003800000 */
[----:B------:R-:W-:Y:S01]  /*1580*/  ISETP.GE.U32.AND P0, PT, R8, c[0x0][0x174], PT ;  /* 0x00005d0008007a0c */ /* 0x000fe20003f06070 */
[----:B------:R-:W-:Y:S01]  /*1590*/  BSSY B1, `(.L_x_19) ;  /* 0x0000396000017945 */ /* 0x000fe20003800000 */
[----:B------:R-:W-:Y:S01]  /*15a0*/  IMAD.MOV.U32 R20, RZ, RZ, c[0x0][0x16c] ;  /* 0x00005b00ff147624 */ /* 0x000fe200078e00ff */
[----:B------:R-:W-:Y:S01]  /*15b0*/  MOV R21, c[0x0][0x168] ;  /* 0x00005a0000157a02 */ /* 0x000fe20000000f00 */
[----:B------:R-:W-:Y:S01]  /*15c0*/  IMAD.MOV.U32 R18, RZ, RZ, c[0x0][0x16c] ;  /* 0x00005b00ff127624 */ /* 0x000fe200078e00ff */
[----:B------:R-:W-:Y:S01]  /*15d0*/  MOV R19, c[0x0][0x168] ;  /* 0x00005a0000137a02 */ /* 0x000fe20000000f00 */
[----:B------:R-:W-:Y:S01]  /*15e0*/  IMAD.MOV.U32 R4, RZ, RZ, c[0x0][0x168] ;  /* 0x00005a00ff047624 */ /* 0x000fe200078e00ff */
[----:B------:R-:W-:Y:S01]  /*15f0*/  MOV R2, c[0x0][0x16c] ;  /* 0x00005b0000027a02 */ /* 0x000fe20000000f00 */
[----:B------:R-:W-:Y:S01]  /*1600*/  CS2R R14, SRZ ;  /* 0x00000000000e7805 */ /* 0x000fe2000001ff00 */
[----:B------:R-:W-:Y:S01]  /*1610*/  CS2R R16, SRZ ;  /* 0x0000000000107805 */ /* 0x000fe2000001ff00 */
[----:B------:R-:W-:Y:S01]  /*1620*/  CS2R R12, SRZ ;  /* 0x00000000000c7805 */ /* 0x000fe2000001ff00 */
[----:B------:R-:W-:-:S02]  /*1630*/  CS2R R10, SRZ ;  /* 0x00000000000a7805 */ /* 0x000fc4000001ff00 */
[----:B------:R-:W-:Y:S05]  /*1640*/  @P0 BRA `(.L_x_20) ;  /* 0x000038a000000947 */ /* 0x000fea0003800000 */
[----:B------:R-:W-:Y:S01]  /*1650*/  BSSY B2, `(.L_x_20) ;  /* 0x0000389000027945 */ /* 0x000fe20003800000 */
[----:B------:R-:W-:Y:S01]  /*1660*/  ISETP.NE.AND P0, PT, RZ, c[0x0][0x1b0], PT ;  /* 0x00006c00ff007a0c */ /* 0x000fe20003f05270 */
[----:B------:R-:W-:Y:S01]  /*1670*/  IMAD.MOV.U32 R20, RZ, RZ, c[0x0][0x16c] ;  /* 0x00005b00ff147624 */ /* 0x000fe200078e00ff */
[----:B------:R-:W-:Y:S01]  /*1680*/  MOV R21, c[0x0][0x168] ;  /* 0x00005a0000157a02 */ /* 0x000fe20000000f00 */
[----:B------:R-:W-:Y:S01]  /*1690*/  IMAD.MOV.U32 R18, RZ, RZ, c[0x0][0x16c] ;  /* 0x00005b00ff127624 */ /* 0x000fe200078e00ff */
[----:B------:R-:W-:Y:S01]  /*16a0*/  MOV R19, c[0x0][0x168] ;  /* 0x00005a0000137a02 */ /* 0x000fe20000000f00 */
[----:B------:R-:W-:Y:S01]  /*16b0*/  IMAD.MOV.U32 R4, RZ, RZ, c[0x0][0x168] ;  /* 0x00005a00ff047624 */ /* 0x000fe200078e00ff */
[----:B------:R-:W-:-:S05]  /*16c0*/  MOV R2, c[0x0][0x16c] ;  /* 0x00005b0000027a02 */ /* 0x000fca0000000f00 */
.L_x_26:
[----:B------:R-:W-:Y:S01]  /*16d0*/  HFMA2.MMA R11, -RZ, RZ, 0, 0 ;  /* 0x00000000ff0b7435 */ /* 0x000fe200000001ff */
[----:B------:R-:W-:Y:S01]  /*16e0*/  IMAD.MOV.U32 R12, RZ, RZ, RZ ;  /* 0x000000ffff0c7224 */ /* 0x000fe200078e00ff */
[----:B------:R-:W-:Y:S08]  /*16f0*/  @!P0 BRA `(.L_x_21) ;  /* 0x00000d4000008947 */ /* 0x000ff00003800000 */
[----:B------:R-:W-:Y:S01]  /*1700*/  MOV R9, R5 ;  /* 0x0000000500097202 */ /* 0x000fe20000000f00 */
[----:B------:R-:W-:-:S02]  /*1710*/  IMAD.MOV.U32 R8, RZ, RZ, RZ ;  /* 0x000000ffff087224 */ /* 0x000fc400078e00ff */
[----:B------:R-:W-:Y:S02]  /*1720*/  IMAD.MOV.U32 R10, RZ, RZ, 0x1 ;  /* 0x00000001ff0a7424 */ /* 0x000fe400078e00ff */
[----:B------:R-:W-:-:S03]  /*1730*/  IMAD.HI.U32 R8, R5, c[0x0][0x1b8], R8 ;  /* 0x00006e0005087a27 */ /* 0x000fc600078e0008 */
[----:B------:R-:W-:Y:S02]  /*1740*/  ISETP.NE.AND P1, PT, R10, c[0x0][0x1b0], PT ;  /* 0x00006c000a007a0c */ /* 0x000fe40003f25270 */
[----:B------:R-:W-:-:S04]  /*1750*/  SHF.R.U32.HI R9, RZ, c[0x0][0x1bc], R8 ;  /* 0x00006f00ff097a19 */ /* 0x000fc80000011608 */
[----:B------:R-:W-:-:S05]  /*1760*/  IADD3 R8, -R9, RZ, RZ ;  /* 0x000000ff09087210 */ /* 0x000fca0007ffe1ff */
[----:B------:R-:W-:-:S04]  /*1770*/  IMAD R11, R8, c[0x0][0x1b4], R5 ;  /* 0x00006d00080b7a24 */ /* 0x000fc800078e0205 */
[----:B------:R-:W-:Y:S01]  /*1780*/  IMAD R11, R11, c[0x0][0x2e0], RZ ;  /* 0x0000b8000b0b7a24 */ /* 0x000fe200078e02ff */
[----:B------:R-:W-:Y:S05]  /*1790*/  @!P1 BRA `(.L_x_21) ;  /* 0x00000ca000009947 */ /* 0x000fea0003800000 */
[----:B------:R-:W-:Y:S01]  /*17a0*/  IMAD.MOV.U32 R8, RZ, RZ, RZ ;  /* 0x000000ffff087224 */ /* 0x000fe200078e00ff */
[----:B------:R-:W-:-:S03]  /*17b0*/  MOV R10, c[0x0][0x1b0] ;  /* 0x00006c00000a7a02 */ /* 0x000fc60000000f00 */
[----:B------:R-:W-:Y:S01]  /*17c0*/  IMAD.HI.U32 R8, R9, c[0x0][0x1c4], R8 ;  /* 0x0000710009087a27 */ /* 0x000fe200078e0008 */
[----:B------:R-:W-:-:S04]  /*17d0*/  ISETP.NE.AND P1, PT, R10, 0x2, PT ;  /* 0x000000020a00780c */ /* 0x000fc80003f25270 */
[----:B------:R-:W-:-:S05]  /*17e0*/  SHF.R.U32.HI R13, RZ, c[0x0][0x1c8], R8 ;  /* 0x00007200ff0d7a19 */ /* 0x000fca0000011608 */
[----:B------:R-:W-:-:S04]  /*17f0*/  IMAD.MOV R8, RZ, RZ, -R13 ;  /* 0x000000ffff087224 */ /* 0x000fc800078e0a0d */
[----:B------:R-:W-:-:S04]  /*1800*/  IMAD R8, R8, c[0x0][0x1c0], R9 ;  /* 0x0000700008087a24 */ /* 0x000fc800078e0209 */
[----:B------:R-:W-:Y:S01]  /*1810*/  IMAD R11, R8, c[0x0][0x2e4], R11 ;  /* 0x0000b900080b7a24 */ /* 0x000fe200078e020b */
[----:B------:R-:W-:Y:S05]  /*1820*/  @!P1 BRA `(.L_x_21) ;  /* 0x00000c1000009947 */ /* 0x000fea0003800000 */
[----:B------:R-:W-:Y:S01]  /*1830*/  HFMA2.MMA R8, -RZ, RZ, 0, 0 ;  /* 0x00000000ff087435 */ /* 0x000fe200000001ff */
[----:B------:R-:W-:Y:S01]  /*1840*/  IMAD.MOV.U32 R9, RZ, RZ, R13 ;  /* 0x000000ffff097224 */ /* 0x000fe200078e000d */
[----:B------:R-:W-:-:S08]  /*1850*/  ISETP.NE.AND P1, PT, R10, 0x3, PT ;  /* 0x000000030a00780c */ /* 0x000fd00003f25270 */
        /* <DEDUP_REMOVED lines=14> */
[----:B------:R-:W-:Y:S01]  /*1940*/  MOV R9, R13 ;  /* 0x0000000d00097202 */ /* 0x000fe20000000f00 */
[----:B------:R-:W-:Y:S01]  /*1950*/  IMAD.MOV.U32 R8, RZ, RZ, RZ ;  /* 0x000000ffff087224 */ /* 0x000fe200078e00ff */
[----:B------:R-:W-:-:S03]  /*1960*/  ISETP.NE.AND P1, PT, R10, 0x5, PT ;  /* 0x000000050a00780c */ /* 0x000fc60003f25270 */
[----:B------:R-:W-:-:S05]  /*1970*/  IMAD.HI.U32 R8, R13, c[0x0][0x1e8], R8 ;  /* 0x00007a000d087a27 */ /* 0x000fca00078e0008 */
[----:B------:R-:W-:-:S05]  /*1980*/  SHF.R.U32.HI R9, RZ, c[0x0][0x1ec], R8 ;  /* 0x00007b00ff097a19 */ /* 0x000fca0000011608 */
[----:B------:R-:W-:-:S04]  /*1990*/  IMAD.MOV R8, RZ, RZ, -R9 ;  /* 0x000000ffff087224 */ /* 0x000fc800078e0a09 */
[----:B------:R-:W-:-:S04]  /*19a0*/  IMAD R8, R8, c[0x0][0x1e4], R13 ;  /* 0x0000790008087a24 */ /* 0x000fc800078e020d */
[----:B------:R-:W-:Y:S01]  /*19b0*/  IMAD R11, R8, c[0x0][0x2f0], R11 ;  /* 0x0000bc00080b7a24 */ /* 0x000fe200078e020b */
[----:B------:R-:W-:Y:S05]  /*19c0*/  @!P1 BRA `(.L_x_21) ;  /* 0x00000a7000009947 */ /* 0x000fea0003800000 */
[----:B------:R-:W-:Y:S01]  /*19d0*/  HFMA2.MMA R8, -RZ, RZ, 0, 0 ;  /* 0x00000000ff087435 */ /* 0x000fe200000001ff */
[----:B------:R-:W-:-:S09]  /*19e0*/  ISETP.NE.AND P1, PT, R10, 0x6, PT ;  /* 0x000000060a00780c */ /* 0x000fd20003f25270 */
[----:B------:R-:W-:-:S05]  /*19f0*/  IMAD.HI.U32 R8, R9, c[0x0][0x1f4], R8 ;  /* 0x00007d0009087a27 */ /* 0x000fca00078e0008 */
[----:B------:R-:W-:-:S05]  /*1a00*/  SHF.R.U32.HI R13, RZ, c[0x0][0x1f8], R8 ;  /* 0x00007e00ff0d7a19 */ /* 0x000fca0000011608 */
[----:B------:R-:W-:-:S04]  /*1a10*/  IMAD.MOV R8, RZ, RZ, -R13 ;  /* 0x000000ffff087224 */ /* 0x000fc800078e0a0d */
[----:B------:R-:W-:-:S04]  /*1a20*/  IMAD R8, R8, c[0x0][0x1f0], R9 ;  /* 0x00007c0008087a24 */ /* 0x000fc800078e0209 */
[----:B------:R-:W-:Y:S01]  /*1a30*/  IMAD R11, R8, c[0x0][0x2f4], R11 ;  /* 0x0000bd00080b7a24 */ /* 0x000fe200078e020b */
[----:B------:R-:W-:Y:S05]  /*1a40*/  @!P1 BRA `(.L_x_21) ;  /* 0x000009f000009947 */ /* 0x000fea0003800000 */
[----:B------:R-:W-:Y:S01]  /*1a50*/  MOV R8, RZ ;  /* 0x000000ff00087202 */ /* 0x000fe20000000f00 */
[----:B------:R-:W-:Y:S01]  /*1a60*/  IMAD.MOV.U32 R9, RZ, RZ, R13 ;  /* 0x000000ffff097224 */ /* 0x000fe200078e000d */
        /* <DEDUP_REMOVED lines=100> */
[----:B------:R-:W-:Y:S02]  /*20b0*/  MOV R8, RZ ;  /* 0x000000ff00087202 */ /* 0x000fe40000000f00 */
[----:B------:R-:W-:Y:S02]  /*20c0*/  MOV R9, R13 ;  /* 0x0000000d00097202 */ /* 0x000fe40000000f00 */
[----:B------:R-:W-:-:S03]  /*20d0*/  ISETP.NE.AND P1, PT, R10, 0x13, PT ;  /* 0x000000130a00780c */ /* 0x000fc60003f25270 */
[----:B------:R-:W-:-:S05]  /*20e0*/  IMAD.HI.U32 R8, R13, c[0x0][0x290], R8 ;  /* 0x0000a4000d087a27 */ /* 0x000fca00078e0008 */
[----:B------:R-:W-:-:S05]  /*20f0*/  SHF.R.U32.HI R9, RZ, c[0x0][0x294], R8 ;  /* 0x0000a500ff097a19 */ /* 0x000fca0000011608 */
[----:B------:R-:W-:-:S04]  /*2100*/  IMAD.MOV R8, RZ, RZ, -R9 ;  /* 0x000000ffff087224 */ /* 0x000fc800078e0a09 */
[----:B------:R-:W-:-:S04]  /*2110*/  IMAD R8, R8, c[0x0][0x28c], R13 ;  /* 0x0000a30008087a24 */ /* 0x000fc800078e020d */
[----:B------:R-:W-:Y:S01]  /*2120*/  IMAD R11, R8, c[0x0][0x328], R11 ;  /* 0x0000ca00080b7a24 */ /* 0x000fe200078e020b */
[----:B------:R-:W-:Y:S05]  /*2130*/  @!P1 BRA `(.L_x_21) ;  /* 0x0000030000009947 */ /* 0x000fea0003800000 */
[----:B------:R-:W-:Y:S02]  /*2140*/  MOV R8, RZ ;  /* 0x000000ff00087202 */ /* 0x000fe40000000f00 */
        /* <DEDUP_REMOVED lines=33> */
[----:B------:R-:W-:Y:S01]  /*2360*/  ISETP.NE.AND P1, PT, R10, 0x18, PT ;  /* 0x000000180a00780c */ /* 0x000fe20003f25270 */
[----:B------:R-:W-:Y:S01]  /*2370*/  IMAD.MOV.U32 R9, RZ, RZ, R13 ;  /* 0x000000ffff097224 */ /* 0x000fe200078e000d */
[----:B------:R-:W-:-:S05]  /*2380*/  MOV R8, RZ ;  /* 0x000000ff00087202 */ /* 0x000fca0000000f00 */
[----:B------:R-:W-:-:S05]  /*2390*/  IMAD.HI.U32 R8, R13, c[0x0][0x2cc], R8 ;  /* 0x0000b3000d087a27 */ /* 0x000fca00078e0008 */
[----:B------:R-:W-:Y:S02]  /*23a0*/  SHF.R.U32.HI R9, RZ, c[0x0][0x2d0], R8 ;  /* 0x0000b400ff097a19 */ /* 0x000fe40000011608 */
[----:B------:R-:W-:Y:S02]  /*23b0*/  @P1 MOV R8, RZ ;  /* 0x000000ff00081202 */ /* 0x000fe40000000f00 */
[----:B------:R-:W-:-:S03]  /*23c0*/  IADD3 R14, -R9, RZ, RZ ;  /* 0x000000ff090e7210 */ /* 0x000fc60007ffe1ff */
[----:B------:R-:W-:-:S05]  /*23d0*/  @P1 IMAD.HI.U32 R8, R9, c[0x0][0x2d8], R8 ;  /* 0x0000b60009081a27 */ /* 0x000fca00078e0008 */
[----:B------:R-:W-:Y:S01]  /*23e0*/  @P1 SHF.R.U32.HI R10, RZ, c[0x0][0x2dc], R8 ;  /* 0x0000b700ff0a1a19 */ /* 0x000fe20000011608 */
[----:B------:R-:W-:-:S04]  /*23f0*/  IMAD R8, R14, c[0x0][0x2c8], R13 ;  /* 0x0000b2000e087a24 */ /* 0x000fc800078e020d */
[----:B------:R-:W-:Y:S02]  /*2400*/  @P1 IMAD.MOV R13, RZ, RZ, -R10 ;  /* 0x000000ffff0d1224 */ /* 0x000fe400078e0a0a */
[----:B------:R-:W-:Y:S02]  /*2410*/  IMAD R11, R8, c[0x0][0x33c], R11 ;  /* 0x0000cf00080b7a24 */ /* 0x000fe400078e020b */
[----:B------:R-:W-:-:S04]  /*2420*/  @P1 IMAD R8, R13, c[0x0][0x2d4], R9 ;  /* 0x0000b5000d081a24 */ /* 0x000fc800078e0209 */
[----:B------:R-:W-:-:S05]  /*2430*/  @P1 IMAD R11, R8, c[0x0][0x340], R11 ;  /* 0x0000d000080b1a24 */ /* 0x000fca00078e020b */
.L_x_21:
[----:B------:R-:W-:-:S04]  /*2440*/  LOP3.LUT R11, R11, 0xfffffff8, RZ, 0xc0, !PT ;  /* 0xfffffff80b0b7812 */ /* 0x000fc800078ec0ff */
[----:B------:R-:W-:-:S04]  /*2450*/  IADD3 R10, P1, R26, R11, RZ ;  /* 0x0000000b1a0a7210 */ /* 0x000fc80007f3e0ff */
[----:B------:R-:W-:-:S06]  /*2460*/  IADD3.X R11, RZ, R27, RZ, P1, !PT ;  /* 0x0000001bff0b7210 */ /* 0x000fcc0000ffe4ff */
[----:B------:R-:W5:Y:S01]  /*2470*/  LDG.E.64 R10, [R10.64] ;  /* 0x000000240a0a7981 */ /* 0x000f62000c1e1b00 */
[----:B------:R-:W-:Y:S01]  /*2480*/  IADD3 R5, R5, c[0x0][0x17c], RZ ;  /* 0x00005f0005057a10 */ /* 0x000fe20007ffe0ff */
[----:B------:R-:W-:Y:S05]  /*2490*/  @!P0 BRA `(.L_x_22) ;  /* 0x00000de000008947 */ /* 0x000fea0003800000 */
[----:B------:R-:W-:Y:S01]  /*24a0*/  MOV R8, RZ ;  /* 0x000000ff00087202 */ /* 0x000fe20000000f00 */
[----:B------:R-:W-:Y:S01]  /*24b0*/  IMAD.MOV.U32 R9, RZ, RZ, R5 ;  /* 0x000000ffff097224 */ /* 0x000fe200078e0005 */
[----:B------:R-:W-:-:S03]  /*24c0*/  MOV R13, c[0x0][0x1b0] ;  /* 0x00006c00000d7a02 */ /* 0x000fc60000000f00 */
[----:B------:R-:W-:Y:S01]  /*24d0*/  IMAD.HI.U32 R8, R5, c[0x0][0x1b8], R8 ;  /* 0x00006e0005087a27 */ /* 0x000fe200078e0008 */
[----:B------:R-:W-:-:S04]  /*24e0*/  ISETP.NE.AND P1, PT, R13, 0x1, PT ;  /* 0x000000010d00780c */ /* 0x000fc80003f25270 */
[----:B------:R-:W-:-:S04]  /*24f0*/  SHF.R.U32.HI R14, RZ, c[0x0][0x1bc], R8 ;  /* 0x00006f00ff0e7a19 */ /* 0x000fc80000011608 */
[----:B------:R-:W-:-:S05]  /*2500*/  IADD3 R12, -R14, RZ, RZ ;  /* 0x000000ff0e0c7210 */ /* 0x000fca0007ffe1ff */
[----:B------:R-:W-:-:S04]  /*2510*/  IMAD R12, R12, c[0x0][0x1b4], R5 ;  /* 0x00006d000c0c7a24 */ /* 0x000fc800078e0205 */
[----:B------:R-:W-:Y:S01]  /*2520*/  IMAD R12, R12, c[0x0][0x2e0], RZ ;  /* 0x0000b8000c0c7a24 */ /* 0x000fe200078e02ff */
        /* <DEDUP_REMOVED lines=200> */
[----:B------:R-:W-:Y:S01]  /*31b0*/  IMAD.MOV.U32 R8, RZ, RZ, RZ ;  /* 0x000000ffff087224 */ /* 0x000fe200078e00ff */
[----:B------:R-:W-:-:S05]  /*31c0*/  MOV R9, R15 ;  /* 0x0000000f00097202 */ /* 0x000fca0000000f00 */
[----:B------:R-:W-:-:S05]  /*31d0*/  IMAD.HI.U32 R8, R15, c[0x0][0x2cc], R8 ;  /* 0x0000b3000f087a27 */ /* 0x000fca00078e0008 */
[----:B------:R-:W-:Y:S02]  /*31e0*/  SHF.R.U32.HI R9, RZ, c[0x0][0x2d0], R8 ;  /* 0x0000b400ff097a19 */ /* 0x000fe40000011608 */
[----:B------:R-:W-:-:S03]  /*31f0*/  @P1 MOV R8, RZ ;  /* 0x000000ff00081202 */ /* 0x000fc60000000f00 */
[--C-:B------:R-:W-:Y:S02]  /*3200*/  IMAD.MOV R14, RZ, RZ, -R9.reuse ;  /* 0x000000ffff0e7224 */ /* 0x100fe400078e0a09 */
[----:B------:R-:W-:-:S04]  /*3210*/  @P1 IMAD.HI.U32 R8, R9, c[0x0][0x2d8], R8 ;  /* 0x0000b60009081a27 */ /* 0x000fc800078e0008 */
[----:B------:R-:W-:Y:S01]  /*3220*/  IMAD R15, R14, c[0x0][0x2c8], R15 ;  /* 0x0000b2000e0f7a24 */ /* 0x000fe200078e020f */
[----:B------:R-:W-:-:S03]  /*3230*/  @P1 SHF.R.U32.HI R8, RZ, c[0x0][0x2dc], R8 ;  /* 0x0000b700ff081a19 */ /* 0x000fc60000011608 */
[----:B------:R-:W-:Y:S01]  /*3240*/  IMAD R12, R15, c[0x0][0x33c], R12 ;  /* 0x0000cf000f0c7a24 */ /* 0x000fe200078e020c */
[----:B------:R-:W-:-:S05]  /*3250*/  @P1 IADD3 R8, -R8, RZ, RZ ;  /* 0x000000ff08081210 */ /* 0x000fca0007ffe1ff */
[----:B------:R-:W-:-:S04]  /*3260*/  @P1 IMAD R9, R8, c[0x0][0x2d4], R9 ;  /* 0x0000b50008091a24 */ /* 0x000fc800078e0209 */
[----:B------:R-:W-:-:S05]  /*3270*/  @P1 IMAD R12, R9, c[0x0][0x340], R12 ;  /* 0x0000d000090c1a24 */ /* 0x000fca00078e020c */
.L_x_22:
[----:B------:R-:W-:-:S04]  /*3280*/  LOP3.LUT R13, R12, 0xfffffff8, RZ, 0xc0, !PT ;  /* 0xfffffff80c0d7812 */ /* 0x000fc800078ec0ff */
[----:B------:R-:W-:-:S04]  /*3290*/  IADD3 R12, P1, R26, R13, RZ ;  /* 0x0000000d1a0c7210 */ /* 0x000fc80007f3e0ff */
[----:B------:R-:W-:-:S06]  /*32a0*/  IADD3.X R13, RZ, R27, RZ, P1, !PT ;  /* 0x0000001bff0d7210 */ /* 0x000fcc0000ffe4ff */
[----:B------:R-:W5:Y:S01]  /*32b0*/  LDG.E.64 R12, [R12.64] ;  /* 0x000000240c0c7981 */ /* 0x000f62000c1e1b00 */
[----:B------:R-:W-:Y:S01]  /*32c0*/  HFMA2.MMA R16, -RZ, RZ, 0, 0 ;  /* 0x00000000ff107435 */ /* 0x000fe200000001ff */
[----:B------:R-:W-:Y:S01]  /*32d0*/  IADD3 R5, R5, c[0x0][0x17c], RZ ;  /* 0x00005f0005057a10 */ /* 0x000fe20007ffe0ff */
[----:B------:R-:W-:Y:S01]  /*32e0*/  IMAD.MOV.U32 R15, RZ, RZ, RZ ;  /* 0x000000ffff0f7224 */ /* 0x000fe200078e00ff */
[----:B------:R-:W-:Y:S07]  /*32f0*/  @!P0 BRA `(.L_x_23) ;  /* 0x00000d3000008947 */ /* 0x000fee0003800000 */
        /* <DEDUP_REMOVED lines=36> */
[----:B------:R-:W-:Y:S02]  /*3540*/  MOV R8, RZ ;  /* 0x000000ff00087202 */ /* 0x000fe40000000f00 */
        /* <DEDUP_REMOVED lines=160> */
[----:B------:R-:W-:Y:S02]  /*3f50*/  ISETP.NE.AND P1, PT, R14, 0x18, PT ;  /* 0x000000180e00780c */ /* 0x000fe40003f25270 */
[----:B------:R-:W-:Y:S02]  /*3f60*/  MOV R8, RZ ;  /* 0x000000ff00087202 */ /* 0x000fe40000000f00 */
[----:B------:R-:W-:-:S05]  /*3f70*/  MOV R9, R17 ;  /* 0x0000001100097202 */ /* 0x000fca0000000f00 */
[----:B------:R-:W-:-:S05]  /*3f80*/  IMAD.HI.U32 R8, R17, c[0x0][0x2cc], R8 ;  /* 0x0000b30011087a27 */ /* 0x000fca00078e0008 */
[----:B------:R-:W-:Y:S01]  /*3f90*/  SHF.R.U32.HI R9, RZ, c[0x0][0x2d0], R8 ;  /* 0x0000b400ff097a19 */ /* 0x000fe20000011608 */
[----:B------:R-:W-:-:S03]  /*3fa0*/  @P1 IMAD.MOV.U32 R8, RZ, RZ, RZ ;  /* 0x000000ffff081224 */ /* 0x000fc600078e00ff */
[C---:B------:R-:W-:Y:S01]  /*3fb0*/  IADD3 R14, -R9.reuse, RZ, RZ ;  /* 0x000000ff090e7210 */ /* 0x040fe20007ffe1ff */
[----:B------:R-:W-:-:S04]  /*3fc0*/  @P1 IMAD.HI.U32 R8, R9, c[0x0][0x2d8], R8 ;  /* 0x0000b60009081a27 */ /* 0x000fc800078e0008 */
[----:B------:R-:W-:Y:S01]  /*3fd0*/  IMAD R17, R14, c[0x0][0x2c8], R17 ;  /* 0x0000b2000e117a24 */ /* 0x000fe200078e0211 */
[----:B------:R-:W-:-:S03]  /*3fe0*/  @P1 SHF.R.U32.HI R8, RZ, c[0x0][0x2dc], R8 ;  /* 0x0000b700ff081a19 */ /* 0x000fc60000011608 */
[----:B------:R-:W-:Y:S01]  /*3ff0*/  IMAD R16, R17, c[0x0][0x33c], R16 ;  /* 0x0000cf0011107a24 */ /* 0x000fe200078e0210 */
[----:B------:R-:W-:-:S05]  /*4000*/  @P1 IADD3 R8, -R8, RZ, RZ ;  /* 0x000000ff08081210 */ /* 0x000fca0007ffe1ff */
[----:B------:R-:W-:-:S04]  /*4010*/  @P1 IMAD R9, R8, c[0x0][0x2d4], R9 ;  /* 0x0000b50008091a24 */ /* 0x000fc800078e0209 */
[----:B------:R-:W-:-:S05]  /*4020*/  @P1 IMAD R16, R9, c[0x0][0x340], R16 ;  /* 0x0000d00009101a24 */ /* 0x000fca00078e0210 */
.L_x_23:
[----:B------:R-:W-:-:S04]  /*4030*/  LOP3.LUT R17, R16, 0xfffffff8, RZ, 0xc0, !PT ;  /* 0xfffffff810117812 */ /* 0x000fc800078ec0ff */
[----:B------:R-:W-:-:S05]  /*4040*/  IADD3 R16, P1, R26, R17, RZ ;  /* 0x000000111a107210 */ /* 0x000fca0007f3e0ff */
[----:B------:R-:W-:-:S06]  /*4050*/  IMAD.X R17, RZ, RZ, R27, P1 ;  /* 0x000000ffff117224 */ /* 0x000fcc00008e061b */
[----:B------:R-:W5:Y:S01]  /*4060*/  LDG.E.64 R16, [R16.64] ;  /* 0x0000002410107981 */ /* 0x000f62000c1e1b00 */
[----:B------:R-:W-:Y:S01]  /*4070*/  IADD3 R5, R5, c[0x0][0x17c], RZ ;  /* 0x00005f0005057a10 */ /* 0x000fe20007ffe0ff */
[----:B------:R-:W-:Y:S05]  /*4080*/  @!P0 BRA `(.L_x_24) ;  /* 0x00000d3000008947 */ /* 0x000fea0003800000 */
[----:B------:R-:W-:Y:S01]  /*4090*/  MOV R8, RZ ;  /* 0x000000ff00087202 */ /* 0x000fe20000000f00 */
[----:B------:R-:W-:Y:S01]  /*40a0*/  IMAD.MOV.U32 R14, RZ, RZ, c[0x0][0x1b0] ;  /* 0x00006c00ff0e7624 */ /* 0x000fe200078e00ff */
[----:B------:R-:W-:-:S04]  /*40b0*/  MOV R9, R5 ;  /* 0x0000000500097202 */ /* 0x000fc80000000f00 */
[----:B------:R-:W-:Y:S01]  /*40c0*/  ISETP.NE.AND P1, PT, R14, 0x1, PT ;  /* 0x000000010e00780c */ /* 0x000fe20003f25270 */
[----:B------:R-:W-:-:S05]  /*40d0*/  IMAD.HI.U32 R23, R5, c[0x0][0x1b8], R8 ;  /* 0x00006e0005177a27 */ /* 0x000fca00078e0008 */
[----:B------:R-:W-:-:S04]  /*40e0*/  SHF.R.U32.HI R23, RZ, c[0x0][0x1bc], R23 ;  /* 0x00006f00ff177a19 */ /* 0x000fc80000011617 */
[----:B------:R-:W-:-:S05]  /*40f0*/  IADD3 R8, -R23, RZ, RZ ;  /* 0x000000ff17087210 */ /* 0x000fca0007ffe1ff */
[----:B------:R-:W-:-:S04]  /*4100*/  IMAD R15, R8, c[0x0][0x1b4], R5 ;  /* 0x00006d00080f7a24 */ /* 0x000fc800078e0205 */
[----:B------:R-:W-:Y:S01]  /*4110*/  IMAD R15, R15, c[0x0][0x2e0], RZ ;  /* 0x0000b8000f0f7a24 */ /* 0x000fe200078e02ff */
        /* <DEDUP_REMOVED lines=195> */
[----:B------:R-:W-:-:S05]  /*4d50*/  @P1 IMAD.HI.U32 R8, R9, c[0x0][0x2d8], R8 ;  /* 0x0000b60009081a27 */ /* 0x000fca00078e0008 */
[----:B------:R-:W-:Y:S01]  /*4d60*/  @P1 SHF.R.U32.HI R14, RZ, c[0x0][0x2dc], R8 ;  /* 0x0000b700ff0e1a19 */ /* 0x000fe20000011608 */
[----:B------:R-:W-:-:S03]  /*4d70*/  IMAD R8, R22, c[0x0][0x2c8], R23 ;  /* 0x0000b20016087a24 */ /* 0x000fc600078e0217 */
[----:B------:R-:W-:Y:S01]  /*4d80*/  @P1 IADD3 R23, -R14, RZ, RZ ;  /* 0x000000ff0e171210 */ /* 0x000fe20007ffe1ff */
[----:B------:R-:W-:-:S04]  /*4d90*/  IMAD R15, R8, c[0x0][0x33c], R15 ;  /* 0x0000cf00080f7a24 */ /* 0x000fc800078e020f */
[----:B------:R-:W-:-:S04]  /*4da0*/  @P1 IMAD R8, R23, c[0x0][0x2d4], R9 ;  /* 0x0000b50017081a24 */ /* 0x000fc800078e0209 */
[----:B------:R-:W-:-:S05]  /*4db0*/  @P1 IMAD R15, R8, c[0x0][0x340], R15 ;  /* 0x0000d000080f1a24 */ /* 0x000fca00078e020f */
.L_x_24:
[----:B------:R-:W-:-:S04]  /*4dc0*/  LOP3.LUT R15, R15, 0xfffffff8, RZ, 0xc0, !PT ;  /* 0xfffffff80f0f7812 */ /* 0x000fc800078ec0ff */
[----:B------:R-:W-:-:S04]  /*4dd0*/  IADD3 R14, P1, R26, R15, RZ ;  /* 0x0000000f1a0e7210 */ /* 0x000fc80007f3e0ff */
[----:B------:R-:W-:-:S06]  /*4de0*/  IADD3.X R15, RZ, R27, RZ, P1, !PT ;  /* 0x0000001bff0f7210 */ /* 0x000fcc0000ffe4ff */
[----:B------:R-:W2:Y:S01]  /*4df0*/  LDG.E.64 R14, [R14.64] ;  /* 0x000000240e0e7981 */ /* 0x000ea2000c1e1b00 */
[----:B------:R-:W-:Y:S01]  /*4e00*/  IADD3 R5, R5, c[0x0][0x17c], RZ ;  /* 0x00005f0005057a10 */ /* 0x000fe20007ffe0ff */
[----:B------:R-:W-:Y:S02]  /*4e10*/  IMAD.MOV.U32 R8, RZ, RZ, c[0x0][0x17c] ;  /* 0x00005f00ff087624 */ /* 0x000fe400078e00ff */
[----:B-----5:R-:W-:Y:S02]  /*4e20*/  FADD.FTZ R19, R10, R19 ;  /* 0x000000130a137221 */ /* 0x020fe40000010000 */
[----:B------:R-:W-:Y:S02]  /*4e30*/  IMAD R8, R8, 0x3, R5 ;  /* 0x0000000308087824 */ /* 0x000fe400078e0205 */
[----:B------:R-:W-:Y:S02]  /*4e40*/  FADD.FTZ R18, R11, R18 ;  /* 0x000000120b127221 */ /* 0x000fe40000010000 */
[----:B------:R-:W-:Y:S01]  /*4e50*/  FADD.FTZ R21, R12, R21 ;  /* 0x000000150c157221 */ /* 0x000fe20000010000 */
[----:B------:R-:W-:Y:S01]  /*4e60*/  ISETP.GE.U32.AND P1, PT, R8, c[0x0][0x174], PT ;  /* 0x00005d0008007a0c */ /* 0x000fe20003f26070 */
[----:B------:R-:W-:-:S02]  /*4e70*/  FADD.FTZ R20, R13, R20 ;  /* 0x000000140d147221 */ /* 0x000fc40000010000 */
[----:B------:R-:W-:Y:S02]  /*4e80*/  FADD.FTZ R6, R16, R6 ;  /* 0x0000000610067221 */ /* 0x000fe40000010000 */
[----:B------:R-:W-:Y:S02]  /*4e90*/  FADD.FTZ R7, R17, R7 ;  /* 0x0000000711077221 */ /* 0x000fe40000010000 */
[----:B--2---:R-:W-:Y:S02]  /*4ea0*/  FADD.FTZ R4, R14, R4 ;  /* 0x000000040e047221 */ /* 0x004fe40000010000 */
[----:B------:R-:W-:-:S04]  /*4eb0*/  FADD.FTZ R2, R15, R2 ;  /* 0x000000020f027221 */ /* 0x000fc80000010000 */
[----:B------:R-:W-:Y:S01]  /*4ec0*/  @P1 CALL.REL.NOINC `(.L_x_25) ;  /* 0x0000001000001944 */ /* 0x000fe20003c00000 */
[----:B------:R-:W-:Y:S05]  /*4ed0*/  BRA `(.L_x_26) ;  /* 0xffffc7f000007947 */ /* 0x000fea000383ffff */
.L_x_25:
[----:B------:R-:W-:Y:S05]  /*4ee0*/  BSYNC B2 ;  /* 0x0000000000027941 */ /* 0x000fea0003800000 */
.L_x_20:
[----:B------:R-:W-:Y:S05]  /*4ef0*/  BSYNC B1 ;  /* 0x0000000000017941 */ /* 0x000fea0003800000 */
.L_x_19:
[----:B------:R-:W-:Y:S01]  /*4f00*/  ISETP.GE.U32.AND P0, PT, R5, c[0x0][0x174], PT ;  /* 0x00005d0005007a0c */ /* 0x000fe20003f06070 */
[----:B------:R-:W-:-:S12]  /*4f10*/  BSSY B1, `(.L_x_27) ;  /* 0x000033d000017945 */ /* 0x000fd80003800000 */
[----:B------:R-:W-:Y:S05]  /*4f20*/  @P0 BRA `(.L_x_28) ;  /* 0x000033b000000947 */ /* 0x000fea0003800000 */
[----:B------:R-:W-:Y:S01]  /*4f30*/  ISETP.NE.AND P1, PT, RZ, c[0x0][0x1b0], PT ;  /* 0x00006c00ff007a0c */ /* 0x000fe20003f25270 */
[----:B------:R-:W-:-:S12]  /*4f40*/  HFMA2.MMA R23, -RZ, RZ, 0, 0 ;  /* 0x00000000ff177435 */ /* 0x000fd800000001ff */
        /* <DEDUP_REMOVED lines=187> */
[----:B------:R-:W-:Y:S02]  /*5b00*/  ISETP.NE.AND P2, PT, R22, 0x18, PT ;  /* 0x000000181600780c */ /* 0x000fe40003f45270 */
[----:B------:R-:W-:-:S05]  /*5b10*/  MOV R8, RZ ;  /* 0x000000ff00087202 */ /* 0x000fca0000000f00 */
[----:B------:R-:W-:-:S05]  /*5b20*/  IMAD.HI.U32 R10, R9, c[0x0][0x2cc], R8 ;  /* 0x0000b300090a7a27 */ /* 0x000fca00078e0008 */
[----:B------:R-:W-:Y:S01]  /*5b30*/  SHF.R.U32.HI R11, RZ, c[0x0][0x2d0], R10 ;  /* 0x0000b400ff0b7a19 */ /* 0x000fe2000001160a */
[----:B------:R-:W-:-:S03]  /*5b40*/  @P2 IMAD.MOV.U32 R10, RZ, RZ, RZ ;  /* 0x000000ffff0a2224 */ /* 0x000fc600078e00ff */
[C---:B------:R-:W-:Y:S01]  /*5b50*/  IADD3 R29, -R11.reuse, RZ, RZ ;  /* 0x000000ff0b1d7210 */ /* 0x040fe20007ffe1ff */
[----:B------:R-:W-:-:S05]  /*5b60*/  @P2 IMAD.HI.U32 R8, R11, c[0x0][0x2d8], R10 ;  /* 0x0000b6000b082a27 */ /* 0x000fca00078e000a */
[----:B------:R-:W-:Y:S01]  /*5b70*/  @P2 SHF.R.U32.HI R10, RZ, c[0x0][0x2dc], R8 ;  /* 0x0000b700ff0a2a19 */ /* 0x000fe20000011608 */
[----:B------:R-:W-:-:S03]  /*5b80*/  IMAD R8, R29, c[0x0][0x2c8], R9 ;  /* 0x0000b2001d087a24 */ /* 0x000fc600078e0209 */
[----:B------:R-:W-:Y:S01]  /*5b90*/  @P2 IADD3 R10, -R10, RZ, RZ ;  /* 0x000000ff0a0a2210 */ /* 0x000fe20007ffe1ff */
[----:B------:R-:W-:-:S04]  /*5ba0*/  IMAD R23, R8, c[0x0][0x33c], R23 ;  /* 0x0000cf0008177a24 */ /* 0x000fc800078e0217 */
[----:B------:R-:W-:-:S04]  /*5bb0*/  @P2 IMAD R10, R10, c[0x0][0x2d4], R11 ;  /* 0x0000b5000a0a2a24 */ /* 0x000fc800078e020b */
[----:B------:R-:W-:-:S05]  /*5bc0*/  @P2 IMAD R23, R10, c[0x0][0x340], R23 ;  /* 0x0000d0000a172a24 */ /* 0x000fca00078e0217 */
.L_x_29:
[----:B------:R-:W-:-:S04]  /*5bd0*/  LOP3.LUT R11, R23, 0xfffffff8, RZ, 0xc0, !PT ;  /* 0xfffffff8170b7812 */ /* 0x000fc800078ec0ff */
[----:B------:R-:W-:-:S05]  /*5be0*/  IADD3 R10, P2, R26, R11, RZ ;  /* 0x0000000b1a0a7210 */ /* 0x000fca0007f5e0ff */
[----:B------:R-:W-:-:S06]  /*5bf0*/  IMAD.X R11, RZ, RZ, R27, P2 ;  /* 0x000000ffff0b7224 */ /* 0x000fcc00010e061b */
[----:B------:R-:W5:Y:S01]  /*5c00*/  LDG.E.64 R10, [R10.64] ;  /* 0x000000240a0a7981 */ /* 0x000f62000c1e1b00 */
[----:B------:R-:W-:-:S04]  /*5c10*/  IADD3 R9, R5, c[0x0][0x17c], RZ ;  /* 0x00005f0005097a10 */ /* 0x000fc80007ffe0ff */
[----:B------:R-:W-:-:S13]  /*5c20*/  ISETP.GE.U32.AND P2, PT, R9, c[0x0][0x174], PT ;  /* 0x00005d0009007a0c */ /* 0x000fda0003f46070 */
[----:B------:R-:W-:Y:S05]  /*5c30*/  @P2 BRA `(.L_x_28) ;  /* 0x000026a000002947 */ /* 0x000fea0003800000 */
[----:B------:R-:W-:Y:S01]  /*5c40*/  HFMA2.MMA R23, -RZ, RZ, 0, 0 ;  /* 0x00000000ff177435 */ /* 0x000fe200000001ff */
[----:B------:R-:W-:Y:S09]  /*5c50*/  @!P1 BRA `(.L_x_30) ;  /* 0x00000c6000009947 */ /* 0x000ff20003800000 */
[----:B------:R-:W-:Y:S01]  /*5c60*/  MOV R8, RZ ;  /* 0x000000ff00087202 */ /* 0x000fe20000000f00 */
[----:B------:R-:W-:-:S04]  /*5c70*/  IMAD.MOV.U32 R22, RZ, RZ, c[0x0][0x1b0] ;  /* 0x00006c00ff167624 */ /* 0x000fc800078e00ff */
[----:B------:R-:W-:Y:S01]  /*5c80*/  IMAD.HI.U32 R12, R9, c[0x0][0x1b8], R8 ;  /* 0x00006e00090c7a27 */ /* 0x000fe200078e0008 */
[----:B------:R-:W-:-:S04]  /*5c90*/  ISETP.NE.AND P2, PT, R22, 0x1, PT ;  /* 0x000000011600780c */ /* 0x000fc80003f45270 */
[----:B------:R-:W-:-:S04]  /*5ca0*/  SHF.R.U32.HI R13, RZ, c[0x0][0x1bc], R12 ;  /* 0x00006f00ff0d7a19 */ /* 0x000fc8000001160c */
[----:B------:R-:W-:-:S05]  /*5cb0*/  IADD3 R23, -R13, RZ, RZ ;  /* 0x000000ff0d177210 */ /* 0x000fca0007ffe1ff */
[----:B------:R-:W-:-:S04]  /*5cc0*/  IMAD R23, R23, c[0x0][0x1b4], R9 ;  /* 0x00006d0017177a24 */ /* 0x000fc800078e0209 */
[----:B------:R-:W-:Y:S01]  /*5cd0*/  IMAD R23, R23, c[0x0][0x2e0], RZ ;  /* 0x0000b80017177a24 */ /* 0x000fe200078e02ff */
        /* <DEDUP_REMOVED lines=180> */
[----:B------:R-:W-:Y:S01]  /*6820*/  SHF.R.U32.HI R29, RZ, c[0x0][0x2d0], R28 ;  /* 0x0000b400ff1d7a19 */ /* 0x000fe2000001161c */
[----:B------:R-:W-:-:S03]  /*6830*/  @P2 IMAD.MOV.U32 R28, RZ, RZ, RZ ;  /* 0x000000ffff1c2224 */ /* 0x000fc600078e00ff */
[----:B------:R-:W-:-:S05]  /*6840*/  IADD3 R12, -R29, RZ, RZ ;  /* 0x000000ff1d0c7210 */ /* 0x000fca0007ffe1ff */
[----:B------:R-:W-:Y:S02]  /*6850*/  IMAD R12, R12, c[0x0][0x2c8], R13 ;  /* 0x0000b2000c0c7a24 */ /* 0x000fe400078e020d */
[----:B------:R-:W-:-:S04]  /*6860*/  @P2 IMAD.HI.U32 R13, R29, c[0x0][0x2d8], R28 ;  /* 0x0000b6001d0d2a27 */ /* 0x000fc800078e001c */
[----:B------:R-:W-:Y:S01]  /*6870*/  IMAD R23, R12, c[0x0][0x33c], R23 ;  /* 0x0000cf000c177a24 */ /* 0x000fe200078e0217 */
[----:B------:R-:W-:-:S04]  /*6880*/  @P2 SHF.R.U32.HI R13, RZ, c[0x0][0x2dc], R13 ;  /* 0x0000b700ff0d2a19 */ /* 0x000fc8000001160d */
[----:B------:R-:W-:-:S05]  /*6890*/  @P2 IADD3 R13, -R13, RZ, RZ ;  /* 0x000000ff0d0d2210 */ /* 0x000fca0007ffe1ff */
[----:B------:R-:W-:-:S04]  /*68a0*/  @P2 IMAD R28, R13, c[0x0][0x2d4], R29 ;  /* 0x0000b5000d1c2a24 */ /* 0x000fc800078e021d */
[----:B------:R-:W-:-:S05]  /*68b0*/  @P2 IMAD R23, R28, c[0x0][0x340], R23 ;  /* 0x0000d0001c172a24 */ /* 0x000fca00078e0217 */
.L_x_30:
[----:B------:R-:W-:-:S04]  /*68c0*/  LOP3.LUT R13, R23, 0xfffffff8, RZ, 0xc0, !PT ;  /* 0xfffffff8170d7812 */ /* 0x000fc800078ec0ff */
[----:B------:R-:W-:-:S04]  /*68d0*/  IADD3 R12, P2, R26, R13, RZ ;  /* 0x0000000d1a0c7210 */ /* 0x000fc80007f5e0ff */
[----:B------:R-:W-:-:S06]  /*68e0*/  IADD3.X R13, RZ, R27, RZ, P2, !PT ;  /* 0x0000001bff0d7210 */ /* 0x000fcc00017fe4ff */
[----:B------:R-:W5:Y:S01]  /*68f0*/  LDG.E.64 R12, [R12.64] ;  /* 0x000000240c0c7981 */ /* 0x000f62000c1e1b00 */
[----:B------:R-:W-:-:S04]  /*6900*/  IADD3 R9, R9, c[0x0][0x17c], RZ ;  /* 0x00005f0009097a10 */ /* 0x000fc80007ffe0ff */
[----:B------:R-:W-:-:S13]  /*6910*/  ISETP.GE.U32.AND P2, PT, R9, c[0x0][0x174], PT ;  /* 0x00005d0009007a0c */ /* 0x000fda0003f46070 */
[----:B------:R-:W-:Y:S05]  /*6920*/  @P2 BRA `(.L_x_28) ;  /* 0x000019b000002947 */ /* 0x000fea0003800000 */
[----:B------:R-:W-:Y:S01]  /*6930*/  IMAD.MOV.U32 R23, RZ, RZ, RZ ;  /* 0x000000ffff177224 */ /* 0x000fe200078e00ff */
[----:B------:R-:W-:Y:S05]  /*6940*/  @!P1 BRA `(.L_x_31) ;  /* 0x00000c6000009947 */ /* 0x000fea0003800000 */
[----:B------:R-:W-:Y:S02]  /*6950*/  MOV R8, RZ ;  /* 0x000000ff00087202 */ /* 0x000fe40000000f00 */
[----:B------:R-:W-:-:S03]  /*6960*/  MOV R22, c[0x0][0x1b0] ;  /* 0x00006c0000167a02 */ /* 0x000fc60000000f00 */
[----:B------:R-:W-:Y:S01]  /*6970*/  IMAD.HI.U32 R16, R9, c[0x0][0x1b8], R8 ;  /* 0x00006e0009107a27 */ /* 0x000fe200078e0008 */
[----:B------:R-:W-:-:S04]  /*6980*/  ISETP.NE.AND P2, PT, R22, 0x1, PT ;  /* 0x000000011600780c */ /* 0x000fc80003f45270 */
[----:B------:R-:W-:-:S05]  /*6990*/  SHF.R.U32.HI R17, RZ, c[0x0][0x1bc], R16 ;  /* 0x00006f00ff117a19 */ /* 0x000fca0000011610 */
[----:B------:R-:W-:-:S04]  /*69a0*/  IMAD.MOV R23, RZ, RZ, -R17 ;  /* 0x000000ffff177224 */ /* 0x000fc800078e0a11 */
[----:B------:R-:W-:-:S04]  /*69b0*/  IMAD R23, R23, c[0x0][0x1b4], R9 ;  /* 0x00006d0017177a24 */ /* 0x000fc800078e0209 */
[----:B------:R-:W-:Y:S01]  /*69c0*/  IMAD R23, R23, c[0x0][0x2e0], RZ ;  /* 0x0000b80017177a24 */ /* 0x000fe200078e02ff */
        /* <DEDUP_REMOVED lines=181> */
[----:B------:R-:W-:Y:S02]  /*7520*/  IADD3 R16, -R29, RZ, RZ ;  /* 0x000000ff1d107210 */ /* 0x000fe40007ffe1ff */
[----:B------:R-:W-:-:S03]  /*7530*/  @P2 MOV R28, RZ ;  /* 0x000000ff001c2202 */ /* 0x000fc60000000f00 */
[----:B------:R-:W-:Y:S02]  /*7540*/  IMAD R16, R16, c[0x0][0x2c8], R17 ;  /* 0x0000b20010107a24 */ /* 0x000fe400078e0211 */
[----:B------:R-:W-:-:S04]  /*7550*/  @P2 IMAD.HI.U32 R17, R29, c[0x0][0x2d8], R28 ;  /* 0x0000b6001d112a27 */ /* 0x000fc800078e001c */
[----:B------:R-:W-:Y:S01]  /*7560*/  IMAD R23, R16, c[0x0][0x33c], R23 ;  /* 0x0000cf0010177a24 */ /* 0x000fe200078e0217 */
[----:B------:R-:W-:-:S05]  /*7570*/  @P2 SHF.R.U32.HI R17, RZ, c[0x0][0x2dc], R17 ;  /* 0x0000b700ff112a19 */ /* 0x000fca0000011611 */
[----:B------:R-:W-:-:S04]  /*7580*/  @P2 IMAD.MOV R17, RZ, RZ, -R17 ;  /* 0x000000ffff112224 */ /* 0x000fc800078e0a11 */
[----:B------:R-:W-:-:S04]  /*7590*/  @P2 IMAD R28, R17, c[0x0][0x2d4], R29 ;  /* 0x0000b500111c2a24 */ /* 0x000fc800078e021d */
[----:B------:R-:W-:-:S05]  /*75a0*/  @P2 IMAD R23, R28, c[0x0][0x340], R23 ;  /* 0x0000d0001c172a24 */ /* 0x000fca00078e0217 */
.L_x_31:
[----:B------:R-:W-:-:S04]  /*75b0*/  LOP3.LUT R17, R23, 0xfffffff8, RZ, 0xc0, !PT ;  /* 0xfffffff817117812 */ /* 0x000fc800078ec0ff */
[----:B------:R-:W-:-:S04]  /*75c0*/  IADD3 R16, P2, R26, R17, RZ ;  /* 0x000000111a107210 */ /* 0x000fc80007f5e0ff */
[----:B------:R-:W-:-:S06]  /*75d0*/  IADD3.X R17, RZ, R27, RZ, P2, !PT ;  /* 0x0000001bff117210 */ /* 0x000fcc00017fe4ff */
[----:B------:R-:W5:Y:S01]  /*75e0*/  LDG.E.64 R16, [R16.64] ;  /* 0x0000002410107981 */ /* 0x000f62000c1e1b00 */
[----:B------:R-:W-:-:S04]  /*75f0*/  IADD3 R9, R9, c[0x0][0x17c], RZ ;  /* 0x00005f0009097a10 */ /* 0x000fc80007ffe0ff */
[----:B------:R-:W-:-:S13]  /*7600*/  ISETP.GE.U32.AND P2, PT, R9, c[0x0][0x174], PT ;  /* 0x00005d0009007a0c */ /* 0x000fda0003f46070 */
[----:B------:R-:W-:Y:S05]  /*7610*/  @P2 BRA `(.L_x_28) ;  /* 0x00000cc000002947 */ /* 0x000fea0003800000 */
[----:B------:R-:W-:Y:S01]  /*7620*/  MOV R23, RZ ;  /* 0x000000ff00177202 */ /* 0x000fe20000000f00 */
[----:B------:R-:W-:Y:S05]  /*7630*/  @!P1 BRA `(.L_x_32) ;  /* 0x00000c6000009947 */ /* 0x000fea0003800000 */
[----:B------:R-:W-:Y:S01]  /*7640*/  IMAD.MOV.U32 R8, RZ, RZ, RZ ;  /* 0x000000ffff087224 */ /* 0x000fe200078e00ff */
        /* <DEDUP_REMOVED lines=197> */
.L_x_32:
[----:B------:R-:W-:-:S04]  /*82a0*/  LOP3.LUT R15, R23, 0xfffffff8, RZ, 0xc0, !PT ;  /* 0xfffffff8170f7812 */ /* 0x000fc800078ec0ff */
[----:B------:R-:W-:-:S05]  /*82b0*/  IADD3 R14, P1, R26, R15, RZ ;  /* 0x0000000f1a0e7210 */ /* 0x000fca0007f3e0ff */
[----:B------:R-:W-:-:S06]  /*82c0*/  IMAD.X R15, RZ, RZ, R27, P1 ;  /* 0x000000ffff0f7224 */ /* 0x000fcc00008e061b */
[----:B------:R-:W5:Y:S02]  /*82d0*/  LDG.E.64 R14, [R14.64] ;  /* 0x000000240e0e7981 */ /* 0x000f64000c1e1b00 */
.L_x_28:
[----:B------:R-:W-:Y:S05]  /*82e0*/  BSYNC B1 ;  /* 0x0000000000017941 */ /* 0x000fea0003800000 */
.L_x_27:
[----:B------:R-:W-:Y:S01]  /*82f0*/  BSSY B1, `(.L_x_33) ;  /* 0x0000012000017945 */ /* 0x000fe20003800000 */
[----:B------:R-:W-:Y:S05]  /*8300*/  @P0 BRA `(.L_x_34) ;  /* 0x0000010000000947 */ /* 0x000fea0003800000 */
[----:B------:R-:W-:Y:S01]  /*8310*/  IADD3 R5, R5, c[0x0][0x17c], RZ ;  /* 0x00005f0005057a10 */ /* 0x000fe20007ffe0ff */
[----:B-----5:R-:W-:Y:S02]  /*8320*/  FADD.FTZ R19, R19, R10 ;  /* 0x0000000a13137221 */ /* 0x020fe40000010000 */
[----:B------:R-:W-:Y:S01]  /*8330*/  FADD.FTZ R18, R18, R11 ;  /* 0x0000000b12127221 */ /* 0x000fe20000010000 */
[----:B------:R-:W-:-:S13]  /*8340*/  ISETP.GE.U32.AND P0, PT, R5, c[0x0][0x174], PT ;  /* 0x00005d0005007a0c */ /* 0x000fda0003f06070 */
[----:B------:R-:W-:Y:S05]  /*8350*/  @P0 BRA `(.L_x_34) ;  /* 0x000000b000000947 */ /* 0x000fea0003800000 */
[----:B------:R-:W-:Y:S01]  /*8360*/  IADD3 R5, R5, c[0x0][0x17c], RZ ;  /* 0x00005f0005057a10 */ /* 0x000fe20007ffe0ff */
[----:B------:R-:W-:Y:S02]  /*8370*/  FADD.FTZ R21, R21, R12 ;  /* 0x0000000c15157221 */ /* 0x000fe40000010000 */
[----:B------:R-:W-:Y:S01]  /*8380*/  FADD.FTZ R20, R20, R13 ;  /* 0x0000000d14147221 */ /* 0x000fe20000010000 */
[----:B------:R-:W-:-:S13]  /*8390*/  ISETP.GE.U32.AND P0, PT, R5, c[0x0][0x174], PT ;  /* 0x00005d0005007a0c */ /* 0x000fda0003f06070 */
[----:B------:R-:W-:Y:S05]  /*83a0*/  @P0 BRA `(.L_x_34) ;  /* 0x0000006000000947 */ /* 0x000fea0003800000 */
[----:B------:R-:W-:Y:S01]  /*83b0*/  IADD3 R5, R5, c[0x0][0x17c], RZ ;  /* 0x00005f0005057a10 */ /* 0x000fe20007ffe0ff */
[----:B------:R-:W-:Y:S02]  /*83c0*/  FADD.FTZ R6, R6, R16 ;  /* 0x0000001006067221 */ /* 0x000fe40000010000 */
[----:B------:R-:W-:Y:S01]  /*83d0*/  FADD.FTZ R7, R7, R17 ;  /* 0x0000001107077221 */ /* 0x000fe20000010000 */
[----:B------:R-:W-:-:S13]  /*83e0*/  ISETP.GE.U32.AND P0, PT, R5, c[0x0][0x174], PT ;  /* 0x00005d0005007a0c */ /* 0x000fda0003f06070 */
[----:B------:R-:W-:Y:S02]  /*83f0*/  @!P0 FADD.FTZ R4, R4, R14 ;  /* 0x0000000e04048221 */ /* 0x000fe40000010000 */
[----:B------:R-:W-:Y:S02]  /*8400*/  @!P0 FADD.FTZ R2, R2, R15 ;  /* 0x0000000f02028221 */ /* 0x000fe40000010000 */
.L_x_34:
[----:B------:R-:W-:Y:S05]  /*8410*/  BSYNC B1 ;  /* 0x0000000000017941 */ /* 0x000fea0003800000 */
.L_x_33:
[----:B------:R-:W-:Y:S02]  /*8420*/  FADD.FTZ R18, R20, R18 ;  /* 0x0000001214127221 */ /* 0x000fe40000010000 */
[----:B------:R-:W-:Y:S02]  /*8430*/  FADD.FTZ R19, R21, R19 ;  /* 0x0000001315137221 */ /* 0x000fe40000010000 */
[----:B------:R-:W-:Y:S02]  /*8440*/  FADD.FTZ R7, R18, R7 ;  /* 0x0000000712077221 */ /* 0x000fe40000010000 */
[----:B------:R-:W-:Y:S02]  /*8450*/  FADD.FTZ R5, R19, R6 ;  /* 0x0000000613057221 */ /* 0x000fe40000010000 */
[----:B------:R-:W-:-:S02]  /*8460*/  FADD.FTZ R19, R7, R2 ;  /* 0x0000000207137221 */ /* 0x000fc40000010000 */
[----:B------:R-:W-:Y:S01]  /*8470*/  FADD.FTZ R18, R5, R4 ;  /* 0x0000000405127221 */ /* 0x000fe20000010000 */
[----:B------:R-:W-:Y:S05]  /*8480*/  BRA `(.L_x_2) ;  /* 0x00000c1000007947 */ /* 0x000fea0003800000 */
.L_x_18:
[----:B------:R-:W-:Y:S01]  /*8490*/  ISETP.GE.U32.AND P0, PT, R8, c[0x0][0x174], PT ;  /* 0x00005d0008007a0c */ /* 0x000fe20003f06070 */
[----:B------:R-:W-:Y:S01]  /*84a0*/  BSSY B1, `(.L_x_35) ;  /* 0x000002f000017945 */ /* 0x000fe20003800000 */
[----:B------:R-:W-:Y:S01]  /*84b0*/  MOV R8, c[0x0][0x16c] ;  /* 0x00005b0000087a02 */ /* 0x000fe20000000f00 */
[----:B------:R-:W-:Y:S01]  /*84c0*/  IMAD.MOV.U32 R11, RZ, RZ, c[0x0][0x16c] ;  /* 0x00005b00ff0b7624 */ /* 0x000fe200078e00ff */
[----:B------:R-:W-:Y:S01]  /*84d0*/  MOV R9, c[0x0][0x168] ;  /* 0x00005a0000097a02 */ /* 0x000fe20000000f00 */
[----:B------:R-:W-:Y:S01]  /*84e0*/  IMAD.MOV.U32 R10, RZ, RZ, c[0x0][0x16c] ;  /* 0x00005b00ff0a7624 */ /* 0x000fe200078e00ff */
[----:B------:R-:W-:Y:S01]  /*84f0*/  MOV R21, c[0x0][0x168] ;  /* 0x00005a0000157a02 */ /* 0x000fe20000000f00 */
[----:B------:R-:W-:Y:S01]  /*8500*/  CS2R R16, SRZ ;  /* 0x0000000000107805 */ /* 0x000fe2000001ff00 */
[----:B------:R-:W-:Y:S01]  /*8510*/  MOV R23, c[0x0][0x168] ;  /* 0x00005a0000177a02 */ /* 0x000fe20000000f00 */
[----:B------:R-:W-:Y:S01]  /*8520*/  CS2R R18, SRZ ;  /* 0x0000000000127805 */ /* 0x000fe2000001ff00 */
[----:B------:R-:W-:Y:S01]  /*8530*/  CS2R R12, SRZ ;  /* 0x00000000000c7805 */ /* 0x000fe2000001ff00 */
[----:B------:R-:W-:-:S02]  /*8540*/  CS2R R14, SRZ ;  /* 0x00000000000e7805 */ /* 0x000fc4000001ff00 */
[----:B------:R-:W-:Y:S05]  /*8550*/  @P0 BRA `(.L_x_36) ;  /* 0x0000023000000947 */ /* 0x000fea0003800000 */
[----:B------:R-:W-:Y:S01]  /*8560*/  BSSY B2, `(.L_x_36) ;  /* 0x0000022000027945 */ /* 0x000fe20003800000 */
[----:B------:R-:W-:Y:S01]  /*8570*/  MOV R8, c[0x0][0x16c] ;  /* 0x00005b0000087a02 */ /* 0x000fe20000000f00 */
[----:B------:R-:W-:Y:S01]  /*8580*/  IMAD.MOV.U32 R11, RZ, RZ, c[0x0][0x16c] ;  /* 0x00005b00ff0b7624 */ /* 0x000fe200078e00ff */
[----:B------:R-:W-:Y:S01]  /*8590*/  MOV R9, c[0x0][0x168] ;  /* 0x00005a0000097a02 */ /* 0x000fe20000000f00 */
[----:B------:R-:W-:Y:S01]  /*85a0*/  IMAD.MOV.U32 R10, RZ, RZ, c[0x0][0x16c] ;  /* 0x00005b00ff0a7624 */ /* 0x000fe200078e00ff */
[----:B------:R-:W-:Y:S02]  /*85b0*/  MOV R21, c[0x0][0x168] ;  /* 0x00005a0000157a02 */ /* 0x000fe40000000f00 */
[----:B------:R-:W-:Y:S02]  /*85c0*/  MOV R23, c[0x0][0x168] ;  /* 0x00005a0000177a02 */ /* 0x000fe40000000f00 */
.L_x_37:
[----:B------:R-:W-:Y:S01]  /*85d0*/  IADD3 R13, R5, c[0x0][0x17c], RZ ;  /* 0x00005f00050d7a10 */ /* 0x000fe20007ffe0ff */
[----:B------:R-:W-:-:S03]  /*85e0*/  IMAD R15, R2, R5, RZ ;  /* 0x00000005020f7224 */ /* 0x000fc600078e02ff */
[----:B------:R-:W-:Y:S01]  /*85f0*/  IADD3 R17, R13, c[0x0][0x17c], RZ ;  /* 0x00005f000d117a10 */ /* 0x000fe20007ffe0ff */
[----:B------:R-:W-:Y:S02]  /*8600*/  IMAD R13, R2, R13, RZ ;  /* 0x0000000d020d7224 */ /* 0x000fe400078e02ff */
[----:B------:R-:W-:Y:S01]  /*8610*/  IMAD.WIDE.U32 R14, R15, 0x8, R26 ;  /* 0x000000080f0e7825 */ /* 0x000fe200078e001a */
[----:B------:R-:W-:-:S03]  /*8620*/  IADD3 R5, R17, c[0x0][0x17c], RZ ;  /* 0x00005f0011057a10 */ /* 0x000fc60007ffe0ff */
[C---:B------:R-:W-:Y:S02]  /*8630*/  IMAD R19, R2.reuse, R17, RZ ;  /* 0x0000001102137224 */ /* 0x040fe400078e02ff */
[----:B------:R-:W-:Y:S01]  /*8640*/  IMAD R17, R2, R5, RZ ;  /* 0x0000000502117224 */ /* 0x000fe200078e02ff */
[----:B------:R-:W2:Y:S01]  /*8650*/  LDG.E.64 R14, [R14.64] ;  /* 0x000000240e0e7981 */ /* 0x000ea2000c1e1b00 */
[----:B------:R-:W-:-:S04]  /*8660*/  IMAD.WIDE.U32 R12, R13, 0x8, R26 ;  /* 0x000000080d0c7825 */ /* 0x000fc800078e001a */
[--C-:B------:R-:W-:Y:S02]  /*8670*/  IMAD.WIDE.U32 R18, R19, 0x8, R26.reuse ;  /* 0x0000000813127825 */ /* 0x100fe400078e001a */
[----:B------:R-:W3:Y:S02]  /*8680*/  LDG.E.64 R12, [R12.64] ;  /* 0x000000240c0c7981 */ /* 0x000ee4000c1e1b00 */
[----:B------:R-:W-:Y:S02]  /*8690*/  IMAD.WIDE.U32 R16, R17, 0x8, R26 ;  /* 0x0000000811107825 */ /* 0x000fe400078e001a */
[----:B------:R-:W4:Y:S04]  /*86a0*/  LDG.E.64 R18, [R18.64] ;  /* 0x0000002412127981 */ /* 0x000f28000c1e1b00 */
[----:B------:R-:W5:Y:S01]  /*86b0*/  LDG.E.64 R16, [R16.64] ;  /* 0x0000002410107981 */ /* 0x000f62000c1e1b00 */
[----:B------:R-:W-:-:S05]  /*86c0*/  IADD3 R5, R5, c[0x0][0x17c], RZ ;  /* 0x00005f0005057a10 */ /* 0x000fca0007ffe0ff */
[----:B------:R-:W-:-:S05]  /*86d0*/  IMAD R20, R4, 0x3, R5 ;  /* 0x0000000304147824 */ /* 0x000fca00078e0205 */
[----:B------:R-:W-:Y:S01]  /*86e0*/  ISETP.GE.U32.AND P0, PT, R20, c[0x0][0x174], PT ;  /* 0x00005d0014007a0c */ /* 0x000fe20003f06070 */
[----:B--2---:R-:W-:Y:S02]  /*86f0*/  FADD.FTZ R21, R14, R21 ;  /* 0x000000150e157221 */ /* 0x004fe40000010000 */
[----:B------:R-:W-:Y:S02]  /*8700*/  FADD.FTZ R11, R15, R11 ;  /* 0x0000000b0f0b7221 */ /* 0x000fe40000010000 */
[----:B---3--:R-:W-:Y:S02]  /*8710*/  FADD.FTZ R9, R12, R9 ;  /* 0x000000090c097221 */ /* 0x008fe40000010000 */
[----:B------:R-:W-:Y:S02]  /*8720*/  FADD.FTZ R8, R13, R8 ;  /* 0x000000080d087221 */ /* 0x000fe40000010000 */
[----:B----4-:R-:W-:Y:S02]  /*8730*/  FADD.FTZ R6, R18, R6 ;  /* 0x0000000612067221 */ /* 0x010fe40000010000 */
[----:B------:R-:W-:-:S02]  /*8740*/  FADD.FTZ R7, R19, R7 ;  /* 0x0000000713077221 */ /* 0x000fc40000010000 */
[----:B-----5:R-:W-:Y:S02]  /*8750*/  FADD.FTZ R23, R16, R23 ;  /* 0x0000001710177221 */ /* 0x020fe40000010000 */
[----:B------:R-:W-:Y:S01]  /*8760*/  FADD.FTZ R10, R17, R10 ;  /* 0x0000000a110a7221 */ /* 0x000fe20000010000 */
[----:B------:R-:W-:Y:S05]  /*8770*/  @!P0 BRA `(.L_x_37) ;  /* 0xfffffe5000008947 */ /* 0x000fea000383ffff */
[----:B------:R-:W-:Y:S05]  /*8780*/  BSYNC B2 ;  /* 0x0000000000027941 */ /* 0x000fea0003800000 */
.L_x_36:
[----:B------:R-:W-:Y:S05]  /*8790*/  BSYNC B1 ;  /* 0x0000000000017941 */ /* 0x000fea0003800000 */
.L_x_35:
[----:B------:R-:W-:Y:S01]  /*87a0*/  ISETP.GE.U32.AND P1, PT, R5, c[0x0][0x174], PT ;  /* 0x00005d0005007a0c */ /* 0x000fe20003f26070 */
[----:B------:R-:W-:-:S12]  /*87b0*/  BSSY B1, `(.L_x_38) ;  /* 0x0000016000017945 */ /* 0x000fd80003800000 */
[----:B------:R-:W-:Y:S05]  /*87c0*/  @P1 BRA `(.L_x_39) ;  /* 0x0000014000001947 */ /* 0x000fea0003800000 */
[----:B------:R-:W-:-:S04]  /*87d0*/  IMAD R15, R2, R5, RZ ;  /* 0x00000005020f7224 */ /* 0x000fc800078e02ff */
[----:B------:R-:W-:-:S06]  /*87e0*/  IMAD.WIDE.U32 R14, R15, 0x8, R26 ;  /* 0x000000080f0e7825 */ /* 0x000fcc00078e001a */
[----:B------:R-:W5:Y:S01]  /*87f0*/  LDG.E.64 R14, [R14.64] ;  /* 0x000000240e0e7981 */ /* 0x000f62000c1e1b00 */
[----:B------:R-:W-:-:S04]  /*8800*/  IADD3 R29, R5, c[0x0][0x17c], RZ ;  /* 0x00005f00051d7a10 */ /* 0x000fc80007ffe0ff */
[----:B------:R-:W-:-:S13]  /*8810*/  ISETP.GE.U32.AND P0, PT, R29, c[0x0][0x174], PT ;  /* 0x00005d001d007a0c */ /* 0x000fda0003f06070 */
[----:B------:R-:W-:Y:S05]  /*8820*/  @P0 BRA `(.L_x_39) ;  /* 0x000000e000000947 */ /* 0x000fea0003800000 */
[----:B------:R-:W-:-:S04]  /*8830*/  IMAD R13, R2, R29, RZ ;  /* 0x0000001d020d7224 */ /* 0x000fc800078e02ff */
[----:B------:R-:W-:-:S06]  /*8840*/  IMAD.WIDE.U32 R12, R13, 0x8, R26 ;  /* 0x000000080d0c7825 */ /* 0x000fcc00078e001a */
[----:B------:R-:W5:Y:S01]  /*8850*/  LDG.E.64 R12, [R12.64] ;  /* 0x000000240c0c7981 */ /* 0x000f62000c1e1b00 */
[----:B------:R-:W-:-:S04]  /*8860*/  IADD3 R29, R29, c[0x0][0x17c], RZ ;  /* 0x00005f001d1d7a10 */ /* 0x000fc80007ffe0ff */
[----:B------:R-:W-:-:S13]  /*8870*/  ISETP.GE.U32.AND P0, PT, R29, c[0x0][0x174], PT ;  /* 0x00005d001d007a0c */ /* 0x000fda0003f06070 */
[----:B------:R-:W-:Y:S05]  /*8880*/  @P0 BRA `(.L_x_39) ;  /* 0x0000008000000947 */ /* 0x000fea0003800000 */
[----:B------:R-:W-:Y:S01]  /*8890*/  IADD3 R4, R29, c[0x0][0x17c], RZ ;  /* 0x00005f001d047a10 */ /* 0x000fe20007ffe0ff */
[----:B------:R-:W-:-:S03]  /*88a0*/  IMAD R19, R2, R29, RZ ;  /* 0x0000001d02137224 */ /* 0x000fc600078e02ff */
[----:B------:R-:W-:Y:S01]  /*88b0*/  ISETP.GE.U32.AND P0, PT, R4, c[0x0][0x174], PT ;  /* 0x00005d0004007a0c */ /* 0x000fe20003f06070 */
[----:B------:R-:W-:-:S06]  /*88c0*/  IMAD.WIDE.U32 R18, R19, 0x8, R26 ;  /* 0x0000000813127825 */ /* 0x000fcc00078e001a */
[----:B------:R-:W5:Y:S06]  /*88d0*/  LDG.E.64 R18, [R18.64] ;  /* 0x0000002412127981 */ /* 0x000f6c000c1e1b00 */
[----:B------:R-:W-:-:S04]  /*88e0*/  @!P0 IMAD R29, R2, R4, RZ ;  /* 0x00000004021d8224 */ /* 0x000fc800078e02ff */
[----:B------:R-:W-:-:S05]  /*88f0*/  @!P0 IMAD.WIDE.U32 R26, R29, 0x8, R26 ;  /* 0x000000081d1a8825 */ /* 0x000fca00078e001a */
[----:B------:R0:W5:Y:S02]  /*8900*/  @!P0 LDG.E.64 R16, [R26.64] ;  /* 0x000000241a108981 */ /* 0x000164000c1e1b00 */
.L_x_39:
[----:B------:R-:W-:Y:S05]  /*8910*/  BSYNC B1 ;  /* 0x0000000000017941 */ /* 0x000fea0003800000 */
.L_x_38:
        /* <DEDUP_REMOVED lines=18> */
.L_x_41:
[----:B------:R-:W-:Y:S05]  /*8a40*/  BSYNC B1 ;  /* 0x0000000000017941 */ /* 0x000fea0003800000 */
.L_x_40:
[----:B------:R-:W-:Y:S02]  /*8a50*/  FADD.FTZ R8, R11, R8 ;  /* 0x000000080b087221 */ /* 0x000fe40000010000 */
[----:B------:R-:W-:Y:S02]  /*8a60*/  FADD.FTZ R9, R21, R9 ;  /* 0x0000000915097221 */ /* 0x000fe40000010000 */
[----:B------:R-:W-:Y:S02]  /*8a70*/  FADD.FTZ R7, R8, R7 ;  /* 0x0000000708077221 */ /* 0x000fe40000010000 */
[----:B------:R-:W-:Y:S02]  /*8a80*/  FADD.FTZ R6, R9, R6 ;  /* 0x0000000609067221 */ /* 0x000fe40000010000 */
[----:B-----5:R-:W-:-:S02]  /*8a90*/  FADD.FTZ R19, R7, R10 ;  /* 0x0000000a07137221 */ /* 0x020fc40000010000 */
[----:B------:R-:W-:Y:S01]  /*8aa0*/  FADD.FTZ R18, R6, R23 ;  /* 0x0000001706127221 */ /* 0x000fe20000010000 */
[----:B------:R-:W-:Y:S05]  /*8ab0*/  BRA `(.L_x_2) ;  /* 0x000005e000007947 */ /* 0x000fea0003800000 */
.L_x_17:
[----:B------:R-:W-:Y:S01]  /*8ac0*/  MOV R2, c[0x0][0x17c] ;  /* 0x00005f0000027a02 */ /* 0x000fe20000000f00 */
[----:B------:R-:W-:Y:S01]  /*8ad0*/  BSSY B1, `(.L_x_42) ;  /* 0x000002f000017945 */ /* 0x000fe20003800000 */
[----:B------:R-:W-:Y:S01]  /*8ae0*/  MOV R19, c[0x0][0x168] ;  /* 0x00005a0000137a02 */ /* 0x000fe20000000f00 */
[----:B------:R-:W-:Y:S01]  /*8af0*/  IMAD.MOV.U32 R20, RZ, RZ, c[0x0][0x16c] ;  /* 0x00005b00ff147624 */ /* 0x000fe200078e00ff */
[----:B------:R-:W-:Y:S01]  /*8b00*/  MOV R5, c[0x0][0x168] ;  /* 0x00005a0000057a02 */ /* 0x000fe20000000f00 */
[----:B------:R-:W-:Y:S01]  /*8b10*/  IMAD R4, R2, 0x3, R9 ;  /* 0x0000000302047824 */ /* 0x000fe200078e0209 */
[----:B------:R-:W-:Y:S01]  /*8b20*/  MOV R6, c[0x0][0x168] ;  /* 0x00005a0000067a02 */ /* 0x000fe20000000f00 */
[----:B------:R-:W-:Y:S01]  /*8b30*/  IMAD.MOV.U32 R7, RZ, RZ, c[0x0][0x16c] ;  /* 0x00005b00ff077624 */ /* 0x000fe200078e00ff */
[----:B------:R-:W-:Y:S01]  /*8b40*/  MOV R8, c[0x0][0x168] ;  /* 0x00005a0000087a02 */ /* 0x000fe20000000f00 */
[----:B------:R-:W-:Y:S01]  /*8b50*/  IMAD.MOV.U32 R18, RZ, RZ, c[0x0][0x16c] ;  /* 0x00005b00ff127624 */ /* 0x000fe200078e00ff */
[----:B------:R-:W-:Y:S01]  /*8b60*/  ISETP.GE.U32.AND P0, PT, R4, c[0x0][0x174], PT ;  /* 0x00005d0004007a0c */ /* 0x000fe20003f06070 */
[----:B------:R-:W-:Y:S01]  /*8b70*/  CS2R R14, SRZ ;  /* 0x00000000000e7805 */ /* 0x000fe2000001ff00 */
[----:B------:R-:W-:Y:S01]  /*8b80*/  MOV R4, c[0x0][0x16c] ;  /* 0x00005b0000047a02 */ /* 0x000fe20000000f00 */
[----:B------:R-:W-:Y:S01]  /*8b90*/  CS2R R16, SRZ ;  /* 0x0000000000107805 */ /* 0x000fe2000001ff00 */
[----:B------:R-:W-:Y:S01]  /*8ba0*/  CS2R R10, SRZ ;  /* 0x00000000000a7805 */ /* 0x000fe2000001ff00 */
[----:B------:R-:W-:-:S08]  /*8bb0*/  CS2R R12, SRZ ;  /* 0x00000000000c7805 */ /* 0x000fd0000001ff00 */
        /* <DEDUP_REMOVED lines=8> */
.L_x_44:
[C---:B------:R-:W-:Y:S01]  /*8c40*/  IADD3 R11, R9.reuse, c[0x0][0x17c], RZ ;  /* 0x00005f00090b7a10 */ /* 0x040fe20007ffe0ff */
[----:B------:R-:W-:-:S03]  /*8c50*/  IMAD.WIDE.U32 R12, R9, 0x8, R26 ;  /* 0x00000008090c7825 */ /* 0x000fc600078e001a */
[C---:B------:R-:W-:Y:S01]  /*8c60*/  IADD3 R17, R11.reuse, c[0x0][0x17c], RZ ;  /* 0x00005f000b117a10 */ /* 0x040fe20007ffe0ff */
[--C-:B------:R-:W-:Y:S02]  /*8c70*/  IMAD.WIDE.U32 R10, R11, 0x8, R26.reuse ;  /* 0x000000080b0a7825 */ /* 0x100fe400078e001a */
[----:B------:R-:W2:Y:S01]  /*8c80*/  LDG.E.64 R12, [R12.64] ;  /* 0x000000240c0c7981 */ /* 0x000ea2000c1e1b00 */
[C---:B------:R-:W-:Y:S01]  /*8c90*/  IADD3 R9, R17.reuse, c[0x0][0x17c], RZ ;  /* 0x00005f0011097a10 */ /* 0x040fe20007ffe0ff */
[--C-:B------:R-:W-:Y:S02]  /*8ca0*/  IMAD.WIDE.U32 R16, R17, 0x8, R26.reuse ;  /* 0x0000000811107825 */ /* 0x100fe400078e001a */
[----:B------:R-:W3:Y:S02]  /*8cb0*/  LDG.E.64 R10, [R10.64] ;  /* 0x000000240a0a7981 */ /* 0x000ee4000c1e1b00 */
[C---:B------:R-:W-:Y:S02]  /*8cc0*/  IMAD.WIDE.U32 R14, R9.reuse, 0x8, R26 ;  /* 0x00000008090e7825 */ /* 0x040fe400078e001a */
        /* <DEDUP_REMOVED lines=15> */
.L_x_43:
[----:B------:R-:W-:Y:S05]  /*8dc0*/  BSYNC B1 ;  /* 0x0000000000017941 */ /* 0x000fea0003800000 */
.L_x_42:
[----:B------:R-:W-:Y:S01]  /*8dd0*/  ISETP.GE.U32.AND P1, PT, R9, c[0x0][0x174], PT ;  /* 0x00005d0009007a0c */ /* 0x000fe20003f26070 */
[----:B------:R-:W-:-:S12]  /*8de0*/  BSSY B1, `(.L_x_45) ;  /* 0x0000012000017945 */ /* 0x000fd80003800000 */
[----:B------:R-:W-:Y:S05]  /*8df0*/  @P1 BRA `(.L_x_46) ;  /* 0x0000010000001947 */ /* 0x000fea0003800000 */
[----:B------:R-:W-:-:S06]  /*8e00*/  IMAD.WIDE.U32 R12, R9, 0x8, R26 ;  /* 0x00000008090c7825 */ /* 0x000fcc00078e001a */
[----:B------:R-:W5:Y:S01]  /*8e10*/  LDG.E.64 R12, [R12.64] ;  /* 0x000000240c0c7981 */ /* 0x000f62000c1e1b00 */
[----:B------:R-:W-:-:S04]  /*8e20*/  IADD3 R21, R9, c[0x0][0x17c], RZ ;  /* 0x00005f0009157a10 */ /* 0x000fc80007ffe0ff */
[----:B------:R-:W-:-:S13]  /*8e30*/  ISETP.GE.U32.AND P0, PT, R21, c[0x0][0x174], PT ;  /* 0x00005d0015007a0c */ /* 0x000fda0003f06070 */
[----:B------:R-:W-:Y:S05]  /*8e40*/  @P0 BRA `(.L_x_46) ;  /* 0x000000b000000947 */ /* 0x000fea0003800000 */
[----:B------:R-:W-:-:S06]  /*8e50*/  IMAD.WIDE.U32 R10, R21, 0x8, R26 ;  /* 0x00000008150a7825 */ /* 0x000fcc00078e001a */
[----:B------:R-:W5:Y:S01]  /*8e60*/  LDG.E.64 R10, [R10.64] ;  /* 0x000000240a0a7981 */ /* 0x000f62000c1e1b00 */
[----:B------:R-:W-:-:S04]  /*8e70*/  IADD3 R21, R21, c[0x0][0x17c], RZ ;  /* 0x00005f0015157a10 */ /* 0x000fc80007ffe0ff */
[----:B------:R-:W-:-:S13]  /*8e80*/  ISETP.GE.U32.AND P0, PT, R21, c[0x0][0x174], PT ;  /* 0x00005d0015007a0c */ /* 0x000fda0003f06070 */
[----:B------:R-:W-:Y:S05]  /*8e90*/  @P0 BRA `(.L_x_46) ;  /* 0x0000006000000947 */ /* 0x000fea0003800000 */
[C---:B------:R-:W-:Y:S01]  /*8ea0*/  IADD3 R23, R21.reuse, c[0x0][0x17c], RZ ;  /* 0x00005f0015177a10 */ /* 0x040fe20007ffe0ff */
[----:B------:R-:W-:-:S03]  /*8eb0*/  IMAD.WIDE.U32 R16, R21, 0x8, R26 ;  /* 0x0000000815107825 */ /* 0x000fc600078e001a */
[----:B------:R-:W-:-:S03]  /*8ec0*/  ISETP.GE.U32.AND P0, PT, R23, c[0x0][0x174], PT ;  /* 0x00005d0017007a0c */ /* 0x000fc60003f06070 */
[----:B------:R-:W5:Y:S10]  /*8ed0*/  LDG.E.64 R16, [R16.64] ;  /* 0x0000002410107981 */ /* 0x000f74000c1e1b00 */
[----:B------:R-:W-:-:S05]  /*8ee0*/  @!P0 IMAD.WIDE.U32 R26, R23, 0x8, R26 ;  /* 0x00000008171a8825 */ /* 0x000fca00078e001a */
[----:B------:R0:W5:Y:S02]  /*8ef0*/  @!P0 LDG.E.64 R14, [R26.64] ;  /* 0x000000241a0e8981 */ /* 0x000164000c1e1b00 */
.L_x_46:
[----:B------:R-:W-:Y:S05]  /*8f00*/  BSYNC B1 ;  /* 0x0000000000017941 */ /* 0x000fea0003800000 */
.L_x_45:
        /* <DEDUP_REMOVED lines=18> */
.L_x_48:
[----:B------:R-:W-:Y:S05]  /*9030*/  BSYNC B1 ;  /* 0x0000000000017941 */ /* 0x000fea0003800000 */
.L_x_47:
[----:B------:R-:W-:Y:S02]  /*9040*/  FADD.FTZ R7, R7, R4 ;  /* 0x0000000407077221 */ /* 0x000fe40000010000 */
[----:B------:R-:W-:Y:S02]  /*9050*/  FADD.FTZ R6, R6, R5 ;  /* 0x0000000506067221 */ /* 0x000fe40000010000 */
[----:B------:R-:W-:Y:S02]  /*9060*/  FADD.FTZ R7, R7, R20 ;  /* 0x0000001407077221 */ /* 0x000fe40000010000 */
[----:B------:R-:W-:Y:S02]  /*9070*/  FADD.FTZ R5, R6, R19 ;  /* 0x0000001306057221 */ /* 0x000fe40000010000 */
[----:B------:R-:W-:-:S02]  /*9080*/  FADD.FTZ R19, R7, R18 ;  /* 0x0000001207137221 */ /* 0x000fc40000010000 */
[----:B------:R-:W-:Y:S02]  /*9090*/  FADD.FTZ R18, R5, R8 ;  /* 0x0000000805127221 */ /* 0x000fe40000010000 */
.L_x_2:
[----:B------:R-:W-:Y:S05]  /*90a0*/  BSYNC B0 ;  /* 0x0000000000007941 */ /* 0x000fea0003800000 */
.L_x_1:
[----:B------:R-:W-:-:S13]  /*90b0*/  ISETP.NE.AND P0, PT, RZ, c[0x0][0x18c], PT ;  /* 0x00006300ff007a0c */ /* 0x000fda0003f05270 */
[----:B------:R-:W-:Y:S05]  /*90c0*/  @!P0 BRA `(.L_x_49) ;  /* 0x0000013000008947 */ /* 0x000fea0003800000 */
[----:B------:R-:W-:Y:S01]  /*90d0*/  IMAD R2, R0, c[0x0][0x0], R3 ;  /* 0x0000000000027a24 */ /* 0x000fe200078e0203 */
[----:B------:R-:W-:Y:S02]  /*90e0*/  ULDC UR4, c[0x0][0x4] ;  /* 0x0000010000047ab9 */ /* 0x000fe40000000800 */
[----:B------:R-:W-:Y:S02]  /*90f0*/  USHF.R.U32.HI UR4, URZ, 0x1, UR4 ;  /* 0x000000013f047899 */ /* 0x000fe40008011604 */
[----:B------:R1:W-:Y:S04]  /*9100*/  STS.64 [R2.X8+0x10], R18 ;  /* 0x0000101202007388 */ /* 0x0003e80000008a00 */
[----:B------:R-:W-:-:S13]  /*9110*/  ISETP.NE.AND P0, PT, RZ, UR4, PT ;  /* 0x00000004ff007c0c */ /* 0x000fda000bf05270 */
[----:B------:R-:W-:Y:S05]  /*9120*/  @!P0 BRA `(.L_x_49) ;  /* 0x000000d000008947 */ /* 0x000fea0003800000 */
[----:B-1----:R-:W-:-:S04]  /*9130*/  MOV R5, UR4 ;  /* 0x0000000400057c02 */ /* 0x002fc80008000f00 */
.L_x_50:
[----:B------:R-:W-:Y:S01]  /*9140*/  IADD3 R4, R0, R5, RZ ;  /* 0x0000000500047210 */ /* 0x000fe20007ffe0ff */
[----:B------:R-:W-:Y:S03]  /*9150*/  BAR.SYNC.DEFER_BLOCKING 0x0 ;  /* 0x0000000000007b1d */ /* 0x000fe60000010000 */
[----:B------:R-:W-:-:S04]  /*9160*/  ISETP.GE.U32.AND P0, PT, R4, c[0x0][0x4], PT ;  /* 0x0000010004007a0c */ /* 0x000fc80003f06070 */
[----:B------:R-:W-:-:S13]  /*9170*/  ISETP.GE.U32.OR P0, PT, R0, R5, P0 ;  /* 0x000000050000720c */ /* 0x000fda0000706470 */
[----:B------:R-:W-:-:S05]  /*9180*/  @!P0 IMAD R4, R4, c[0x0][0x0], R3 ;  /* 0x0000000004048a24 */ /* 0x000fca00078e0203 */
[----:B------:R-:W1:Y:S02]  /*9190*/  @!P0 LDS.64 R6, [R4.X8+0x10] ;  /* 0x0000100004068984 */ /* 0x000e640000008a00 */
[----:B-1----:R-:W-:Y:S02]  /*91a0*/  @!P0 FADD.FTZ R18, R18, R6 ;  /* 0x0000000612128221 */ /* 0x002fe40000010000 */
[----:B------:R-:W-:-:S05]  /*91b0*/  @!P0 FADD.FTZ R19, R19, R7 ;  /* 0x0000000713138221 */ /* 0x000fca0000010000 */
[----:B------:R1:W-:Y:S01]  /*91c0*/  @!P0 STS.64 [R2.X8+0x10], R18 ;  /* 0x0000101202008388 */ /* 0x0003e20000008a00 */
[----:B------:R-:W-:Y:S02]  /*91d0*/  ISETP.GT.AND P0, PT, R5, 0x1, PT ;  /* 0x000000010500780c */ /* 0x000fe40003f04270 */
[----:B------:R-:W-:-:S11]  /*91e0*/  SHF.R.S32.HI R5, RZ, 0x1, R5 ;  /* 0x00000001ff057819 */ /* 0x000fd60000011405 */
[----:B-1----:R-:W-:Y:S05]  /*91f0*/  @P0 BRA `(.L_x_50) ;  /* 0xffffff4000000947 */ /* 0x002fea000383ffff */
.L_x_49:
[----:B-1----:R-:W-:-:S13]  /*9200*/  ISETP.NE.AND P0, PT, RZ, c[0x0][0x188], PT ;  /* 0x00006200ff007a0c */ /* 0x002fda0003f05270 */
[----:B------:R-:W-:Y:S05]  /*9210*/  @!P0 BRA `(.L_x_51) ;  /* 0x0000024000008947 */ /* 0x000fea0003800000 */
[----:B------:R-:W-:Y:S01]  /*9220*/  IMAD.MOV.U32 R4, RZ, RZ, c[0x0][0x0] ;  /* 0x00000000ff047624 */ /* 0x000fe200078e00ff */
[----:B------:R-:W-:-:S04]  /*9230*/  MOV R2, c[0x0][0x0] ;  /* 0x0000000000027a02 */ /* 0x000fc80000000f00 */
[----:B------:R-:W-:-:S13]  /*9240*/  ISETP.GT.AND P0, PT, R4, 0x20, PT ;  /* 0x000000200400780c */ /* 0x000fda0003f04270 */
[----:B------:R-:W-:Y:S05]  /*9250*/  @!P0 BRA `(.L_x_52) ;  /* 0x0000015000008947 */ /* 0x000fea0003800000 */
[----:B------:R-:W-:Y:S01]  /*9260*/  IMAD R5, R0, c[0x0][0x0], R3 ;  /* 0x0000000000057a24 */ /* 0x000fe200078e0203 */
[----:B------:R-:W-:-:S04]  /*9270*/  LEA.HI R2, R4, c[0x0][0x0], RZ, 0x1 ;  /* 0x0000000004027a11 */ /* 0x000fc800078f08ff */
[----:B------:R1:W-:Y:S01]  /*9280*/  STS.64 [R5.X8+0x10], R18 ;  /* 0x0000101205007388 */ /* 0x0003e20000008a00 */
[----:B------:R-:W-:Y:S01]  /*9290*/  SHF.R.S32.HI R4, RZ, 0x1, R2 ;  /* 0x00000001ff047819 */ /* 0x000fe20000011402 */
[----:B------:R-:W-:-:S03]  /*92a0*/  HFMA2.MMA R2, -RZ, RZ, 0, 1.9073486328125e-06 ;  /* 0x00000020ff027435 */ /* 0x000fc600000001ff */
[----:B------:R-:W-:-:S13]  /*92b0*/  ISETP.GE.AND P0, PT, R4, 0x20, PT ;  /* 0x000000200400780c */ /* 0x000fda0003f06270 */
[----:B------:R-:W-:Y:S05]  /*92c0*/  @!P0 BRA `(.L_x_52) ;  /* 0x000000e000008947 */ /* 0x000fea0003800000 */
[----:B-1----:R-:W-:Y:S02]  /*92d0*/  LEA R9, R5, 0x10, 0x3 ;  /* 0x0000001005097811 */ /* 0x002fe400078e18ff */
.L_x_53:
[----:B------:R-:W-:Y:S01]  /*92e0*/  IMAD.IADD R2, R3, 0x1, R4 ;  /* 0x0000000103027824 */ /* 0x000fe200078e0204 */
[----:B------:R-:W-:Y:S04]  /*92f0*/  BAR.SYNC.DEFER_BLOCKING 0x0 ;  /* 0x0000000000007b1d */ /* 0x000fe80000010000 */
[----:B------:R-:W-:-:S04]  /*9300*/  ISETP.GE.U32.AND P0, PT, R2, c[0x0][0x0], PT ;  /* 0x0000000002007a0c */ /* 0x000fc80003f06070 */
[----:B------:R-:W-:-:S13]  /*9310*/  ISETP.GE.U32.OR P0, PT, R3, R4, P0 ;  /* 0x000000040300720c */ /* 0x000fda0000706470 */
[----:B------:R-:W-:Y:S02]  /*9320*/  @!P0 LEA R2, R4, R9, 0x3 ;  /* 0x0000000904028211 */ /* 0x000fe400078e18ff */
[----:B------:R-:W-:-:S03]  /*9330*/  SHF.R.S32.HI R4, RZ, 0x1, R4 ;  /* 0x00000001ff047819 */ /* 0x000fc60000011404 */
[----:B------:R-:W1:Y:S02]  /*9340*/  @!P0 LDS.64 R6, [R2] ;  /* 0x0000000002068984 */ /* 0x000e640000000a00 */
[----:B-1----:R-:W-:Y:S02]  /*9350*/  @!P0 FADD.FTZ R18, R18, R6 ;  /* 0x0000000612128221 */ /* 0x002fe40000010000 */
[----:B------:R-:W-:-:S05]  /*9360*/  @!P0 FADD.FTZ R19, R19, R7 ;  /* 0x0000000713138221 */ /* 0x000fca0000010000 */
[----:B------:R1:W-:Y:S01]  /*9370*/  @!P0 STS.64 [R5.X8+0x10], R18 ;  /* 0x0000101205008388 */ /* 0x0003e20000008a00 */
[----:B------:R-:W-:-:S13]  /*9380*/  ISETP.GE.AND P0, PT, R4, 0x20, PT ;  /* 0x000000200400780c */ /* 0x000fda0003f06270 */
[----:B-1----:R-:W-:Y:S05]  /*9390*/  @P0 BRA `(.L_x_53) ;  /* 0xffffff4000000947 */ /* 0x002fea000383ffff */
[----:B------:R-:W-:-:S03]  /*93a0*/  MOV R2, 0x20 ;  /* 0x0000002000027802 */ /* 0x000fc60000000f00 */
.L_x_52:
[----:B-1----:R-:W-:Y:S01]  /*93b0*/  BAR.SYNC.DEFER_BLOCKING 0x0 ;  /* 0x0000000000007b1d */ /* 0x002fe20000010000 */
[----:B------:R-:W-:-:S13]  /*93c0*/  ISETP.GE.AND P0, PT, R2, 0x2, PT ;  /* 0x000000020200780c */ /* 0x000fda0003f06270 */
[----:B------:R-:W-:Y:S05]  /*93d0*/  @!P0 BRA `(.L_x_51) ;  /* 0x0000008000008947 */ /* 0x000fea0003800000 */
[----:B------:R-:W-:-:S05]  /*93e0*/  IMAD.MOV.U32 R5, RZ, RZ, 0x1 ;  /* 0x00000001ff057424 */ /* 0x000fca00078e00ff */
.L_x_54:
[----:B------:R-:W1:Y:S04]  /*93f0*/  SHFL.DOWN PT, R7, R18, R5, 0x1f ;  /* 0x08001f0512077589 */ /* 0x000e6800000e0000 */
[----:B------:R2:W3:Y:S02]  /*9400*/  SHFL.DOWN PT, R4, R19, R5, 0x1f ;  /* 0x08001f0513047589 */ /* 0x0004e400000e0000 */
[----:B--2---:R-:W-:-:S04]  /*9410*/  SHF.L.U32 R5, R5, 0x1, RZ ;  /* 0x0000000105057819 */ /* 0x004fc800000006ff */
[----:B------:R-:W-:Y:S01]  /*9420*/  ISETP.GE.AND P0, PT, R5, R2, PT ;  /* 0x000000020500720c */ /* 0x000fe20003f06270 */
[----:B-1----:R-:W-:Y:S02]  /*9430*/  FADD.FTZ R18, R7, R18 ;  /* 0x0000001207127221 */ /* 0x002fe40000010000 */
[----:B---3--:R-:W-:-:S10]  /*9440*/  FADD.FTZ R19, R4, R19 ;  /* 0x0000001304137221 */ /* 0x008fd40000010000 */
[----:B------:R-:W-:Y:S05]  /*9450*/  @!P0 BRA `(.L_x_54) ;  /* 0xffffff9000008947 */ /* 0x000fea000383ffff */
.L_x_51:
[----:B------:R-:W-:Y:S01]  /*9460*/  ISETP.NE.AND P1, PT, RZ, c[0x0][0x344], PT ;  /* 0x0000d100ff007a0c */ /* 0x000fe20003f25270 */
[----:B-----5:R-:W-:-:S12]  /*9470*/  HFMA2.MMA R16, -RZ, RZ, 0, 0 ;  /* 0x00000000ff107435 */ /* 0x020fd800000001ff */
[----:B------:R-:W-:Y:S05]  /*9480*/  @!P1 BRA `(.L_x_55) ;  /* 0x00000c7000009947 */ /* 0x000fea0003800000 */
[----:B------:R-:W-:Y:S01]  /*9490*/  IMAD.MOV.U32 R24, RZ, RZ, RZ ;  /* 0x000000ffff187224 */ /* 0x000fe200078e00ff */
[----:B------:R-:W-:-:S03]  /*94a0*/  MOV R2, 0x1 ;  /* 0x0000000100027802 */ /* 0x000fc60000000f00 */
[----:B------:R-:W-:Y:S01]  /*94b0*/  IMAD.HI.U32 R4, R25, c[0x0][0x34c], R24 ;  /* 0x0000d30019047a27 */ /* 0x000fe200078e0018 */
[----:B------:R-:W-:-:S04]  /*94c0*/  ISETP.NE.AND P0, PT, R2, c[0x0][0x344], PT ;  /* 0x0000d10002007a0c */ /* 0x000fc80003f05270 */
        /* <DEDUP_REMOVED lines=187> */
[----:B------:R-:W-:-:S03]  /*a080*/  IADD3 R4, -R7, RZ, RZ ;  /* 0x000000ff07047210 */ /* 0x000fc60007ffe1ff */
[----:B------:R-:W-:-:S04]  /*a090*/  @P0 IMAD.HI.U32 R2, R7, c[0x0][0x46c], R6 ;  /* 0x00011b0007020a27 */ /* 0x000fc800078e0006 */
[----:B------:R-:W-:Y:S01]  /*a0a0*/  IMAD R5, R4, c[0x0][0x45c], R5 ;  /* 0x0001170004057a24 */ /* 0x000fe200078e0205 */
[----:B------:R-:W-:-:S03]  /*a0b0*/  @P0 SHF.R.U32.HI R2, RZ, c[0x0][0x470], R2 ;  /* 0x00011c00ff020a19 */ /* 0x000fc60000011602 */
[----:B------:R-:W-:Y:S02]  /*a0c0*/  IMAD R16, R5, c[0x0][0x52c], R16 ;  /* 0x00014b0005107a24 */ /* 0x000fe400078e0210 */
[----:B------:R-:W-:-:S04]  /*a0d0*/  @P0 IMAD.MOV R6, RZ, RZ, -R2 ;  /* 0x000000ffff060224 */ /* 0x000fc800078e0a02 */
[----:B------:R-:W-:-:S04]  /*a0e0*/  @P0 IMAD R7, R6, c[0x0][0x468], R7 ;  /* 0x00011a0006070a24 */ /* 0x000fc800078e0207 */
[----:B------:R-:W-:Y:S02]  /*a0f0*/  @P0 IMAD R16, R7, c[0x0][0x534], R16 ;  /* 0x00014d0007100a24 */ /* 0x000fe400078e0210 */
.L_x_55:
[----:B------:R-:W-:Y:S01]  /*a100*/  ISETP.NE.U32.AND P0, PT, RZ, c[0x0][0x558], PT ;  /* 0x00015600ff007a0c */ /* 0x000fe20003f05070 */
[----:B------:R-:W-:Y:S01]  /*a110*/  CS2R R4, SRZ ;  /* 0x0000000000047805 */ /* 0x000fe2000001ff00 */
[----:B------:R-:W-:Y:S02]  /*a120*/  ISETP.NE.AND P4, PT, RZ, c[0x0][0x190], PT ;  /* 0x00006400ff007a0c */ /* 0x000fe40003f85270 */
[----:B------:R-:W-:Y:S02]  /*a130*/  ISETP.NE.AND.EX P0, PT, RZ, c[0x0][0x55c], PT, P0 ;  /* 0x00015700ff007a0c */ /* 0x000fe40003f05300 */
[----:B------:R-:W-:Y:S02]  /*a140*/  IADD3 R6, P2, R16, c[0x0][0x548], RZ ;  /* 0x0001520010067a10 */ /* 0x000fe40007f5e0ff */
[----:B------:R-:W-:Y:S02]  /*a150*/  MOV R12, RZ ;  /* 0x000000ff000c7202 */ /* 0x000fe40000000f00 */
[----:B------:R-:W-:-:S07]  /*a160*/  IADD3.X R7, RZ, c[0x0][0x54c], RZ, P2, !PT ;  /* 0x00015300ff077a10 */ /* 0x000fce00017fe4ff */
[----:B------:R-:W-:-:S05]  /*a170*/  @P0 IADD3 R4, P3, R16, c[0x0][0x558], RZ ;  /* 0x0001560010040a10 */ /* 0x000fca0007f7e0ff */
[----:B------:R-:W-:-:S05]  /*a180*/  @P0 IMAD.X R5, RZ, RZ, c[0x0][0x55c], P3 ;  /* 0x00015700ff050624 */ /* 0x000fca00018e06ff */
[----:B------:R-:W-:Y:S01]  /*a190*/  @P0 MOV R12, R5 ;  /* 0x00000005000c0202 */ /* 0x000fe20000000f00 */
[----:B------:R-:W-:Y:S05]  /*a1a0*/  @!P4 BRA `(.L_x_56) ;  /* 0x00001bb00000c947 */ /* 0x000fea0003800000 */
[----:B------:R-:W1:Y:S01]  /*a1b0*/  S2R R2, SR_CTAID.X ;  /* 0x0000000000027919 */ /* 0x000e620000002500 */
[----:B------:R-:W-:Y:S01]  /*a1c0*/  IMAD R7, R3, c[0x0][0x194], RZ ;  /* 0x0000650003077a24 */ /* 0x000fe200078e02ff */
[----:B------:R-:W-:-:S03]  /*a1d0*/  MOV R16, RZ ;  /* 0x000000ff00107202 */ /* 0x000fc60000000f00 */
[----:B------:R-:W-:-:S04]  /*a1e0*/  IMAD R7, R0, c[0x0][0x198], R7 ;  /* 0x0000660000077a24 */ /* 0x000fc800078e0207 */
[----:B-1----:R-:W-:Y:S01]  /*a1f0*/  IMAD R7, R2, c[0x0][0x180], R7 ;  /* 0x0000600002077a24 */ /* 0x002fe200078e0207 */
        /* <DEDUP_REMOVED lines=198> */
[----:B------:R-:W-:Y:S02]  /*ae60*/  @P0 IMAD R16, R11, c[0x0][0x534], R16 ;  /* 0x00014d000b100a24 */ /* 0x000fe400078e0210 */
.L_x_57:
[----:B------:R-:W-:Y:S01]  /*ae70*/  ISETP.NE.AND P0, PT, RZ, c[0x0][0x188], PT ;  /* 0x00006200ff007a0c */ /* 0x000fe20003f05270 */
[----:B------:R-:W-:Y:S01]  /*ae80*/  BSSY B0, `(.L_x_58) ;  /* 0x000000a000007945 */ /* 0x000fe20003800000 */
[----:B------:R-:W-:Y:S02]  /*ae90*/  PRMT R6, RZ, 0x7610, R6 ;  /* 0x00007610ff067816 */ /* 0x000fe40000000006 */
[----:B------:R-:W-:-:S04]  /*aea0*/  ISETP.NE.AND P0, PT, R3, RZ, P0 ;  /* 0x000000ff0300720c */ /* 0x000fc80000705270 */
[----:B------:R-:W-:-:S13]  /*aeb0*/  ISETP.GE.OR P0, PT, R7, c[0x0][0x178], P0 ;  /* 0x00005e0007007a0c */ /* 0x000fda0000706670 */
[----:B------:R-:W-:Y:S05]  /*aec0*/  @P0 BRA `(.L_x_59) ;  /* 0x0000005000000947 */ /* 0x000fea0003800000 */
[----:B------:R-:W-:Y:S01]  /*aed0*/  ISETP.NE.AND P1, PT, RZ, c[0x0][0x18c], PT ;  /* 0x00006300ff007a0c */ /* 0x000fe20003f25270 */
[----:B------:R-:W-:-:S12]  /*aee0*/  IMAD.MOV.U32 R6, RZ, RZ, 0x1 ;  /* 0x00000001ff067424 */ /* 0x000fd800078e00ff */
[----:B------:R-:W-:-:S04]  /*aef0*/  @P1 ISETP.NE.AND P0, PT, R0, RZ, PT ;  /* 0x000000ff0000120c */ /* 0x000fc80003f05270 */
[----:B------:R-:W-:-:S04]  /*af00*/  @P1 SEL R7, RZ, 0x1, P0 ;  /* 0x00000001ff071807 */ /* 0x000fc80000000000 */
[----:B------:R-:W-:Y:S02]  /*af10*/  @P1 PRMT R6, R7, 0x7610, R6 ;  /* 0x0000761007061816 */ /* 0x000fe40000000006 */
.L_x_59:
[----:B------:R-:W-:Y:S05]  /*af20*/  BSYNC B0 ;  /* 0x0000000000007941 */ /* 0x000fea0003800000 */
.L_x_58:
[----:B------:R-:W-:-:S04]  /*af30*/  PRMT R6, R6, 0x9910, RZ ;  /* 0x0000991006067816 */ /* 0x000fc800000000ff */
[----:B------:R-:W-:-:S04]  /*af40*/  ISETP.NE.AND P1, PT, R6, RZ, PT ;  /* 0x000000ff0600720c */ /* 0x000fc80003f25270 */
[----:B------:R-:W-:-:S09]  /*af50*/  ISETP.NE.OR P0, PT, RZ, c[0x0][0x188], !P1 ;  /* 0x00006200ff007a0c */ /* 0x000fd20004f05670 */
[----:B------:R-:W1:Y:S02]  /*af60*/  @P1 S2R R7, SR_CTAID.Y ;  /* 0x0000000000071919 */ /* 0x000e640000002600 */
[----:B-1----:R-:W-:Y:S01]  /*af70*/  @P1 IMAD R6, R2, c[0x0][0x10], R7 ;  /* 0x0000040002061a24 */ /* 0x002fe200078e0207 */
[----:B------:R-:W-:-:S03]  /*af80*/  @P1 MOV R7, 0x8 ;  /* 0x0000000800071802 */ /* 0x000fc60000000f00 */
[----:B------:R-:W-:Y:S01]  /*af90*/  @!P0 IMAD R6, R6, c[0x0][0x0], R3 ;  /* 0x0000000006068a24 */ /* 0x000fe200078e0203 */
[----:B------:R-:W-:-:S03]  /*afa0*/  LOP3.LUT P0, RZ, R3, R0, RZ, 0xfc, !PT ;  /* 0x0000000003ff7212 */ /* 0x000fc6000780fcff */
[----:B------:R-:W-:-:S05]  /*afb0*/  @P1 IMAD.WIDE.U32 R6, R6, R7, c[0x0][0x560] ;  /* 0x0001580006061625 */ /* 0x000fca00078e0007 */
[----:B------:R1:W-:Y:S01]  /*afc0*/  @P1 STG.E.64 [R6.64], R18 ;  /* 0x0000001206001986 */ /* 0x0003e2000c101b24 */
[----:B------:R-:W-:Y:S01]  /*afd0*/  @!PT LDS RZ, [RZ] ;  /* 0x00000000fffff984 */ /* 0x000fe20000000800 */
[----:B------:R-:W-:Y:S01]  /*afe0*/  @!PT LDS RZ, [RZ] ;  /* 0x00000000fffff984 */ /* 0x000fe20000000800 */
[----:B------:R-:W-:Y:S01]  /*aff0*/  @!PT LDS RZ, [RZ] ;  /* 0x00000000fffff984 */ /* 0x000fe20000000800 */
[----:B------:R-:W-:Y:S01]  /*b000*/  @!PT LDS RZ, [RZ] ;  /* 0x00000000fffff984 */ /* 0x000fe20000000800 */
[----:B------:R-:W-:Y:S06]  /*b010*/  MEMBAR.SC.GPU ;  /* 0x0000000000007992 */ /* 0x000fec0000002000 */
[----:B------:R-:W-:-:S00]  /*b020*/  ERRBAR ;  /* 0x00000000000079ab */ /* 0x000fc00000000000 */
[----:B------:R-:W-:-:S05]  /*b030*/  CCTL.IVALL ;  /* 0x00000000ff00798f */ /* 0x000fca0002000000 */
[----:B------:R-:W-:Y:S01]  /*b040*/  BSSY B0, `(.L_x_60) ;  /* 0x0000017000007945 */ /* 0x000fe20003800000 */
[----:B------:R-:W-:Y:S06]  /*b050*/  BAR.SYNC.DEFER_BLOCKING 0x0 ;  /* 0x0000000000007b1d */ /* 0x000fec0000010000 */
[----:B------:R-:W-:Y:S06]  /*b060*/  BAR.SYNC.DEFER_BLOCKING 0x0 ;  /* 0x0000000000007b1d */ /* 0x000fec0000010000 */
[----:B------:R-:W-:Y:S05]  /*b070*/  @P0 BRA `(.L_x_61) ;  /* 0x0000013000000947 */ /* 0x000fea0003800000 */
[----:B-1----:R-:W1:Y:S01]  /*b080*/  S2R R7, SR_LANEID ;  /* 0x0000000000077919 */ /* 0x002e620000000000 */
[----:B------:R-:W-:-:S02]  /*b090*/  VOTEU.ANY UR4, UPT, PT ;  /* 0x0000000000047886 */ /* 0x000fc400038e0100 */
[----:B------:R-:W1:Y:S08]  /*b0a0*/  FLO.U32 R10, UR4 ;  /* 0x00000004000a7d00 */ /* 0x000e7000080e0000 */
[----:B------:R-:W2:Y:S01]  /*b0b0*/  POPC R9, UR4 ;  /* 0x0000000400097d09 */ /* 0x000ea20008000000 */
[----:B-1----:R-:W-:Y:S01]  /*b0c0*/  ISETP.EQ.U32.AND P0, PT, R10, R7, PT ;  /* 0x000000070a00720c */ /* 0x002fe20003f02070 */
[----:B------:R-:W-:-:S10]  /*b0d0*/  HFMA2.MMA R7, -RZ, RZ, 0, 2.384185791015625e-07 ;  /* 0x00000004ff077435 */ /* 0x000fd400000001ff */
[----:B------:R-:W-:-:S06]  /*b0e0*/  IMAD.WIDE.U32 R6, R2, R7, c[0x0][0x568] ;  /* 0x00015a0002067625 */ /* 0x000fcc00078e0007 */
[----:B--2---:R-:W2:Y:S01]  /*b0f0*/  @P0 ATOMG.E.ADD.STRONG.GPU PT, R7, [R6.64], R9 ;  /* 0x00000009060709a8 */ /* 0x004ea200081ee1e4 */
[----:B------:R-:W-:-:S03]  /*b100*/  ULDC UR5, c[0x0][0x10] ;  /* 0x0000040000057ab9 */ /* 0x000fc60000000800 */
[----:B------:R-:W1:Y:S02]  /*b110*/  S2R R11, SR_LTMASK ;  /* 0x00000000000b7919 */ /* 0x000e640000003900 */
[----:B-1----:R-:W-:Y:S01]  /*b120*/  LOP3.LUT R11, R11, UR4, RZ, 0xc0, !PT ;  /* 0x000000040b0b7c12 */ /* 0x002fe2000f8ec0ff */
[----:B------:R-:W-:Y:S02]  /*b130*/  UMOV UR4, 0x1 ;  /* 0x0000000100047882 */ /* 0x000fe40000000000 */
[----:B------:R-:W-:-:S03]  /*b140*/  UIADD3 UR4, -UR4, UR5, URZ ;  /* 0x0000000504047290 */ /* 0x000fc6000fffe13f */
[----:B------:R-:W1:Y:S01]  /*b150*/  POPC R11, R11 ;  /* 0x0000000b000b7309 */ /* 0x000e620000000000 */
[----:B--2---:R-:W1:Y:S02]  /*b160*/  SHFL.IDX PT, R8, R7, R10, 0x1f ;  /* 0x00001f0a07087589 */ /* 0x004e6400000e0000 */
[----:B-1----:R-:W-:-:S05]  /*b170*/  IMAD.IADD R8, R8, 0x1, R11 ;  /* 0x0000000108087824 */ /* 0x002fca00078e020b */
[----:B------:R-:W-:-:S04]  /*b180*/  ISETP.NE.AND P0, PT, R8, UR4, PT ;  /* 0x0000000408007c0c */ /* 0x000fc8000bf05270 */
[----:B------:R-:W-:-:S05]  /*b190*/  SEL R8, RZ, 0x1, P0 ;  /* 0x00000001ff087807 */ /* 0x000fca0000000000 */
[----:B------:R1:W-:Y:S04]  /*b1a0*/  STS.U8 [RZ], R8 ;  /* 0x00000008ff007388 */ /* 0x0003e80000000000 */
.L_x_61:
[----:B------:R-:W-:Y:S05]  /*b1b0*/  BSYNC B0 ;  /* 0x0000000000007941 */ /* 0x000fea0003800000 */
.L_x_60:
[----:B------:R-:W-:Y:S06]  /*b1c0*/  BAR.SYNC.DEFER_BLOCKING 0x0 ;  /* 0x0000000000007b1d */ /* 0x000fec0000010000 */
[----:B-1----:R-:W1:Y:S02]  /*b1d0*/  LDS.U8 R6, [RZ] ;  /* 0x00000000ff067984 */ /* 0x002e640000000000 */
[----:B-1----:R-:W-:Y:S02]  /*b1e0*/  ISETP.NE.AND P0, PT, R6, RZ, PT ;  /* 0x000000ff0600720c */ /* 0x002fe40003f05270 */
[----:B------:R-:W-:-:S04]  /*b1f0*/  IADD3 R6, P2, R16, c[0x0][0x548], RZ ;  /* 0x0001520010067a10 */ /* 0x000fc80007f5e0ff */
[----:B------:R-:W-:-:S07]  /*b200*/  IADD3.X R7, RZ, c[0x0][0x54c], RZ, P2, !PT ;  /* 0x00015300ff077a10 */ /* 0x000fce00017fe4ff */
[----:B------:R-:W-:Y:S05]  /*b210*/  @!P0 EXIT ;  /* 0x000000000000894d */ /* 0x000fea0003800000 */
[----:B------:R-:W-:Y:S01]  /*b220*/  ISETP.NE.AND P0, PT, RZ, c[0x0][0x188], PT ;  /* 0x00006200ff007a0c */ /* 0x000fe20003f05270 */
[----:B------:R-:W-:Y:S01]  /*b230*/  IMAD.MOV.U32 R19, RZ, RZ, c[0x0][0x16c] ;  /* 0x00005b00ff137624 */ /* 0x000fe200078e00ff */
[----:B------:R-:W-:Y:S01]  /*b240*/  MOV R18, c[0x0][0x168] ;  /* 0x00005a0000127a02 */ /* 0x000fe20000000f00 */
[----:B------:R-:W-:Y:S01]  /*b250*/  @!PT LDS RZ, [RZ] ;  /* 0x00000000fffff984 */ /* 0x000fe20000000800 */
[----:B------:R-:W-:Y:S01]  /*b260*/  @!PT LDS RZ, [RZ] ;  /* 0x00000000fffff984 */ /* 0x000fe20000000800 */
[----:B------:R-:W-:Y:S01]  /*b270*/  @!PT LDS RZ, [RZ] ;  /* 0x00000000fffff984 */ /* 0x000fe20000000800 */
[----:B------:R-:W-:Y:S01]  /*b280*/  @!PT LDS RZ, [RZ] ;  /* 0x00000000fffff984 */ /* 0x000fe20000000800 */
[----:B------:R-:W-:Y:S06]  /*b290*/  MEMBAR.SC.GPU ;  /* 0x0000000000007992 */ /* 0x000fec0000002000 */
[----:B------:R-:W-:Y:S01]  /*b2a0*/  BSSY B0, `(.L_x_62) ;  /* 0x0000021000007945 */ /* 0x000fe20003800000 */
[----:B------:R-:W-:-:S00]  /*b2b0*/  ERRBAR ;  /* 0x00000000000079ab */ /* 0x000fc00000000000 */
[----:B------:R-:W-:-:S05]  /*b2c0*/  CCTL.IVALL ;  /* 0x00000000ff00798f */ /* 0x000fca0002000000 */
[----:B------:R-:W-:Y:S05]  /*b2d0*/  @!P0 BRA `(.L_x_63) ;  /* 0x0000010000008947 */ /* 0x000fea0003800000 */
[----:B------:R-:W-:Y:S01]  /*b2e0*/  IMAD R11, R0, c[0x0][0x0], R3 ;  /* 0x00000000000b7a24 */ /* 0x000fe200078e0203 */
[----:B------:R-:W-:Y:S04]  /*b2f0*/  BSSY B1, `(.L_x_64) ;  /* 0x000000d000017945 */ /* 0x000fe80003800000 */
[----:B------:R-:W-:-:S13]  /*b300*/  ISETP.GE.U32.AND P0, PT, R11, c[0x0][0x184], PT ;  /* 0x000061000b007a0c */ /* 0x000fda0003f06070 */
[----:B------:R-:W-:Y:S05]  /*b310*/  @P0 BRA `(.L_x_65) ;  /* 0x000000a000000947 */ /* 0x000fea0003800000 */
.L_x_66:
[----:B------:R-:W-:Y:S01]  /*b320*/  HFMA2.MMA R9, -RZ, RZ, 0, 4.76837158203125e-07 ;  /* 0x00000008ff097435 */ /* 0x000fe200000001ff */
[----:B------:R-:W-:-:S09]  /*b330*/  IMAD R8, R2, c[0x0][0x10], R11 ;  /* 0x0000040002087a24 */ /* 0x000fd200078e020b */
[----:B------:R-:W-:-:S06]  /*b340*/  IMAD.WIDE.U32 R8, R8, R9, c[0x0][0x560] ;  /* 0x0001580008087625 */ /* 0x000fcc00078e0009 */
[----:B------:R-:W2:Y:S01]  /*b350*/  LDG.E.64 R8, [R8.64] ;  /* 0x0000002408087981 */ /* 0x000ea2000c1e1b00 */
[----:B------:R-:W-:-:S05]  /*b360*/  MOV R10, c[0x0][0x0] ;  /* 0x00000000000a7a02 */ /* 0x000fca0000000f00 */
[----:B------:R-:W-:-:S05]  /*b370*/  IMAD R11, R10, c[0x0][0x4], R11 ;  /* 0x000001000a0b7a24 */ /* 0x000fca00078e020b */
[----:B------:R-:W-:Y:S01]  /*b380*/  ISETP.GE.U32.AND P0, PT, R11, c[0x0][0x184], PT ;  /* 0x000061000b007a0c */ /* 0x000fe20003f06070 */
[----:B--2---:R-:W-:Y:S02]  /*b390*/  FADD.FTZ R18, R8, R18 ;  /* 0x0000001208127221 */ /* 0x004fe40000010000 */
[----:B------:R-:W-:-:S10]  /*b3a0*/  FADD.FTZ R19, R9, R19 ;  /* 0x0000001309137221 */ /* 0x000fd40000010000 */
[----:B------:R-:W-:Y:S05]  /*b3b0*/  @!P0 BRA `(.L_x_66) ;  /* 0xffffff6000008947 */ /* 0x000fea000383ffff */
.L_x_65:
[----:B------:R-:W-:Y:S05]  /*b3c0*/  BSYNC B1 ;  /* 0x0000000000017941 */ /* 0x000fea0003800000 */
.L_x_64:
[----:B------:R-:W-:Y:S05]  /*b3d0*/  BRA `(.L_x_67) ;  /* 0x000000d000007947 */ /* 0x000fea0003800000 */
.L_x_63:
[----:B------:R-:W-:-:S13]  /*b3e0*/  ISETP.GE.U32.AND P0, PT, R0, c[0x0][0x184], PT ;  /* 0x0000610000007a0c */ /* 0x000fda0003f06070 */
[----:B------:R-:W-:Y:S05]  /*b3f0*/  @P0 BRA `(.L_x_67) ;  /* 0x000000b000000947 */ /* 0x000fea0003800000 */
[----:B------:R-:W-:-:S03]  /*b400*/  IMAD.MOV.U32 R11, RZ, RZ, R0 ;  /* 0x000000ffff0b7224 */ /* 0x000fc600078e0000 */
.L_x_68:
[----:B------:R-:W-:Y:S01]  /*b410*/  HFMA2.MMA R9, -RZ, RZ, 0, 4.76837158203125e-07 ;  /* 0x00000008ff097435 */ /* 0x000fe200000001ff */
[----:B------:R-:W-:-:S04]  /*b420*/  IMAD R8, R2, c[0x0][0x10], R11 ;  /* 0x0000040002087a24 */ /* 0x000fc800078e020b */
[----:B------:R-:W-:-:S05]  /*b430*/  IMAD R8, R8, c[0x0][0x0], R3 ;  /* 0x0000000008087a24 */ /* 0x000fca00078e0203 */
[----:B------:R-:W-:-:S06]  /*b440*/  IMAD.WIDE.U32 R8, R8, R9, c[0x0][0x560] ;  /* 0x0001580008087625 */ /* 0x000fcc00078e0009 */
[----:B------:R-:W2:Y:S01]  /*b450*/  LDG.E.64 R8, [R8.64] ;  /* 0x0000002408087981 */ /* 0x000ea2000c1e1b00 */
[----:B------:R-:W-:-:S04]  /*b460*/  IADD3 R11, R11, c[0x0][0x4], RZ ;  /* 0x000001000b0b7a10 */ /* 0x000fc80007ffe0ff */
[----:B------:R-:W-:Y:S01]  /*b470*/  ISETP.GE.U32.AND P0, PT, R11, c[0x0][0x184], PT ;  /* 0x000061000b007a0c */ /* 0x000fe20003f06070 */
[----:B--2---:R-:W-:Y:S02]  /*b480*/  FADD.FTZ R18, R8, R18 ;  /* 0x0000001208127221 */ /* 0x004fe40000010000 */
[----:B------:R-:W-:-:S10]  /*b490*/  FADD.FTZ R19, R9, R19 ;  /* 0x0000001309137221 */ /* 0x000fd40000010000 */
[----:B------:R-:W-:Y:S05]  /*b4a0*/  @!P0 BRA `(.L_x_68) ;  /* 0xffffff6000008947 */ /* 0x000fea000383ffff */
.L_x_67:
[----:B------:R-:W-:Y:S05]  /*b4b0*/  BSYNC B0 ;  /* 0x0000000000007941 */ /* 0x000fea0003800000 */
.L_x_62:
[----:B------:R-:W-:Y:S01]  /*b4c0*/  IMAD R13, R0, c[0x0][0x0], R3 ;  /* 0x00000000000d7a24 */ /* 0x000fe200078e0203 */
[----:B------:R-:W-:Y:S01]  /*b4d0*/  ULDC UR4, c[0x0][0x4] ;  /* 0x0000010000047ab9 */ /* 0x000fe20000000800 */
[----:B------:R-:W-:Y:S01]  /*b4e0*/  ISETP.NE.AND P2, PT, RZ, c[0x0][0x188], PT ;  /* 0x00006200ff007a0c */ /* 0x000fe20003f45270 */
[----:B------:R-:W-:Y:S02]  /*b4f0*/  USHF.R.U32.HI UR4, URZ, 0x1, UR4 ;  /* 0x000000013f047899 */ /* 0x000fe40008011604 */
[----:B------:R1:W-:Y:S04]  /*b500*/  STS.64 [R13.X8+0x10], R18 ;  /* 0x000010120d007388 */ /* 0x0003e80000008a00 */
[----:B------:R-:W-:-:S13]  /*b510*/  ISETP.NE.AND P0, PT, RZ, UR4, PT ;  /* 0x00000004ff007c0c */ /* 0x000fda000bf05270 */
[----:B------:R-:W-:Y:S05]  /*b520*/  @!P0 BRA `(.L_x_69) ;  /* 0x000000d000008947 */ /* 0x000fea0003800000 */
[----:B-1----:R-:W-:-:S05]  /*b530*/  MOV R9, UR4 ;  /* 0x0000000400097c02 */ /* 0x002fca0008000f00 */
.L_x_70:
[----:B------:R-:W-:Y:S01]  /*b540*/  IMAD.IADD R2, R0, 0x1, R9 ;  /* 0x0000000100027824 */ /* 0x000fe200078e0209 */
[----:B------:R-:W-:Y:S04]  /*b550*/  BAR.SYNC.DEFER_BLOCKING 0x0 ;  /* 0x0000000000007b1d */ /* 0x000fe80000010000 */
        /* <DEDUP_REMOVED lines=10> */
.L_x_69:
[----:B-1----:R-:W-:Y:S01]  /*b600*/  LEA R11, R13, 0x10, 0x3 ;  /* 0x000000100d0b7811 */ /* 0x002fe200078e18ff */
[----:B------:R-:W-:Y:S05]  /*b610*/  @!P2 BRA `(.L_x_71) ;  /* 0x000002300000a947 */ /* 0x000fea0003800000 */
[----:B------:R-:W-:Y:S02]  /*b620*/  MOV R2, c[0x0][0x0] ;  /* 0x0000000000027a02 */ /* 0x000fe40000000f00 */
[----:B------:R-:W-:Y:S02]  /*b630*/  MOV R0, c[0x0][0x0] ;  /* 0x0000000000007a02 */ /* 0x000fe40000000f00 */
[----:B------:R-:W-:-:S13]  /*b640*/  ISETP.GT.AND P0, PT, R2, 0x20, PT ;  /* 0x000000200200780c */ /* 0x000fda0003f04270 */
[----:B------:R-:W-:Y:S05]  /*b650*/  @!P0 BRA `(.L_x_72) ;  /* 0x0000014000008947 */ /* 0x000fea0003800000 */
[----:B------:R-:W-:Y:S01]  /*b660*/  LEA.HI R2, R2, c[0x0][0x0], RZ, 0x1 ;  /* 0x0000000002027a11 */ /* 0x000fe200078f08ff */
[----:B------:R1:W-:Y:S01]  /*b670*/  STS.64 [R13.X8+0x10], R18 ;  /* 0x000010120d007388 */ /* 0x0003e20000008a00 */
[----:B------:R-:W-:Y:S02]  /*b680*/  IMAD.MOV.U32 R0, RZ, RZ, 0x20 ;  /* 0x00000020ff007424 */ /* 0x000fe400078e00ff */
[----:B------:R-:W-:-:S04]  /*b690*/  SHF.R.S32.HI R2, RZ, 0x1, R2 ;  /* 0x00000001ff027819 */ /* 0x000fc80000011402 */
[----:B------:R-:W-:-:S13]  /*b6a0*/  ISETP.GE.AND P0, PT, R2, 0x20, PT ;  /* 0x000000200200780c */ /* 0x000fda0003f06270 */
[----:B------:R-:W-:Y:S05]  /*b6b0*/  @!P0 BRA `(.L_x_72) ;  /* 0x000000e000008947 */ /* 0x000fea0003800000 */
[----:B-1----:R-:W-:-:S04]  /*b6c0*/  MOV R0, R2 ;  /* 0x0000000200007202 */ /* 0x002fc80000000f00 */
.L_x_73:
[----:B------:R-:W-:Y:S01]  /*b6d0*/  IADD3 R2, R3, R0, RZ ;  /* 0x0000000003027210 */ /* 0x000fe20007ffe0ff */
[----:B------:R-:W-:Y:S03]  /*b6e0*/  BAR.SYNC.DEFER_BLOCKING 0x0 ;  /* 0x0000000000007b1d */ /* 0x000fe60000010000 */
[----:B------:R-:W-:-:S04]  /*b6f0*/  ISETP.GE.U32.AND P0, PT, R2, c[0x0][0x0], PT ;  /* 0x0000000002007a0c */ /* 0x000fc80003f06070 */
[----:B------:R-:W-:-:S13]  /*b700*/  ISETP.GE.U32.OR P0, PT, R3, R0, P0 ;  /* 0x000000000300720c */ /* 0x000fda0000706470 */
[----:B------:R-:W-:Y:S01]  /*b710*/  @!P0 IMAD R2, R0, 0x8, R11 ;  /* 0x0000000800028824 */ /* 0x000fe200078e020b */
[----:B------:R-:W-:-:S04]  /*b720*/  SHF.R.S32.HI R0, RZ, 0x1, R0 ;  /* 0x00000001ff007819 */ /* 0x000fc80000011400 */
[----:B------:R-:W1:Y:S02]  /*b730*/  @!P0 LDS.64 R8, [R2] ;  /* 0x0000000002088984 */ /* 0x000e640000000a00 */
[----:B-1----:R-:W-:Y:S02]  /*b740*/  @!P0 FADD.FTZ R18, R18, R8 ;  /* 0x0000000812128221 */ /* 0x002fe40000010000 */
[----:B------:R-:W-:-:S05]  /*b750*/  @!P0 FADD.FTZ R19, R19, R9 ;  /* 0x0000000913138221 */ /* 0x000fca0000010000 */
[----:B------:R1:W-:Y:S01]  /*b760*/  @!P0 STS.64 [R13.X8+0x10], R18 ;  /* 0x000010120d008388 */ /* 0x0003e20000008a00 */
[----:B------:R-:W-:-:S13]  /*b770*/  ISETP.GE.AND P0, PT, R0, 0x20, PT ;  /* 0x000000200000780c */ /* 0x000fda0003f06270 */
[----:B-1----:R-:W-:Y:S05]  /*b780*/  @P0 BRA `(.L_x_73) ;  /* 0xffffff4000000947 */ /* 0x002fea000383ffff */
[----:B------:R-:W-:-:S09]  /*b790*/  HFMA2.MMA R0, -RZ, RZ, 0, 1.9073486328125e-06 ;  /* 0x00000020ff007435 */ /* 0x000fd200000001ff */
.L_x_72:
[----:B-1----:R-:W-:Y:S01]  /*b7a0*/  BAR.SYNC.DEFER_BLOCKING 0x0 ;  /* 0x0000000000007b1d */ /* 0x002fe20000010000 */
[----:B------:R-:W-:-:S13]  /*b7b0*/  ISETP.GE.AND P0, PT, R0, 0x2, PT ;  /* 0x000000020000780c */ /* 0x000fda0003f06270 */
[----:B------:R-:W-:Y:S05]  /*b7c0*/  @!P0 BRA `(.L_x_71) ;  /* 0x0000008000008947 */ /* 0x000fea0003800000 */
[----:B------:R-:W-:-:S05]  /*b7d0*/  MOV R3, 0x1 ;  /* 0x0000000100037802 */ /* 0x000fca0000000f00 */
.L_x_74:
[----:B------:R-:W1:Y:S04]  /*b7e0*/  SHFL.DOWN PT, R9, R18, R3, 0x1f ;  /* 0x08001f0312097589 */ /* 0x000e6800000e0000 */
[----:B------:R2:W3:Y:S02]  /*b7f0*/  SHFL.DOWN PT, R2, R19, R3, 0x1f ;  /* 0x08001f0313027589 */ /* 0x0004e400000e0000 */
[----:B--2---:R-:W-:-:S05]  /*b800*/  IMAD.SHL.U32 R3, R3, 0x2, RZ ;  /* 0x0000000203037824 */ /* 0x004fca00078e00ff */
[----:B------:R-:W-:Y:S01]  /*b810*/  ISETP.GE.AND P0, PT, R3, R0, PT ;  /* 0x000000000300720c */ /* 0x000fe20003f06270 */
[----:B-1----:R-:W-:Y:S02]  /*b820*/  FADD.FTZ R18, R9, R18 ;  /* 0x0000001209127221 */ /* 0x002fe40000010000 */
[----:B---3--:R-:W-:-:S10]  /*b830*/  FADD.FTZ R19, R2, R19 ;  /* 0x0000001302137221 */ /* 0x008fd40000010000 */
[----:B------:R-:W-:Y:S05]  /*b840*/  @!P0 BRA `(.L_x_74) ;  /* 0xffffff9000008947 */ /* 0x000fea000383ffff */
.L_x_71:
[----:B------:R-:W-:Y:S05]  /*b850*/  @!P1 EXIT ;  /* 0x000000000000994d */ /* 0x000fea0003800000 */
[----:B------:R-:W-:Y:S01]  /*b860*/  ISETP.NE.U32.AND P0, PT, R4, RZ, PT ;  /* 0x000000ff0400720c */ /* 0x000fe20003f05070 */
[----:B------:R-:W-:-:S03]  /*b870*/  ULDC.U8 UR38, c[0x0][0x578] ;  /* 0x00015e0000267ab9 */ /* 0x000fc60000000000 */
[----:B------:R-:W-:-:S13]  /*b880*/  ISETP.NE.AND.EX P0, PT, R12, RZ, PT, P0 ;  /* 0x000000ff0c00720c */ /* 0x000fda0003f05300 */
[----:B------:R-:W-:Y:S05]  /*b890*/  @!P0 BRA `(.L_x_75) ;  /* 0x0000026000008947 */ /* 0x000fea0003800000 */
[----:B------:R-:W-:Y:S01]  /*b8a0*/  ISETP.NE.AND P0, PT, RZ, UR38, PT ;  /* 0x00000026ff007c0c */ /* 0x000fe2000bf05270 */
[----:B------:R-:W-:Y:S02]  /*b8b0*/  ULDC.U8 UR4, c[0x0][0x579] ;  /* 0x00015e4000047ab9 */ /* 0x000fe40000000000 */
[----:B------:R-:W-:-:S10]  /*b8c0*/  ISETP.NE.AND P1, PT, RZ, UR4, PT ;  /* 0x00000004ff007c0c */ /* 0x000fd4000bf25270 */
[----:B------:R-:W-:Y:S05]  /*b8d0*/  @!P0 BRA `(.L_x_76) ;  /* 0x0000003000008947 */ /* 0x000fea0003800000 */
[----:B------:R-:W2:Y:S02]  /*b8e0*/  LDG.E.64 R2, [R4.64] ;  /* 0x0000002404027981 */ /* 0x000ea4000c1e1b00 */
[----:B--2---:R-:W-:Y:S02]  /*b8f0*/  FADD.FTZ R18, R18, R2 ;  /* 0x0000000212127221 */ /* 0x004fe40000010000 */
[----:B------:R-:W-:Y:S02]  /*b900*/  FADD.FTZ R19, R19, R3 ;  /* 0x0000000313137221 */ /* 0x000fe40000010000 */
.L_x_76:
[----:B------:R-:W-:Y:S05]  /*b910*/  @!P1 BRA `(.L_x_77) ;  /* 0x000001c000009947 */ /* 0x000fea0003800000 */
[----:B------:R-:W-:Y:S01]  /*b920*/  HFMA2.MMA R0, -RZ, RZ, 0, 5.9604644775390625e-08 ;  /* 0x00000001ff007435 */ /* 0x000fe200000001ff */
[----:B------:R-:W-:Y:S02]  /*b930*/  FMUL.FTZ R18, R18, c[0x0][0x160] ;  /* 0x0000580012127a20 */ /* 0x000fe40000410000 */
[----:B------:R-:W-:-:S07]  /*b940*/  FMUL.FTZ R19, R19, c[0x0][0x160] ;  /* 0x0000580013137a20 */ /* 0x000fce0000410000 */
[----:B------:R-:W-:-:S13]  /*b950*/  ISETP.NE.AND P0, PT, R0, c[0x0][0x57c], PT ;  /* 0x00015f0000007a0c */ /* 0x000fda0003f05270 */
[----:B------:R-:W-:Y:S05]  /*b960*/  @!P0 BRA `(.L_x_78) ;  /* 0x0000013000008947 */ /* 0x000fea0003800000 */
[----:B------:R-:W-:Y:S01]  /*b970*/  MOV R2, 0x0 ;  /* 0x0000000000027802 */ /* 0x000fe20000000f00 */
[----:B------:R-:W-:Y:S01]  /*b980*/  IMAD.MOV.U32 R5, RZ, RZ, c[0x4][0x594] ;  /* 0x01016500ff057624 */ /* 0x000fe200078e00ff */
[----:B------:R-:W-:Y:S01]  /*b990*/  MOV R4, c[0x4][0x590] ;  /* 0x0101640000047a02 */ /* 0x000fe20000000f00 */
[----:B------:R-:W-:Y:S01]  /*b9a0*/  IMAD.MOV.U32 R8, RZ, RZ, 0x2ef ;  /* 0x000002efff087424 */ /* 0x000fe200078e00ff */
[----:B------:R-:W-:Y:S01]  /*b9b0*/  MOV R6, c[0x4][0x578] ;  /* 0x01015e0000067a02 */ /* 0x000fe20000000f00 */
[----:B------:R-:W-:Y:S01]  /*b9c0*/  IMAD.MOV.U32 R12, RZ, RZ, 0x1 ;  /* 0x00000001ff0c7424 */ /* 0x000fe200078e00ff */
[----:B------:R-:W1:Y:S01]  /*b9d0*/  LDC.64 R2, c[0x4][R2] ;  /* 0x0100000002027b82 */ /* 0x000e620000000a00 */
[----:B------:R-:W-:Y:S02]  /*b9e0*/  MOV R7, c[0x4][0x57c] ;  /* 0x01015f0000077a02 */ /* 0x000fe40000000f00 */
[----:B------:R-:W-:Y:S02]  /*b9f0*/  MOV R10, c[0x4][0x468] ;  /* 0x01011a00000a7a02 */ /* 0x000fe40000000f00 */
[----:B------:R-:W-:-:S02]  /*ba00*/  MOV R11, c[0x4][0x46c] ;  /* 0x01011b00000b7a02 */ /* 0x000fc40000000f00 */
[----:B------:R-:W-:Y:S02]  /*ba10*/  MOV R13, RZ ;  /* 0x000000ff000d7202 */ /* 0x000fe40000000f00 */
[----:B------:R-:W-:Y:S01]  /*ba20*/  LEPC R14 ;  /* 0x00000000000e734e */ /* 0x000fe20000000000 */
[----:B------:R-:W-:Y:S02]  /*ba30*/  MOV R9, 0xbaa0 ;  /* 0x0000baa000097802 */ /* 0x000fe40000000f00 */
[----:B------:R-:W-:Y:S02]  /*ba40*/  MOV R20, 0xba20 ;  /* 0x0000ba2000147802 */ /* 0x000fe40000000f00 */
[----:B------:R-:W-:Y:S02]  /*ba50*/  MOV R21, 0x0 ;  /* 0x0000000000157802 */ /* 0x000fe40000000f00 */
[----:B------:R-:W-:Y:S02]  /*ba60*/  MOV R0, 0x0 ;  /* 0x0000000000007802 */ /* 0x000fe40000000f00 */
[----:B------:R-:W-:-:S04]  /*ba70*/  IADD3 R20, P0, P1, -R20, R9, R14 ;  /* 0x0000000914147210 */ /* 0x000fc8000791e10e */
[----:B------:R-:W-:-:S04]  /*ba80*/  IADD3.X R21, ~R0, R21, R15, P0, P1 ;  /* 0x0000001500157210 */ /* 0x000fc800007e250f */
[----:B01----:R-:W-:Y:S05]  /*ba90*/  CALL.ABS.NOINC R2 ;  /* 0x0000000002007343 */ /* 0x003fea0003c00000 */
.L_x_78:
[----:B------:R-:W-:-:S04]  /*baa0*/  IADD3 R16, P0, R16, c[0x0][0x548], RZ ;  /* 0x0001520010107a10 */ /* 0x000fc80007f1e0ff */
[----:B------:R-:W-:-:S05]  /*bab0*/  IADD3.X R17, RZ, c[0x0][0x54c], RZ, P0, !PT ;  /* 0x00015300ff117a10 */ /* 0x000fca00007fe4ff */
[----:B------:R-:W-:Y:S01]  /*bac0*/  STG.E.64 [R16.64], R18 ;  /* 0x0000001210007986 */ /* 0x000fe2000c101b24 */
[----:B------:R-:W-:Y:S05]  /*bad0*/  EXIT ;  /* 0x000000000000794d */ /* 0x000fea0003800000 */
.L_x_77:
[----:B------:R-:W-:Y:S01]  /*bae0*/  STG.E.64 [R4.64], R18 ;  /* 0x0000001204007986 */ /* 0x000fe2000c101b24 */
[----:B------:R-:W-:Y:S05]  /*baf0*/  EXIT ;  /* 0x000000000000794d */ /* 0x000fea0003800000 */
.L_x_75:
[----:B------:R-:W-:Y:S01]  /*bb00*/  ISETP.NE.AND P0, PT, RZ, UR38, PT ;  /* 0x00000026ff007c0c */ /* 0x000fe2000bf05270 */
[----:B------:R-:W-:Y:S02]  /*bb10*/  ULDC.U8 UR4, c[0x0][0x579] ;  /* 0x00015e4000047ab9 */ /* 0x000fe40000000000 */
[----:B------:R-:W-:-:S10]  /*bb20*/  ISETP.NE.AND P1, PT, RZ, UR4, PT ;  /* 0x00000004ff007c0c */ /* 0x000fd4000bf25270 */
[----:B------:R-:W-:Y:S05]  /*bb30*/  @!P0 BRA `(.L_x_79) ;  /* 0x0000003000008947 */ /* 0x000fea0003800000 */
[----:B------:R-:W2:Y:S02]  /*bb40*/  LDG.E.64 R2, [R6.64] ;  /* 0x0000002406027981 */ /* 0x000ea4000c1e1b00 */
[----:B--2---:R-:W-:Y:S02]  /*bb50*/  FADD.FTZ R18, R18, R2 ;  /* 0x0000000212127221 */ /* 0x004fe40000010000 */
[----:B------:R-:W-:Y:S02]  /*bb60*/  FADD.FTZ R19, R19, R3 ;  /* 0x0000000313137221 */ /* 0x000fe40000010000 */
.L_x_79:
[----:B------:R-:W-:Y:S05]  /*bb70*/  @!P1 BRA `(.L_x_80) ;  /* 0x000001c000009947 */ /* 0x000fea0003800000 */
[----:B------:R-:W-:Y:S02]  /*bb80*/  IMAD.MOV.U32 R0, RZ, RZ, 0x1 ;  /* 0x00000001ff007424 */ /* 0x000fe400078e00ff */
[----:B------:R-:W-:Y:S02]  /*bb90*/  FMUL.FTZ R18, R18, c[0x0][0x160] ;  /* 0x0000580012127a20 */ /* 0x000fe40000410000 */
[----:B------:R-:W-:Y:S01]  /*bba0*/  FMUL.FTZ R19, R19, c[0x0][0x160] ;  /* 0x0000580013137a20 */ /* 0x000fe20000410000 */
[----:B------:R-:W-:-:S13]  /*bbb0*/  ISETP.NE.AND P0, PT, R0, c[0x0][0x57c], PT ;  /* 0x00015f0000007a0c */ /* 0x000fda0003f05270 */
[----:B------:R-:W-:Y:S05]  /*bbc0*/  @!P0 BRA `(.L_x_81) ;  /* 0x0000013000008947 */ /* 0x000fea0003800000 */
[----:B------:R-:W-:Y:S01]  /*bbd0*/  MOV R2, 0x0 ;  /* 0x0000000000027802 */ /* 0x000fe20000000f00 */
[----:B------:R-:W-:Y:S01]  /*bbe0*/  HFMA2.MMA R8, -RZ, RZ, 0, 4.4763088226318359375e-05 ;  /* 0x000002efff087435 */ /* 0x000fe200000001ff */
[----:B------:R-:W-:Y:S01]  /*bbf0*/  MOV R4, c[0x4][0x590] ;  /* 0x0101640000047a02 */ /* 0x000fe20000000f00 */
[----:B------:R-:W-:Y:S01]  /*bc00*/  HFMA2.MMA R12, -RZ, RZ, 0, 5.9604644775390625e-08 ;  /* 0x00000001ff0c7435 */ /* 0x000fe200000001ff */
[----:B------:R-:W-:Y:S01]  /*bc10*/  MOV R5, c[0x4][0x594] ;  /* 0x0101650000057a02 */ /* 0x000fe20000000f00 */
[----:B------:R-:W-:Y:S01]  /*bc20*/  IMAD.MOV.U32 R6, RZ, RZ, c[0x4][0x578] ;  /* 0x01015e00ff067624 */ /* 0x000fe200078e00ff */
[----:B------:R-:W1:Y:S01]  /*bc30*/  LDC.64 R2, c[0x4][R2] ;  /* 0x0100000002027b82 */ /* 0x000e620000000a00 */
[----:B------:R-:W-:Y:S01]  /*bc40*/  MOV R7, c[0x4][0x57c] ;  /* 0x01015f0000077a02 */ /* 0x000fe20000000f00 */
[----:B------:R-:W-:Y:S01]  /*bc50*/  IMAD.MOV.U32 R10, RZ, RZ, c[0x4][0x468] ;  /* 0x01011a00ff0a7624 */ /* 0x000fe200078e00ff */
[----:B------:R-:W-:Y:S01]  /*bc60*/  MOV R11, c[0x4][0x46c] ;  /* 0x01011b00000b7a02 */ /* 0x000fe20000000f00 */
[----:B------:R-:W-:-:S04]  /*bc70*/  IMAD.MOV.U32 R13, RZ, RZ, RZ ;  /* 0x000000ffff0d7224 */ /* 0x000fc800078e00ff */
[----:B------:R-:W-:Y:S01]  /*bc80*/  LEPC R14 ;  /* 0x00000000000e734e */ /* 0x000fe20000000000 */
[----:B------:R-:W-:-:S02]  /*bc90*/  MOV R9, 0xbd00 ;  /* 0x0000bd0000097802 */ /* 0x000fc40000000f00 */
[----:B------:R-:W-:Y:S02]  /*bca0*/  MOV R20, 0xbc80 ;  /* 0x0000bc8000147802 */ /* 0x000fe40000000f00 */
[----:B------:R-:W-:Y:S02]  /*bcb0*/  MOV R21, 0x0 ;  /* 0x0000000000157802 */ /* 0x000fe40000000f00 */
[----:B------:R-:W-:Y:S02]  /*bcc0*/  MOV R0, 0x0 ;  /* 0x0000000000007802 */ /* 0x000fe40000000f00 */
[----:B------:R-:W-:-:S04]  /*bcd0*/  IADD3 R20, P0, P1, -R20, R9, R14 ;  /* 0x0000000914147210 */ /* 0x000fc8000791e10e */
[----:B------:R-:W-:-:S04]  /*bce0*/  IADD3.X R21, ~R0, R21, R15, P0, P1 ;  /* 0x0000001500157210 */ /* 0x000fc800007e250f */
[----:B01----:R-:W-:Y:S05]  /*bcf0*/  CALL.ABS.NOINC R2 ;  /* 0x0000000002007343 */ /* 0x003fea0003c00000 */
.L_x_81:
[----:B------:R-:W-:-:S04]  /*bd00*/  IADD3 R16, P0, R16, c[0x0][0x548], RZ ;  /* 0x0001520010107a10 */ /* 0x000fc80007f1e0ff */
[----:B------:R-:W-:-:S05]  /*bd10*/  IADD3.X R17, RZ, c[0x0][0x54c], RZ, P0, !PT ;  /* 0x00015300ff117a10 */ /* 0x000fca00007fe4ff */
[----:B------:R-:W-:Y:S01]  /*bd20*/  STG.E.64 [R16.64], R18 ;  /* 0x0000001210007986 */ /* 0x000fe2000c101b24 */
[----:B------:R-:W-:Y:S05]  /*bd30*/  EXIT ;  /* 0x000000000000794d */ /* 0x000fea0003800000 */
.L_x_80:
[----:B------:R-:W-:Y:S01]  /*bd40*/  STG.E.64 [R6.64], R18 ;  /* 0x0000001206007986 */ /* 0x000fe2000c101b24 */
[----:B------:R-:W-:Y:S05]  /*bd50*/  EXIT ;  /* 0x000000000000794d */ /* 0x000fea0003800000 */
.L_x_56:
[----:B------:R-:W-:-:S13]  /*bd60*/  ISETP.GE.AND P0, PT, R25, c[0x0][0x178], PT ;  /* 0x00005e0019007a0c */ /* 0x000fda0003f06270 */
[----:B------:R-:W-:Y:S05]  /*bd70*/  @P0 EXIT ;  /* 0x000000000000094d */ /* 0x000fea0003800000 */
[----:B------:R-:W-:Y:S02]  /*bd80*/  ISETP.NE.AND P1, PT, R3, RZ, PT ;  /* 0x000000ff0300720c */ /* 0x000fe40003f25270 */
[----:B------:R-:W-:-:S13]  /*bd90*/  ISETP.NE.AND P0, PT, RZ, c[0x0][0x188], PT ;  /* 0x00006200ff007a0c */ /* 0x000fda0003f05270 */
[----:B------:R-:W-:Y:S05]  /*bda0*/  @P0 EXIT P1 ;  /* 0x000000000000094d */ /* 0x000fea0000800000 */
[----:B------:R-:W-:Y:S02]  /*bdb0*/  ISETP.NE.AND P1, PT, R0, RZ, PT ;  /* 0x000000ff0000720c */ /* 0x000fe40003f25270 */
[----:B------:R-:W-:-:S13]  /*bdc0*/  ISETP.NE.AND P0, PT, RZ, c[0x0][0x18c], PT ;  /* 0x00006300ff007a0c */ /* 0x000fda0003f05270 */
[----:B------:R-:W-:Y:S05]  /*bdd0*/  @P0 EXIT P1 ;  /* 0x000000000000094d */ /* 0x000fea0000800000 */
        /* <DEDUP_REMOVED lines=11> */
.L_x_83:
        /* <DEDUP_REMOVED lines=9> */
[----:B------:R-:W-:Y:S01]  /*bf20*/  IMAD.MOV.U32 R7, RZ, RZ, c[0x4][0x57c] ;  /* 0x01015f00ff077624 */ /* 0x000fe200078e00ff */
[----:B------:R-:W-:Y:S01]  /*bf30*/  MOV R6, c[0x4][0x578] ;  /* 0x01015e0000067a02 */ /* 0x000fe20000000f00 */
[----:B------:R-:W-:Y:S01]  /*bf40*/  IMAD.MOV.U32 R11, RZ, RZ, c[0x4][0x46c] ;  /* 0x01011b00ff0b7624 */ /* 0x000fe200078e00ff */
[----:B------:R-:W1:Y:S01]  /*bf50*/  LDC.64 R2, c[0x4][R2] ;  /* 0x0100000002027b82 */ /* 0x000e620000000a00 */
[----:B------:R-:W-:Y:S02]  /*bf60*/  MOV R8, 0x2ef ;  /* 0x000002ef00087802 */ /* 0x000fe40000000f00 */
[----:B------:R-:W-:Y:S02]  /*bf70*/  MOV R10, c[0x4][0x468] ;  /* 0x01011a00000a7a02 */ /* 0x000fe40000000f00 */
[----:B------:R-:W-:-:S02]  /*bf80*/  MOV R12, 0x1 ;  /* 0x00000001000c7802 */ /* 0x000fc40000000f00 */
        /* <DEDUP_REMOVED lines=9> */
.L_x_85:
[----:B------:R-:W-:-:S05]  /*c020*/  IADD3 R16, P0, R16, c[0x0][0x548], RZ ;  /* 0x0001520010107a10 */ /* 0x000fca0007f1e0ff */
[----:B------:R-:W-:-:S05]  /*c030*/  IMAD.X R17, RZ, RZ, c[0x0][0x54c], P0 ;  /* 0x00015300ff117624 */ /* 0x000fca00000e06ff */
[----:B------:R-:W-:Y:S01]  /*c040*/  STG.E.64 [R16.64], R18 ;  /* 0x0000001210007986 */ /* 0x000fe2000c101b24 */
[----:B------:R-:W-:Y:S05]  /*c050*/  EXIT ;  /* 0x000000000000794d */ /* 0x000fea0003800000 */
.L_x_84:
[----:B------:R-:W-:Y:S01]  /*c060*/  STG.E.64 [R4.64], R18 ;  /* 0x0000001204007986 */ /* 0x000fe2000c101b24 */
[----:B------:R-:W-:Y:S05]  /*c070*/  EXIT ;  /* 0x000000000000794d */ /* 0x000fea0003800000 */
.L_x_82:
[----:B------:R-:W-:Y:S01]  /*c080*/  ISETP.NE.AND P0, PT, RZ, UR38, PT ;  /* 0x00000026ff007c0c */ /* 0x000fe2000bf05270 */
[----:B------:R-:W-:Y:S02]  /*c090*/  ULDC.U8 UR4, c[0x0][0x579] ;  /* 0x00015e4000047ab9 */ /* 0x000fe40000000000 */
[----:B------:R-:W-:-:S10]  /*c0a0*/  ISETP.NE.AND P1, PT, RZ, UR4, PT ;  /* 0x00000004ff007c0c */ /* 0x000fd4000bf25270 */
[----:B------:R-:W-:Y:S05]  /*c0b0*/  @!P0 BRA `(.L_x_86) ;  /* 0x0000003000008947 */ /* 0x000fea0003800000 */
[----:B------:R-:W2:Y:S02]  /*c0c0*/  LDG.E.64 R2, [R6.64] ;  /* 0x0000002406027981 */ /* 0x000ea4000c1e1b00 */
[----:B--2---:R-:W-:Y:S02]  /*c0d0*/  FADD.FTZ R18, R18, R2 ;  /* 0x0000000212127221 */ /* 0x004fe40000010000 */
[----:B------:R-:W-:Y:S02]  /*c0e0*/  FADD.FTZ R19, R19, R3 ;  /* 0x0000000313137221 */ /* 0x000fe40000010000 */
.L_x_86:
        /* <DEDUP_REMOVED lines=25> */
.L_x_88:
[----:B------:R-:W-:-:S04]  /*c280*/  IADD3 R16, P0, R16, c[0x0][0x548], RZ ;  /* 0x0001520010107a10 */ /* 0x000fc80007f1e0ff */
[----:B------:R-:W-:-:S05]  /*c290*/  IADD3.X R17, RZ, c[0x0][0x54c], RZ, P0, !PT ;  /* 0x00015300ff117a10 */ /* 0x000fca00007fe4ff */
[----:B------:R-:W-:Y:S01]  /*c2a0*/  STG.E.64 [R16.64], R18 ;  /* 0x0000001210007986 */ /* 0x000fe2000c101b24 */
[----:B------:R-:W-:Y:S05]  /*c2b0*/  EXIT ;  /* 0x000000000000794d */ /* 0x000fea0003800000 */
.L_x_87:
[----:B------:R-:W-:Y:S01]  /*c2c0*/  STG.E.64 [R6.64], R18 ;  /* 0x0000001206007986 */ /* 0x000fe2000c101b24 */
[----:B------:R-:W-:Y:S05]  /*c2d0*/  EXIT ;  /* 0x000000000000794d */ /* 0x000fea0003800000 */
.L_x_89:
[----:B------:R-:W-:-:S00]  /*c2e0*/  BRA `(.L_x_89) ;  /* 0xfffffff000007947 */ /* 0x000fc0000383ffff */
[----:B------:R-:W-:-:S00]  /*c2f0*/  NOP ;  /* 0x0000000000007918 */ /* 0x000fc00000000000 */
        /* <DEDUP_REMOVED lines=8> */
.L_x_8166:


//--------------------- .text._ZN2at6native13reduce_kernelILi256ELi2ENS0_8ReduceOpIN3c107complexIfEENS0_7MeanOpsIS5_S5_fS5_EEjS5_Li4ELi4EEEEEvT1_ --------------------------
	.section	.text._ZN2at6native13reduce_kernelILi256ELi2ENS0_8ReduceOpIN3c107complexIfEENS0_7MeanOpsIS5_S5_fS5_EEjS5_Li4ELi4EEEEEvT1_,"ax",@progbits
	.sectioninfo	@"SHI_REGISTERS=48"
	.align	128
        .global         _ZN2at6native13reduce_kernelILi256ELi2ENS0_8ReduceOpIN3c107complexIfEENS0_7MeanOpsIS5_S5_fS5_EEjS5_Li4ELi4EEEEEvT1_
        .type           _ZN2at6native13reduce_kernelILi256ELi2ENS0_8ReduceOpIN3c107complexIfEENS0_7MeanOpsIS5_S5_fS5_EEjS5_Li4ELi4EEEEEvT1_,@function
        .size           _ZN2at6native13reduce_kernelILi256ELi2ENS0_8ReduceOpIN3c107complexIfEENS0_7MeanOpsIS5_S5_fS5_EEjS5_Li4ELi4EEEEEvT1_,(.L_x_8167 - _ZN2at6native13reduce_kernelILi256ELi2ENS0_8ReduceOpIN3c107complexIfEENS0_7MeanOpsIS5_S5_fS5_EEjS5_Li4ELi4EEEEEvT1_)
        .other          _ZN2at6native13reduce_kernelILi256ELi2ENS0_8ReduceOpIN3c107complexIfEENS0_7MeanOpsIS5_S5_fS5_EEjS5_Li4ELi4EEEEEvT1_,@"STO_CUDA_ENTRY STV_DEFAULT"
_ZN2at6native13reduce_kernelILi256ELi2ENS0_8ReduceOpIN3c107complexIfEENS0_7MeanOpsIS5_S5_fS5_EEjS5_Li4ELi4EEEEEvT1_:
.text._ZN2at6native13reduce_kernelILi256ELi2ENS0_8ReduceOpIN3c107complexIfEENS0_7MeanOpsIS5_S5_fS5_EEjS5_Li4ELi4EEEEEvT1_:
[----:B------:R-:W-:Y:S02]  /*0000*/  MOV R1, c[0x0][0x28] ;  /* 0x00000a0000017a02 */ /* 0x000fe40000000f00 */
[----:B------:R-:W0:Y:S01]  /*0010*/  S2R R17, SR_TID.X ;  /* 0x0000000000117919 */ /* 0x000e220000002100 */
[----:B------:R-:W-:Y:S01]  /*0020*/  ISETP.NE.AND P0, PT, RZ, c[0x0][0x344], PT ;  /* 0x0000d100ff007a0c */ /* 0x000fe20003f05270 */
[----:B------:R-:W-:-:S12]  /*0030*/  IMAD.MOV.U32 R0, RZ, RZ, RZ ;  /* 0x000000ffff007224 */ /* 0x000fd800078e00ff */
[----:B------:R-:W-:Y:S05]  /*0040*/  @!P0 BRA `(.L_x_90) ;  /* 0x00000cc000008947 */ /* 0x000fea0003800000 */
[----:B------:R-:W1:Y:S01]  /*0050*/  S2R R3, SR_TID.Y ;  /* 0x0000000000037919 */ /* 0x000e620000002200 */
[----:B0-----:R-:W-:Y:S01]  /*0060*/  IMAD R0, R17, c[0x0][0x194], RZ ;  /* 0x0000650011007a24 */ /* 0x001fe200078e02ff */
[----:B------:R-:W-:Y:S01]  /*0070*/  MOV R6, c[0x0][0x344] ;  /* 0x0000d10000067a02 */ /* 0x000fe20000000f00 */
[----:B------:R-:W-:Y:S01]  /*0080*/  IMAD.MOV.U32 R2, RZ, RZ, RZ ;  /* 0x000000ffff027224 */ /* 0x000fe200078e00ff */
[----:B------:R-:W0:Y:S02]  /*0090*/  S2R R5, SR_CTAID.X ;  /* 0x0000000000057919 */ /* 0x000e240000002500 */
[----:B------:R-:W-:Y:S01]  /*00a0*/  ISETP.NE.AND P0, PT, R6, 0x1, PT ;  /* 0x000000010600780c */ /* 0x000fe20003f05270 */
[----:B-1----:R-:W-:-:S04]  /*00b0*/  IMAD R0, R3, c[0x0][0x198], R0 ;  /* 0x0000660003007a24 */ /* 0x002fc800078e0200 */
[----:B0-----:R-:W-:-:S05]  /*00c0*/  IMAD R0, R5, c[0x0][0x180], R0 ;  /* 0x0000600005007a24 */ /* 0x001fca00078e0200 */
[----:B------:R-:W-:-:S05]  /*00d0*/  SHF.L.U32 R3, R0, 0x1, RZ ;  /* 0x0000000100037819 */ /* 0x000fca00000006ff */
[----:B------:R-:W-:-:S05]  /*00e0*/  IMAD.HI.U32 R4, R3, c[0x0][0x34c], R2 ;  /* 0x0000d30003047a27 */ /* 0x000fca00078e0002 */
        /* <DEDUP_REMOVED lines=190> */
[----:B------:R-:W-:Y:S02]  /*0cd0*/  IMAD R0, R5, c[0x0][0x530], R0 ;  /* 0x00014c0005007a24 */ /* 0x000fe400078e0200 */
[----:B------:R-:W-:-:S04]  /*0ce0*/  @P0 IMAD.MOV R2, RZ, RZ, -R2 ;  /* 0x000000ffff020224 */ /* 0x000fc800078e0a02 */
[----:B------:R-:W-:-:S04]  /*0cf0*/  @P0 IMAD R3, R2, c[0x0][0x468], R3 ;  /* 0x00011a0002030a24 */ /* 0x000fc800078e0203 */
[----:B------:R-:W-:Y:S02]  /*0d00*/  @P0 IMAD R0, R3, c[0x0][0x538], R0 ;  /* 0x00014e0003000a24 */ /* 0x000fe400078e0200 */
.L_x_90:
[----:B------:R-:W1:Y:S01]  /*0d10*/  S2R R2, SR_TID.Y ;  /* 0x0000000000027919 */ /* 0x000e620000002200 */
[C---:B0-----:R-:W-:Y:S01]  /*0d20*/  IMAD R5, R17.reuse, c[0x0][0x194], RZ ;  /* 0x0000650011057a24 */ /* 0x041fe200078e02ff */
[----:B------:R-:W-:Y:S01]  /*0d30*/  ULDC.64 UR36, c[0x0][0x118] ;  /* 0x0000460000247ab9 */ /* 0x000fe20000000a00 */
[----:B------:R-:W-:Y:S01]  /*0d40*/  IMAD R3, R17, c[0x0][0x188], RZ ;  /* 0x0000620011037a24 */ /* 0x000fe200078e02ff */
[----:B------:R-:W0:Y:S01]  /*0d50*/  S2R R4, SR_CTAID.X ;  /* 0x0000000000047919 */ /* 0x000e220000002500 */
[----:B------:R-:W-:Y:S01]  /*0d60*/  BSSY B6, `(.L_x_91) ;  /* 0x00008db000067945 */ /* 0x000fe20003800000 */
[----:B------:R-:W-:Y:S01]  /*0d70*/  CS2R R22, SRZ ;  /* 0x0000000000167805 */ /* 0x000fe2000001ff00 */
[----:B------:R-:W-:Y:S01]  /*0d80*/  CS2R R20, SRZ ;  /* 0x0000000000147805 */ /* 0x000fe2000001ff00 */
[----:B------:R-:W2:Y:S01]  /*0d90*/  S2R R18, SR_CTAID.Y ;  /* 0x0000000000127919 */ /* 0x000ea20000002600 */
[C---:B-1----:R-:W-:Y:S02]  /*0da0*/  IMAD R5, R2.reuse, c[0x0][0x198], R5 ;  /* 0x0000660002057a24 */ /* 0x042fe400078e0205 */
[----:B------:R-:W-:-:S02]  /*0db0*/  IMAD R3, R2, c[0x0][0x18c], R3 ;  /* 0x0000630002037a24 */ /* 0x000fc400078e0203 */
[----:B0-----:R-:W-:Y:S02]  /*0dc0*/  IMAD R4, R4, c[0x0][0x180], R5 ;  /* 0x0000600004047a24 */ /* 0x001fe400078e0205 */
[----:B--2---:R-:W-:-:S03]  /*0dd0*/  IMAD R41, R18, c[0x0][0x190], R3 ;  /* 0x0000640012297a24 */ /* 0x004fc600078e0203 */
[----:B------:R-:W-:Y:S02]  /*0de0*/  SHF.L.U32 R19, R4, 0x1, RZ ;  /* 0x0000000104137819 */ /* 0x000fe400000006ff */
        /* <DEDUP_REMOVED lines=8> */
[----:B------:R-:W-:Y:S01]  /*0e70*/  MOV R14, 0x0 ;  /* 0x00000000000e7802 */ /* 0x000fe20000000f00 */
[----:B------:R-:W-:Y:S01]  /*0e80*/  HFMA2.MMA R8, -RZ, RZ, 0, 2.8789043426513671875e-05 ;  /* 0x000001e3ff087435 */ /* 0x000fe200000001ff */
[----:B------:R-:W-:Y:S01]  /*0e90*/  MOV R4, c[0x4][0x570] ;  /* 0x01015c0000047a02 */ /* 0x000fe20000000f00 */
[----:B------:R-:W-:Y:S01]  /*0ea0*/  HFMA2.MMA R13, -RZ, RZ, 0, 0 ;  /* 0x00000000ff0d7435 */ /* 0x000fe200000001ff */
[----:B------:R-:W-:Y:S01]  /*0eb0*/  IMAD.MOV.U32 R5, RZ, RZ, c[0x4][0x574] ;  /* 0x01015d00ff057624 */ /* 0x000fe200078e00ff */
[----:B------:R-:W-:Y:S01]  /*0ec0*/  MOV R6, c[0x4][0x578] ;  /* 0x01015e0000067a02 */ /* 0x000fe20000000f00 */
[----:B------:R-:W0:Y:S01]  /*0ed0*/  LDC.64 R14, c[0x4][R14] ;  /* 0x010000000e0e7b82 */ /* 0x000e220000000a00 */
[----:B------:R-:W-:Y:S01]  /*0ee0*/  IMAD.MOV.U32 R7, RZ, RZ, c[0x4][0x57c] ;  /* 0x01015f00ff077624 */ /* 0x000fe200078e00ff */
[----:B------:R-:W-:Y:S01]  /*0ef0*/  MOV R11, c[0x4][0x47c] ;  /* 0x01011f00000b7a02 */ /* 0x000fe20000000f00 */
[----:B------:R-:W-:Y:S02]  /*0f00*/  IMAD.MOV.U32 R10, RZ, RZ, c[0x4][0x478] ;  /* 0x01011e00ff0a7624 */ /* 0x000fe400078e00ff */
[----:B------:R-:W-:-:S03]  /*0f10*/  IMAD.MOV.U32 R12, RZ, RZ, 0x1 ;  /* 0x00000001ff0c7424 */ /* 0x000fc600078e00ff */
[----:B------:R-:W-:Y:S01]  /*0f20*/  LEPC R20 ;  /* 0x000000000014734e */ /* 0x000fe20000000000 */
[----:B------:R-:W-:-:S02]  /*0f30*/  MOV R3, 0xfa0 ;  /* 0x00000fa000037802 */ /* 0x000fc40000000f00 */
[----:B------:R-:W-:Y:S02]  /*0f40*/  MOV R0, 0xf20 ;  /* 0x00000f2000007802 */ /* 0x000fe40000000f00 */
[----:B------:R-:W-:Y:S02]  /*0f50*/  MOV R9, 0x0 ;  /* 0x0000000000097802 */ /* 0x000fe40000000f00 */
[----:B------:R-:W-:Y:S02]  /*0f60*/  MOV R16, 0x0 ;  /* 0x0000000000107802 */ /* 0x000fe40000000f00 */
[----:B------:R-:W-:-:S04]  /*0f70*/  IADD3 R20, P0, P1, -R0, R3, R20 ;  /* 0x0000000300147210 */ /* 0x000fc8000791e114 */
[----:B------:R-:W-:-:S04]  /*0f80*/  IADD3.X R21, ~R16, R9, R21, P0, P1 ;  /* 0x0000000910157210 */ /* 0x000fc800007e2515 */
[----:B0-----:R-:W-:Y:S05]  /*0f90*/  CALL.ABS.NOINC R14 ;  /* 0x000000000e007343 */ /* 0x001fea0003c00000 */
[----:B------:R-:W-:Y:S01]  /*0fa0*/  SHF.R.U64 R0, R28, 0x3, R29 ;  /* 0x000000031c007819 */ /* 0x000fe2000000121d */
[----:B------:R-:W-:Y:S01]  /*0fb0*/  BSSY B0, `(.L_x_94) ;  /* 0x0000027000007945 */ /* 0x000fe20003800000 */
[----:B------:R-:W-:Y:S01]  /*0fc0*/  IMAD.MOV.U32 R12, RZ, RZ, c[0x0][0x174] ;  /* 0x00005d00ff0c7624 */ /* 0x000fe200078e00ff */
[----:B------:R-:W-:Y:S02]  /*0fd0*/  MOV R3, c[0x0][0x168] ;  /* 0x00005a0000037a02 */ /* 0x000fe40000000f00 */
[----:B------:R-:W-:Y:S01]  /*0fe0*/  LOP3.LUT R6, R0, 0x3, RZ, 0xc0, !PT ;  /* 0x0000000300067812 */ /* 0x000fe200078ec0ff */
[----:B------:R-:W-:-:S03]  /*0ff0*/  IMAD.MOV.U32 R0, RZ, RZ, c[0x0][0x16c] ;  /* 0x00005b00ff007624 */ /* 0x000fc600078e00ff */
        /* <DEDUP_REMOVED lines=12> */
[----:B------:R-:W-:-:S12]  /*10c0*/  HFMA2.MMA R4, -RZ, RZ, 0, 5.9604644775390625e-08 ;  /* 0x00000001ff047435 */ /* 0x000fd800000001ff */
[----:B------:R-:W-:-:S04]  /*10d0*/  @P0 ISETP.NE.AND P1, PT, R18, RZ, PT ;  /* 0x000000ff1200020c */ /* 0x000fc80003f25270 */
[----:B------:R-:W-:-:S04]  /*10e0*/  @P0 SEL R5, RZ, 0x1, P1 ;  /* 0x00000001ff050807 */ /* 0x000fc80000800000 */
[----:B------:R-:W-:Y:S02]  /*10f0*/  @P0 PRMT R4, R5, 0x7610, R4 ;  /* 0x0000761005040816 */ /* 0x000fe40000000004 */
.L_x_99:
[----:B------:R-:W-:Y:S05]  /*1100*/  BSYNC B2 ;  /* 0x0000000000027941 */ /* 0x000fea0003800000 */
.L_x_98:
[----:B------:R-:W-:-:S04]  /*1110*/  PRMT R4, R4, 0x9910, RZ ;  /* 0x0000991004047816 */ /* 0x000fc800000000ff */
[----:B------:R-:W-:-:S13]  /*1120*/  ISETP.NE.AND P0, PT, R4, RZ, PT ;  /* 0x000000ff0400720c */ /* 0x000fda0003f05270 */
[----:B------:R-:W-:Y:S05]  /*1130*/  @!P0 BRA `(.L_x_97) ;  /* 0x0000007000008947 */ /* 0x000fea0003800000 */
[----:B------:R-:W-:-:S05]  /*1140*/  IADD3 R3, P0, R17, -R6, RZ ;  /* 0x8000000611037210 */ /* 0x000fca0007f1e0ff */
[----:B------:R-:W-:Y:S01]  /*1150*/  IMAD.X R0, RZ, RZ, -0x1, P0 ;  /* 0xffffffffff007424 */ /* 0x000fe200000e06ff */
[----:B------:R-:W-:-:S04]  /*1160*/  LEA R4, P0, R3, R28, 0x3 ;  /* 0x0000001c03047211 */ /* 0x000fc800078018ff */
[----:B------:R-:W-:-:S06]  /*1170*/  LEA.HI.X R5, R3, R29, R0, 0x3, P0 ;  /* 0x0000001d03057211 */ /* 0x000fcc00000f1c00 */
[----:B------:R-:W2:Y:S02]  /*1180*/  LDG.E.64 R4, [R4.64] ;  /* 0x0000002404047981 */ /* 0x000ea4000c1e1b00 */
[----:B--2---:R-:W-:Y:S02]  /*1190*/  FADD.FTZ R0, R5, c[0x0][0x16c] ;  /* 0x00005b0005007621 */ /* 0x004fe40000010000 */
[----:B------:R-:W-:Y:S02]  /*11a0*/  FADD.FTZ R3, R4, c[0x0][0x168] ;  /* 0x00005a0004037621 */ /* 0x000fe40000010000 */
.L_x_97:
[----:B------:R-:W-:Y:S05]  /*11b0*/  BSYNC B1 ;  /* 0x0000000000017941 */ /* 0x000fea0003800000 */
.L_x_96:
[C---:B------:R-:W-:Y:S02]  /*11c0*/  IADD3 R5, P0, -R6.reuse, 0x4, RZ ;  /* 0x0000000406057810 */ /* 0x040fe40007f1e1ff */
[----:B------:R-:W-:Y:S02]  /*11d0*/  IADD3 R12, R6, c[0x0][0x174], RZ ;  /* 0x00005d00060c7a10 */ /* 0x000fe40007ffe0ff */
[----:B------:R-:W-:Y:S02]  /*11e0*/  LEA R28, P1, R5, R28, 0x3 ;  /* 0x0000001c051c7211 */ /* 0x000fe400078218ff */
[----:B------:R-:W-:-:S02]  /*11f0*/  IADD3.X R4, RZ, -0x1, RZ, P0, !PT ;  /* 0xffffffffff047810 */ /* 0x000fc400007fe4ff */
[----:B------:R-:W-:Y:S02]  /*1200*/  IADD3 R12, R12, -0x4, RZ ;  /* 0xfffffffc0c0c7810 */ /* 0x000fe40007ffe0ff */
[----:B------:R-:W-:Y:S02]  /*1210*/  LEA.HI.X R29, R5, R29, R4, 0x3, P1 ;  /* 0x0000001d051d7211 */ /* 0x000fe400008f1c04 */
.L_x_95:
[----:B------:R-:W-:Y:S05]  /*1220*/  BSYNC B0 ;  /* 0x0000000000007941 */ /* 0x000fea0003800000 */
.L_x_94:
[----:B------:R-:W-:Y:S01]  /*1230*/  IMAD R5, R17, c[0x0][0x188], RZ ;  /* 0x0000620011057a24 */ /* 0x000fe200078e02ff */
[----:B------:R-:W-:Y:S01]  /*1240*/  BSSY B0, `(.L_x_100) ;  /* 0x0000021000007945 */ /* 0x000fe20003800000 */
[----:B------:R-:W-:Y:S01]  /*1250*/  ISETP.NE.AND P1, PT, RZ, c[0x0][0x18c], PT ;  /* 0x00006300ff007a0c */ /* 0x000fe20003f25270 */
[----:B------:R-:W-:Y:S01]  /*1260*/  IMAD.MOV.U32 R13, RZ, RZ, c[0x0][0x168] ;  /* 0x00005a00ff0d7624 */ /* 0x000fe200078e00ff */
[C---:B------:R-:W-:Y:S01]  /*1270*/  ISETP.NE.AND P2, PT, R2.reuse, RZ, PT ;  /* 0x000000ff0200720c */ /* 0x040fe20003f45270 */
[----:B------:R-:W-:Y:S01]  /*1280*/  IMAD R5, R2, c[0x0][0x18c], R5 ;  /* 0x0000630002057a24 */ /* 0x000fe200078e0205 */
[----:B------:R-:W-:Y:S01]  /*1290*/  MOV R16, c[0x0][0x16c] ;  /* 0x00005b0000107a02 */ /* 0x000fe20000000f00 */
[----:B------:R-:W-:Y:S01]  /*12a0*/  IMAD.MOV.U32 R20, RZ, RZ, c[0x0][0x16c] ;  /* 0x00005b00ff147624 */ /* 0x000fe200078e00ff */
[----:B------:R-:W-:Y:S01]  /*12b0*/  MOV R23, c[0x0][0x168] ;  /* 0x00005a0000177a02 */ /* 0x000fe20000000f00 */
[----:B------:R-:W-:Y:S01]  /*12c0*/  IMAD R21, R18, c[0x0][0x190], R5 ;  /* 0x0000640012157a24 */ /* 0x000fe200078e0205 */
[----:B------:R-:W-:Y:S01]  /*12d0*/  MOV R24, c[0x0][0x168] ;  /* 0x00005a0000187a02 */ /* 0x000fe20000000f00 */
[----:B------:R-:W-:-:S03]  /*12e0*/  IMAD.MOV.U32 R22, RZ, RZ, c[0x0][0x16c] ;  /* 0x00005b00ff167624 */ /* 0x000fc600078e00ff */
[----:B------:R-:W-:-:S04]  /*12f0*/  LEA R5, R21, 0x3, 0x2 ;  /* 0x0000000315057811 */ /* 0x000fc800078e10ff */
[----:B------:R-:W-:-:S13]  /*1300*/  ISETP.GE.U32.AND P0, PT, R5, R12, PT ;  /* 0x0000000c0500720c */ /* 0x000fda0003f06070 */
[----:B------:R-:W-:Y:S05]  /*1310*/  @P0 BRA `(.L_x_101) ;  /* 0x0000013000000947 */ /* 0x000fea0003800000 */
[----:B------:R-:W-:Y:S01]  /*1320*/  IMAD.MOV.U32 R20, RZ, RZ, c[0x0][0x16c] ;  /* 0x00005b00ff147624 */ /* 0x000fe200078e00ff */
[----:B------:R-:W-:Y:S01]  /*1330*/  MOV R23, c[0x0][0x168] ;  /* 0x00005a0000177a02 */ /* 0x000fe20000000f00 */
[----:B------:R-:W-:Y:S01]  /*1340*/  IMAD.MOV.U32 R22, RZ, RZ, c[0x0][0x16c] ;  /* 0x00005b00ff167624 */ /* 0x000fe200078e00ff */
[----:B------:R-:W-:Y:S02]  /*1350*/  MOV R24, c[0x0][0x168] ;  /* 0x00005a0000187a02 */ /* 0x000fe40000000f00 */
.L_x_102:
        /* <DEDUP_REMOVED lines=15> */
.L_x_101:
[----:B------:R-:W-:Y:S05]  /*1450*/  BSYNC B0 ;  /* 0x0000000000007941 */ /* 0x000fea0003800000 */
.L_x_100:
        /* <DEDUP_REMOVED lines=8> */
.L_x_104:
[----:B------:R-:W-:Y:S05]  /*14e0*/  BSYNC B0 ;  /* 0x0000000000007941 */ /* 0x000fea0003800000 */
.L_x_103:
        /* <DEDUP_REMOVED lines=12> */
.L_x_106:
[----:B------:R-:W-:Y:S05]  /*15b0*/  BSYNC B0 ;  /* 0x0000000000007941 */ /* 0x000fea0003800000 */
.L_x_105:
[----:B------:R-:W-:Y:S02]  /*15c0*/  FADD.FTZ R5, R22, R0 ;  /* 0x0000000016057221 */ /* 0x000fe40000010000 */
[----:B------:R-:W-:Y:S02]  /*15d0*/  FADD.FTZ R24, R24, R3 ;  /* 0x0000000318187221 */ /* 0x000fe40000010000 */
[----:B------:R-:W-:Y:S02]  /*15e0*/  FADD.FTZ R5, R5, R20 ;  /* 0x0000001405057221 */ /* 0x000fe40000010000 */
[----:B------:R-:W-:-:S02]  /*15f0*/  FADD.FTZ R24, R24, R23 ;  /* 0x0000001718187221 */ /* 0x000fc40000010000 */
[----:B------:R-:W-:Y:S01]  /*1600*/  CS2R R22, SRZ ;  /* 0x0000000000167805 */ /* 0x000fe2000001ff00 */
[----:B------:R-:W-:Y:S02]  /*1610*/  FADD.FTZ R21, R5, R16 ;  /* 0x0000001005157221 */ /* 0x000fe40000010000 */
[----:B------:R-:W-:Y:S01]  /*1620*/  FADD.FTZ R20, R24, R13 ;  /* 0x0000000d18147221 */ /* 0x000fe20000010000 */
[----:B------:R-:W-:Y:S05]  /*1630*/  BRA `(.L_x_92) ;  /* 0x000084d000007947 */ /* 0x000fea0003800000 */
.L_x_93:
        /* <DEDUP_REMOVED lines=15> */
[----:B------:R-:W-:Y:S01]  /*1730*/  MOV R4, c[0x0][0x16c] ;  /* 0x00005b0000047a02 */ /* 0x000fe20000000f00 */
[----:B------:R-:W-:Y:S01]  /*1740*/  IMAD.MOV.U32 R38, RZ, RZ, c[0x0][0x16c] ;  /* 0x00005b00ff267624 */ /* 0x000fe200078e00ff */
[----:B------:R-:W-:Y:S01]  /*1750*/  MOV R7, c[0x0][0x168] ;  /* 0x00005a0000077a02 */ /* 0x000fe20000000f00 */
[----:B------:R-:W-:Y:S01]  /*1760*/  IMAD.MOV.U32 R41, RZ, RZ, c[0x0][0x168] ;  /* 0x00005a00ff297624 */ /* 0x000fe200078e00ff */
        /* <DEDUP_REMOVED lines=16> */
[----:B------:R-:W-:Y:S01]  /*1870*/  CS2R R10, SRZ ;  /* 0x00000000000a7805 */ /* 0x000fe2000001ff00 */
[----:B------:R-:W-:Y:S01]  /*1880*/  CS2R R8, SRZ ;  /* 0x0000000000087805 */ /* 0x000fe2000001ff00 */
        /* <DEDUP_REMOVED lines=12> */
[----:B------:R-:W-:-:S02]  /*1950*/  MOV R39, c[0x0][0x168] ;  /* 0x00005a0000277a02 */ /* 0x000fc40000000f00 */
[----:B------:R-:W-:Y:S02]  /*1960*/  MOV R30, c[0x0][0x16c] ;  /* 0x00005b00001e7a02 */ /* 0x000fe40000000f00 */
[----:B------:R-:W-:Y:S02]  /*1970*/  MOV R16, c[0x0][0x16c] ;  /* 0x00005b0000107a02 */ /* 0x000fe40000000f00 */
[----:B------:R-:W-:Y:S02]  /*1980*/  MOV R33, c[0x0][0x168] ;  /* 0x00005a0000217a02 */ /* 0x000fe40000000f00 */
[----:B------:R-:W-:Y:S02]  /*1990*/  MOV R31, c[0x0][0x168] ;  /* 0x00005a00001f7a02 */ /* 0x000fe40000000f00 */
.L_x_116:
[----:B------:R-:W-:Y:S01]  /*19a0*/  HFMA2.MMA R14, -RZ, RZ, 0, 0 ;  /* 0x00000000ff0e7435 */ /* 0x000fe200000001ff */
[----:B------:R-:W-:Y:S01]  /*19b0*/  IMAD.MOV.U32 R11, RZ, RZ, RZ ;  /* 0x000000ffff0b7224 */ /* 0x000fe200078e00ff */
[----:B------:R-:W-:Y:S05]  /*19c0*/  @!P0 BRA `(.L_x_111) ;  /* 0x00000d4000008947 */ /* 0x000fea0003800000 */
[----:B------:R-:W-:Y:S01]  /*19d0*/  MOV R8, RZ ;  /* 0x000000ff00087202 */ /* 0x000fe20000000f00 */
[----:B------:R-:W-:Y:S01]  /*19e0*/  IMAD.MOV.U32 R10, RZ, RZ, 0x1 ;  /* 0x00000001ff0a7424 */ /* 0x000fe200078e00ff */
[----:B------:R-:W-:-:S04]  /*19f0*/  MOV R9, R5 ;  /* 0x0000000500097202 */ /* 0x000fc80000000f00 */
[----:B------:R-:W-:Y:S01]  /*1a00*/  ISETP.NE.AND P1, PT, R10, c[0x0][0x1b0], PT ;  /* 0x00006c000a007a0c */ /* 0x000fe20003f25270 */
[----:B------:R-:W-:-:S05]  /*1a10*/  IMAD.HI.U32 R8, R5, c[0x0][0x1b8], R8 ;  /* 0x00006e0005087a27 */ /* 0x000fca00078e0008 */
[----:B------:R-:W-:-:S04]  /*1a20*/  SHF.R.U32.HI R9, RZ, c[0x0][0x1bc], R8 ;  /* 0x00006f00ff097a19 */ /* 0x000fc80000011608 */
[----:B------:R-:W-:-:S05]  /*1a30*/  IADD3 R8, -R9, RZ, RZ ;  /* 0x000000ff09087210 */ /* 0x000fca0007ffe1ff */
[----:B------:R-:W-:-:S04]  /*1a40*/  IMAD R11, R8, c[0x0][0x1b4], R5 ;  /* 0x00006d00080b7a24 */ /* 0x000fc800078e0205 */
[----:B------:R-:W-:Y:S01]  /*1a50*/  IMAD R11, R11, c[0x0][0x2e0], RZ ;  /* 0x0000b8000b0b7a24 */ /* 0x000fe200078e02ff */
[----:B------:R-:W-:Y:S05]  /*1a60*/  @!P1 BRA `(.L_x_111) ;  /* 0x00000ca000009947 */ /* 0x000fea0003800000 */
[----:B------:R-:W-:Y:S01]  /*1a70*/  MOV R8, RZ ;  /* 0x000000ff00087202 */ /* 0x000fe20000000f00 */
[----:B------:R-:W-:-:S04]  /*1a80*/  IMAD.MOV.U32 R10, RZ, RZ, c[0x0][0x1b0] ;  /* 0x00006c00ff0a7624 */ /* 0x000fc800078e00ff */
[----:B------:R-:W-:Y:S01]  /*1a90*/  IMAD.HI.U32 R8, R9, c[0x0][0x1c4], R8 ;  /* 0x0000710009087a27 */ /* 0x000fe200078e0008 */
[----:B------:R-:W-:-:S04]  /*1aa0*/  ISETP.NE.AND P1, PT, R10, 0x2, PT ;  /* 0x000000020a00780c */ /* 0x000fc80003f25270 */
        /* <DEDUP_REMOVED lines=198> */
.L_x_111:
[----:B------:R-:W-:-:S04]  /*2710*/  LOP3.LUT R9, R11, 0xfffffff0, RZ, 0xc0, !PT ;  /* 0xfffffff00b097812 */ /* 0x000fc800078ec0ff */
[----:B------:R-:W-:-:S05]  /*2720*/  IADD3 R8, P1, R28, R9, RZ ;  /* 0x000000091c087210 */ /* 0x000fca0007f3e0ff */
[----:B------:R-:W-:-:S06]  /*2730*/  IMAD.X R9, RZ, RZ, R29, P1 ;  /* 0x000000ffff097224 */ /* 0x000fcc00008e061d */
[----:B------:R-:W5:Y:S01]  /*2740*/  LDG.E.128 R8, [R8.64] ;  /* 0x0000002408087981 */ /* 0x000f62000c1e1d00 */
[----:B------:R-:W-:Y:S01]  /*2750*/  IADD3 R5, R5, c[0x0][0x17c], RZ ;  /* 0x00005f0005057a10 */ /* 0x000fe20007ffe0ff */
[----:B------:R-:W-:Y:S05]  /*2760*/  @!P0 BRA `(.L_x_112) ;  /* 0x00000de000008947 */ /* 0x000fea0003800000 */
[----:B------:R-:W-:Y:S01]  /*2770*/  HFMA2.MMA R12, -RZ, RZ, 0, 0 ;  /* 0x00000000ff0c7435 */ /* 0x000fe200000001ff */
[----:B------:R-:W-:Y:S01]  /*2780*/  MOV R13, R5 ;  /* 0x00000005000d7202 */ /* 0x000fe20000000f00 */
[----:B------:R-:W-:-:S05]  /*2790*/  IMAD.MOV.U32 R15, RZ, RZ, c[0x0][0x1b0] ;  /* 0x00006c00ff0f7624 */ /* 0x000fca00078e00ff */
[----:B------:R-:W-:-:S03]  /*27a0*/  ISETP.NE.AND P1, PT, R15, 0x1, PT ;  /* 0x000000010f00780c */ /* 0x000fc60003f25270 */
[----:B------:R-:W-:-:S05]  /*27b0*/  IMAD.HI.U32 R12, R5, c[0x0][0x1b8], R12 ;  /* 0x00006e00050c7a27 */ /* 0x000fca00078e000c */
[----:B------:R-:W-:-:S04]  /*27c0*/  SHF.R.U32.HI R20, RZ, c[0x0][0x1bc], R12 ;  /* 0x00006f00ff147a19 */ /* 0x000fc8000001160c */
[----:B------:R-:W-:-:S05]  /*27d0*/  IADD3 R14, -R20, RZ, RZ ;  /* 0x000000ff140e7210 */ /* 0x000fca0007ffe1ff */
[----:B------:R-:W-:-:S04]  /*27e0*/  IMAD R14, R14, c[0x0][0x1b4], R5 ;  /* 0x00006d000e0e7a24 */ /* 0x000fc800078e0205 */
[----:B------:R-:W-:Y:S01]  /*27f0*/  IMAD R14, R14, c[0x0][0x2e0], RZ ;  /* 0x0000b8000e0e7a24 */ /* 0x000fe200078e02ff */
        /* <DEDUP_REMOVED lines=200> */
[----:B------:R-:W-:Y:S01]  /*3480*/  ISETP.NE.AND P1, PT, R15, 0x18, PT ;  /* 0x000000180f00780c */ /* 0x000fe20003f25270 */
[----:B------:R-:W-:-:S08]  /*3490*/  IMAD.MOV.U32 R13, RZ, RZ, R20 ;  /* 0x000000ffff0d7224 */ /* 0x000fd000078e0014 */
[----:B------:R-:W-:-:S05]  /*34a0*/  IMAD.HI.U32 R12, R20, c[0x0][0x2cc], R12 ;  /* 0x0000b300140c7a27 */ /* 0x000fca00078e000c */
[----:B------:R-:W-:Y:S02]  /*34b0*/  SHF.R.U32.HI R13, RZ, c[0x0][0x2d0], R12 ;  /* 0x0000b400ff0d7a19 */ /* 0x000fe4000001160c */
        /* <DEDUP_REMOVED lines=8> */
[----:B------:R-:W-:-:S05]  /*3540*/  @P1 IMAD R14, R13, c[0x0][0x340], R14 ;  /* 0x0000d0000d0e1a24 */ /* 0x000fca00078e020e */
.L_x_112:
[----:B------:R-:W-:-:S04]  /*3550*/  LOP3.LUT R13, R14, 0xfffffff0, RZ, 0xc0, !PT ;  /* 0xfffffff00e0d7812 */ /* 0x000fc800078ec0ff */
[----:B------:R-:W-:-:S04]  /*3560*/  IADD3 R12, P1, R28, R13, RZ ;  /* 0x0000000d1c0c7210 */ /* 0x000fc80007f3e0ff */
[----:B------:R-:W-:-:S06]  /*3570*/  IADD3.X R13, RZ, R29, RZ, P1, !PT ;  /* 0x0000001dff0d7210 */ /* 0x000fcc0000ffe4ff */
[----:B------:R-:W5:Y:S01]  /*3580*/  LDG.E.128 R12, [R12.64] ;  /* 0x000000240c0c7981 */ /* 0x000f62000c1e1d00 */
[----:B------:R-:W-:Y:S01]  /*3590*/  IADD3 R5, R5, c[0x0][0x17c], RZ ;  /* 0x00005f0005057a10 */ /* 0x000fe20007ffe0ff */
[----:B------:R-:W-:Y:S01]  /*35a0*/  IMAD.MOV.U32 R23, RZ, RZ, RZ ;  /* 0x000000ffff177224 */ /* 0x000fe200078e00ff */
[----:B------:R-:W-:Y:S01]  /*35b0*/  MOV R27, RZ ;  /* 0x000000ff001b7202 */ /* 0x000fe20000000f00 */
        /* <DEDUP_REMOVED lines=20> */
[----:B------:R-:W-:Y:S02]  /*3700*/  MOV R21, R25 ;  /* 0x0000001900157202 */ /* 0x000fe40000000f00 */
[----:B------:R-:W-:-:S07]  /*3710*/  ISETP.NE.AND P1, PT, R22, 0x3, PT ;  /* 0x000000031600780c */ /* 0x000fce0003f25270 */
        /* <DEDUP_REMOVED lines=190> */
.L_x_113:
[----:B------:R-:W-:-:S04]  /*4300*/  LOP3.LUT R21, R23, 0xfffffff0, RZ, 0xc0, !PT ;  /* 0xfffffff017157812 */ /* 0x000fc800078ec0ff */
[----:B------:R-:W-:-:S04]  /*4310*/  IADD3 R20, P1, R28, R21, RZ ;  /* 0x000000151c147210 */ /* 0x000fc80007f3e0ff */
[----:B------:R-:W-:-:S06]  /*4320*/  IADD3.X R21, RZ, R29, RZ, P1, !PT ;  /* 0x0000001dff157210 */ /* 0x000fcc0000ffe4ff */
[----:B------:R-:W5:Y:S01]  /*4330*/  LDG.E.128 R20, [R20.64] ;  /* 0x0000002414147981 */ /* 0x000f62000c1e1d00 */
[----:B------:R-:W-:Y:S01]  /*4340*/  IADD3 R5, R5, c[0x0][0x17c], RZ ;  /* 0x00005f0005057a10 */ /* 0x000fe20007ffe0ff */
[----:B------:R-:W-:Y:S05]  /*4350*/  @!P0 BRA `(.L_x_114) ;  /* 0x00000d3000008947 */ /* 0x000fea0003800000 */
[----:B------:R-:W-:Y:S01]  /*4360*/  MOV R25, R5 ;  /* 0x0000000500197202 */ /* 0x000fe20000000f00 */
[----:B------:R-:W-:Y:S01]  /*4370*/  IMAD.MOV.U32 R24, RZ, RZ, RZ ;  /* 0x000000ffff187224 */ /* 0x000fe200078e00ff */
        /* <DEDUP_REMOVED lines=209> */
.L_x_114:
[----:B------:R-:W-:-:S04]  /*5090*/  LOP3.LUT R25, R27, 0xfffffff0, RZ, 0xc0, !PT ;  /* 0xfffffff01b197812 */ /* 0x000fc800078ec0ff */
[----:B------:R-:W-:-:S04]  /*50a0*/  IADD3 R24, P1, R28, R25, RZ ;  /* 0x000000191c187210 */ /* 0x000fc80007f3e0ff */
[----:B------:R-:W-:-:S06]  /*50b0*/  IADD3.X R25, RZ, R29, RZ, P1, !PT ;  /* 0x0000001dff197210 */ /* 0x000fcc0000ffe4ff */
[----:B------:R-:W2:Y:S01]  /*50c0*/  LDG.E.128 R24, [R24.64] ;  /* 0x0000002418187981 */ /* 0x000ea2000c1e1d00 */
[----:B------:R-:W-:Y:S01]  /*50d0*/  IADD3 R5, R5, c[0x0][0x17c], RZ ;  /* 0x00005f0005057a10 */ /* 0x000fe20007ffe0ff */
[----:B-----5:R-:W-:Y:S01]  /*50e0*/  FADD.FTZ R31, R8, R31 ;  /* 0x0000001f081f7221 */ /* 0x020fe20000010000 */
[----:B------:R-:W-:Y:S01]  /*50f0*/  MOV R34, c[0x0][0x17c] ;  /* 0x00005f0000227a02 */ /* 0x000fe20000000f00 */
[----:B------:R-:W-:Y:S02]  /*5100*/  FADD.FTZ R6, R9, R6 ;  /* 0x0000000609067221 */ /* 0x000fe40000010000 */
[----:B------:R-:W-:Y:S02]  /*5110*/  FADD.FTZ R33, R10, R33 ;  /* 0x000000210a217221 */ /* 0x000fe40000010000 */
[----:B------:R-:W-:Y:S02]  /*5120*/  IMAD R34, R34, 0x3, R5 ;  /* 0x0000000322227824 */ /* 0x000fe400078e0205 */
[----:B------:R-:W-:-:S02]  /*5130*/  FADD.FTZ R16, R11, R16 ;  /* 0x000000100b107221 */ /* 0x000fc40000010000 */
[----:B------:R-:W-:Y:S01]  /*5140*/  FADD.FTZ R37, R12, R37 ;  /* 0x000000250c257221 */ /* 0x000fe20000010000 */
[----:B------:R-:W-:Y:S01]  /*5150*/  ISETP.GE.U32.AND P1, PT, R34, c[0x0][0x174], PT ;  /* 0x00005d0022007a0c */ /* 0x000fe20003f26070 */
[----:B------:R-:W-:Y:S02]  /*5160*/  FADD.FTZ R30, R13, R30 ;  /* 0x0000001e0d1e7221 */ /* 0x000fe40000010000 */
[----:B------:R-:W-:Y:S02]  /*5170*/  FADD.FTZ R39, R14, R39 ;  /* 0x000000270e277221 */ /* 0x000fe40000010000 */
[----:B------:R-:W-:Y:S02]  /*5180*/  FADD.FTZ R32, R15, R32 ;  /* 0x000000200f207221 */ /* 0x000fe40000010000 */
[----:B------:R-:W-:Y:S02]  /*5190*/  FADD.FTZ R41, R20, R41 ;  /* 0x0000002914297221 */ /* 0x000fe40000010000 */
[----:B------:R-:W-:-:S02]  /*51a0*/  FADD.FTZ R36, R21, R36 ;  /* 0x0000002415247221 */ /* 0x000fc40000010000 */
[----:B------:R-:W-:Y:S02]  /*51b0*/  FADD.FTZ R43, R22, R43 ;  /* 0x0000002b162b7221 */ /* 0x000fe40000010000 */
[----:B------:R-:W-:Y:S02]  /*51c0*/  FADD.FTZ R38, R23, R38 ;  /* 0x0000002617267221 */ /* 0x000fe40000010000 */
[----:B--2---:R-:W-:Y:S02]  /*51d0*/  FADD.FTZ R7, R24, R7 ;  /* 0x0000000718077221 */ /* 0x004fe40000010000 */
[----:B------:R-:W-:Y:S02]  /*51e0*/  FADD.FTZ R4, R25, R4 ;  /* 0x0000000419047221 */ /* 0x000fe40000010000 */
[----:B------:R-:W-:Y:S02]  /*51f0*/  FADD.FTZ R3, R26, R3 ;  /* 0x000000031a037221 */ /* 0x000fe40000010000 */
[----:B------:R-:W-:Y:S01]  /*5200*/  FADD.FTZ R0, R27, R0 ;  /* 0x000000001b007221 */ /* 0x000fe20000010000 */
[----:B------:R-:W-:Y:S01]  /*5210*/  @P1 CALL.REL.NOINC `(.L_x_115) ;  /* 0x0000001000001944 */ /* 0x000fe20003c00000 */
[----:B------:R-:W-:Y:S05]  /*5220*/  BRA `(.L_x_116) ;  /* 0xffffc77000007947 */ /* 0x000fea000383ffff */
.L_x_115:
[----:B------:R-:W-:Y:S05]  /*5230*/  BSYNC B1 ;  /* 0x0000000000017941 */ /* 0x000fea0003800000 */
.L_x_110:
[----:B------:R-:W-:Y:S05]  /*5240*/  BSYNC B0 ;  /* 0x0000000000007941 */ /* 0x000fea0003800000 */
.L_x_109:
[----:B------:R-:W-:Y:S01]  /*5250*/  ISETP.GE.U32.AND P0, PT, R5, c[0x0][0x174], PT ;  /* 0x00005d0005007a0c */ /* 0x000fe20003f06070 */
[----:B------:R-:W-:-:S12]  /*5260*/  BSSY B0, `(.L_x_117) ;  /* 0x000033d000007945 */ /* 0x000fd80003800000 */
[----:B------:R-:W-:Y:S05]  /*5270*/  @P0 BRA `(.L_x_118) ;  /* 0x000033b000000947 */ /* 0x000fea0003800000 */
[----:B------:R-:W-:Y:S01]  /*5280*/  ISETP.NE.AND P1, PT, RZ, c[0x0][0x1b0], PT ;  /* 0x00006c00ff007a0c */ /* 0x000fe20003f25270 */
[----:B------:R-:W-:-:S12]  /*5290*/  IMAD.MOV.U32 R35, RZ, RZ, RZ ;  /* 0x000000ffff237224 */ /* 0x000fd800078e00ff */
        /* <DEDUP_REMOVED lines=200> */
.L_x_119:
[----:B------:R-:W-:-:S04]  /*5f20*/  LOP3.LUT R9, R35, 0xfffffff0, RZ, 0xc0, !PT ;  /* 0xfffffff023097812 */ /* 0x000fc800078ec0ff */
[----:B------:R-:W-:-:S04]  /*5f30*/  IADD3 R8, P2, R28, R9, RZ ;  /* 0x000000091c087210 */ /* 0x000fc80007f5e0ff */
[----:B------:R-:W-:-:S06]  /*5f40*/  IADD3.X R9, RZ, R29, RZ, P2, !PT ;  /* 0x0000001dff097210 */ /* 0x000fcc00017fe4ff */
[----:B------:R-:W5:Y:S01]  /*5f50*/  LDG.E.128 R8, [R8.64] ;  /* 0x0000002408087981 */ /* 0x000f62000c1e1d00 */
[----:B------:R-:W-:-:S04]  /*5f60*/  IADD3 R35, R5, c[0x0][0x17c], RZ ;  /* 0x00005f0005237a10 */ /* 0x000fc80007ffe0ff */
[----:B------:R-:W-:-:S13]  /*5f70*/  ISETP.GE.U32.AND P2, PT, R35, c[0x0][0x174], PT ;  /* 0x00005d0023007a0c */ /* 0x000fda0003f46070 */
[----:B------:R-:W-:Y:S05]  /*5f80*/  @P2 BRA `(.L_x_118) ;  /* 0x000026a000002947 */ /* 0x000fea0003800000 */
[----:B------:R-:W-:Y:S01]  /*5f90*/  IMAD.MOV.U32 R42, RZ, RZ, RZ ;  /* 0x000000ffff2a7224 */ /* 0x000fe200078e00ff */
[----:B------:R-:W-:Y:S05]  /*5fa0*/  @!P1 BRA `(.L_x_120) ;  /* 0x00000c6000009947 */ /* 0x000fea0003800000 */
[----:B------:R-:W-:Y:S01]  /*5fb0*/  HFMA2.MMA R34, -RZ, RZ, 0, 0 ;  /* 0x00000000ff227435 */ /* 0x000fe200000001ff */
[----:B------:R-:W-:-:S04]  /*5fc0*/  MOV R40, c[0x0][0x1b0] ;  /* 0x00006c0000287a02 */ /* 0x000fc80000000f00 */
[----:B------:R-:W-:-:S05]  /*5fd0*/  ISETP.NE.AND P2, PT, R40, 0x1, PT ;  /* 0x000000012800780c */ /* 0x000fca0003f45270 */
[----:B------:R-:W-:-:S05]  /*5fe0*/  IMAD.HI.U32 R12, R35, c[0x0][0x1b8], R34 ;  /* 0x00006e00230c7a27 */ /* 0x000fca00078e0022 */
[----:B------:R-:W-:-:S05]  /*5ff0*/  SHF.R.U32.HI R13, RZ, c[0x0][0x1bc], R12 ;  /* 0x00006f00ff0d7a19 */ /* 0x000fca000001160c */
[----:B------:R-:W-:-:S04]  /*6000*/  IMAD.MOV R15, RZ, RZ, -R13 ;  /* 0x000000ffff0f7224 */ /* 0x000fc800078e0a0d */
[----:B------:R-:W-:-:S04]  /*6010*/  IMAD R42, R15, c[0x0][0x1b4], R35 ;  /* 0x00006d000f2a7a24 */ /* 0x000fc800078e0223 */
[----:B------:R-:W-:Y:S01]  /*6020*/  IMAD R42, R42, c[0x0][0x2e0], RZ ;  /* 0x0000b8002a2a7a24 */ /* 0x000fe200078e02ff */
        /* <DEDUP_REMOVED lines=190> */
.L_x_120:
[----:B------:R-:W-:-:S04]  /*6c10*/  LOP3.LUT R13, R42, 0xfffffff0, RZ, 0xc0, !PT ;  /* 0xfffffff02a0d7812 */ /* 0x000fc800078ec0ff */
[----:B------:R-:W-:-:S04]  /*6c20*/  IADD3 R12, P2, R28, R13, RZ ;  /* 0x0000000d1c0c7210 */ /* 0x000fc80007f5e0ff */
[----:B------:R-:W-:-:S06]  /*6c30*/  IADD3.X R13, RZ, R29, RZ, P2, !PT ;  /* 0x0000001dff0d7210 */ /* 0x000fcc00017fe4ff */
[----:B------:R-:W5:Y:S01]  /*6c40*/  LDG.E.128 R12, [R12.64] ;  /* 0x000000240c0c7981 */ /* 0x000f62000c1e1d00 */
        /* <DEDUP_REMOVED lines=203> */
.L_x_121:
[----:B------:R-:W-:-:S04]  /*7900*/  LOP3.LUT R21, R42, 0xfffffff0, RZ, 0xc0, !PT ;  /* 0xfffffff02a157812 */ /* 0x000fc800078ec0ff */
[----:B------:R-:W-:-:S05]  /*7910*/  IADD3 R20, P2, R28, R21, RZ ;  /* 0x000000151c147210 */ /* 0x000fca0007f5e0ff */
[----:B------:R-:W-:-:S06]  /*7920*/  IMAD.X R21, RZ, RZ, R29, P2 ;  /* 0x000000ffff157224 */ /* 0x000fcc00010e061d */
[----:B------:R-:W5:Y:S01]  /*7930*/  LDG.E.128 R20, [R20.64] ;  /* 0x0000002414147981 */ /* 0x000f62000c1e1d00 */
[----:B------:R-:W-:-:S04]  /*7940*/  IADD3 R35, R35, c[0x0][0x17c], RZ ;  /* 0x00005f0023237a10 */ /* 0x000fc80007ffe0ff */
[----:B------:R-:W-:-:S13]  /*7950*/  ISETP.GE.U32.AND P2, PT, R35, c[0x0][0x174], PT ;  /* 0x00005d0023007a0c */ /* 0x000fda0003f46070 */
[----:B------:R-:W-:Y:S05]  /*7960*/  @P2 BRA `(.L_x_118) ;  /* 0x00000cc000002947 */ /* 0x000fea0003800000 */
[----:B------:R-:W-:Y:S01]  /*7970*/  HFMA2.MMA R40, -RZ, RZ, 0, 0 ;  /* 0x00000000ff287435 */ /* 0x000fe200000001ff */
[----:B------:R-:W-:Y:S09]  /*7980*/  @!P1 BRA `(.L_x_122) ;  /* 0x00000c6000009947 */ /* 0x000ff20003800000 */
[----:B------:R-:W-:-:S05]  /*7990*/  MOV R34, RZ ;  /* 0x000000ff00227202 */ /* 0x000fca0000000f00 */
[----:B------:R-:W-:-:S04]  /*79a0*/  IMAD.HI.U32 R24, R35, c[0x0][0x1b8], R34 ;  /* 0x00006e0023187a27 */ /* 0x000fc800078e0022 */
[----:B------:R-:W-:Y:S01]  /*79b0*/  IMAD.MOV.U32 R34, RZ, RZ, c[0x0][0x1b0] ;  /* 0x00006c00ff227624 */ /* 0x000fe200078e00ff */
[----:B------:R-:W-:-:S04]  /*79c0*/  SHF.R.U32.HI R25, RZ, c[0x0][0x1bc], R24 ;  /* 0x00006f00ff197a19 */ /* 0x000fc80000011618 */
[----:B------:R-:W-:Y:S02]  /*79d0*/  ISETP.NE.AND P1, PT, R34, 0x1, PT ;  /* 0x000000012200780c */ /* 0x000fe40003f25270 */
[----:B------:R-:W-:-:S05]  /*79e0*/  IADD3 R27, -R25, RZ, RZ ;  /* 0x000000ff191b7210 */ /* 0x000fca0007ffe1ff */
[----:B------:R-:W-:-:S04]  /*79f0*/  IMAD R35, R27, c[0x0][0x1b4], R35 ;  /* 0x00006d001b237a24 */ /* 0x000fc800078e0223 */
[----:B------:R-:W-:Y:S02]  /*7a00*/  IMAD R40, R35, c[0x0][0x2e0], RZ ;  /* 0x0000b80023287a24 */ /* 0x000fe400078e02ff */
        /* <DEDUP_REMOVED lines=190> */
.L_x_122:
[----:B------:R-:W-:-:S04]  /*85f0*/  LOP3.LUT R25, R40, 0xfffffff0, RZ, 0xc0, !PT ;  /* 0xfffffff028197812 */ /* 0x000fc800078ec0ff */
[----:B------:R-:W-:-:S04]  /*8600*/  IADD3 R24, P1, R28, R25, RZ ;  /* 0x000000191c187210 */ /* 0x000fc80007f3e0ff */
[----:B------:R-:W-:-:S06]  /*8610*/  IADD3.X R25, RZ, R29, RZ, P1, !PT ;  /* 0x0000001dff197210 */ /* 0x000fcc0000ffe4ff */
[----:B------:R-:W5:Y:S03]  /*8620*/  LDG.E.128 R24, [R24.64] ;  /* 0x0000002418187981 */ /* 0x000f66000c1e1d00 */
.L_x_118:
[----:B------:R-:W-:Y:S05]  /*8630*/  BSYNC B0 ;  /* 0x0000000000007941 */ /* 0x000fea0003800000 */
.L_x_117:
[----:B------:R-:W-:Y:S01]  /*8640*/  BSSY B0, `(.L_x_123) ;  /* 0x000001a000007945 */ /* 0x000fe20003800000 */
[----:B------:R-:W-:Y:S05]  /*8650*/  @P0 BRA `(.L_x_124) ;  /* 0x0000018000000947 */ /* 0x000fea0003800000 */
[----:B------:R-:W-:Y:S01]  /*8660*/  IADD3 R5, R5, c[0x0][0x17c], RZ ;  /* 0x00005f0005057a10 */ /* 0x000fe20007ffe0ff */
[----:B-----5:R-:W-:Y:S02]  /*8670*/  FADD.FTZ R31, R31, R8 ;  /* 0x000000081f1f7221 */ /* 0x020fe40000010000 */
[----:B------:R-:W-:Y:S01]  /*8680*/  FADD.FTZ R6, R6, R9 ;  /* 0x0000000906067221 */ /* 0x000fe20000010000 */
[----:B------:R-:W-:Y:S01]  /*8690*/  ISETP.GE.U32.AND P0, PT, R5, c[0x0][0x174], PT ;  /* 0x00005d0005007a0c */ /* 0x000fe20003f06070 */
[----:B------:R-:W-:Y:S02]  /*86a0*/  FADD.FTZ R33, R33, R10 ;  /* 0x0000000a21217221 */ /* 0x000fe40000010000 */
[----:B------:R-:W-:-:S10]  /*86b0*/  FADD.FTZ R16, R16, R11 ;  /* 0x0000000b10107221 */ /* 0x000fd40000010000 */
[----:B------:R-:W-:Y:S05]  /*86c0*/  @P0 BRA `(.L_x_124) ;  /* 0x0000011000000947 */ /* 0x000fea0003800000 */
[----:B------:R-:W-:Y:S01]  /*86d0*/  IADD3 R5, R5, c[0x0][0x17c], RZ ;  /* 0x00005f0005057a10 */ /* 0x000fe20007ffe0ff */
[----:B------:R-:W-:Y:S02]  /*86e0*/  FADD.FTZ R37, R37, R12 ;  /* 0x0000000c25257221 */ /* 0x000fe40000010000 */
        /* <DEDUP_REMOVED lines=11> */
[----:B------:R-:W-:Y:S02]  /*87a0*/  @!P0 FADD.FTZ R7, R7, R24 ;  /* 0x0000001807078221 */ /* 0x000fe40000010000 */
[----:B------:R-:W-:Y:S02]  /*87b0*/  @!P0 FADD.FTZ R4, R4, R25 ;  /* 0x0000001904048221 */ /* 0x000fe40000010000 */
[----:B------:R-:W-:Y:S02]  /*87c0*/  @!P0 FADD.FTZ R3, R3, R26 ;  /* 0x0000001a03038221 */ /* 0x000fe40000010000 */
[----:B------:R-:W-:Y:S02]  /*87d0*/  @!P0 FADD.FTZ R0, R0, R27 ;  /* 0x0000001b00008221 */ /* 0x000fe40000010000 */
.L_x_124:
[----:B------:R-:W-:Y:S05]  /*87e0*/  BSYNC B0 ;  /* 0x0000000000007941 */ /* 0x000fea0003800000 */
.L_x_123:
[----:B------:R-:W-:Y:S02]  /*87f0*/  FADD.FTZ R5, R30, R6 ;  /* 0x000000061e057221 */ /* 0x000fe40000010000 */
[----:B-----5:R-:W-:Y:S02]  /*8800*/  FADD.FTZ R9, R32, R16 ;  /* 0x0000001020097221 */ /* 0x020fe40000010000 */
[----:B------:R-:W-:-:S02]  /*8810*/  FADD.FTZ R8, R39, R33 ;  /* 0x0000002127087221 */ /* 0x000fc40000010000 */
[----:B------:R-:W-:Y:S02]  /*8820*/  FADD.FTZ R6, R37, R31 ;  /* 0x0000001f25067221 */ /* 0x000fe40000010000 */
[----:B------:R-:W-:Y:S02]  /*8830*/  FADD.FTZ R9, R9, R38 ;  /* 0x0000002609097221 */ /* 0x000fe40000010000 */
[----:B------:R-:W-:Y:S02]  /*8840*/  FADD.FTZ R8, R8, R43 ;  /* 0x0000002b08087221 */ /* 0x000fe40000010000 */
[----:B------:R-:W-:Y:S02]  /*8850*/  FADD.FTZ R5, R5, R36 ;  /* 0x0000002405057221 */ /* 0x000fe40000010000 */
[----:B------:R-:W-:Y:S02]  /*8860*/  FADD.FTZ R6, R6, R41 ;  /* 0x0000002906067221 */ /* 0x000fe40000010000 */
[----:B------:R-:W-:-:S02]  /*8870*/  FADD.FTZ R23, R9, R0 ;  /* 0x0000000009177221 */ /* 0x000fc40000010000 */
[----:B------:R-:W-:Y:S02]  /*8880*/  FADD.FTZ R22, R8, R3 ;  /* 0x0000000308167221 */ /* 0x000fe40000010000 */
[----:B------:R-:W-:Y:S02]  /*8890*/  FADD.FTZ R21, R5, R4 ;  /* 0x0000000405157221 */ /* 0x000fe40000010000 */
[----:B------:R-:W-:Y:S01]  /*88a0*/  FADD.FTZ R20, R6, R7 ;  /* 0x0000000706147221 */ /* 0x000fe20000010000 */
[----:B------:R-:W-:Y:S05]  /*88b0*/  BRA `(.L_x_92) ;  /* 0x0000125000007947 */ /* 0x000fea0003800000 */
.L_x_108:
        /* <DEDUP_REMOVED lines=23> */
[----:B------:R-:W-:Y:S01]  /*8a30*/  CS2R R12, SRZ ;  /* 0x00000000000c7805 */ /* 0x000fe2000001ff00 */
[----:B------:R-:W-:Y:S05]  /*8a40*/  @P0 BRA `(.L_x_126) ;  /* 0x0000037000000947 */ /* 0x000fea0003800000 */
        /* <DEDUP_REMOVED lines=15> */
.L_x_127:
[----:B------:R-:W-:Y:S01]  /*8b40*/  IADD3 R9, R5, c[0x0][0x17c], RZ ;  /* 0x00005f0005097a10 */ /* 0x000fe20007ffe0ff */
[----:B------:R-:W-:-:S03]  /*8b50*/  IMAD R5, R40, R5, RZ ;  /* 0x0000000528057224 */ /* 0x000fc600078e02ff */
[----:B------:R-:W-:Y:S01]  /*8b60*/  IADD3 R11, R9, c[0x0][0x17c], RZ ;  /* 0x00005f00090b7a10 */ /* 0x000fe20007ffe0ff */
[C---:B------:R-:W-:Y:S01]  /*8b70*/  IMAD R9, R40.reuse, R9, RZ ;  /* 0x0000000928097224 */ /* 0x040fe200078e02ff */
[----:B------:R-:W-:Y:S02]  /*8b80*/  SHF.R.U32.HI R13, RZ, 0x1, R5 ;  /* 0x00000001ff0d7819 */ /* 0x000fe40000011605 */
[----:B------:R-:W-:Y:S01]  /*8b90*/  IADD3 R5, R11, c[0x0][0x17c], RZ ;  /* 0x00005f000b057a10 */ /* 0x000fe20007ffe0ff */
[----:B------:R-:W-:Y:S01]  /*8ba0*/  IMAD R11, R40, R11, RZ ;  /* 0x0000000b280b7224 */ /* 0x000fe200078e02ff */
[----:B------:R-:W-:Y:S01]  /*8bb0*/  SHF.R.U32.HI R9, RZ, 0x1, R9 ;  /* 0x00000001ff097819 */ /* 0x000fe20000011609 */
[----:B------:R-:W-:-:S03]  /*8bc0*/  IMAD.WIDE.U32 R12, R13, 0x10, R28 ;  /* 0x000000100d0c7825 */ /* 0x000fc600078e001c */
[----:B------:R-:W-:Y:S01]  /*8bd0*/  SHF.R.U32.HI R11, RZ, 0x1, R11 ;  /* 0x00000001ff0b7819 */ /* 0x000fe2000001160b */
[----:B------:R-:W-:Y:S02]  /*8be0*/  IMAD R10, R40, R5, RZ ;  /* 0x00000005280a7224 */ /* 0x000fe400078e02ff */
[----:B------:R-:W-:Y:S01]  /*8bf0*/  IMAD.WIDE.U32 R8, R9, 0x10, R28 ;  /* 0x0000001009087825 */ /* 0x000fe200078e001c */
[----:B------:R-:W2:Y:S02]  /*8c00*/  LDG.E.128 R12, [R12.64] ;  /* 0x000000240c0c7981 */ /* 0x000ea4000c1e1d00 */
[----:B------:R-:W-:Y:S01]  /*8c10*/  SHF.R.U32.HI R21, RZ, 0x1, R10 ;  /* 0x00000001ff157819 */ /* 0x000fe2000001160a */
[--C-:B------:R-:W-:Y:S02]  /*8c20*/  IMAD.WIDE.U32 R24, R11, 0x10, R28.reuse ;  /* 0x000000100b187825 */ /* 0x100fe400078e001c */
[----:B------:R-:W3:Y:S02]  /*8c30*/  LDG.E.128 R8, [R8.64] ;  /* 0x0000002408087981 */ /* 0x000ee4000c1e1d00 */
[----:B------:R-:W-:-:S02]  /*8c40*/  IMAD.WIDE.U32 R20, R21, 0x10, R28 ;  /* 0x0000001015147825 */ /* 0x000fc400078e001c */
[----:B------:R-:W4:Y:S04]  /*8c50*/  LDG.E.128 R24, [R24.64] ;  /* 0x0000002418187981 */ /* 0x000f28000c1e1d00 */
[----:B------:R-:W5:Y:S01]  /*8c60*/  LDG.E.128 R20, [R20.64] ;  /* 0x0000002414147981 */ /* 0x000f62000c1e1d00 */
[----:B------:R-:W-:-:S05]  /*8c70*/  IADD3 R5, R5, c[0x0][0x17c], RZ ;  /* 0x00005f0005057a10 */ /* 0x000fca0007ffe0ff */
[----:B------:R-:W-:-:S05]  /*8c80*/  IMAD R42, R6, 0x3, R5 ;  /* 0x00000003062a7824 */ /* 0x000fca00078e0205 */
[----:B------:R-:W-:Y:S01]  /*8c90*/  ISETP.GE.U32.AND P0, PT, R42, c[0x0][0x174], PT ;  /* 0x00005d002a007a0c */ /* 0x000fe20003f06070 */
[----:B--2---:R-:W-:Y:S02]  /*8ca0*/  FADD.FTZ R31, R12, R31 ;  /* 0x0000001f0c1f7221 */ /* 0x004fe40000010000 */
[----:B------:R-:W-:Y:S02]  /*8cb0*/  FADD.FTZ R16, R13, R16 ;  /* 0x000000100d107221 */ /* 0x000fe40000010000 */
[----:B------:R-:W-:Y:S02]  /*8cc0*/  FADD.FTZ R33, R14, R33 ;  /* 0x000000210e217221 */ /* 0x000fe40000010000 */
[----:B------:R-:W-:Y:S02]  /*8cd0*/  FADD.FTZ R30, R15, R30 ;  /* 0x0000001e0f1e7221 */ /* 0x000fe40000010000 */
[----:B---3--:R-:W-:Y:S02]  /*8ce0*/  FADD.FTZ R35, R8, R35 ;  /* 0x0000002308237221 */ /* 0x008fe40000010000 */
[----:B------:R-:W-:-:S02]  /*8cf0*/  FADD.FTZ R32, R9, R32 ;  /* 0x0000002009207221 */ /* 0x000fc40000010000 */
[----:B------:R-:W-:Y:S02]  /*8d00*/  FADD.FTZ R37, R10, R37 ;  /* 0x000000250a257221 */ /* 0x000fe40000010000 */
[----:B------:R-:W-:Y:S02]  /*8d10*/  FADD.FTZ R34, R11, R34 ;  /* 0x000000220b227221 */ /* 0x000fe40000010000 */
[----:B----4-:R-:W-:Y:S02]  /*8d20*/  FADD.FTZ R39, R24, R39 ;  /* 0x0000002718277221 */ /* 0x010fe40000010000 */
[----:B------:R-:W-:Y:S02]  /*8d30*/  FADD.FTZ R36, R25, R36 ;  /* 0x0000002419247221 */ /* 0x000fe40000010000 */
[----:B------:R-:W-:Y:S02]  /*8d40*/  FADD.FTZ R41, R26, R41 ;  /* 0x000000291a297221 */ /* 0x000fe40000010000 */
[----:B------:R-:W-:-:S02]  /*8d50*/  FADD.FTZ R38, R27, R38 ;  /* 0x000000261b267221 */ /* 0x000fc40000010000 */
[----:B-----5:R-:W-:Y:S02]  /*8d60*/  FADD.FTZ R7, R20, R7 ;  /* 0x0000000714077221 */ /* 0x020fe40000010000 */
[----:B------:R-:W-:Y:S02]  /*8d70*/  FADD.FTZ R4, R21, R4 ;  /* 0x0000000415047221 */ /* 0x000fe40000010000 */
[----:B------:R-:W-:Y:S02]  /*8d80*/  FADD.FTZ R3, R22, R3 ;  /* 0x0000000316037221 */ /* 0x000fe40000010000 */
[----:B------:R-:W-:Y:S01]  /*8d90*/  FADD.FTZ R0, R23, R0 ;  /* 0x0000000017007221 */ /* 0x000fe20000010000 */
[----:B------:R-:W-:Y:S05]  /*8da0*/  @!P0 BRA `(.L_x_127) ;  /* 0xfffffd9000008947 */ /* 0x000fea000383ffff */
[----:B------:R-:W-:Y:S05]  /*8db0*/  BSYNC B1 ;  /* 0x0000000000017941 */ /* 0x000fea0003800000 */
.L_x_126:
[----:B------:R-:W-:Y:S05]  /*8dc0*/  BSYNC B0 ;  /* 0x0000000000007941 */ /* 0x000fea0003800000 */
.L_x_125:
[----:B------:R-:W-:Y:S01]  /*8dd0*/  ISETP.GE.U32.AND P1, PT, R5, c[0x0][0x174], PT ;  /* 0x00005d0005007a0c */ /* 0x000fe20003f26070 */
[----:B------:R-:W-:-:S12]  /*8de0*/  BSSY B0, `(.L_x_128) ;  /* 0x000001a000007945 */ /* 0x000fd80003800000 */
[----:B------:R-:W-:Y:S05]  /*8df0*/  @P1 BRA `(.L_x_129) ;  /* 0x0000018000001947 */ /* 0x000fea0003800000 */
[----:B------:R-:W-:-:S05]  /*8e00*/  IMAD R6, R40, R5, RZ ;  /* 0x0000000528067224 */ /* 0x000fca00078e02ff */
[----:B------:R-:W-:-:S05]  /*8e10*/  SHF.R.U32.HI R13, RZ, 0x1, R6 ;  /* 0x00000001ff0d7819 */ /* 0x000fca0000011606 */
[----:B------:R-:W-:-:S06]  /*8e20*/  IMAD.WIDE.U32 R12, R13, 0x10, R28 ;  /* 0x000000100d0c7825 */ /* 0x000fcc00078e001c */
[----:B------:R-:W5:Y:S01]  /*8e30*/  LDG.E.128 R12, [R12.64] ;  /* 0x000000240c0c7981 */ /* 0x000f62000c1e1d00 */
[----:B------:R-:W-:-:S04]  /*8e40*/  IADD3 R43, R5, c[0x0][0x17c], RZ ;  /* 0x00005f00052b7a10 */ /* 0x000fc80007ffe0ff */
[----:B------:R-:W-:-:S13]  /*8e50*/  ISETP.GE.U32.AND P0, PT, R43, c[0x0][0x174], PT ;  /* 0x00005d002b007a0c */ /* 0x000fda0003f06070 */
        /* <DEDUP_REMOVED lines=8> */
[----:B------:R-:W-:Y:S01]  /*8ee0*/  IADD3 R25, R43, c[0x0][0x17c], RZ ;  /* 0x00005f002b197a10 */ /* 0x000fe20007ffe0ff */
[----:B------:R-:W-:-:S03]  /*8ef0*/  IMAD R6, R40, R43, RZ ;  /* 0x0000002b28067224 */ /* 0x000fc600078e02ff */
[----:B------:R-:W-:-:S13]  /*8f00*/  ISETP.GE.U32.AND P0, PT, R25, c[0x0][0x174], PT ;  /* 0x00005d0019007a0c */ /* 0x000fda0003f06070 */
[----:B------:R-:W-:Y:S01]  /*8f10*/  @!P0 IMAD R40, R40, R25, RZ ;  /* 0x0000001928288224 */ /* 0x000fe200078e02ff */
[----:B------:R-:W-:-:S04]  /*8f20*/  SHF.R.U32.HI R25, RZ, 0x1, R6 ;  /* 0x00000001ff197819 */ /* 0x000fc80000011606 */
[----:B------:R-:W-:Y:S01]  /*8f30*/  @!P0 SHF.R.U32.HI R27, RZ, 0x1, R40 ;  /* 0x00000001ff1b8819 */ /* 0x000fe20000011628 */
[----:B------:R-:W-:-:S04]  /*8f40*/  IMAD.WIDE.U32 R24, R25, 0x10, R28 ;  /* 0x0000001019187825 */ /* 0x000fc800078e001c */
[----:B------:R-:W-:Y:S02]  /*8f50*/  @!P0 IMAD.WIDE.U32 R28, R27, 0x10, R28 ;  /* 0x000000101b1c8825 */ /* 0x000fe400078e001c */
[----:B------:R-:W5:Y:S04]  /*8f60*/  LDG.E.128 R24, [R24.64] ;  /* 0x0000002418187981 */ /* 0x000f68000c1e1d00 */
[----:B------:R0:W5:Y:S02]  /*8f70*/  @!P0 LDG.E.128 R20, [R28.64] ;  /* 0x000000241c148981 */ /* 0x000164000c1e1d00 */
.L_x_129:
[----:B------:R-:W-:Y:S05]  /*8f80*/  BSYNC B0 ;  /* 0x0000000000007941 */ /* 0x000fea0003800000 */
.L_x_128:
[----:B------:R-:W-:Y:S01]  /*8f90*/  BSSY B0, `(.L_x_130) ;  /* 0x000001a000007945 */ /* 0x000fe20003800000 */
[----:B------:R-:W-:Y:S05]  /*8fa0*/  @P1 BRA `(.L_x_131) ;  /* 0x0000018000001947 */ /* 0x000fea0003800000 */
[----:B------:R-:W-:Y:S01]  /*8fb0*/  IADD3 R5, R5, c[0x0][0x17c], RZ ;  /* 0x00005f0005057a10 */ /* 0x000fe20007ffe0ff */
[----:B-----5:R-:W-:Y:S02]  /*8fc0*/  FADD.FTZ R31, R31, R12 ;  /* 0x0000000c1f1f7221 */ /* 0x020fe40000010000 */
[----:B------:R-:W-:Y:S01]  /*8fd0*/  FADD.FTZ R16, R16, R13 ;  /* 0x0000000d10107221 */ /* 0x000fe20000010000 */
[----:B------:R-:W-:Y:S01]  /*8fe0*/  ISETP.GE.U32.AND P0, PT, R5, c[0x0][0x174], PT ;  /* 0x00005d0005007a0c */ /* 0x000fe20003f06070 */
[----:B------:R-:W-:-:S02]  /*8ff0*/  FADD.FTZ R33, R33, R14 ;  /* 0x0000000e21217221 */ /* 0x000fc40000010000 */
        /* <DEDUP_REMOVED lines=19> */
.L_x_131:
[----:B------:R-:W-:Y:S05]  /*9130*/  BSYNC B0 ;  /* 0x0000000000007941 */ /* 0x000fea0003800000 */
.L_x_130:
[----:B-----5:R-:W-:Y:S02]  /*9140*/  FADD.FTZ R9, R30, R34 ;  /* 0x000000221e097221 */ /* 0x020fe40000010000 */
[----:B------:R-:W-:Y:S02]  /*9150*/  FADD.FTZ R8, R33, R37 ;  /* 0x0000002521087221 */ /* 0x000fe40000010000 */
        /* <DEDUP_REMOVED lines=11> */
.L_x_107:
        /* <DEDUP_REMOVED lines=44> */
.L_x_134:
[----:B------:R-:W-:Y:S02]  /*94d0*/  IADD3 R4, R41, c[0x0][0x17c], RZ ;  /* 0x00005f0029047a10 */ /* 0x000fe40007ffe0ff */
[----:B------:R-:W-:Y:S02]  /*94e0*/  SHF.R.U32.HI R9, RZ, 0x1, R41 ;  /* 0x00000001ff097819 */ /* 0x000fe40000011629 */
[----:B------:R-:W-:-:S02]  /*94f0*/  IADD3 R41, R4, c[0x0][0x17c], RZ ;  /* 0x00005f0004297a10 */ /* 0x000fc40007ffe0ff */
[----:B------:R-:W-:Y:S01]  /*9500*/  SHF.R.U32.HI R5, RZ, 0x1, R4 ;  /* 0x00000001ff057819 */ /* 0x000fe20000011604 */
[----:B------:R-:W-:Y:S01]  /*9510*/  IMAD.WIDE.U32 R8, R9, 0x10, R28 ;  /* 0x0000001009087825 */ /* 0x000fe200078e001c */
[----:B------:R-:W-:Y:S02]  /*9520*/  SHF.R.U32.HI R25, RZ, 0x1, R41 ;  /* 0x00000001ff197819 */ /* 0x000fe40000011629 */
[----:B------:R-:W-:Y:S01]  /*9530*/  IADD3 R41, R41, c[0x0][0x17c], RZ ;  /* 0x00005f0029297a10 */ /* 0x000fe20007ffe0ff */
[----:B------:R-:W-:Y:S02]  /*9540*/  IMAD.WIDE.U32 R4, R5, 0x10, R28 ;  /* 0x0000001005047825 */ /* 0x000fe400078e001c */
[----:B------:R-:W2:Y:S01]  /*9550*/  LDG.E.128 R8, [R8.64] ;  /* 0x0000002408087981 */ /* 0x000ea2000c1e1d00 */
        /* <DEDUP_REMOVED lines=27> */
.L_x_133:
[----:B------:R-:W-:Y:S05]  /*9710*/  BSYNC B0 ;  /* 0x0000000000007941 */ /* 0x000fea0003800000 */
.L_x_132:
[----:B------:R-:W-:Y:S01]  /*9720*/  ISETP.GE.U32.AND P1, PT, R41, c[0x0][0x174], PT ;  /* 0x00005d0029007a0c */ /* 0x000fe20003f26070 */
[----:B------:R-:W-:-:S12]  /*9730*/  BSSY B0, `(.L_x_135) ;  /* 0x0000016000007945 */ /* 0x000fd80003800000 */
[----:B------:R-:W-:Y:S05]  /*9740*/  @P1 BRA `(.L_x_136) ;  /* 0x0000014000001947 */ /* 0x000fea0003800000 */
[----:B------:R-:W-:-:S05]  /*9750*/  SHF.R.U32.HI R9, RZ, 0x1, R41 ;  /* 0x00000001ff097819 */ /* 0x000fca0000011629 */
[----:B------:R-:W-:-:S06]  /*9760*/  IMAD.WIDE.U32 R8, R9, 0x10, R28 ;  /* 0x0000001009087825 */ /* 0x000fcc00078e001c */
[----:B------:R-:W5:Y:S01]  /*9770*/  LDG.E.128 R8, [R8.64] ;  /* 0x0000002408087981 */ /* 0x000f62000c1e1d00 */
[----:B------:R-:W-:-:S04]  /*9780*/  IADD3 R0, R41, c[0x0][0x17c], RZ ;  /* 0x00005f0029007a10 */ /* 0x000fc80007ffe0ff */
[----:B------:R-:W-:-:S13]  /*9790*/  ISETP.GE.U32.AND P0, PT, R0, c[0x0][0x174], PT ;  /* 0x00005d0000007a0c */ /* 0x000fda0003f06070 */
[----:B------:R-:W-:Y:S05]  /*97a0*/  @P0 BRA `(.L_x_136) ;  /* 0x000000e000000947 */ /* 0x000fea0003800000 */
[----:B------:R-:W-:-:S05]  /*97b0*/  SHF.R.U32.HI R5, RZ, 0x1, R0 ;  /* 0x00000001ff057819 */ /* 0x000fca0000011600 */
[----:B------:R-:W-:-:S06]  /*97c0*/  IMAD.WIDE.U32 R4, R5, 0x10, R28 ;  /* 0x0000001005047825 */ /* 0x000fcc00078e001c */
[----:B------:R-:W5:Y:S01]  /*97d0*/  LDG.E.128 R4, [R4.64] ;  /* 0x0000002404047981 */ /* 0x000f62000c1e1d00 */
[----:B------:R-:W-:-:S04]  /*97e0*/  IADD3 R0, R0, c[0x0][0x17c], RZ ;  /* 0x00005f0000007a10 */ /* 0x000fc80007ffe0ff */
[----:B------:R-:W-:-:S13]  /*97f0*/  ISETP.GE.U32.AND P0, PT, R0, c[0x0][0x174], PT ;  /* 0x00005d0000007a0c */ /* 0x000fda0003f06070 */
[----:B------:R-:W-:Y:S05]  /*9800*/  @P0 BRA `(.L_x_136) ;  /* 0x0000008000000947 */ /* 0x000fea0003800000 */
[----:B------:R-:W-:Y:S02]  /*9810*/  IADD3 R27, R0, c[0x0][0x17c], RZ ;  /* 0x00005f00001b7a10 */ /* 0x000fe40007ffe0ff */
[----:B------:R-:W-:Y:S02]  /*9820*/  SHF.R.U32.HI R25, RZ, 0x1, R0 ;  /* 0x00000001ff197819 */ /* 0x000fe40000011600 */
[----:B------:R-:W-:-:S03]  /*9830*/  ISETP.GE.U32.AND P0, PT, R27, c[0x0][0x174], PT ;  /* 0x00005d001b007a0c */ /* 0x000fc60003f06070 */
[----:B------:R-:W-:-:S10]  /*9840*/  IMAD.WIDE.U32 R24, R25, 0x10, R28 ;  /* 0x0000001019187825 */ /* 0x000fd400078e001c */
[----:B------:R-:W-:-:S05]  /*9850*/  @!P0 SHF.R.U32.HI R27, RZ, 0x1, R27 ;  /* 0x00000001ff1b8819 */ /* 0x000fca000001161b */
[----:B------:R-:W-:Y:S02]  /*9860*/  @!P0 IMAD.WIDE.U32 R28, R27, 0x10, R28 ;  /* 0x000000101b1c8825 */ /* 0x000fe400078e001c */
[----:B------:R-:W5:Y:S04]  /*9870*/  LDG.E.128 R24, [R24.64] ;  /* 0x0000002418187981 */ /* 0x000f68000c1e1d00 */
[----:B------:R0:W5:Y:S02]  /*9880*/  @!P0 LDG.E.128 R12, [R28.64] ;  /* 0x000000241c0c8981 */ /* 0x000164000c1e1d00 */
.L_x_136:
[----:B------:R-:W-:Y:S05]  /*9890*/  BSYNC B0 ;  /* 0x0000000000007941 */ /* 0x000fea0003800000 */
.L_x_135:
        /* <DEDUP_REMOVED lines=26> */
.L_x_138:
[----:B------:R-:W-:Y:S05]  /*9a40*/  BSYNC B0 ;  /* 0x0000000000007941 */ /* 0x000fea0003800000 */
.L_x_137:
        /* <DEDUP_REMOVED lines=11> */
[----:B------:R-:W-:Y:S02]  /*9b00*/  FADD.FTZ R20, R37, R20 ;  /* 0x0000001425147221 */ /* 0x000fe40000010000 */
.L_x_92:
[----:B------:R-:W-:Y:S05]  /*9b10*/  BSYNC B6 ;  /* 0x0000000000067941 */ /* 0x000fea0003800000 */
.L_x_91:
[----:B------:R-:W-:-:S13]  /*9b20*/  ISETP.NE.AND P0, PT, RZ, c[0x0][0x18c], PT ;  /* 0x00006300ff007a0c */ /* 0x000fda0003f05270 */
[----:B------:R-:W-:Y:S05]  /*9b30*/  @!P0 BRA `(.L_x_139) ;  /* 0x0000016000008947 */ /* 0x000fea0003800000 */
[----:B------:R-:W-:Y:S01]  /*9b40*/  IMAD R0, R2, c[0x0][0x0], R17 ;  /* 0x0000000002007a24 */ /* 0x000fe200078e0211 */
[----:B------:R-:W-:Y:S02]  /*9b50*/  ULDC UR4, c[0x0][0x4] ;  /* 0x0000010000047ab9 */ /* 0x000fe40000000800 */
[----:B------:R-:W-:Y:S02]  /*9b60*/  USHF.R.U32.HI UR4, URZ, 0x1, UR4 ;  /* 0x000000013f047899 */ /* 0x000fe40008011604 */
[----:B------:R1:W-:Y:S04]  /*9b70*/  STS.128 [R0.X16+0x10], R20 ;  /* 0x0000101400007388 */ /* 0x0003e8000000cc00 */
[----:B------:R-:W-:-:S13]  /*9b80*/  ISETP.NE.AND P0, PT, RZ, UR4, PT ;  /* 0x00000004ff007c0c */ /* 0x000fda000bf05270 */
[----:B------:R-:W-:Y:S05]  /*9b90*/  @!P0 BRA `(.L_x_139) ;  /* 0x0000010000008947 */ /* 0x000fea0003800000 */
[----:B-1----:R-:W-:-:S05]  /*9ba0*/  MOV R3, UR4 ;  /* 0x0000000400037c02 */ /* 0x002fca0008000f00 */
.L_x_140:
[----:B------:R-:W-:Y:S01]  /*9bb0*/  IMAD.IADD R4, R2, 0x1, R3 ;  /* 0x0000000102047824 */ /* 0x000fe200078e0203 */
[----:B------:R-:W-:Y:S01]  /*9bc0*/  WARPSYNC 0xffffffff ;  /* 0xffffffff00007948 */ /* 0x000fe20003800000 */
[----:B------:R-:W-:Y:S03]  /*9bd0*/  BAR.SYNC.DEFER_BLOCKING 0x0 ;  /* 0x0000000000007b1d */ /* 0x000fe60000010000 */
[----:B------:R-:W-:-:S04]  /*9be0*/  ISETP.GE.U32.AND P0, PT, R4, c[0x0][0x4], PT ;  /* 0x0000010004007a0c */ /* 0x000fc80003f06070 */
[----:B------:R-:W-:-:S13]  /*9bf0*/  ISETP.GE.U32.OR P0, PT, R2, R3, P0 ;  /* 0x000000030200720c */ /* 0x000fda0000706470 */
[----:B------:R-:W-:-:S06]  /*9c00*/  @!P0 IMAD R4, R4, c[0x0][0x0], R17 ;  /* 0x0000000004048a24 */ /* 0x000fcc00078e0211 */
[----:B-1----:R-:W1:Y:S02]  /*9c10*/  @!P0 LDS.128 R4, [R4.X16+0x10] ;  /* 0x0000100004048984 */ /* 0x002e64000000cc00 */
[----:B-1----:R-:W-:Y:S02]  /*9c20*/  @!P0 FADD.FTZ R20, R20, R4 ;  /* 0x0000000414148221 */ /* 0x002fe40000010000 */
[----:B------:R-:W-:Y:S02]  /*9c30*/  @!P0 FADD.FTZ R21, R21, R5 ;  /* 0x0000000515158221 */ /* 0x000fe40000010000 */
[----:B------:R-:W-:Y:S02]  /*9c40*/  @!P0 FADD.FTZ R22, R22, R6 ;  /* 0x0000000616168221 */ /* 0x000fe40000010000 */
[----:B------:R-:W-:-:S05]  /*9c50*/  @!P0 FADD.FTZ R23, R23, R7 ;  /* 0x0000000717178221 */ /* 0x000fca0000010000 */
[----:B------:R1:W-:Y:S01]  /*9c60*/  @!P0 STS.128 [R0.X16+0x10], R20 ;  /* 0x0000101400008388 */ /* 0x0003e2000000cc00 */
[----:B------:R-:W-:Y:S02]  /*9c70*/  ISETP.GT.AND P0, PT, R3, 0x1, PT ;  /* 0x000000010300780c */ /* 0x000fe40003f04270 */
[----:B------:R-:W-:-:S11]  /*9c80*/  SHF.R.S32.HI R3, RZ, 0x1, R3 ;  /* 0x00000001ff037819 */ /* 0x000fd60000011403 */
[----:B------:R-:W-:Y:S05]  /*9c90*/  @P0 BRA `(.L_x_140) ;  /* 0xffffff1000000947 */ /* 0x000fea000383ffff */
.L_x_139:
[----:B-1----:R-:W-:-:S13]  /*9ca0*/  ISETP.NE.AND P0, PT, RZ, c[0x0][0x188], PT ;  /* 0x00006200ff007a0c */ /* 0x002fda0003f05270 */
[----:B------:R-:W-:Y:S05]  /*9cb0*/  @!P0 BRA `(.L_x_141) ;  /* 0x000002c000008947 */ /* 0x000fea0003800000 */
[----:B------:R-:W-:Y:S02]  /*9cc0*/  MOV R3, c[0x0][0x0] ;  /* 0x0000000000037a02 */ /* 0x000fe40000000f00 */
[----:B------:R-:W-:Y:S02]  /*9cd0*/  MOV R0, c[0x0][0x0] ;  /* 0x0000000000007a02 */ /* 0x000fe40000000f00 */
[----:B------:R-:W-:-:S13]  /*9ce0*/  ISETP.GT.AND P0, PT, R3, 0x20, PT ;  /* 0x000000200300780c */ /* 0x000fda0003f04270 */
[----:B------:R-:W-:Y:S05]  /*9cf0*/  @!P0 BRA `(.L_x_142) ;  /* 0x0000018000008947 */ /* 0x000fea0003800000 */
[----:B------:R-:W-:Y:S01]  /*9d00*/  IMAD R8, R2, c[0x0][0x0], R17 ;  /* 0x0000000002087a24 */ /* 0x000fe200078e0211 */
[----:B------:R-:W-:-:S04]  /*9d10*/  LEA.HI R0, R3, c[0x0][0x0], RZ, 0x1 ;  /* 0x0000000003007a11 */ /* 0x000fc800078f08ff */
[----:B------:R1:W-:Y:S01]  /*9d20*/  STS.128 [R8.X16+0x10], R20 ;  /* 0x0000101408007388 */ /* 0x0003e2000000cc00 */
[----:B------:R-:W-:Y:S01]  /*9d30*/  SHF.R.S32.HI R3, RZ, 0x1, R0 ;  /* 0x00000001ff037819 */ /* 0x000fe20000011400 */
[----:B------:R-:W-:-:S03]  /*9d40*/  IMAD.MOV.U32 R0, RZ, RZ, 0x20 ;  /* 0x00000020ff007424 */ /* 0x000fc600078e00ff */
[----:B------:R-:W-:-:S13]  /*9d50*/  ISETP.GE.AND P0, PT, R3, 0x20, PT ;  /* 0x000000200300780c */ /* 0x000fda0003f06270 */
[----:B------:R-:W-:Y:S05]  /*9d60*/  @!P0 BRA `(.L_x_142) ;  /* 0x0000011000008947 */ /* 0x000fea0003800000 */
[----:B-1----:R-:W-:Y:S02]  /*9d70*/  LEA R10, R8, 0x10, 0x4 ;  /* 0x00000010080a7811 */ /* 0x002fe400078e20ff */
.L_x_143:
[----:B------:R-:W-:Y:S01]  /*9d80*/  IADD3 R0, R17, R3, RZ ;  /* 0x0000000311007210 */ /* 0x000fe20007ffe0ff */
[----:B------:R-:W-:Y:S01]  /*9d90*/  WARPSYNC 0xffffffff ;  /* 0xffffffff00007948 */ /* 0x000fe20003800000 */
[----:B------:R-:W-:Y:S02]  /*9da0*/  BAR.SYNC.DEFER_BLOCKING 0x0 ;  /* 0x0000000000007b1d */ /* 0x000fe40000010000 */
[----:B------:R-:W-:-:S04]  /*9db0*/  ISETP.GE.U32.AND P0, PT, R0, c[0x0][0x0], PT ;  /* 0x0000000000007a0c */ /* 0x000fc80003f06070 */
[----:B------:R-:W-:-:S13]  /*9dc0*/  ISETP.GE.U32.OR P0, PT, R17, R3, P0 ;  /* 0x000000031100720c */ /* 0x000fda0000706470 */
[----:B------:R-:W-:Y:S02]  /*9dd0*/  @!P0 LEA R0, R3, R10, 0x4 ;  /* 0x0000000a03008211 */ /* 0x000fe400078e20ff */
[----:B------:R-:W-:-:S03]  /*9de0*/  SHF.R.S32.HI R3, RZ, 0x1, R3 ;  /* 0x00000001ff037819 */ /* 0x000fc60000011403 */
[----:B-1----:R-:W1:Y:S02]  /*9df0*/  @!P0 LDS.128 R4, [R0] ;  /* 0x0000000000048984 */ /* 0x002e640000000c00 */
[----:B-1----:R-:W-:Y:S02]  /*9e00*/  @!P0 FADD.FTZ R20, R20, R4 ;  /* 0x0000000414148221 */ /* 0x002fe40000010000 */
[----:B------:R-:W-:Y:S02]  /*9e10*/  @!P0 FADD.FTZ R21, R21, R5 ;  /* 0x0000000515158221 */ /* 0x000fe40000010000 */
[----:B------:R-:W-:Y:S02]  /*9e20*/  @!P0 FADD.FTZ R22, R22, R6 ;  /* 0x0000000616168221 */ /* 0x000fe40000010000 */
[----:B------:R-:W-:-:S05]  /*9e30*/  @!P0 FADD.FTZ R23, R23, R7 ;  /* 0x0000000717178221 */ /* 0x000fca0000010000 */
[----:B------:R1:W-:Y:S01]  /*9e40*/  @!P0 STS.128 [R8.X16+0x10], R20 ;  /* 0x0000101408008388 */ /* 0x0003e2000000cc00 */
[----:B------:R-:W-:-:S13]  /*9e50*/  ISETP.GE.AND P0, PT, R3, 0x20, PT ;  /* 0x000000200300780c */ /* 0x000fda0003f06270 */
[----:B------:R-:W-:Y:S05]  /*9e60*/  @P0 BRA `(.L_x_143) ;  /* 0xffffff1000000947 */ /* 0x000fea000383ffff */
[----:B------:R-:W-:-:S05]  /*9e70*/  IMAD.MOV.U32 R0, RZ, RZ, 0x20 ;  /* 0x00000020ff007424 */ /* 0x000fca00078e00ff */
.L_x_142:
[----:B-1----:R-:W-:Y:S01]  /*9e80*/  ISETP.GE.AND P0, PT, R0, 0x2, PT ;  /* 0x000000020000780c */ /* 0x002fe20003f06270 */
[----:B------:R-:W-:Y:S01]  /*9e90*/  WARPSYNC 0xffffffff ;  /* 0xffffffff00007948 */ /* 0x000fe20003800000 */
[----:B------:R-:W-:Y:S11]  /*9ea0*/  BAR.SYNC.DEFER_BLOCKING 0x0 ;  /* 0x0000000000007b1d */ /* 0x000ff60000010000 */
[----:B------:R-:W-:Y:S05]  /*9eb0*/  @!P0 BRA `(.L_x_141) ;  /* 0x000000c000008947 */ /* 0x000fea0003800000 */
[----:B------:R-:W-:-:S07]  /*9ec0*/  HFMA2.MMA R3, -RZ, RZ, 0, 5.9604644775390625e-08 ;  /* 0x00000001ff037435 */ /* 0x000fce00000001ff */
.L_x_144:
[----:B------:R-:W1:Y:S04]  /*9ed0*/  SHFL.DOWN PT, R5, R20, R3, 0x1f ;  /* 0x08001f0314057589 */ /* 0x000e6800000e0000 */
[----:B------:R-:W2:Y:S04]  /*9ee0*/  SHFL.DOWN PT, R4, R21, R3, 0x1f ;  /* 0x08001f0315047589 */ /* 0x000ea800000e0000 */
[----:B------:R-:W3:Y:S04]  /*9ef0*/  SHFL.DOWN PT, R7, R22, R3, 0x1f ;  /* 0x08001f0316077589 */ /* 0x000ee800000e0000 */
[----:B------:R4:W5:Y:S02]  /*9f00*/  SHFL.DOWN PT, R6, R23, R3, 0x1f ;  /* 0x08001f0317067589 */ /* 0x00096400000e0000 */
[----:B----4-:R-:W-:Y:S01]  /*9f10*/  SHF.L.U32 R3, R3, 0x1, RZ ;  /* 0x0000000103037819 */ /* 0x010fe200000006ff */
[----:B-1----:R-:W-:-:S03]  /*9f20*/  FADD.FTZ R20, R5, R20 ;  /* 0x0000001405147221 */ /* 0x002fc60000010000 */
[----:B------:R-:W-:Y:S01]  /*9f30*/  ISETP.GE.AND P0, PT, R3, R0, PT ;  /* 0x000000000300720c */ /* 0x000fe20003f06270 */
[----:B--2---:R-:W-:Y:S02]  /*9f40*/  FADD.FTZ R21, R4, R21 ;  /* 0x0000001504157221 */ /* 0x004fe40000010000 */
[----:B---3--:R-:W-:Y:S02]  /*9f50*/  FADD.FTZ R22, R7, R22 ;  /* 0x0000001607167221 */ /* 0x008fe40000010000 */
[----:B-----5:R-:W-:-:S08]  /*9f60*/  FADD.FTZ R23, R6, R23 ;  /* 0x0000001706177221 */ /* 0x020fd00000010000 */
[----:B------:R-:W-:Y:S05]  /*9f70*/  @!P0 BRA `(.L_x_144) ;  /* 0xffffff5000008947 */ /* 0x000fea000383ffff */
.L_x_141:
[----:B------:R-:W-:Y:S01]  /*9f80*/  ISETP.NE.AND P1, PT, RZ, c[0x0][0x344], PT ;  /* 0x0000d100ff007a0c */ /* 0x000fe20003f25270 */
[----:B------:R-:W-:Y:S01]  /*9f90*/  IMAD.MOV.U32 R16, RZ, RZ, RZ ;  /* 0x000000ffff107224 */ /* 0x000fe200078e00ff */
[----:B------:R-:W-:-:S11]  /*9fa0*/  MOV R24, RZ ;  /* 0x000000ff00187202 */ /* 0x000fd60000000f00 */
[----:B------:R-:W-:Y:S05]  /*9fb0*/  @!P1 BRA `(.L_x_145) ;  /* 0x00000c7000009947 */ /* 0x000fea0003800000 */
[----:B------:R-:W-:Y:S01]  /*9fc0*/  HFMA2.MMA R18, -RZ, RZ, 0, 0 ;  /* 0x00000000ff127435 */ /* 0x000fe200000001ff */
[----:B------:R-:W-:-:S05]  /*9fd0*/  IMAD.MOV.U32 R0, RZ, RZ, 0x1 ;  /* 0x00000001ff007424 */ /* 0x000fca00078e00ff */
[----:B------:R-:W-:-:S04]  /*9fe0*/  ISETP.NE.AND P0, PT, R0, c[0x0][0x344], PT ;  /* 0x0000d10000007a0c */ /* 0x000fc80003f05270 */
        /* <DEDUP_REMOVED lines=196> */
.L_x_145:
[----:B------:R-:W-:-:S05]  /*ac30*/  IADD3 R6, P0, R24, c[0x0][0x548], RZ ;  /* 0x0001520018067a10 */ /* 0x000fca0007f1e0ff */
[----:B------:R-:W-:Y:S01]  /*ac40*/  IMAD.X R7, RZ, RZ, c[0x0][0x54c], P0 ;  /* 0x00015300ff077624 */ /* 0x000fe200000e06ff */
[----:B------:R-:W-:Y:S05]  /*ac50*/  @!P1 BRA `(.L_x_146) ;  /* 0x00000c7000009947 */ /* 0x000fea0003800000 */
[----:B------:R-:W-:Y:S01]  /*ac60*/  HFMA2.MMA R4, -RZ, RZ, 0, 0 ;  /* 0x00000000ff047435 */ /* 0x000fe200000001ff */
[----:B------:R-:W-:Y:S02]  /*ac70*/  IADD3 R5, R19, 0x1, RZ ;  /* 0x0000000113057810 */ /* 0x000fe40007ffe0ff */
[----:B------:R-:W-:-:S04]  /*ac80*/  MOV R0, c[0x0][0x344] ;  /* 0x0000d10000007a02 */ /* 0x000fc80000000f00 */
[----:B------:R-:W-:-:S03]  /*ac90*/  ISETP.NE.AND P0, PT, R0, 0x1, PT ;  /* 0x000000010000780c */ /* 0x000fc60003f05270 */
        /* <DEDUP_REMOVED lines=195> */
.L_x_146:
        /* <DEDUP_REMOVED lines=13> */
[----:B------:R-:W-:Y:S01]  /*b9a0*/  MOV R16, RZ ;  /* 0x000000ff00107202 */ /* 0x000fe20000000f00 */
[----:B------:R-:W-:Y:S02]  /*b9b0*/  IMAD.MOV.U32 R18, RZ, RZ, RZ ;  /* 0x000000ffff127224 */ /* 0x000fe400078e00ff */
[----:B------:R-:W-:-:S04]  /*b9c0*/  IMAD R7, R2, c[0x0][0x198], R7 ;  /* 0x0000660002077a24 */ /* 0x000fc800078e0207 */
[----:B-1----:R-:W-:-:S05]  /*b9d0*/  IMAD R7, R0, c[0x0][0x180], R7 ;  /* 0x0000600000077a24 */ /* 0x002fca00078e0207 */
[----:B------:R-:W-:Y:S01]  /*b9e0*/  SHF.L.U32 R9, R7, 0x1, RZ ;  /* 0x0000000107097819 */ /* 0x000fe200000006ff */
[----:B------:R-:W-:Y:S05]  /*b9f0*/  @!P1 BRA `(.L_x_148) ;  /* 0x00000c6000009947 */ /* 0x000fea0003800000 */
[----:B------:R-:W-:Y:S01]  /*ba00*/  HFMA2.MMA R8, -RZ, RZ, 0, 0 ;  /* 0x00000000ff087435 */ /* 0x000fe200000001ff */
[----:B------:R-:W-:-:S05]  /*ba10*/  IMAD.MOV.U32 R12, RZ, RZ, c[0x0][0x344] ;  /* 0x0000d100ff0c7624 */ /* 0x000fca00078e00ff */
[----:B------:R-:W-:-:S04]  /*ba20*/  ISETP.NE.AND P0, PT, R12, 0x1, PT ;  /* 0x000000010c00780c */ /* 0x000fc80003f05270 */
        /* <DEDUP_REMOVED lines=195> */
.L_x_148:
[----:B------:R-:W-:-:S04]  /*c660*/  IADD3 R6, P0, R18, c[0x0][0x548], RZ ;  /* 0x0001520012067a10 */ /* 0x000fc80007f1e0ff */
[----:B------:R-:W-:Y:S01]  /*c670*/  IADD3.X R7, RZ, c[0x0][0x54c], RZ, P0, !PT ;  /* 0x00015300ff077a10 */ /* 0x000fe200007fe4ff */
[----:B------:R-:W-:Y:S05]  /*c680*/  @!P1 BRA `(.L_x_149) ;  /* 0x00000c7000009947 */ /* 0x000fea0003800000 */
[----:B------:R-:W-:Y:S01]  /*c690*/  IADD3 R11, R9, 0x1, RZ ;  /* 0x00000001090b7810 */ /* 0x000fe20007ffe0ff */
        /* <DEDUP_REMOVED lines=198> */
.L_x_149:
        /* <DEDUP_REMOVED lines=11> */
.L_x_151:
[----:B------:R-:W-:Y:S05]  /*d3b0*/  BSYNC B0 ;  /* 0x0000000000007941 */ /* 0x000fea0003800000 */
.L_x_150:
[----:B------:R-:W-:Y:S01]  /*d3c0*/  PRMT R8, R8, 0x9910, RZ ;  /* 0x0000991008087816 */ /* 0x000fe200000000ff */
[----:B------:R-:W-:Y:S01]  /*d3d0*/  BSSY B0, `(.L_x_152) ;  /* 0x000000c000007945 */ /* 0x000fe20003800000 */
[----:B------:R-:W-:Y:S02]  /*d3e0*/  LOP3.LUT P0, RZ, R17, R2, RZ, 0xfc, !PT ;  /* 0x0000000211ff7212 */ /* 0x000fe4000780fcff */
[----:B------:R-:W-:-:S13]  /*d3f0*/  ISETP.NE.AND P1, PT, R8, RZ, PT ;  /* 0x000000ff0800720c */ /* 0x000fda0003f25270 */
[----:B------:R-:W-:Y:S05]  /*d400*/  @!P1 BRA `(.L_x_153) ;  /* 0x0000008000009947 */ /* 0x000fea0003800000 */
[----:B------:R-:W1:Y:S01]  /*d410*/  S2R R9, SR_CTAID.Y ;  /* 0x0000000000097919 */ /* 0x000e620000002600 */
[----:B------:R-:W-:Y:S01]  /*d420*/  ISETP.NE.AND P2, PT, RZ, c[0x0][0x188], PT ;  /* 0x00006200ff007a0c */ /* 0x000fe20003f45270 */
[----:B-1----:R-:W-:Y:S01]  /*d430*/  IMAD R8, R0, c[0x0][0x10], R9 ;  /* 0x0000040000087a24 */ /* 0x002fe200078e0209 */
[----:B------:R-:W-:-:S11]  /*d440*/  HFMA2.MMA R9, -RZ, RZ, 0, 9.5367431640625e-07 ;  /* 0x00000010ff097435 */ /* 0x000fd600000001ff */
[----:B------:R-:W-:-:S04]  /*d450*/  @!P2 IMAD R8, R8, c[0x0][0x0], R17 ;  /* 0x000000000808aa24 */ /* 0x000fc800078e0211 */
[----:B------:R-:W-:-:S05]  /*d460*/  IMAD.WIDE.U32 R8, R8, R9, c[0x0][0x560] ;  /* 0x0001580008087625 */ /* 0x000fca00078e0009 */
[----:B------:R1:W-:Y:S04]  /*d470*/  STG.E.64 [R8.64], R20 ;  /* 0x0000001408007986 */ /* 0x0003e8000c101b24 */
[----:B------:R1:W-:Y:S02]  /*d480*/  STG.E.64 [R8.64+0x8], R22 ;  /* 0x0000081608007986 */ /* 0x0003e4000c101b24 */
.L_x_153:
[----:B------:R-:W-:Y:S05]  /*d490*/  BSYNC B0 ;  /* 0x0000000000007941 */ /* 0x000fea0003800000 */
.L_x_152:
[----:B------:R-:W-:Y:S01]  /*d4a0*/  @!PT LDS RZ, [RZ] ;  /* 0x00000000fffff984 */ /* 0x000fe20000000800 */
[----:B------:R-:W-:Y:S01]  /*d4b0*/  @!PT LDS RZ, [RZ] ;  /* 0x00000000fffff984 */ /* 0x000fe20000000800 */
[----:B------:R-:W-:Y:S01]  /*d4c0*/  @!PT LDS RZ, [RZ] ;  /* 0x00000000fffff984 */ /* 0x000fe20000000800 */
[----:B------:R-:W-:Y:S01]  /*d4d0*/  @!PT LDS RZ, [RZ] ;  /* 0x00000000fffff984 */ /* 0x000fe20000000800 */
[----:B------:R-:W-:Y:S06]  /*d4e0*/  MEMBAR.SC.GPU ;  /* 0x0000000000007992 */ /* 0x000fec0000002000 */
[----:B------:R-:W-:-:S00]  /*d4f0*/  ERRBAR ;  /* 0x00000000000079ab */ /* 0x000fc00000000000 */
[----:B------:R-:W-:-:S05]  /*d500*/  CCTL.IVALL ;  /* 0x00000000ff00798f */ /* 0x000fca0002000000 */
[----:B------:R-:W-:Y:S01]  /*d510*/  WARPSYNC 0xffffffff ;  /* 0xffffffff00007948 */ /* 0x000fe20003800000 */
        /* <DEDUP_REMOVED lines=8> */
[----:B-1----:R-:W-:Y:S02]  /*d5a0*/  ISETP.EQ.U32.AND P0, PT, R12, R9, PT ;  /* 0x000000090c00720c */ /* 0x002fe40003f02070 */
[----:B------:R-:W-:-:S05]  /*d5b0*/  MOV R9, 0x4 ;  /* 0x0000000400097802 */ /* 0x000fca0000000f00 */
        /* <DEDUP_REMOVED lines=13> */
.L_x_155:
[----:B------:R-:W-:Y:S05]  /*d690*/  BSYNC B0 ;  /* 0x0000000000007941 */ /* 0x000fea0003800000 */
.L_x_154:
[----:B------:R-:W-:Y:S01]  /*d6a0*/  BAR.SYNC.DEFER_BLOCKING 0x0 ;  /* 0x0000000000007b1d */ /* 0x000fe20000010000 */
[----:B------:R-:W-:-:S04]  /*d6b0*/  IADD3 R12, P2, R16, c[0x0][0x548], RZ ;  /* 0x00015200100c7a10 */ /* 0x000fc80007f5e0ff */
[----:B------:R-:W-:Y:S01]  /*d6c0*/  IADD3.X R13, RZ, c[0x0][0x54c], RZ, P2, !PT ;  /* 0x00015300ff0d7a10 */ /* 0x000fe200017fe4ff */
[----:B-1----:R-:W1:Y:S02]  /*d6d0*/  LDS.U8 R8, [RZ] ;  /* 0x00000000ff087984 */ /* 0x002e640000000000 */
[----:B-1----:R-:W-:-:S13]  /*d6e0*/  ISETP.NE.AND P0, PT, R8, RZ, PT ;  /* 0x000000ff0800720c */ /* 0x002fda0003f05270 */
        /* <DEDUP_REMOVED lines=14> */
[----:B------:R-:W-:Y:S01]  /*d7d0*/  BSSY B1, `(.L_x_158) ;  /* 0x0000014000017945 */ /* 0x000fe20003800000 */
[----:B------:R-:W-:Y:S02]  /*d7e0*/  MOV R22, c[0x0][0x168] ;  /* 0x00005a0000167a02 */ /* 0x000fe40000000f00 */
[----:B------:R-:W-:Y:S02]  /*d7f0*/  MOV R23, c[0x0][0x16c] ;  /* 0x00005b0000177a02 */ /* 0x000fe40000000f00 */
[----:B------:R-:W-:-:S13]  /*d800*/  ISETP.GE.U32.AND P0, PT, R11, c[0x0][0x184], PT ;  /* 0x000061000b007a0c */ /* 0x000fda0003f06070 */
[----:B------:R-:W-:Y:S05]  /*d810*/  @P0 BRA `(.L_x_159) ;  /* 0x000000f000000947 */ /* 0x000fea0003800000 */
[----:B------:R-:W-:Y:S01]  /*d820*/  IMAD.MOV.U32 R22, RZ, RZ, c[0x0][0x168] ;  /* 0x00005a00ff167624 */ /* 0x000fe200078e00ff */
[----:B------:R-:W-:Y:S02]  /*d830*/  MOV R23, c[0x0][0x16c] ;  /* 0x00005b0000177a02 */ /* 0x000fe40000000f00 */
.L_x_160:
[----:B------:R-:W-:Y:S01]  /*d840*/  HFMA2.MMA R9, -RZ, RZ, 0, 9.5367431640625e-07 ;  /* 0x00000010ff097435 */ /* 0x000fe200000001ff */
[----:B------:R-:W-:-:S09]  /*d850*/  IMAD R8, R0, c[0x0][0x10], R11 ;  /* 0x0000040000087a24 */ /* 0x000fd200078e020b */
[----:B------:R-:W-:-:S05]  /*d860*/  IMAD.WIDE.U32 R8, R8, R9, c[0x0][0x560] ;  /* 0x0001580008087625 */ /* 0x000fca00078e0009 */
[----:B------:R-:W2:Y:S04]  /*d870*/  LDG.E.64 R14, [R8.64] ;  /* 0x00000024080e7981 */ /* 0x000ea8000c1e1b00 */
[----:B------:R-:W3:Y:S01]  /*d880*/  LDG.E.64 R24, [R8.64+0x8] ;  /* 0x0000082408187981 */ /* 0x000ee2000c1e1b00 */
[----:B------:R-:W-:-:S04]  /*d890*/  IMAD.MOV.U32 R10, RZ, RZ, c[0x0][0x0] ;  /* 0x00000000ff0a7624 */ /* 0x000fc800078e00ff */
[----:B------:R-:W-:-:S05]  /*d8a0*/  IMAD R11, R10, c[0x0][0x4], R11 ;  /* 0x000001000a0b7a24 */ /* 0x000fca00078e020b */
[----:B------:R-:W-:Y:S01]  /*d8b0*/  ISETP.GE.U32.AND P0, PT, R11, c[0x0][0x184], PT ;  /* 0x000061000b007a0c */ /* 0x000fe20003f06070 */
[----:B--2---:R-:W-:Y:S02]  /*d8c0*/  FADD.FTZ R20, R14, R20 ;  /* 0x000000140e147221 */ /* 0x004fe40000010000 */
[----:B------:R-:W-:Y:S02]  /*d8d0*/  FADD.FTZ R21, R15, R21 ;  /* 0x000000150f157221 */ /* 0x000fe40000010000 */
[----:B---3--:R-:W-:Y:S02]  /*d8e0*/  FADD.FTZ R22, R24, R22 ;  /* 0x0000001618167221 */ /* 0x008fe40000010000 */
[----:B------:R-:W-:-:S06]  /*d8f0*/  FADD.FTZ R23, R25, R23 ;  /* 0x0000001719177221 */ /* 0x000fcc0000010000 */
[----:B------:R-:W-:Y:S05]  /*d900*/  @!P0 BRA `(.L_x_160) ;  /* 0xffffff3000008947 */ /* 0x000fea000383ffff */
.L_x_159:
[----:B------:R-:W-:Y:S05]  /*d910*/  BSYNC B1 ;  /* 0x0000000000017941 */ /* 0x000fea0003800000 */
.L_x_158:
[----:B------:R-:W-:Y:S05]  /*d920*/  BRA `(.L_x_161) ;  /* 0x0000014000007947 */ /* 0x000fea0003800000 */
.L_x_157:
[----:B------:R-:W-:Y:S02]  /*d930*/  ISETP.GE.U32.AND P0, PT, R2, c[0x0][0x184], PT ;  /* 0x0000610002007a0c */ /* 0x000fe40003f06070 */
[----:B------:R-:W-:Y:S02]  /*d940*/  MOV R22, c[0x0][0x168] ;  /* 0x00005a0000167a02 */ /* 0x000fe40000000f00 */
[----:B------:R-:W-:-:S09]  /*d950*/  MOV R23, c[0x0][0x16c] ;  /* 0x00005b0000177a02 */ /* 0x000fd20000000f00 */
[----:B------:R-:W-:Y:S05]  /*d960*/  @P0 BRA `(.L_x_161) ;  /* 0x0000010000000947 */ /* 0x000fea0003800000 */
[----:B------:R-:W-:Y:S01]  /*d970*/  IMAD.MOV.U32 R11, RZ, RZ, R2 ;  /* 0x000000ffff0b7224 */ /* 0x000fe200078e0002 */
[----:B------:R-:W-:Y:S02]  /*d980*/  MOV R22, c[0x0][0x168] ;  /* 0x00005a0000167a02 */ /* 0x000fe40000000f00 */
[----:B------:R-:W-:Y:S02]  /*d990*/  MOV R23, c[0x0][0x16c] ;  /* 0x00005b0000177a02 */ /* 0x000fe40000000f00 */
.L_x_162:
[----:B------:R-:W-:Y:S02]  /*d9a0*/  IMAD R8, R0, c[0x0][0x10], R11 ;  /* 0x0000040000087a24 */ /* 0x000fe400078e020b */
[----:B------:R-:W-:Y:S02]  /*d9b0*/  IMAD.MOV.U32 R9, RZ, RZ, 0x10 ;  /* 0x00000010ff097424 */ /* 0x000fe400078e00ff */
[----:B------:R-:W-:-:S04]  /*d9c0*/  IMAD R8, R8, c[0x0][0x0], R17 ;  /* 0x0000000008087a24 */ /* 0x000fc800078e0211 */
[----:B------:R-:W-:-:S05]  /*d9d0*/  IMAD.WIDE.U32 R8, R8, R9, c[0x0][0x560] ;  /* 0x0001580008087625 */ /* 0x000fca00078e0009 */
[----:B------:R-:W2:Y:S04]  /*d9e0*/  LDG.E.64 R14, [R8.64] ;  /* 0x00000024080e7981 */ /* 0x000ea8000c1e1b00 */
[----:B------:R-:W3:Y:S01]  /*d9f0*/  LDG.E.64 R24, [R8.64+0x8] ;  /* 0x0000082408187981 */ /* 0x000ee2000c1e1b00 */
[----:B------:R-:W-:-:S04]  /*da00*/  IADD3 R11, R11, c[0x0][0x4], RZ ;  /* 0x000001000b0b7a10 */ /* 0x000fc80007ffe0ff */
[----:B------:R-:W-:Y:S01]  /*da10*/  ISETP.GE.U32.AND P0, PT, R11, c[0x0][0x184], PT ;  /* 0x000061000b007a0c */ /* 0x000fe20003f06070 */
[----:B--2---:R-:W-:Y:S02]  /*da20*/  FADD.FTZ R20, R14, R20 ;  /* 0x000000140e147221 */ /* 0x004fe40000010000 */
[----:B------:R-:W-:Y:S02]  /*da30*/  FADD.FTZ R21, R15, R21 ;  /* 0x000000150f157221 */ /* 0x000fe40000010000 */
[----:B---3--:R-:W-:Y:S02]  /*da40*/  FADD.FTZ R22, R24, R22 ;  /* 0x0000001618167221 */ /* 0x008fe40000010000 */
[----:B------:R-:W-:-:S06]  /*da50*/  FADD.FTZ R23, R25, R23 ;  /* 0x0000001719177221 */ /* 0x000fcc0000010000 */
[----:B------:R-:W-:Y:S05]  /*da60*/  @!P0 BRA `(.L_x_162) ;  /* 0xffffff3000008947 */ /* 0x000fea000383ffff */
.L_x_161:
[----:B------:R-:W-:Y:S05]  /*da70*/  BSYNC B0 ;  /* 0x0000000000007941 */ /* 0x000fea0003800000 */
.L_x_156:
[----:B------:R-:W-:Y:S01]  /*da80*/  IMAD R14, R2, c[0x0][0x0], R17 ;  /* 0x00000000020e7a24 */ /* 0x000fe200078e0211 */
[----:B------:R-:W-:Y:S01]  /*da90*/  ULDC UR4, c[0x0][0x4] ;  /* 0x0000010000047ab9 */ /* 0x000fe20000000800 */
[----:B------:R-:W-:Y:S01]  /*daa0*/  ISETP.NE.AND P2, PT, RZ, c[0x0][0x188], PT ;  /* 0x00006200ff007a0c */ /* 0x000fe20003f45270 */
[----:B------:R-:W-:Y:S02]  /*dab0*/  USHF.R.U32.HI UR4, URZ, 0x1, UR4 ;  /* 0x000000013f047899 */ /* 0x000fe40008011604 */
[----:B------:R1:W-:Y:S04]  /*dac0*/  STS.128 [R14.X16+0x10], R20 ;  /* 0x000010140e007388 */ /* 0x0003e8000000cc00 */
[----:B------:R-:W-:-:S13]  /*dad0*/  ISETP.NE.AND P0, PT, RZ, UR4, PT ;  /* 0x00000004ff007c0c */ /* 0x000fda000bf05270 */
[----:B------:R-:W-:Y:S05]  /*dae0*/  @!P0 BRA `(.L_x_163) ;  /* 0x000000f000008947 */ /* 0x000fea0003800000 */
[----:B-1----:R-:W-:-:S04]  /*daf0*/  MOV R15, UR4 ;  /* 0x00000004000f7c02 */ /* 0x002fc80008000f00 */
.L_x_164:
[----:B------:R-:W-:Y:S01]  /*db00*/  IADD3 R8, R2, R15, RZ ;  /* 0x0000000f02087210 */ /* 0x000fe20007ffe0ff */
        /* <DEDUP_REMOVED lines=13> */
.L_x_163:
[----:B-1----:R-:W-:Y:S01]  /*dbe0*/  LEA R15, R14, 0x10, 0x4 ;  /* 0x000000100e0f7811 */ /* 0x002fe200078e20ff */
[----:B------:R-:W-:Y:S05]  /*dbf0*/  @!P2 BRA `(.L_x_165) ;  /* 0x000002900000a947 */ /* 0x000fea0003800000 */
[----:B------:R-:W-:Y:S01]  /*dc00*/  IMAD.MOV.U32 R2, RZ, RZ, c[0x0][0x0] ;  /* 0x00000000ff027624 */ /* 0x000fe200078e00ff */
[----:B------:R-:W-:-:S04]  /*dc10*/  MOV R0, c[0x0][0x0] ;  /* 0x0000000000007a02 */ /* 0x000fc80000000f00 */
[----:B------:R-:W-:-:S13]  /*dc20*/  ISETP.GT.AND P0, PT, R2, 0x20, PT ;  /* 0x000000200200780c */ /* 0x000fda0003f04270 */
[----:B------:R-:W-:Y:S05]  /*dc30*/  @!P0 BRA `(.L_x_166) ;  /* 0x0000016000008947 */ /* 0x000fea0003800000 */
[----:B------:R-:W-:Y:S01]  /*dc40*/  LEA.HI R2, R2, c[0x0][0x0], RZ, 0x1 ;  /* 0x0000000002027a11 */ /* 0x000fe200078f08ff */
[----:B------:R1:W-:Y:S01]  /*dc50*/  STS.128 [R14.X16+0x10], R20 ;  /* 0x000010140e007388 */ /* 0x0003e2000000cc00 */
[----:B------:R-:W-:Y:S02]  /*dc60*/  HFMA2.MMA R0, -RZ, RZ, 0, 1.9073486328125e-06 ;  /* 0x00000020ff007435 */ /* 0x000fe400000001ff */
[----:B------:R-:W-:-:S04]  /*dc70*/  SHF.R.S32.HI R2, RZ, 0x1, R2 ;  /* 0x00000001ff027819 */ /* 0x000fc80000011402 */
[----:B------:R-:W-:-:S13]  /*dc80*/  ISETP.GE.AND P0, PT, R2, 0x20, PT ;  /* 0x000000200200780c */ /* 0x000fda0003f06270 */
[----:B------:R-:W-:Y:S05]  /*dc90*/  @!P0 BRA `(.L_x_166) ;  /* 0x0000010000008947 */ /* 0x000fea0003800000 */
[----:B-1----:R-:W-:-:S05]  /*dca0*/  IMAD.MOV.U32 R0, RZ, RZ, R2 ;  /* 0x000000ffff007224 */ /* 0x002fca00078e0002 */
.L_x_167:
[----:B------:R-:W-:Y:S01]  /*dcb0*/  IADD3 R2, R17, R0, RZ ;  /* 0x0000000011027210 */ /* 0x000fe20007ffe0ff */
[----:B------:R-:W-:Y:S03]  /*dcc0*/  BAR.SYNC.DEFER_BLOCKING 0x0 ;  /* 0x0000000000007b1d */ /* 0x000fe60000010000 */
[----:B------:R-:W-:-:S04]  /*dcd0*/  ISETP.GE.U32.AND P0, PT, R2, c[0x0][0x0], PT ;  /* 0x0000000002007a0c */ /* 0x000fc80003f06070 */
[----:B------:R-:W-:-:S13]  /*dce0*/  ISETP.GE.U32.OR P0, PT, R17, R0, P0 ;  /* 0x000000001100720c */ /* 0x000fda0000706470 */
[----:B------:R-:W-:Y:S02]  /*dcf0*/  @!P0 LEA R8, R0, R15, 0x4 ;  /* 0x0000000f00088211 */ /* 0x000fe400078e20ff */
[----:B------:R-:W-:-:S04]  /*dd00*/  SHF.R.S32.HI R0, RZ, 0x1, R0 ;  /* 0x00000001ff007819 */ /* 0x000fc80000011400 */
        /* <DEDUP_REMOVED lines=8> */
[----:B------:R-:W-:-:S04]  /*dd90*/  IMAD.MOV.U32 R0, RZ, RZ, 0x20 ;  /* 0x00000020ff007424 */ /* 0x000fc800078e00ff */
.L_x_166:
[----:B-1----:R-:W-:Y:S01]  /*dda0*/  BAR.SYNC.DEFER_BLOCKING 0x0 ;  /* 0x0000000000007b1d */ /* 0x002fe20000010000 */
[----:B------:R-:W-:-:S13]  /*ddb0*/  ISETP.GE.AND P0, PT, R0, 0x2, PT ;  /* 0x000000020000780c */ /* 0x000fda0003f06270 */
[----:B------:R-:W-:Y:S05]  /*ddc0*/  @!P0 BRA `(.L_x_165) ;  /* 0x000000c000008947 */ /* 0x000fea0003800000 */
[----:B------:R-:W-:-:S05]  /*ddd0*/  MOV R9, 0x1 ;  /* 0x0000000100097802 */ /* 0x000fca0000000f00 */
.L_x_168:
        /* <DEDUP_REMOVED lines=11> */
.L_x_165:
        /* <DEDUP_REMOVED lines=9> */
[----:B------:R-:W2:Y:S04]  /*df20*/  LDG.E.64 R2, [R4.64] ;  /* 0x0000002404027981 */ /* 0x000ea8000c1e1b00 */
[----:B------:R-:W3:Y:S01]  /*df30*/  LDG.E.64 R6, [R4.64+0x8] ;  /* 0x0000082404067981 */ /* 0x000ee2000c1e1b00 */
[----:B--2---:R-:W-:Y:S02]  /*df40*/  FADD.FTZ R20, R20, R2 ;  /* 0x0000000214147221 */ /* 0x004fe40000010000 */
[----:B------:R-:W-:Y:S02]  /*df50*/  FADD.FTZ R21, R21, R3 ;  /* 0x0000000315157221 */ /* 0x000fe40000010000 */
[----:B---3--:R-:W-:Y:S02]  /*df60*/  FADD.FTZ R22, R22, R6 ;  /* 0x0000000616167221 */ /* 0x008fe40000010000 */
[----:B------:R-:W-:-:S02]  /*df70*/  FADD.FTZ R23, R23, R7 ;  /* 0x0000000717177221 */ /* 0x000fc40000010000 */
.L_x_170:
[----:B------:R-:W-:Y:S05]  /*df80*/  @!P1 BRA `(.L_x_171) ;  /* 0x0000037000009947 */ /* 0x000fea0003800000 */
[----:B------:R-:W-:Y:S02]  /*df90*/  IMAD.MOV.U32 R17, RZ, RZ, 0x1 ;  /* 0x00000001ff117424 */ /* 0x000fe400078e00ff */
[----:B------:R-:W-:-:S02]  /*dfa0*/  FMUL.FTZ R24, R20, c[0x0][0x160] ;  /* 0x0000580014187a20 */ /* 0x000fc40000410000 */
[----:B------:R-:W-:Y:S01]  /*dfb0*/  FMUL.FTZ R25, R21, c[0x0][0x160] ;  /* 0x0000580015197a20 */ /* 0x000fe20000410000 */
[----:B------:R-:W-:-:S04]  /*dfc0*/  ISETP.NE.AND P0, PT, R17, c[0x0][0x57c], PT ;  /* 0x00015f0011007a0c */ /* 0x000fc80003f05270 */
[----:B------:R-:W-:-:S09]  /*dfd0*/  P2R R0, PR, RZ, 0x1 ;  /* 0x00000001ff007803 */ /* 0x000fd20000000000 */
[----:B------:R-:W-:Y:S05]  /*dfe0*/  @!P0 BRA `(.L_x_172) ;  /* 0x0000013000008947 */ /* 0x000fea0003800000 */
[----:B------:R-:W-:Y:S01]  /*dff0*/  MOV R0, 0x0 ;  /* 0x0000000000007802 */ /* 0x000fe20000000f00 */
[----:B------:R-:W-:Y:S01]  /*e000*/  HFMA2.MMA R8, -RZ, RZ, 0, 4.4763088226318359375e-05 ;  /* 0x000002efff087435 */ /* 0x000fe200000001ff */
[----:B------:R-:W-:Y:S01]  /*e010*/  MOV R4, c[0x4][0x590] ;  /* 0x0101640000047a02 */ /* 0x000fe20000000f00 */
[----:B------:R-:W-:Y:S01]  /*e020*/  HFMA2.MMA R12, -RZ, RZ, 0, 5.9604644775390625e-08 ;  /* 0x00000001ff0c7435 */ /* 0x000fe200000001ff */
[----:B------:R1:W2:Y:S01]  /*e030*/  LDC.64 R2, c[0x4][R0] ;  /* 0x0100000000027b82 */ /* 0x0002a20000000a00 */
[----:B------:R-:W-:Y:S01]  /*e040*/  MOV R5, c[0x4][0x594] ;  /* 0x0101650000057a02 */ /* 0x000fe20000000f00 */
[----:B------:R-:W-:Y:S01]  /*e050*/  IMAD.MOV.U32 R6, RZ, RZ, c[0x4][0x578] ;  /* 0x01015e00ff067624 */ /* 0x000fe200078e00ff */
[----:B------:R-:W-:Y:S01]  /*e060*/  MOV R7, c[0x4][0x57c] ;  /* 0x01015f0000077a02 */ /* 0x000fe20000000f00 */
[----:B------:R-:W-:Y:S01]  /*e070*/  IMAD.MOV.U32 R10, RZ, RZ, c[0x4][0x468] ;  /* 0x01011a00ff0a7624 */ /* 0x000fe200078e00ff */
[----:B------:R-:W-:Y:S01]  /*e080*/  MOV R11, c[0x4][0x46c] ;  /* 0x01011b00000b7a02 */ /* 0x000fe20000000f00 */
[----:B------:R-:W-:-:S02]  /*e090*/  IMAD.MOV.U32 R13, RZ, RZ, RZ ;  /* 0x000000ffff0d7224 */ /* 0x000fc400078e00ff */
[----:B------:R-:W-:Y:S01]  /*e0a0*/  LEPC R14 ;  /* 0x00000000000e734e */ /* 0x000fe20000000000 */
[----:B------:R-:W-:-:S02]  /*e0b0*/  MOV R9, 0xe120 ;  /* 0x0000e12000097802 */ /* 0x000fc40000000f00 */
[----:B------:R-:W-:Y:S02]  /*e0c0*/  MOV R20, 0xe0a0 ;  /* 0x0000e0a000147802 */ /* 0x000fe40000000f00 */
[----:B------:R-:W-:Y:S02]  /*e0d0*/  MOV R21, 0x0 ;  /* 0x0000000000157802 */ /* 0x000fe40000000f00 */
[----:B-1----:R-:W-:Y:S02]  /*e0e0*/  MOV R0, 0x0 ;  /* 0x0000000000007802 */ /* 0x002fe40000000f00 */
[----:B------:R-:W-:-:S04]  /*e0f0*/  IADD3 R20, P0, P1, -R20, R9, R14 ;  /* 0x0000000914147210 */ /* 0x000fc8000791e10e */
[----:B------:R-:W-:-:S04]  /*e100*/  IADD3.X R21, ~R0, R21, R15, P0, P1 ;  /* 0x0000001500157210 */ /* 0x000fc800007e250f */
[----:B0-2---:R-:W-:Y:S05]  /*e110*/  CALL.ABS.NOINC R2 ;  /* 0x0000000002007343 */ /* 0x005fea0003c00000 */
.L_x_172:
[----:B------:R-:W-:Y:S01]  /*e120*/  IADD3 R18, P0, R18, c[0x0][0x548], RZ ;  /* 0x0001520012127a10 */ /* 0x000fe20007f1e0ff */
[----:B------:R-:W-:Y:S01]  /*e130*/  FMUL.FTZ R22, R22, c[0x0][0x160] ;  /* 0x0000580016167a20 */ /* 0x000fe20000410000 */
[----:B------:R-:W-:Y:S01]  /*e140*/  ISETP.NE.AND P6, PT, R17, c[0x0][0x57c], PT ;  /* 0x00015f0011007a0c */ /* 0x000fe20003fc5270 */
[----:B------:R-:W-:Y:S01]  /*e150*/  FMUL.FTZ R23, R23, c[0x0][0x160] ;  /* 0x0000580017177a20 */ /* 0x000fe20000410000 */
[----:B------:R-:W-:-:S05]  /*e160*/  IADD3.X R19, RZ, c[0x0][0x54c], RZ, P0, !PT ;  /* 0x00015300ff137a10 */ /* 0x000fca00007fe4ff */
[----:B------:R1:W-:Y:S06]  /*e170*/  STG.E.64 [R18.64], R24 ;  /* 0x0000001812007986 */ /* 0x0003ec000c101b24 */
[----:B------:R-:W-:Y:S05]  /*e180*/  @!P6 BRA `(.L_x_173) ;  /* 0x000001300000e947 */ /* 0x000fea0003800000 */
[----:B------:R-:W-:Y:S01]  /*e190*/  MOV R0, 0x0 ;  /* 0x0000000000007802 */ /* 0x000fe20000000f00 */
[----:B------:R-:W-:Y:S01]  /*e1a0*/  HFMA2.MMA R13, -RZ, RZ, 0, 0 ;  /* 0x00000000ff0d7435 */ /* 0x000fe200000001ff */
[----:B------:R-:W-:Y:S01]  /*e1b0*/  MOV R4, c[0x4][0x590] ;  /* 0x0101640000047a02 */ /* 0x000fe20000000f00 */
[----:B------:R-:W-:Y:S01]  /*e1c0*/  IMAD.MOV.U32 R5, RZ, RZ, c[0x4][0x594] ;  /* 0x01016500ff057624 */ /* 0x000fe200078e00ff */
[----:B------:R2:W3:Y:S01]  /*e1d0*/  LDC.64 R2, c[0x4][R0] ;  /* 0x0100000000027b82 */ /* 0x0004e20000000a00 */
[----:B------:R-:W-:Y:S01]  /*e1e0*/  MOV R6, c[0x4][0x578] ;  /* 0x01015e0000067a02 */ /* 0x000fe20000000f00 */
[----:B------:R-:W-:Y:S01]  /*e1f0*/  IMAD.MOV.U32 R8, RZ, RZ, 0x2ef ;  /* 0x000002efff087424 */ /* 0x000fe200078e00ff */
[----:B------:R-:W-:Y:S01]  /*e200*/  MOV R7, c[0x4][0x57c] ;  /* 0x01015f0000077a02 */ /* 0x000fe20000000f00 */
[----:B------:R-:W-:Y:S01]  /*e210*/  IMAD.MOV.U32 R12, RZ, RZ, 0x1 ;  /* 0x00000001ff0c7424 */ /* 0x000fe200078e00ff */
[----:B------:R-:W-:-:S02]  /*e220*/  MOV R10, c[0x4][0x468] ;  /* 0x01011a00000a7a02 */ /* 0x000fc40000000f00 */
[----:B------:R-:W-:Y:S02]  /*e230*/  MOV R11, c[0x4][0x46c] ;  /* 0x01011b00000b7a02 */ /* 0x000fe40000000f00 */
[----:B------:R-:W-:Y:S01]  /*e240*/  LEPC R14 ;  /* 0x00000000000e734e */ /* 0x000fe20000000000 */
[----:B------:R-:W-:Y:S02]  /*e250*/  MOV R9, 0xe2c0 ;  /* 0x0000e2c000097802 */ /* 0x000fe40000000f00 */
[----:B------:R-:W-:Y:S02]  /*e260*/  MOV R20, 0xe240 ;  /* 0x0000e24000147802 */ /* 0x000fe40000000f00 */
[----:B------:R-:W-:Y:S02]  /*e270*/  MOV R21, 0x0 ;  /* 0x0000000000157802 */ /* 0x000fe40000000f00 */
[----:B--2---:R-:W-:Y:S02]  /*e280*/  MOV R0, 0x0 ;  /* 0x0000000000007802 */ /* 0x004fe40000000f00 */
[----:B------:R-:W-:-:S04]  /*e290*/  IADD3 R20, P0, P1, -R20, R9, R14 ;  /* 0x0000000914147210 */ /* 0x000fc8000791e10e */
[----:B------:R-:W-:-:S04]  /*e2a0*/  IADD3.X R21, ~R0, R21, R15, P0, P1 ;  /* 0x0000001500157210 */ /* 0x000fc800007e250f */
[----:B01-3--:R-:W-:Y:S05]  /*e2b0*/  CALL.ABS.NOINC R2 ;  /* 0x0000000002007343 */ /* 0x00bfea0003c00000 */
.L_x_173:
[----:B------:R-:W-:-:S04]  /*e2c0*/  IADD3 R16, P0, R16, c[0x0][0x548], RZ ;  /* 0x0001520010107a10 */ /* 0x000fc80007f1e0ff */
[----:B------:R-:W-:-:S05]  /*e2d0*/  IADD3.X R17, RZ, c[0x0][0x54c], RZ, P0, !PT ;  /* 0x00015300ff117a10 */ /* 0x000fca00007fe4ff */
[----:B------:R-:W-:Y:S01]  /*e2e0*/  STG.E.64 [R16.64], R22 ;  /* 0x0000001610007986 */ /* 0x000fe2000c101b24 */
[----:B------:R-:W-:Y:S05]  /*e2f0*/  EXIT ;  /* 0x000000000000794d */ /* 0x000fea0003800000 */
.L_x_171:
[----:B------:R-:W-:Y:S04]  /*e300*/  STG.E.64 [R4.64], R20 ;  /* 0x0000001404007986 */ /* 0x000fe8000c101b24 */
[----:B------:R-:W-:Y:S01]  /*e310*/  STG.E.64 [R4.64+0x8], R22 ;  /* 0x0000081604007986 */ /* 0x000fe2000c101b24 */
[----:B------:R-:W-:Y:S05]  /*e320*/  EXIT ;  /* 0x000000000000794d */ /* 0x000fea0003800000 */
.L_x_169:
[----:B------:R-:W-:Y:S01]  /*e330*/  ISETP.NE.AND P0, PT, RZ, UR38, PT ;  /* 0x00000026ff007c0c */ /* 0x000fe2000bf05270 */
[----:B------:R-:W-:Y:S02]  /*e340*/  ULDC.U8 UR4, c[0x0][0x579] ;  /* 0x00015e4000047ab9 */ /* 0x000fe40000000000 */
[----:B------:R-:W-:-:S10]  /*e350*/  ISETP.NE.AND P1, PT, RZ, UR4, PT ;  /* 0x00000004ff007c0c */ /* 0x000fd4000bf25270 */
[----:B------:R-:W-:Y:S05]  /*e360*/  @!P0 BRA `(.L_x_174) ;  /* 0x0000006000008947 */ /* 0x000fea0003800000 */
[----:B------:R-:W2:Y:S04]  /*e370*/  LDG.E.64 R2, [R6.64] ;  /* 0x0000002406027981 */ /* 0x000ea8000c1e1b00 */
[----:B------:R-:W3:Y:S01]  /*e380*/  LDG.E.64 R4, [R12.64] ;  /* 0x000000240c047981 */ /* 0x000ee2000c1e1b00 */
[----:B--2---:R-:W-:Y:S02]  /*e390*/  FADD.FTZ R20, R20, R2 ;  /* 0x0000000214147221 */ /* 0x004fe40000010000 */
[----:B------:R-:W-:Y:S02]  /*e3a0*/  FADD.FTZ R21, R21, R3 ;  /* 0x0000000315157221 */ /* 0x000fe40000010000 */
[----:B---3--:R-:W-:Y:S02]  /*e3b0*/  FADD.FTZ R22, R22, R4 ;  /* 0x0000000416167221 */ /* 0x008fe40000010000 */
[----:B------:R-:W-:-:S02]  /*e3c0*/  FADD.FTZ R23, R23, R5 ;  /* 0x0000000517177221 */ /* 0x000fc40000010000 */
.L_x_174:
        /* <DEDUP_REMOVED lines=26> */
.L_x_176:
        /* <DEDUP_REMOVED lines=26> */
.L_x_177:
[----:B------:R-:W-:-:S04]  /*e710*/  IADD3 R16, P0, R16, c[0x0][0x548], RZ ;  /* 0x0001520010107a10 */ /* 0x000fc80007f1e0ff */
[----:B------:R-:W-:-:S05]  /*e720*/  IADD3.X R17, RZ, c[0x0][0x54c], RZ, P0, !PT ;  /* 0x00015300ff117a10 */ /* 0x000fca00007fe4ff */
[----:B------:R-:W-:Y:S01]  /*e730*/  STG.E.64 [R16.64], R22 ;  /* 0x0000001610007986 */ /* 0x000fe2000c101b24 */
[----:B------:R-:W-:Y:S05]  /*e740*/  EXIT ;  /* 0x000000000000794d */ /* 0x000fea0003800000 */
.L_x_175:
[----:B------:R-:W-:Y:S04]  /*e750*/  STG.E.64 [R6.64], R20 ;  /* 0x0000001406007986 */ /* 0x000fe8000c101b24 */
[----:B------:R-:W-:Y:S01]  /*e760*/  STG.E.64 [R12.64], R22 ;  /* 0x000000160c007986 */ /* 0x000fe2000c101b24 */
[----:B------:R-:W-:Y:S05]  /*e770*/  EXIT ;  /* 0x000000000000794d */ /* 0x000fea0003800000 */
.L_x_147:
        /* <DEDUP_REMOVED lines=8> */
[----:B------:R-:W1:Y:S01]  /*e800*/  LDC.U8 R0, c[0x0][0x578] ;  /* 0x00015e00ff007b82 */ /* 0x000e620000000000 */
[----:B------:R-:W-:-:S04]  /*e810*/  ISETP.NE.U32.AND P0, PT, R4, RZ, PT ;  /* 0x000000ff0400720c */ /* 0x000fc80003f05070 */
[----:B------:R-:W-:-:S13]  /*e820*/  ISETP.NE.AND.EX P0, PT, R3, RZ, PT, P0 ;  /* 0x000000ff0300720c */ /* 0x000fda0003f05300 */
[----:B------:R-:W-:Y:S05]  /*e830*/  @!P0 BRA `(.L_x_178) ;  /* 0x0000045000008947 */ /* 0x000fea0003800000 */
[----:B-1----:R-:W-:Y:S01]  /*e840*/  ISETP.NE.AND P0, PT, R0, RZ, PT ;  /* 0x000000ff0000720c */ /* 0x002fe20003f05270 */
        /* <DEDUP_REMOVED lines=9> */
.L_x_179:
        /* <DEDUP_REMOVED lines=26> */
.L_x_181:
        /* <DEDUP_REMOVED lines=26> */
.L_x_182:
[----:B------:R-:W-:-:S04]  /*ec20*/  IADD3 R16, P0, R16, c[0x0][0x548], RZ ;  /* 0x0001520010107a10 */ /* 0x000fc80007f1e0ff */
[----:B------:R-:W-:-:S05]  /*ec30*/  IADD3.X R17, RZ, c[0x0][0x54c], RZ, P0, !PT ;  /* 0x00015300ff117a10 */ /* 0x000fca00007fe4ff */
[----:B------:R-:W-:Y:S01]  /*ec40*/  STG.E.64 [R16.64], R22 ;  /* 0x0000001610007986 */ /* 0x000fe2000c101b24 */
[----:B------:R-:W-:Y:S05]  /*ec50*/  EXIT ;  /* 0x000000000000794d */ /* 0x000fea0003800000 */
.L_x_180:
[----:B------:R-:W-:Y:S04]  /*ec60*/  STG.E.64 [R4.64], R20 ;  /* 0x0000001404007986 */ /* 0x000fe8000c101b24 */
[----:B------:R-:W-:Y:S01]  /*ec70*/  STG.E.64 [R4.64+0x8], R22 ;  /* 0x0000081604007986 */ /* 0x000fe2000c101b24 */
[----:B------:R-:W-:Y:S05]  /*ec80*/  EXIT ;  /* 0x000000000000794d */ /* 0x000fea0003800000 */
.L_x_178:
[----:B-1----:R-:W-:Y:S01]  /*ec90*/  ISETP.NE.AND P0, PT, R0, RZ, PT ;  /* 0x000000ff0000720c */ /* 0x002fe20003f05270 */
        /* <DEDUP_REMOVED lines=9> */
.L_x_183:
        /* <DEDUP_REMOVED lines=26> */
.L_x_185:
        /* <DEDUP_REMOVED lines=26> */
.L_x_186:
[----:B------:R-:W-:-:S04]  /*f070*/  IADD3 R16, P0, R16, c[0x0][0x548], RZ ;  /* 0x0001520010107a10 */ /* 0x000fc80007f1e0ff */
[----:B------:R-:W-:-:S05]  /*f080*/  IADD3.X R17, RZ, c[0x0][0x54c], RZ, P0, !PT ;  /* 0x00015300ff117a10 */ /* 0x000fca00007fe4ff */
[----:B------:R-:W-:Y:S01]  /*f090*/  STG.E.64 [R16.64], R22 ;  /* 0x0000001610007986 */ /* 0x000fe2000c101b24 */
[----:B------:R-:W-:Y:S05]  /*f0a0*/  EXIT ;  /* 0x000000000000794d */ /* 0x000fea0003800000 */
.L_x_184:
[----:B------:R-:W-:Y:S04]  /*f0b0*/  STG.E.64 [R6.64], R20 ;  /* 0x0000001406007986 */ /* 0x000fe8000c101b24 */
[----:B------:R-:W-:Y:S01]  /*f0c0*/  STG.E.64 [R8.64], R22 ;  /* 0x0000001608007986 */ /* 0x000fe2000c101b24 */
[----:B------:R-:W-:Y:S05]  /*f0d0*/  EXIT ;  /* 0x000000000000794d */ /* 0x000fea0003800000 */
.L_x_187:
        /* <DEDUP_REMOVED lines=10> */
.L_x_8167:


//--------------------- .text._ZN2at6native13reduce_kernelILi128ELi4ENS0_8ReduceOpIN3c107complexIfEENS0_7MeanOpsIS5_S5_fS5_EEjS5_Li4ELi4EEEEEvT1_ --------------------------
	.section	.text._ZN2at6native13reduce_kernelILi128ELi4ENS0_8ReduceOpIN3c107complexIfEENS0_7MeanOpsIS5_S5_fS5_EEjS5_Li4ELi4EEEEEvT1_,"ax",@progbits
	.sectioninfo	@"SHI_REGISTERS=80"
	.align	128
        .global         _ZN2at6native13reduce_kernelILi128ELi4ENS0_8ReduceOpIN3c107complexIfEENS0_7MeanOpsIS5_S5_fS5_EEjS5_Li4ELi4EEEEEvT1_
        .type           _ZN2at6native13reduce_kernelILi128ELi4ENS0_8ReduceOpIN3c107complexIfEENS0_7MeanOpsIS5_S5_fS5_EEjS5_Li4ELi4EEEEEvT1_,@function
        .size           _ZN2at6native13reduce_kernelILi128ELi4ENS0_8ReduceOpIN3c107complexIfEENS0_7MeanOpsIS5_S5_fS5_EEjS5_Li4ELi4EEEEEvT1_,(.L_x_8168 - _ZN2at6native13reduce_kernelILi128ELi4ENS0_8ReduceOpIN3c107complexIfEENS0_7MeanOpsIS5_S5_fS5_EEjS5_Li4ELi4EEEEEvT1_)
        .other          _ZN2at6native13reduce_kernelILi128ELi4ENS0_8ReduceOpIN3c107complexIfEENS0_7MeanOpsIS5_S5_fS5_EEjS5_Li4ELi4EEEEEvT1_,@"STO_CUDA_ENTRY STV_DEFAULT"
_ZN2at6native13reduce_kernelILi128ELi4ENS0_8ReduceOpIN3c107complexIfEENS0_7MeanOpsIS5_S5_fS5_EEjS5_Li4ELi4EEEEEvT1_:
.text._ZN2at6native13reduce_kernelILi128ELi4ENS0_8ReduceOpIN3c107complexIfEENS0_7MeanOpsIS5_S5_fS5_EEjS5_Li4ELi4EEEEEvT1_:
[----:B------:R-:W-:Y:S02]  /*0000*/  MOV R1, c[0x0][0x28] ;  /* 0x00000a0000017a02 */ /* 0x000fe40000000f00 */
[----:B------:R-:W0:Y:S01]  /*0010*/  S2R R17, SR_TID.X ;  /* 0x0000000000117919 */ /* 0x000e220000002100 */
[----:B------:R-:W-:Y:S01]  /*0020*/  ISETP.NE.AND P0, PT, RZ, c[0x0][0x344], PT ;  /* 0x0000d100ff007a0c */ /* 0x000fe20003f05270 */
[----:B------:R-:W-:-:S12]  /*0030*/  HFMA2.MMA R0, -RZ, RZ, 0, 0 ;  /* 0x00000000ff007435 */ /* 0x000fd800000001ff */
[----:B------:R-:W-:Y:S05]  /*0040*/  @!P0 BRA `(.L_x_188) ;  /* 0x00000cc000008947 */ /* 0x000fea0003800000 */
[----:B------:R-:W1:Y:S01]  /*0050*/  S2R R3, SR_TID.Y ;  /* 0x0000000000037919 */ /* 0x000e620000002200 */
[----:B0-----:R-:W-:Y:S01]  /*0060*/  IMAD R0, R17, c[0x0][0x194], RZ ;  /* 0x0000650011007a24 */ /* 0x001fe200078e02ff */
[----:B------:R-:W-:Y:S02]  /*0070*/  MOV R2, RZ ;  /* 0x000000ff00027202 */ /* 0x000fe40000000f00 */
[----:B------:R-:W0:Y:S01]  /*0080*/  S2R R5, SR_CTAID.X ;  /* 0x0000000000057919 */ /* 0x000e220000002500 */
[----:B------:R-:W-:-:S04]  /*0090*/  MOV R6, c[0x0][0x344] ;  /* 0x0000d10000067a02 */ /* 0x000fc80000000f00 */
[----:B------:R-:W-:Y:S01]  /*00a0*/  ISETP.NE.AND P0, PT, R6, 0x1, PT ;  /* 0x000000010600780c */ /* 0x000fe20003f05270 */
[----:B-1----:R-:W-:-:S04]  /*00b0*/  IMAD R0, R3, c[0x0][0x198], R0 ;  /* 0x0000660003007a24 */ /* 0x002fc800078e0200 */
[----:B0-----:R-:W-:-:S04]  /*00c0*/  IMAD R0, R5, c[0x0][0x180], R0 ;  /* 0x0000600005007a24 */ /* 0x001fc800078e0200 */
[----:B------:R-:W-:-:S04]  /*00d0*/  IMAD.SHL.U32 R3, R0, 0x4, RZ ;  /* 0x0000000400037824 */ /* 0x000fc800078e00ff */
        /* <DEDUP_REMOVED lines=195> */
.L_x_188:
        /* <DEDUP_REMOVED lines=9> */
[----:B------:R-:W-:Y:S01]  /*0da0*/  CS2R R22, SRZ ;  /* 0x0000000000167805 */ /* 0x000fe2000001ff00 */
[----:B------:R-:W-:Y:S01]  /*0db0*/  CS2R R20, SRZ ;  /* 0x0000000000147805 */ /* 0x000fe2000001ff00 */
[----:B-1----:R-:W-:-:S02]  /*0dc0*/  IMAD R5, R2, c[0x0][0x198], R5 ;  /* 0x0000660002057a24 */ /* 0x002fc400078e0205 */
[----:B------:R-:W-:Y:S02]  /*0dd0*/  IMAD R3, R2, c[0x0][0x18c], R3 ;  /* 0x0000630002037a24 */ /* 0x000fe400078e0203 */
        /* <DEDUP_REMOVED lines=8> */
[----:B------:R-:W-:Y:S02]  /*0e60*/  ISETP.NE.AND P0, PT, RZ, UR4, PT ;  /* 0x00000004ff007c0c */ /* 0x000fe4000bf05270 */
[----:B------:R-:W-:-:S11]  /*0e70*/  IADD3.X R75, RZ, c[0x0][0x544], RZ, P1, !PT ;  /* 0x00015100ff4b7a10 */ /* 0x000fd60000ffe4ff */
[----:B------:R-:W-:Y:S05]  /*0e80*/  @!P0 BRA `(.L_x_191) ;  /* 0x000007f000008947 */ /* 0x000fea0003800000 */
[----:B------:R-:W-:Y:S01]  /*0e90*/  MOV R0, 0x0 ;  /* 0x0000000000007802 */ /* 0x000fe20000000f00 */
[----:B------:R-:W-:Y:S01]  /*0ea0*/  HFMA2.MMA R8, -RZ, RZ, 0, 2.8789043426513671875e-05 ;  /* 0x000001e3ff087435 */ /* 0x000fe200000001ff */
[----:B------:R-:W-:Y:S01]  /*0eb0*/  IMAD.MOV.U32 R4, RZ, RZ, c[0x4][0x570] ;  /* 0x01015c00ff047624 */ /* 0x000fe200078e00ff */
[----:B------:R-:W-:Y:S01]  /*0ec0*/  HFMA2.MMA R12, -RZ, RZ, 0, 5.9604644775390625e-08 ;  /* 0x00000001ff0c7435 */ /* 0x000fe200000001ff */
[----:B------:R0:W1:Y:S01]  /*0ed0*/  LDC.64 R14, c[0x4][R0] ;  /* 0x01000000000e7b82 */ /* 0x0000620000000a00 */
[----:B------:R-:W-:Y:S01]  /*0ee0*/  MOV R5, c[0x4][0x574] ;  /* 0x01015d0000057a02 */ /* 0x000fe20000000f00 */
[----:B------:R-:W-:Y:S01]  /*0ef0*/  IMAD.MOV.U32 R7, RZ, RZ, c[0x4][0x57c] ;  /* 0x01015f00ff077624 */ /* 0x000fe200078e00ff */
[----:B------:R-:W-:Y:S01]  /*0f00*/  MOV R6, c[0x4][0x578] ;  /* 0x01015e0000067a02 */ /* 0x000fe20000000f00 */
[----:B------:R-:W-:Y:S01]  /*0f10*/  IMAD.MOV.U32 R11, RZ, RZ, c[0x4][0x45c] ;  /* 0x01011700ff0b7624 */ /* 0x000fe200078e00ff */
[----:B------:R-:W-:Y:S02]  /*0f20*/  MOV R10, c[0x4][0x458] ;  /* 0x01011600000a7a02 */ /* 0x000fe40000000f00 */
[----:B------:R-:W-:-:S02]  /*0f30*/  MOV R13, RZ ;  /* 0x000000ff000d7202 */ /* 0x000fc40000000f00 */
[----:B------:R-:W-:Y:S01]  /*0f40*/  LEPC R18 ;  /* 0x000000000012734e */ /* 0x000fe20000000000 */
[----:B------:R-:W-:-:S02]  /*0f50*/  MOV R3, 0xfc0 ;  /* 0x00000fc000037802 */ /* 0x000fc40000000f00 */
[----:B------:R-:W-:Y:S02]  /*0f60*/  MOV R20, 0xf40 ;  /* 0x00000f4000147802 */ /* 0x000fe40000000f00 */
[----:B------:R-:W-:Y:S02]  /*0f70*/  MOV R21, 0x0 ;  /* 0x0000000000157802 */ /* 0x000fe40000000f00 */
[----:B0-----:R-:W-:Y:S02]  /*0f80*/  MOV R0, 0x0 ;  /* 0x0000000000007802 */ /* 0x001fe40000000f00 */
[----:B------:R-:W-:-:S04]  /*0f90*/  IADD3 R20, P0, P1, -R20, R3, R18 ;  /* 0x0000000314147210 */ /* 0x000fc8000791e112 */
[----:B------:R-:W-:-:S04]  /*0fa0*/  IADD3.X R21, ~R0, R21, R19, P0, P1 ;  /* 0x0000001500157210 */ /* 0x000fc800007e2513 */
[----:B-1----:R-:W-:Y:S05]  /*0fb0*/  CALL.ABS.NOINC R14 ;  /* 0x000000000e007343 */ /* 0x002fea0003c00000 */
[----:B------:R-:W-:Y:S01]  /*0fc0*/  SHF.R.U64 R0, R74, 0x3, R75 ;  /* 0x000000034a007819 */ /* 0x000fe2000000124b */
[----:B------:R-:W-:Y:S01]  /*0fd0*/  BSSY B0, `(.L_x_192) ;  /* 0x0000027000007945 */ /* 0x000fe20003800000 */
[----:B------:R-:W-:Y:S02]  /*0fe0*/  MOV R3, c[0x0][0x168] ;  /* 0x00005a0000037a02 */ /* 0x000fe40000000f00 */
[----:B------:R-:W-:Y:S01]  /*0ff0*/  LOP3.LUT R6, R0, 0x3, RZ, 0xc0, !PT ;  /* 0x0000000300067812 */ /* 0x000fe200078ec0ff */
[----:B------:R-:W-:Y:S01]  /*1000*/  IMAD.MOV.U32 R0, RZ, RZ, c[0x0][0x174] ;  /* 0x00005d00ff007624 */ /* 0x000fe200078e00ff */
        /* <DEDUP_REMOVED lines=17> */
.L_x_197:
[----:B------:R-:W-:Y:S05]  /*1120*/  BSYNC B2 ;  /* 0x0000000000027941 */ /* 0x000fea0003800000 */
.L_x_196:
        /* <DEDUP_REMOVED lines=10> */
.L_x_195:
[----:B------:R-:W-:Y:S05]  /*11d0*/  BSYNC B1 ;  /* 0x0000000000017941 */ /* 0x000fea0003800000 */
.L_x_194:
[C---:B------:R-:W-:Y:S02]  /*11e0*/  IADD3 R5, P0, -R6.reuse, 0x4, RZ ;  /* 0x0000000406057810 */ /* 0x040fe40007f1e1ff */
[----:B------:R-:W-:Y:S02]  /*11f0*/  IADD3 R0, R6, c[0x0][0x174], RZ ;  /* 0x00005d0006007a10 */ /* 0x000fe40007ffe0ff */
[----:B------:R-:W-:Y:S02]  /*1200*/  LEA R74, P1, R5, R74, 0x3 ;  /* 0x0000004a054a7211 */ /* 0x000fe400078218ff */
[----:B------:R-:W-:-:S02]  /*1210*/  IADD3.X R4, RZ, -0x1, RZ, P0, !PT ;  /* 0xffffffffff047810 */ /* 0x000fc400007fe4ff */
[----:B------:R-:W-:Y:S02]  /*1220*/  IADD3 R0, R0, -0x4, RZ ;  /* 0xfffffffc00007810 */ /* 0x000fe40007ffe0ff */
[----:B------:R-:W-:Y:S02]  /*1230*/  LEA.HI.X R75, R5, R75, R4, 0x3, P1 ;  /* 0x0000004b054b7211 */ /* 0x000fe400008f1c04 */
.L_x_193:
[----:B------:R-:W-:Y:S05]  /*1240*/  BSYNC B0 ;  /* 0x0000000000007941 */ /* 0x000fea0003800000 */
.L_x_192:
        /* <DEDUP_REMOVED lines=10> */
[----:B------:R-:W-:-:S02]  /*12f0*/  MOV R14, c[0x0][0x16c] ;  /* 0x00005b00000e7a02 */ /* 0x000fc40000000f00 */
[----:B------:R-:W-:Y:S02]  /*1300*/  MOV R15, c[0x0][0x168] ;  /* 0x00005a00000f7a02 */ /* 0x000fe40000000f00 */
[----:B------:R-:W-:-:S04]  /*1310*/  LEA R5, R11, 0x3, 0x2 ;  /* 0x000000030b057811 */ /* 0x000fc800078e10ff */
[----:B------:R-:W-:-:S13]  /*1320*/  ISETP.GE.U32.AND P0, PT, R5, R0, PT ;  /* 0x000000000500720c */ /* 0x000fda0003f06070 */
[----:B------:R-:W-:Y:S05]  /*1330*/  @P0 BRA `(.L_x_199) ;  /* 0x0000013000000947 */ /* 0x000fea0003800000 */
[----:B------:R-:W-:Y:S01]  /*1340*/  IMAD.MOV.U32 R12, RZ, RZ, c[0x0][0x16c] ;  /* 0x00005b00ff0c7624 */ /* 0x000fe200078e00ff */
[----:B------:R-:W-:Y:S01]  /*1350*/  MOV R13, c[0x0][0x168] ;  /* 0x00005a00000d7a02 */ /* 0x000fe20000000f00 */
[----:B------:R-:W-:Y:S01]  /*1360*/  IMAD.MOV.U32 R15, RZ, RZ, c[0x0][0x168] ;  /* 0x00005a00ff0f7624 */ /* 0x000fe200078e00ff */
[----:B------:R-:W-:Y:S02]  /*1370*/  MOV R14, c[0x0][0x16c] ;  /* 0x00005b00000e7a02 */ /* 0x000fe40000000f00 */
.L_x_200:
        /* <DEDUP_REMOVED lines=15> */
.L_x_199:
[----:B------:R-:W-:Y:S05]  /*1470*/  BSYNC B0 ;  /* 0x0000000000007941 */ /* 0x000fea0003800000 */
.L_x_198:
[----:B------:R-:W-:Y:S01]  /*1480*/  BSSY B0, `(.L_x_201) ;  /* 0x0000008000007945 */ /* 0x000fe20003800000 */
[----:B------:R-:W-:Y:S01]  /*1490*/  PRMT R4, RZ, 0x7610, R4 ;  /* 0x00007610ff047816 */ /* 0x000fe20000000004 */
[----:B------:R-:W-:Y:S05]  /*14a0*/  @P1 BRA P2, `(.L_x_202) ;  /* 0x0000005000001947 */ /* 0x000fea0001000000 */
[----:B------:R-:W-:Y:S01]  /*14b0*/  ISETP.NE.AND P0, PT, RZ, c[0x0][0x190], PT ;  /* 0x00006400ff007a0c */ /* 0x000fe20003f05270 */
[----:B------:R-:W-:-:S12]  /*14c0*/  HFMA2.MMA R4, -RZ, RZ, 0, 5.9604644775390625e-08 ;  /* 0x00000001ff047435 */ /* 0x000fd800000001ff */
[----:B------:R-:W-:-:S04]  /*14d0*/  @P0 ISETP.NE.AND P1, PT, R16, RZ, PT ;  /* 0x000000ff1000020c */ /* 0x000fc80003f25270 */
[----:B------:R-:W-:-:S04]  /*14e0*/  @P0 SEL R5, RZ, 0x1, P1 ;  /* 0x00000001ff050807 */ /* 0x000fc80000800000 */
[----:B------:R-:W-:Y:S02]  /*14f0*/  @P0 PRMT R4, R5, 0x7610, R4 ;  /* 0x0000761005040816 */ /* 0x000fe40000000004 */
.L_x_202:
[----:B------:R-:W-:Y:S05]  /*1500*/  BSYNC B0 ;  /* 0x0000000000007941 */ /* 0x000fea0003800000 */
.L_x_201:
        /* <DEDUP_REMOVED lines=12> */
.L_x_204:
[----:B------:R-:W-:Y:S05]  /*15d0*/  BSYNC B0 ;  /* 0x0000000000007941 */ /* 0x000fea0003800000 */
.L_x_203:
[----:B------:R-:W-:Y:S01]  /*15e0*/  FADD.FTZ R5, R14, R10 ;  /* 0x0000000a0e057221 */ /* 0x000fe20000010000 */
[----:B------:R-:W-:Y:S01]  /*15f0*/  CS2R R22, SRZ ;  /* 0x0000000000167805 */ /* 0x000fe2000001ff00 */
[----:B------:R-:W-:Y:S01]  /*1600*/  FADD.FTZ R0, R15, R3 ;  /* 0x000000030f007221 */ /* 0x000fe20000010000 */
[----:B------:R-:W-:Y:S01]  /*1610*/  CS2R R24, SRZ ;  /* 0x0000000000187805 */ /* 0x000fe2000001ff00 */
[----:B------:R-:W-:Y:S01]  /*1620*/  FADD.FTZ R12, R5, R12 ;  /* 0x0000000c050c7221 */ /* 0x000fe20000010000 */
[----:B------:R-:W-:Y:S01]  /*1630*/  CS2R R26, SRZ ;  /* 0x00000000001a7805 */ /* 0x000fe2000001ff00 */
[----:B------:R-:W-:-:S02]  /*1640*/  FADD.FTZ R13, R0, R13 ;  /* 0x0000000d000d7221 */ /* 0x000fc40000010000 */
[----:B------:R-:W-:Y:S02]  /*1650*/  FADD.FTZ R21, R12, R21 ;  /* 0x000000150c157221 */ /* 0x000fe40000010000 */
[----:B------:R-:W-:Y:S01]  /*1660*/  FADD.FTZ R20, R13, R20 ;  /* 0x000000140d147221 */ /* 0x000fe20000010000 */
[----:B------:R-:W-:Y:S05]  /*1670*/  BRA `(.L_x_190) ;  /* 0x0000971000007947 */ /* 0x000fea0003800000 */
.L_x_191:
[----:B------:R-:W-:Y:S01]  /*1680*/  IMAD.MOV.U32 R66, RZ, RZ, c[0x0][0x2e0] ;  /* 0x0000b800ff427624 */ /* 0x000fe200078e00ff */
[----:B------:R-:W-:-:S04]  /*1690*/  MOV R0, 0x1 ;  /* 0x0000000100007802 */ /* 0x000fc80000000f00 */
[----:B------:R-:W-:Y:S02]  /*16a0*/  SHF.R.U32.HI R66, RZ, 0x3, R66 ;  /* 0x00000003ff427819 */ /* 0x000fe40000011642 */
[----:B------:R-:W-:Y:S02]  /*16b0*/  ISETP.EQ.AND P2, PT, R0, c[0x0][0x1b0], PT ;  /* 0x00006c0000007a0c */ /* 0x000fe40003f42270 */
[----:B------:R-:W-:Y:S02]  /*16c0*/  ISETP.NE.AND P0, PT, R66, 0x1, PT ;  /* 0x000000014200780c */ /* 0x000fe40003f05270 */
[----:B------:R-:W-:-:S11]  /*16d0*/  ISETP.NE.AND P1, PT, R0, c[0x0][0x1b0], PT ;  /* 0x00006c0000007a0c */ /* 0x000fd60003f25270 */
[----:B------:R-:W-:Y:S05]  /*16e0*/  @!P0 BRA P2, `(.L_x_205) ;  /* 0x000087e000008947 */ /* 0x000fea0001000000 */
[----:B------:R-:W-:Y:S01]  /*16f0*/  MOV R0, c[0x0][0x17c] ;  /* 0x00005f0000007a02 */ /* 0x000fe20000000f00 */
[----:B------:R-:W-:Y:S01]  /*1700*/  IMAD.MOV.U32 R71, RZ, RZ, c[0x0][0x168] ;  /* 0x00005a00ff477624 */ /* 0x000fe200078e00ff */
[----:B------:R-:W-:-:S03]  /*1710*/  MOV R64, c[0x0][0x16c] ;  /* 0x00005b0000407a02 */ /* 0x000fc60000000f00 */
        /* <DEDUP_REMOVED lines=77> */
[----:B------:R-:W-:Y:S02]  /*1bf0*/  MOV R53, c[0x0][0x168] ;  /* 0x00005a0000357a02 */ /* 0x000fe40000000f00 */
[----:B------:R-:W-:-:S02]  /*1c00*/  MOV R55, c[0x0][0x168] ;  /* 0x00005a0000377a02 */ /* 0x000fc40000000f00 */
[----:B------:R-:W-:Y:S02]  /*1c10*/  MOV R58, c[0x0][0x16c] ;  /* 0x00005b00003a7a02 */ /* 0x000fe40000000f00 */
[----:B------:R-:W-:Y:S02]  /*1c20*/  MOV R60, c[0x0][0x16c] ;  /* 0x00005b00003c7a02 */ /* 0x000fe40000000f00 */
[----:B------:R-:W-:Y:S02]  /*1c30*/  MOV R59, c[0x0][0x168] ;  /* 0x00005a00003b7a02 */ /* 0x000fe40000000f00 */
[----:B------:R-:W-:Y:S02]  /*1c40*/  MOV R61, c[0x0][0x168] ;  /* 0x00005a00003d7a02 */ /* 0x000fe40000000f00 */
.L_x_214:
[----:B------:R-:W-:Y:S01]  /*1c50*/  HFMA2.MMA R6, -RZ, RZ, 0, 0 ;  /* 0x00000000ff067435 */ /* 0x000fe200000001ff */
[----:B------:R-:W-:Y:S01]  /*1c60*/  IMAD.MOV.U32 R8, RZ, RZ, RZ ;  /* 0x000000ffff087224 */ /* 0x000fe200078e00ff */
[----:B------:R-:W-:Y:S05]  /*1c70*/  @!P0 BRA `(.L_x_209) ;  /* 0x00000de000008947 */ /* 0x000fea0003800000 */
[----:B------:R-:W-:-:S05]  /*1c80*/  MOV R68, RZ ;  /* 0x000000ff00447202 */ /* 0x000fca0000000f00 */
[----:B------:R-:W-:-:S05]  /*1c90*/  IMAD.HI.U32 R4, R69, c[0x0][0x1b8], R68 ;  /* 0x00006e0045047a27 */ /* 0x000fca00078e0044 */
[----:B------:R-:W-:Y:S02]  /*1ca0*/  SHF.R.U32.HI R9, RZ, c[0x0][0x1bc], R4 ;  /* 0x00006f00ff097a19 */ /* 0x000fe40000011604 */
[----:B------:R-:W-:-:S03]  /*1cb0*/  MOV R4, 0x1 ;  /* 0x0000000100047802 */ /* 0x000fc60000000f00 */
[----:B------:R-:W-:Y:S01]  /*1cc0*/  IMAD.MOV R8, RZ, RZ, -R9 ;  /* 0x000000ffff087224 */ /* 0x000fe200078e0a09 */
[----:B------:R-:W-:-:S03]  /*1cd0*/  ISETP.NE.AND P1, PT, R4, c[0x0][0x1b0], PT ;  /* 0x00006c0004007a0c */ /* 0x000fc60003f25270 */
[----:B------:R-:W-:-:S04]  /*1ce0*/  IMAD R8, R8, c[0x0][0x1b4], R69 ;  /* 0x00006d0008087a24 */ /* 0x000fc800078e0245 */
[----:B------:R-:W-:-:S06]  /*1cf0*/  IMAD R8, R8, c[0x0][0x2e0], RZ ;  /* 0x0000b80008087a24 */ /* 0x000fcc00078e02ff */
        /* <DEDUP_REMOVED lines=214> */
.L_x_209:
[----:B------:R-:W-:-:S04]  /*2a60*/  LOP3.LUT R5, R8, 0xffffffe0, RZ, 0xc0, !PT ;  /* 0xffffffe008057812 */ /* 0x000fc800078ec0ff */
[----:B------:R-:W-:-:S04]  /*2a70*/  IADD3 R4, P1, R74, R5, RZ ;  /* 0x000000054a047210 */ /* 0x000fc80007f3e0ff */
[----:B------:R-:W-:-:S05]  /*2a80*/  IADD3.X R5, RZ, R75, RZ, P1, !PT ;  /* 0x0000004bff057210 */ /* 0x000fca0000ffe4ff */
[----:B------:R0:W5:Y:S04]  /*2a90*/  LDG.E.128 R36, [R4.64] ;  /* 0x0000002404247981 */ /* 0x000168000c1e1d00 */
[----:B------:R0:W5:Y:S01]  /*2aa0*/  LDG.E.128 R32, [R4.64+0x10] ;  /* 0x0000102404207981 */ /* 0x000162000c1e1d00 */
[----:B------:R-:W-:Y:S01]  /*2ab0*/  IADD3 R69, R69, c[0x0][0x17c], RZ ;  /* 0x00005f0045457a10 */ /* 0x000fe20007ffe0ff */
[----:B------:R-:W-:Y:S05]  /*2ac0*/  @!P0 BRA `(.L_x_210) ;  /* 0x00000dd000008947 */ /* 0x000fea0003800000 */
[----:B------:R-:W-:Y:S01]  /*2ad0*/  HFMA2.MMA R68, -RZ, RZ, 0, 0 ;  /* 0x00000000ff447435 */ /* 0x000fe200000001ff */
[----:B------:R-:W-:-:S05]  /*2ae0*/  IMAD.MOV.U32 R7, RZ, RZ, c[0x0][0x1b0] ;  /* 0x00006c00ff077624 */ /* 0x000fca00078e00ff */
[----:B------:R-:W-:-:S04]  /*2af0*/  ISETP.NE.AND P1, PT, R7, 0x1, PT ;  /* 0x000000010700780c */ /* 0x000fc80003f25270 */
[----:B0-----:R-:W-:-:S05]  /*2b00*/  IMAD.HI.U32 R4, R69, c[0x0][0x1b8], R68 ;  /* 0x00006e0045047a27 */ /* 0x001fca00078e0044 */
        /* <DEDUP_REMOVED lines=217> */
.L_x_210:
[----:B0-----:R-:W-:-:S04]  /*38a0*/  LOP3.LUT R5, R6, 0xffffffe0, RZ, 0xc0, !PT ;  /* 0xffffffe006057812 */ /* 0x001fc800078ec0ff */
[----:B------:R-:W-:-:S04]  /*38b0*/  IADD3 R4, P1, R74, R5, RZ ;  /* 0x000000054a047210 */ /* 0x000fc80007f3e0ff */
[----:B------:R-:W-:-:S05]  /*38c0*/  IADD3.X R5, RZ, R75, RZ, P1, !PT ;  /* 0x0000004bff057210 */ /* 0x000fca0000ffe4ff */
[----:B------:R0:W5:Y:S04]  /*38d0*/  LDG.E.128 R28, [R4.64] ;  /* 0x00000024041c7981 */ /* 0x000168000c1e1d00 */
[----:B------:R0:W5:Y:S01]  /*38e0*/  LDG.E.128 R24, [R4.64+0x10] ;  /* 0x0000102404187981 */ /* 0x000162000c1e1d00 */
[----:B------:R-:W-:Y:S01]  /*38f0*/  IADD3 R69, R69, c[0x0][0x17c], RZ ;  /* 0x00005f0045457a10 */ /* 0x000fe20007ffe0ff */
[----:B------:R-:W-:Y:S01]  /*3900*/  IMAD.MOV.U32 R8, RZ, RZ, RZ ;  /* 0x000000ffff087224 */ /* 0x000fe200078e00ff */
[----:B------:R-:W-:Y:S01]  /*3910*/  MOV R7, RZ ;  /* 0x000000ff00077202 */ /* 0x000fe20000000f00 */
[----:B------:R-:W-:Y:S05]  /*3920*/  @!P0 BRA `(.L_x_211) ;  /* 0x00000dd000008947 */ /* 0x000fea0003800000 */
[----:B------:R-:W-:Y:S01]  /*3930*/  HFMA2.MMA R68, -RZ, RZ, 0, 0 ;  /* 0x00000000ff447435 */ /* 0x000fe200000001ff */
[----:B------:R-:W-:-:S04]  /*3940*/  MOV R6, c[0x0][0x1b0] ;  /* 0x00006c0000067a02 */ /* 0x000fc80000000f00 */
[----:B------:R-:W-:-:S05]  /*3950*/  ISETP.NE.AND P1, PT, R6, 0x1, PT ;  /* 0x000000010600780c */ /* 0x000fca0003f25270 */
[----:B0-----:R-:W-:-:S05]  /*3960*/  IMAD.HI.U32 R4, R69, c[0x0][0x1b8], R68 ;  /* 0x00006e0045047a27 */ /* 0x001fca00078e0044 */
[----:B------:R-:W-:-:S05]  /*3970*/  SHF.R.U32.HI R9, RZ, c[0x0][0x1bc], R4 ;  /* 0x00006f00ff097a19 */ /* 0x000fca0000011604 */
[----:B------:R-:W-:-:S04]  /*3980*/  IMAD.MOV R8, RZ, RZ, -R9 ;  /* 0x000000ffff087224 */ /* 0x000fc800078e0a09 */
[----:B------:R-:W-:-:S04]  /*3990*/  IMAD R8, R8, c[0x0][0x1b4], R69 ;  /* 0x00006d0008087a24 */ /* 0x000fc800078e0245 */
[----:B------:R-:W-:Y:S01]  /*39a0*/  IMAD R8, R8, c[0x0][0x2e0], RZ ;  /* 0x0000b80008087a24 */ /* 0x000fe200078e02ff */
        /* <DEDUP_REMOVED lines=213> */
.L_x_211:
[----:B0-----:R-:W-:-:S04]  /*4700*/  LOP3.LUT R5, R8, 0xffffffe0, RZ, 0xc0, !PT ;  /* 0xffffffe008057812 */ /* 0x001fc800078ec0ff */
[----:B------:R-:W-:-:S05]  /*4710*/  IADD3 R4, P1, R74, R5, RZ ;  /* 0x000000054a047210 */ /* 0x000fca0007f3e0ff */
[----:B------:R-:W-:-:S05]  /*4720*/  IMAD.X R5, RZ, RZ, R75, P1 ;  /* 0x000000ffff057224 */ /* 0x000fca00008e064b */
[----:B------:R0:W5:Y:S04]  /*4730*/  LDG.E.128 R12, [R4.64] ;  /* 0x00000024040c7981 */ /* 0x000168000c1e1d00 */
[----:B------:R0:W5:Y:S01]  /*4740*/  LDG.E.128 R8, [R4.64+0x10] ;  /* 0x0000102404087981 */ /* 0x000162000c1e1d00 */
[----:B------:R-:W-:Y:S01]  /*4750*/  IADD3 R69, R69, c[0x0][0x17c], RZ ;  /* 0x00005f0045457a10 */ /* 0x000fe20007ffe0ff */
        /* <DEDUP_REMOVED lines=211> */
.L_x_212:
[----:B------:R-:W-:-:S04]  /*5490*/  LOP3.LUT R7, R7, 0xffffffe0, RZ, 0xc0, !PT ;  /* 0xffffffe007077812 */ /* 0x000fc800078ec0ff */
[----:B------:R-:W-:-:S04]  /*54a0*/  IADD3 R76, P1, R74, R7, RZ ;  /* 0x000000074a4c7210 */ /* 0x000fc80007f3e0ff */
[----:B------:R-:W-:-:S05]  /*54b0*/  IADD3.X R77, RZ, R75, RZ, P1, !PT ;  /* 0x0000004bff4d7210 */ /* 0x000fca0000ffe4ff */
[----:B0-----:R-:W2:Y:S04]  /*54c0*/  LDG.E.128 R4, [R76.64] ;  /* 0x000000244c047981 */ /* 0x001ea8000c1e1d00 */
[----:B------:R-:W3:Y:S01]  /*54d0*/  LDG.E.128 R40, [R76.64+0x10] ;  /* 0x000010244c287981 */ /* 0x000ee2000c1e1d00 */
[----:B------:R-:W-:Y:S01]  /*54e0*/  IADD3 R69, R69, c[0x0][0x17c], RZ ;  /* 0x00005f0045457a10 */ /* 0x000fe20007ffe0ff */
[----:B-----5:R-:W-:Y:S01]  /*54f0*/  FADD.FTZ R61, R36, R61 ;  /* 0x0000003d243d7221 */ /* 0x020fe20000010000 */
[----:B------:R-:W-:Y:S01]  /*5500*/  MOV R68, c[0x0][0x17c] ;  /* 0x00005f0000447a02 */ /* 0x000fe20000000f00 */
[----:B------:R-:W-:Y:S02]  /*5510*/  FADD.FTZ R62, R37, R62 ;  /* 0x0000003e253e7221 */ /* 0x000fe40000010000 */
[----:B------:R-:W-:-:S02]  /*5520*/  FADD.FTZ R59, R38, R59 ;  /* 0x0000003b263b7221 */ /* 0x000fc40000010000 */
[----:B------:R-:W-:Y:S02]  /*5530*/  IMAD R65, R68, 0x3, R69 ;  /* 0x0000000344417824 */ /* 0x000fe400078e0245 */
[----:B------:R-:W-:Y:S02]  /*5540*/  FADD.FTZ R60, R39, R60 ;  /* 0x0000003c273c7221 */ /* 0x000fe40000010000 */
[----:B------:R-:W-:Y:S01]  /*5550*/  FADD.FTZ R57, R32, R57 ;  /* 0x0000003920397221 */ /* 0x000fe20000010000 */
[----:B------:R-:W-:Y:S01]  /*5560*/  ISETP.GE.U32.AND P1, PT, R65, c[0x0][0x174], PT ;  /* 0x00005d0041007a0c */ /* 0x000fe20003f26070 */
[----:B------:R-:W-:Y:S02]  /*5570*/  FADD.FTZ R58, R33, R58 ;  /* 0x0000003a213a7221 */ /* 0x000fe40000010000 */
        /* <DEDUP_REMOVED lines=18> */
[----:B--2---:R-:W-:Y:S02]  /*56a0*/  FADD.FTZ R20, R4, R20 ;  /* 0x0000001404147221 */ /* 0x004fe40000010000 */
[----:B------:R-:W-:-:S02]  /*56b0*/  FADD.FTZ R21, R5, R21 ;  /* 0x0000001505157221 */ /* 0x000fc40000010000 */
[----:B------:R-:W-:Y:S02]  /*56c0*/  FADD.FTZ R22, R6, R22 ;  /* 0x0000001606167221 */ /* 0x000fe40000010000 */
[----:B------:R-:W-:Y:S02]  /*56d0*/  FADD.FTZ R0, R7, R0 ;  /* 0x0000000007007221 */ /* 0x000fe40000010000 */
[----:B---3--:R-:W-:Y:S02]  /*56e0*/  FADD.FTZ R3, R40, R3 ;  /* 0x0000000328037221 */ /* 0x008fe40000010000 */
[----:B------:R-:W-:Y:S02]  /*56f0*/  FADD.FTZ R16, R41, R16 ;  /* 0x0000001029107221 */ /* 0x000fe40000010000 */
[----:B------:R-:W-:Y:S02]  /*5700*/  FADD.FTZ R71, R42, R71 ;  /* 0x000000472a477221 */ /* 0x000fe40000010000 */
[----:B------:R-:W-:Y:S01]  /*5710*/  FADD.FTZ R64, R43, R64 ;  /* 0x000000402b407221 */ /* 0x000fe20000010000 */
[----:B------:R-:W-:Y:S01]  /*5720*/  @P1 CALL.REL.NOINC `(.L_x_213) ;  /* 0x0000001000001944 */ /* 0x000fe20003c00000 */
[----:B------:R-:W-:Y:S05]  /*5730*/  BRA `(.L_x_214) ;  /* 0xffffc51000007947 */ /* 0x000fea000383ffff */
.L_x_213:
[----:B------:R-:W-:Y:S05]  /*5740*/  BSYNC B1 ;  /* 0x0000000000017941 */ /* 0x000fea0003800000 */
.L_x_208:
[----:B------:R-:W-:Y:S05]  /*5750*/  BSYNC B0 ;  /* 0x0000000000007941 */ /* 0x000fea0003800000 */
.L_x_207:
[----:B------:R-:W-:Y:S01]  /*5760*/  ISETP.GE.U32.AND P0, PT, R69, c[0x0][0x174], PT ;  /* 0x00005d0045007a0c */ /* 0x000fe20003f06070 */
[----:B------:R-:W-:-:S12]  /*5770*/  BSSY B0, `(.L_x_215) ;  /* 0x0000340000007945 */ /* 0x000fd80003800000 */
[----:B------:R-:W-:Y:S05]  /*5780*/  @P0 BRA `(.L_x_216) ;  /* 0x000033e000000947 */ /* 0x000fea0003800000 */
[----:B------:R-:W-:Y:S01]  /*5790*/  ISETP.NE.AND P1, PT, RZ, c[0x0][0x1b0], PT ;  /* 0x00006c00ff007a0c */ /* 0x000fe20003f25270 */
[----:B------:R-:W-:-:S12]  /*57a0*/  IMAD.MOV.U32 R37, RZ, RZ, RZ ;  /* 0x000000ffff257224 */ /* 0x000fd800078e00ff */
        /* <DEDUP_REMOVED lines=199> */
.L_x_217:
[----:B------:R-:W-:-:S04]  /*6420*/  LOP3.LUT R33, R37, 0xffffffe0, RZ, 0xc0, !PT ;  /* 0xffffffe025217812 */ /* 0x000fc800078ec0ff */
[----:B------:R-:W-:-:S04]  /*6430*/  IADD3 R32, P2, R74, R33, RZ ;  /* 0x000000214a207210 */ /* 0x000fc80007f5e0ff */
[----:B------:R-:W-:-:S05]  /*6440*/  IADD3.X R33, RZ, R75, RZ, P2, !PT ;  /* 0x0000004bff217210 */ /* 0x000fca00017fe4ff */
[----:B------:R0:W5:Y:S04]  /*6450*/  LDG.E.128 R36, [R32.64] ;  /* 0x0000002420247981 */ /* 0x000168000c1e1d00 */
[----:B0-----:R-:W5:Y:S01]  /*6460*/  LDG.E.128 R32, [R32.64+0x10] ;  /* 0x0000102420207981 */ /* 0x001f62000c1e1d00 */
        /* <DEDUP_REMOVED lines=203> */
.L_x_218:
[----:B------:R-:W-:-:S04]  /*7120*/  LOP3.LUT R25, R29, 0xffffffe0, RZ, 0xc0, !PT ;  /* 0xffffffe01d197812 */ /* 0x000fc800078ec0ff */
[----:B------:R-:W-:-:S05]  /*7130*/  IADD3 R24, P2, R74, R25, RZ ;  /* 0x000000194a187210 */ /* 0x000fca0007f5e0ff */
[----:B------:R-:W-:-:S05]  /*7140*/  IMAD.X R25, RZ, RZ, R75, P2 ;  /* 0x000000ffff197224 */ /* 0x000fca00010e064b */
[----:B------:R0:W5:Y:S04]  /*7150*/  LDG.E.128 R28, [R24.64] ;  /* 0x00000024181c7981 */ /* 0x000168000c1e1d00 */
[----:B0-----:R-:W5:Y:S01]  /*7160*/  LDG.E.128 R24, [R24.64+0x10] ;  /* 0x0000102418187981 */ /* 0x001f62000c1e1d00 */
        /* <DEDUP_REMOVED lines=203> */
.L_x_219:
        /* <DEDUP_REMOVED lines=208> */
.L_x_220:
[----:B------:R-:W-:-:S04]  /*8b20*/  LOP3.LUT R41, R41, 0xffffffe0, RZ, 0xc0, !PT ;  /* 0xffffffe029297812 */ /* 0x000fc800078ec0ff */
[----:B------:R-:W-:-:S04]  /*8b30*/  IADD3 R74, P1, R74, R41, RZ ;  /* 0x000000294a4a7210 */ /* 0x000fc80007f3e0ff */
[----:B------:R-:W-:-:S05]  /*8b40*/  IADD3.X R75, RZ, R75, RZ, P1, !PT ;  /* 0x0000004bff4b7210 */ /* 0x000fca0000ffe4ff */
[----:B------:R0:W5:Y:S04]  /*8b50*/  LDG.E.128 R4, [R74.64] ;  /* 0x000000244a047981 */ /* 0x000168000c1e1d00 */
[----:B------:R0:W5:Y:S02]  /*8b60*/  LDG.E.128 R40, [R74.64+0x10] ;  /* 0x000010244a287981 */ /* 0x000164000c1e1d00 */
.L_x_216:
[----:B------:R-:W-:Y:S05]  /*8b70*/  BSYNC B0 ;  /* 0x0000000000007941 */ /* 0x000fea0003800000 */
.L_x_215:
[----:B------:R-:W-:Y:S01]  /*8b80*/  BSSY B0, `(.L_x_221) ;  /* 0x000002a000007945 */ /* 0x000fe20003800000 */
[----:B------:R-:W-:Y:S05]  /*8b90*/  @P0 BRA `(.L_x_222) ;  /* 0x0000028000000947 */ /* 0x000fea0003800000 */
[----:B------:R-:W-:Y:S01]  /*8ba0*/  IADD3 R69, R69, c[0x0][0x17c], RZ ;  /* 0x00005f0045457a10 */ /* 0x000fe20007ffe0ff */
[----:B-----5:R-:W-:Y:S02]  /*8bb0*/  FADD.FTZ R61, R61, R36 ;  /* 0x000000243d3d7221 */ /* 0x020fe40000010000 */
[----:B------:R-:W-:Y:S01]  /*8bc0*/  FADD.FTZ R62, R62, R37 ;  /* 0x000000253e3e7221 */ /* 0x000fe20000010000 */
[----:B------:R-:W-:Y:S01]  /*8bd0*/  ISETP.GE.U32.AND P0, PT, R69, c[0x0][0x174], PT ;  /* 0x00005d0045007a0c */ /* 0x000fe20003f06070 */
[----:B------:R-:W-:-:S02]  /*8be0*/  FADD.FTZ R59, R59, R38 ;  /* 0x000000263b3b7221 */ /* 0x000fc40000010000 */
[----:B------:R-:W-:Y:S02]  /*8bf0*/  FADD.FTZ R60, R60, R39 ;  /* 0x000000273c3c7221 */ /* 0x000fe40000010000 */
[----:B------:R-:W-:Y:S02]  /*8c00*/  FADD.FTZ R57, R57, R32 ;  /* 0x0000002039397221 */ /* 0x000fe40000010000 */
[----:B------:R-:W-:Y:S02]  /*8c10*/  FADD.FTZ R58, R58, R33 ;  /* 0x000000213a3a7221 */ /* 0x000fe40000010000 */
[----:B------:R-:W-:Y:S02]  /*8c20*/  FADD.FTZ R55, R55, R34 ;  /* 0x0000002237377221 */ /* 0x000fe40000010000 */
[----:B------:R-:W-:Y:S02]  /*8c30*/  FADD.FTZ R56, R56, R35 ;  /* 0x0000002338387221 */ /* 0x000fe40000010000 */
[----:B------:R-:W-:Y:S05]  /*8c40*/  @P0 BRA `(.L_x_222) ;  /* 0x000001d000000947 */ /* 0x000fea0003800000 */
[----:B------:R-:W-:Y:S01]  /*8c50*/  IADD3 R32, R69, c[0x0][0x17c], RZ ;  /* 0x00005f0045207a10 */ /* 0x000fe20007ffe0ff */
        /* <DEDUP_REMOVED lines=9> */
[----:B------:R-:W-:Y:S05]  /*8cf0*/  @P0 BRA `(.L_x_222) ;  /* 0x0000012000000947 */ /* 0x000fea0003800000 */
[----:B------:R-:W-:Y:S01]  /*8d00*/  IADD3 R24, R32, c[0x0][0x17c], RZ ;  /* 0x00005f0020187a10 */ /* 0x000fe20007ffe0ff */
        /* <DEDUP_REMOVED lines=9> */
[----:B------:R-:W-:Y:S02]  /*8da0*/  @!P0 FADD.FTZ R20, R20, R4 ;  /* 0x0000000414148221 */ /* 0x000fe40000010000 */
[----:B------:R-:W-:Y:S02]  /*8db0*/  @!P0 FADD.FTZ R21, R21, R5 ;  /* 0x0000000515158221 */ /* 0x000fe40000010000 */
[----:B------:R-:W-:-:S02]  /*8dc0*/  @!P0 FADD.FTZ R22, R22, R6 ;  /* 0x0000000616168221 */ /* 0x000fc40000010000 */
[----:B------:R-:W-:Y:S02]  /*8dd0*/  @!P0 FADD.FTZ R0, R0, R7 ;  /* 0x0000000700008221 */ /* 0x000fe40000010000 */
[----:B------:R-:W-:Y:S02]  /*8de0*/  @!P0 FADD.FTZ R3, R3, R40 ;  /* 0x0000002803038221 */ /* 0x000fe40000010000 */
[----:B------:R-:W-:Y:S02]  /*8df0*/  @!P0 FADD.FTZ R16, R16, R41 ;  /* 0x0000002910108221 */ /* 0x000fe40000010000 */
[----:B------:R-:W-:Y:S02]  /*8e00*/  @!P0 FADD.FTZ R71, R71, R42 ;  /* 0x0000002a47478221 */ /* 0x000fe40000010000 */
[----:B------:R-:W-:Y:S02]  /*8e10*/  @!P0 FADD.FTZ R64, R64, R43 ;  /* 0x0000002b40408221 */ /* 0x000fe40000010000 */
.L_x_222:
[----:B------:R-:W-:Y:S05]  /*8e20*/  BSYNC B0 ;  /* 0x0000000000007941 */ /* 0x000fea0003800000 */
.L_x_221:
        /* <DEDUP_REMOVED lines=23> */
[----:B------:R-:W-:Y:S01]  /*8fa0*/  FADD.FTZ R20, R45, R20 ;  /* 0x000000142d147221 */ /* 0x000fe20000010000 */
[----:B------:R-:W-:Y:S05]  /*8fb0*/  BRA `(.L_x_190) ;  /* 0x00001dd000007947 */ /* 0x000fea0003800000 */
.L_x_206:
        /* <DEDUP_REMOVED lines=80> */
.L_x_225:
[----:B------:R-:W-:Y:S01]  /*94c0*/  IMAD R12, R66, R69, RZ ;  /* 0x00000045420c7224 */ /* 0x000fe200078e02ff */
[----:B------:R-:W-:-:S04]  /*94d0*/  IADD3 R69, R69, c[0x0][0x17c], RZ ;  /* 0x00005f0045457a10 */ /* 0x000fc80007ffe0ff */
[----:B------:R-:W-:Y:S01]  /*94e0*/  SHF.R.U32.HI R41, RZ, 0x2, R12 ;  /* 0x00000002ff297819 */ /* 0x000fe2000001160c */
[----:B------:R-:W-:Y:S01]  /*94f0*/  IMAD R12, R66, R69, RZ ;  /* 0x00000045420c7224 */ /* 0x000fe200078e02ff */
[----:B------:R-:W-:-:S03]  /*9500*/  IADD3 R69, R69, c[0x0][0x17c], RZ ;  /* 0x00005f0045457a10 */ /* 0x000fc60007ffe0ff */
[----:B------:R-:W-:Y:S01]  /*9510*/  IMAD.WIDE.U32 R40, R41, 0x20, R74 ;  /* 0x0000002029287825 */ /* 0x000fe200078e004a */
[----:B------:R-:W-:-:S03]  /*9520*/  SHF.R.U32.HI R13, RZ, 0x2, R12 ;  /* 0x00000002ff0d7819 */ /* 0x000fc6000001160c */
[----:B------:R-:W-:Y:S01]  /*9530*/  IMAD R14, R66, R69, RZ ;  /* 0x00000045420e7224 */ /* 0x000fe200078e02ff */
[----:B------:R-:W-:Y:S01]  /*9540*/  IADD3 R69, R69, c[0x0][0x17c], RZ ;  /* 0x00005f0045457a10 */ /* 0x000fe20007ffe0ff */
[----:B------:R0:W2:Y:S01]  /*9550*/  LDG.E.128 R28, [R40.64] ;  /* 0x00000024281c7981 */ /* 0x0000a2000c1e1d00 */
[----:B------:R-:W-:-:S03]  /*9560*/  IMAD.WIDE.U32 R12, R13, 0x20, R74 ;  /* 0x000000200d0c7825 */ /* 0x000fc600078e004a */
[----:B------:R0:W3:Y:S01]  /*9570*/  LDG.E.128 R24, [R40.64+0x10] ;  /* 0x0000102428187981 */ /* 0x0000e2000c1e1d00 */
[----:B------:R-:W-:Y:S01]  /*9580*/  IMAD R34, R66, R69, RZ ;  /* 0x0000004542227224 */ /* 0x000fe200078e02ff */
[----:B------:R-:W-:Y:S02]  /*9590*/  SHF.R.U32.HI R33, RZ, 0x2, R14 ;  /* 0x00000002ff217819 */ /* 0x000fe4000001160e */
[----:B------:R1:W4:Y:S02]  /*95a0*/  LDG.E.128 R20, [R12.64] ;  /* 0x000000240c147981 */ /* 0x000324000c1e1d00 */
[----:B------:R-:W-:Y:S01]  /*95b0*/  SHF.R.U32.HI R77, RZ, 0x2, R34 ;  /* 0x00000002ff4d7819 */ /* 0x000fe20000011622 */
[----:B------:R-:W-:-:S04]  /*95c0*/  IMAD.WIDE.U32 R32, R33, 0x20, R74 ;  /* 0x0000002021207825 */ /* 0x000fc800078e004a */
[----:B------:R-:W-:Y:S01]  /*95d0*/  IMAD.WIDE.U32 R76, R77, 0x20, R74 ;  /* 0x000000204d4c7825 */ /* 0x000fe200078e004a */
[----:B------:R5:W4:Y:S04]  /*95e0*/  LDG.E.128 R44, [R32.64] ;  /* 0x00000024202c7981 */ /* 0x000b28000c1e1d00 */
[----:B-1----:R-:W4:Y:S04]  /*95f0*/  LDG.E.128 R12, [R12.64+0x10] ;  /* 0x000010240c0c7981 */ /* 0x002f28000c1e1d00 */
[----:B------:R-:W4:Y:S04]  /*9600*/  LDG.E.128 R36, [R76.64] ;  /* 0x000000244c247981 */ /* 0x000f28000c1e1d00 */
[----:B-----5:R-:W5:Y:S04]  /*9610*/  LDG.E.128 R32, [R32.64+0x10] ;  /* 0x0000102420207981 */ /* 0x020f68000c1e1d00 */
[----:B0-----:R-:W5:Y:S01]  /*9620*/  LDG.E.128 R40, [R76.64+0x10] ;  /* 0x000010244c287981 */ /* 0x001f62000c1e1d00 */
        /* <DEDUP_REMOVED lines=23> */
[----:B-----5:R-:W-:Y:S02]  /*97a0*/  FADD.FTZ R59, R32, R59 ;  /* 0x0000003b203b7221 */ /* 0x020fe40000010000 */
        /* <DEDUP_REMOVED lines=10> */
[----:B------:R-:W-:Y:S01]  /*9850*/  FADD.FTZ R64, R43, R64 ;  /* 0x000000402b407221 */ /* 0x000fe20000010000 */
[----:B------:R-:W-:Y:S05]  /*9860*/  @!P0 BRA `(.L_x_225) ;  /* 0xfffffc5000008947 */ /* 0x000fea000383ffff */
[----:B------:R-:W-:Y:S05]  /*9870*/  BSYNC B1 ;  /* 0x0000000000017941 */ /* 0x000fea0003800000 */
.L_x_224:
[----:B------:R-:W-:Y:S05]  /*9880*/  BSYNC B0 ;  /* 0x0000000000007941 */ /* 0x000fea0003800000 */
.L_x_223:
[----:B------:R-:W-:Y:S01]  /*9890*/  ISETP.GE.U32.AND P1, PT, R69, c[0x0][0x174], PT ;  /* 0x00005d0045007a0c */ /* 0x000fe20003f26070 */
[----:B------:R-:W-:-:S12]  /*98a0*/  BSSY B0, `(.L_x_226) ;  /* 0x000001e000007945 */ /* 0x000fd80003800000 */
[----:B------:R-:W-:Y:S05]  /*98b0*/  @P1 BRA `(.L_x_227) ;  /* 0x000001c000001947 */ /* 0x000fea0003800000 */
[----:B------:R-:W-:-:S05]  /*98c0*/  IMAD R0, R66, R69, RZ ;  /* 0x0000004542007224 */ /* 0x000fca00078e02ff */
[----:B------:R-:W-:-:S05]  /*98d0*/  SHF.R.U32.HI R77, RZ, 0x2, R0 ;  /* 0x00000002ff4d7819 */ /* 0x000fca0000011600 */
[----:B------:R-:W-:-:S05]  /*98e0*/  IMAD.WIDE.U32 R76, R77, 0x20, R74 ;  /* 0x000000204d4c7825 */ /* 0x000fca00078e004a */
[----:B------:R0:W5:Y:S04]  /*98f0*/  LDG.E.128 R28, [R76.64] ;  /* 0x000000244c1c7981 */ /* 0x000168000c1e1d00 */
[----:B------:R0:W5:Y:S01]  /*9900*/  LDG.E.128 R24, [R76.64+0x10] ;  /* 0x000010244c187981 */ /* 0x000162000c1e1d00 */
[----:B------:R-:W-:-:S04]  /*9910*/  IADD3 R68, R69, c[0x0][0x17c], RZ ;  /* 0x00005f0045447a10 */ /* 0x000fc80007ffe0ff */
[----:B------:R-:W-:-:S13]  /*9920*/  ISETP.GE.U32.AND P0, PT, R68, c[0x0][0x174], PT ;  /* 0x00005d0044007a0c */ /* 0x000fda0003f06070 */
[----:B------:R-:W-:Y:S05]  /*9930*/  @P0 BRA `(.L_x_227) ;  /* 0x0000014000000947 */ /* 0x000fea0003800000 */
[----:B0-----:R-:W-:-:S05]  /*9940*/  IMAD R0, R66, R68, RZ ;  /* 0x0000004442007224 */ /* 0x001fca00078e02ff */
[----:B------:R-:W-:-:S05]  /*9950*/  SHF.R.U32.HI R77, RZ, 0x2, R0 ;  /* 0x00000002ff4d7819 */ /* 0x000fca0000011600 */
[----:B------:R-:W-:-:S05]  /*9960*/  IMAD.WIDE.U32 R76, R77, 0x20, R74 ;  /* 0x000000204d4c7825 */ /* 0x000fca00078e004a */
[----:B------:R0:W5:Y:S04]  /*9970*/  LDG.E.128 R20, [R76.64] ;  /* 0x000000244c147981 */ /* 0x000168000c1e1d00 */
[----:B------:R0:W5:Y:S01]  /*9980*/  LDG.E.128 R12, [R76.64+0x10] ;  /* 0x000010244c0c7981 */ /* 0x000162000c1e1d00 */
[----:B------:R-:W-:-:S04]  /*9990*/  IADD3 R0, R68, c[0x0][0x17c], RZ ;  /* 0x00005f0044007a10 */ /* 0x000fc80007ffe0ff */
[----:B------:R-:W-:-:S13]  /*99a0*/  ISETP.GE.U32.AND P0, PT, R0, c[0x0][0x174], PT ;  /* 0x00005d0000007a0c */ /* 0x000fda0003f06070 */
[----:B------:R-:W-:Y:S05]  /*99b0*/  @P0 BRA `(.L_x_227) ;  /* 0x000000c000000947 */ /* 0x000fea0003800000 */
[----:B0-----:R-:W-:Y:S01]  /*99c0*/  IADD3 R33, R0, c[0x0][0x17c], RZ ;  /* 0x00005f0000217a10 */ /* 0x001fe20007ffe0ff */
[----:B------:R-:W-:-:S03]  /*99d0*/  IMAD R0, R66, R0, RZ ;  /* 0x0000000042007224 */ /* 0x000fc600078e02ff */
[----:B------:R-:W-:Y:S02]  /*99e0*/  ISETP.GE.U32.AND P0, PT, R33, c[0x0][0x174], PT ;  /* 0x00005d0021007a0c */ /* 0x000fe40003f06070 */
[----:B------:R-:W-:-:S05]  /*99f0*/  SHF.R.U32.HI R77, RZ, 0x2, R0 ;  /* 0x00000002ff4d7819 */ /* 0x000fca0000011600 */
[----:B------:R-:W-:-:S05]  /*9a00*/  IMAD.WIDE.U32 R76, R77, 0x20, R74 ;  /* 0x000000204d4c7825 */ /* 0x000fca00078e004a */
[----:B------:R0:W5:Y:S01]  /*9a10*/  LDG.E.128 R44, [R76.64] ;  /* 0x000000244c2c7981 */ /* 0x000162000c1e1d00 */
[----:B------:R-:W-:-:S05]  /*9a20*/  @!P0 IMAD R66, R66, R33, RZ ;  /* 0x0000002142428224 */ /* 0x000fca00078e02ff */
[----:B------:R-:W-:-:S05]  /*9a30*/  @!P0 SHF.R.U32.HI R33, RZ, 0x2, R66 ;  /* 0x00000002ff218819 */ /* 0x000fca0000011642 */
[----:B------:R-:W-:Y:S02]  /*9a40*/  @!P0 IMAD.WIDE.U32 R74, R33, 0x20, R74 ;  /* 0x00000020214a8825 */ /* 0x000fe400078e004a */
[----:B------:R0:W5:Y:S04]  /*9a50*/  LDG.E.128 R32, [R76.64+0x10] ;  /* 0x000010244c207981 */ /* 0x000168000c1e1d00 */
[----:B------:R0:W5:Y:S04]  /*9a60*/  @!P0 LDG.E.128 R36, [R74.64] ;  /* 0x000000244a248981 */ /* 0x000168000c1e1d00 */
[----:B------:R0:W5:Y:S02]  /*9a70*/  @!P0 LDG.E.128 R40, [R74.64+0x10] ;  /* 0x000010244a288981 */ /* 0x000164000c1e1d00 */
.L_x_227:
[----:B0-----:R-:W-:Y:S05]  /*9a80*/  BSYNC B0 ;  /* 0x0000000000007941 */ /* 0x001fea0003800000 */
.L_x_226:
[----:B------:R-:W-:Y:S01]  /*9a90*/  BSSY B0, `(.L_x_228) ;  /* 0x000002a000007945 */ /* 0x000fe20003800000 */
[----:B------:R-:W-:Y:S05]  /*9aa0*/  @P1 BRA `(.L_x_229) ;  /* 0x0000028000001947 */ /* 0x000fea0003800000 */
[----:B------:R-:W-:Y:S01]  /*9ab0*/  IADD3 R0, R69, c[0x0][0x17c], RZ ;  /* 0x00005f0045007a10 */ /* 0x000fe20007ffe0ff */
[----:B-----5:R-:W-:-:S02]  /*9ac0*/  FADD.FTZ R19, R19, R28 ;  /* 0x0000001c13137221 */ /* 0x020fc40000010000 */
        /* <DEDUP_REMOVED lines=19> */
[----:B------:R-:W-:Y:S05]  /*9c00*/  @P0 BRA `(.L_x_229) ;  /* 0x0000012000000947 */ /* 0x000fea0003800000 */
[----:B------:R-:W-:Y:S01]  /*9c10*/  IADD3 R0, R0, c[0x0][0x17c], RZ ;  /* 0x00005f0000007a10 */ /* 0x000fe20007ffe0ff */
[----:B------:R-:W-:Y:S02]  /*9c20*/  FADD.FTZ R55, R55, R44 ;  /* 0x0000002c37377221 */ /* 0x000fe40000010000 */
        /* <DEDUP_REMOVED lines=8> */
[----:B------:R-:W-:-:S02]  /*9cb0*/  @!P0 FADD.FTZ R63, R63, R36 ;  /* 0x000000243f3f8221 */ /* 0x000fc40000010000 */
[----:B------:R-:W-:Y:S02]  /*9cc0*/  @!P0 FADD.FTZ R58, R58, R37 ;  /* 0x000000253a3a8221 */ /* 0x000fe40000010000 */
[----:B------:R-:W-:Y:S02]  /*9cd0*/  @!P0 FADD.FTZ R65, R65, R38 ;  /* 0x0000002641418221 */ /* 0x000fe40000010000 */
[----:B------:R-:W-:Y:S02]  /*9ce0*/  @!P0 FADD.FTZ R60, R60, R39 ;  /* 0x000000273c3c8221 */ /* 0x000fe40000010000 */
[----:B------:R-:W-:Y:S02]  /*9cf0*/  @!P0 FADD.FTZ R67, R67, R40 ;  /* 0x0000002843438221 */ /* 0x000fe40000010000 */
[----:B------:R-:W-:Y:S02]  /*9d00*/  @!P0 FADD.FTZ R62, R62, R41 ;  /* 0x000000293e3e8221 */ /* 0x000fe40000010000 */
[----:B------:R-:W-:-:S02]  /*9d10*/  @!P0 FADD.FTZ R71, R71, R42 ;  /* 0x0000002a47478221 */ /* 0x000fc40000010000 */
[----:B------:R-:W-:Y:S02]  /*9d20*/  @!P0 FADD.FTZ R64, R64, R43 ;  /* 0x0000002b40408221 */ /* 0x000fe40000010000 */
.L_x_229:
[----:B------:R-:W-:Y:S05]  /*9d30*/  BSYNC B0 ;  /* 0x0000000000007941 */ /* 0x000fea0003800000 */
.L_x_228:
        /* <DEDUP_REMOVED lines=23> */
[----:B------:R-:W-:Y:S01]  /*9eb0*/  FADD.FTZ R20, R4, R63 ;  /* 0x0000003f04147221 */ /* 0x000fe20000010000 */
[----:B------:R-:W-:Y:S05]  /*9ec0*/  BRA `(.L_x_190) ;  /* 0x00000ec000007947 */ /* 0x000fea0003800000 */
.L_x_205:
[----:B------:R-:W-:Y:S01]  /*9ed0*/  MOV R6, c[0x0][0x17c] ;  /* 0x00005f0000067a02 */ /* 0x000fe20000000f00 */
[----:B------:R-:W-:Y:S01]  /*9ee0*/  BSSY B0, `(.L_x_230) ;  /* 0x000008b000007945 */ /* 0x000fe20003800000 */
[----:B------:R-:W-:Y:S01]  /*9ef0*/  IMAD.MOV.U32 R7, RZ, RZ, c[0x0][0x168] ;  /* 0x00005a00ff077624 */ /* 0x000fe200078e00ff */
        /* <DEDUP_REMOVED lines=81> */
.L_x_232:
[----:B------:R-:W-:Y:S02]  /*a410*/  SHF.R.U32.HI R41, RZ, 0x2, R69 ;  /* 0x00000002ff297819 */ /* 0x000fe40000011645 */
[----:B------:R-:W-:-:S03]  /*a420*/  IADD3 R69, R69, c[0x0][0x17c], RZ ;  /* 0x00005f0045457a10 */ /* 0x000fc60007ffe0ff */
[----:B------:R-:W-:Y:S01]  /*a430*/  IMAD.WIDE.U32 R40, R41, 0x20, R74 ;  /* 0x0000002029287825 */ /* 0x000fe200078e004a */
[----:B------:R-:W-:Y:S02]  /*a440*/  SHF.R.U32.HI R9, RZ, 0x2, R69 ;  /* 0x00000002ff097819 */ /* 0x000fe40000011645 */
[----:B------:R-:W-:Y:S02]  /*a450*/  IADD3 R69, R69, c[0x0][0x17c], RZ ;  /* 0x00005f0045457a10 */ /* 0x000fe40007ffe0ff */
[----:B------:R0:W2:Y:S01]  /*a460*/  LDG.E.128 R28, [R40.64] ;  /* 0x00000024281c7981 */ /* 0x0000a2000c1e1d00 */
[----:B------:R-:W-:Y:S01]  /*a470*/  IMAD.WIDE.U32 R8, R9, 0x20, R74 ;  /* 0x0000002009087825 */ /* 0x000fe200078e004a */
[----:B------:R-:W-:Y:S02]  /*a480*/  SHF.R.U32.HI R77, RZ, 0x2, R69 ;  /* 0x00000002ff4d7819 */ /* 0x000fe40000011645 */
[----:B------:R-:W-:Y:S01]  /*a490*/  IADD3 R69, R69, c[0x0][0x17c], RZ ;  /* 0x00005f0045457a10 */ /* 0x000fe20007ffe0ff */
[----:B------:R0:W3:Y:S03]  /*a4a0*/  LDG.E.128 R20, [R40.64+0x10] ;  /* 0x0000102428147981 */ /* 0x0000e6000c1e1d00 */
[----:B------:R-:W-:Y:S01]  /*a4b0*/  SHF.R.U32.HI R71, RZ, 0x2, R69 ;  /* 0x00000002ff477819 */ /* 0x000fe20000011645 */
[--C-:B------:R-:W-:Y:S01]  /*a4c0*/  IMAD.WIDE.U32 R76, R77, 0x20, R74.reuse ;  /* 0x000000204d4c7825 */ /* 0x100fe200078e004a */
[----:B------:R1:W4:Y:S03]  /*a4d0*/  LDG.E.128 R12, [R8.64] ;  /* 0x00000024080c7981 */ /* 0x000326000c1e1d00 */
[----:B------:R-:W-:Y:S01]  /*a4e0*/  IMAD.WIDE.U32 R70, R71, 0x20, R74 ;  /* 0x0000002047467825 */ /* 0x000fe200078e004a */
[----:B------:R-:W5:Y:S04]  /*a4f0*/  LDG.E.128 R44, [R76.64] ;  /* 0x000000244c2c7981 */ /* 0x000f68000c1e1d00 */
[----:B------:R-:W5:Y:S04]  /*a500*/  LDG.E.128 R32, [R76.64+0x10] ;  /* 0x000010244c207981 */ /* 0x000f68000c1e1d00 */
[----:B-1----:R-:W5:Y:S04]  /*a510*/  LDG.E.128 R8, [R8.64+0x10] ;  /* 0x0000102408087981 */ /* 0x002f68000c1e1d00 */
[----:B------:R-:W5:Y:S04]  /*a520*/  LDG.E.128 R36, [R70.64] ;  /* 0x0000002446247981 */ /* 0x000f68000c1e1d00 */
        /* <DEDUP_REMOVED lines=38> */
.L_x_231:
[----:B------:R-:W-:Y:S05]  /*a790*/  BSYNC B0 ;  /* 0x0000000000007941 */ /* 0x000fea0003800000 */
.L_x_230:
[----:B------:R-:W-:Y:S01]  /*a7a0*/  ISETP.GE.U32.AND P1, PT, R69, c[0x0][0x174], PT ;  /* 0x00005d0045007a0c */ /* 0x000fe20003f26070 */
[----:B------:R-:W-:-:S12]  /*a7b0*/  BSSY B0, `(.L_x_233) ;  /* 0x000001a000007945 */ /* 0x000fd80003800000 */
[----:B------:R-:W-:Y:S05]  /*a7c0*/  @P1 BRA `(.L_x_234) ;  /* 0x0000018000001947 */ /* 0x000fea0003800000 */
[----:B------:R-:W-:-:S05]  /*a7d0*/  SHF.R.U32.HI R71, RZ, 0x2, R69 ;  /* 0x00000002ff477819 */ /* 0x000fca0000011645 */
[----:B------:R-:W-:-:S05]  /*a7e0*/  IMAD.WIDE.U32 R70, R71, 0x20, R74 ;  /* 0x0000002047467825 */ /* 0x000fca00078e004a */
[----:B------:R0:W5:Y:S04]  /*a7f0*/  LDG.E.128 R28, [R70.64] ;  /* 0x00000024461c7981 */ /* 0x000168000c1e1d00 */
[----:B------:R0:W5:Y:S01]  /*a800*/  LDG.E.128 R20, [R70.64+0x10] ;  /* 0x0000102446147981 */ /* 0x000162000c1e1d00 */
[----:B------:R-:W-:-:S04]  /*a810*/  IADD3 R6, R69, c[0x0][0x17c], RZ ;  /* 0x00005f0045067a10 */ /* 0x000fc80007ffe0ff */
[----:B------:R-:W-:-:S13]  /*a820*/  ISETP.GE.U32.AND P0, PT, R6, c[0x0][0x174], PT ;  /* 0x00005d0006007a0c */ /* 0x000fda0003f06070 */
[----:B------:R-:W-:Y:S05]  /*a830*/  @P0 BRA `(.L_x_234) ;  /* 0x0000011000000947 */ /* 0x000fea0003800000 */
[----:B0-----:R-:W-:-:S05]  /*a840*/  SHF.R.U32.HI R71, RZ, 0x2, R6 ;  /* 0x00000002ff477819 */ /* 0x001fca0000011606 */
[----:B------:R-:W-:-:S05]  /*a850*/  IMAD.WIDE.U32 R70, R71, 0x20, R74 ;  /* 0x0000002047467825 */ /* 0x000fca00078e004a */
[----:B------:R0:W5:Y:S04]  /*a860*/  LDG.E.128 R12, [R70.64] ;  /* 0x00000024460c7981 */ /* 0x000168000c1e1d00 */
[----:B------:R0:W5:Y:S01]  /*a870*/  LDG.E.128 R8, [R70.64+0x10] ;  /* 0x0000102446087981 */ /* 0x000162000c1e1d00 */
[----:B------:R-:W-:-:S04]  /*a880*/  IADD3 R6, R6, c[0x0][0x17c], RZ ;  /* 0x00005f0006067a10 */ /* 0x000fc80007ffe0ff */
[----:B------:R-:W-:-:S13]  /*a890*/  ISETP.GE.U32.AND P0, PT, R6, c[0x0][0x174], PT ;  /* 0x00005d0006007a0c */ /* 0x000fda0003f06070 */
[----:B------:R-:W-:Y:S05]  /*a8a0*/  @P0 BRA `(.L_x_234) ;  /* 0x000000a000000947 */ /* 0x000fea0003800000 */
[----:B0-----:R-:W-:Y:S02]  /*a8b0*/  IADD3 R33, R6, c[0x0][0x17c], RZ ;  /* 0x00005f0006217a10 */ /* 0x001fe40007ffe0ff */
[----:B------:R-:W-:Y:S02]  /*a8c0*/  SHF.R.U32.HI R71, RZ, 0x2, R6 ;  /* 0x00000002ff477819 */ /* 0x000fe40000011606 */
[----:B------:R-:W-:-:S03]  /*a8d0*/  ISETP.GE.U32.AND P0, PT, R33, c[0x0][0x174], PT ;  /* 0x00005d0021007a0c */ /* 0x000fc60003f06070 */
[----:B------:R-:W-:-:S05]  /*a8e0*/  IMAD.WIDE.U32 R70, R71, 0x20, R74 ;  /* 0x0000002047467825 */ /* 0x000fca00078e004a */
[----:B------:R0:W5:Y:S05]  /*a8f0*/  LDG.E.128 R44, [R70.64] ;  /* 0x00000024462c7981 */ /* 0x00016a000c1e1d00 */
[----:B------:R-:W-:-:S05]  /*a900*/  @!P0 SHF.R.U32.HI R33, RZ, 0x2, R33 ;  /* 0x00000002ff218819 */ /* 0x000fca0000011621 */
[----:B------:R-:W-:Y:S02]  /*a910*/  @!P0 IMAD.WIDE.U32 R74, R33, 0x20, R74 ;  /* 0x00000020214a8825 */ /* 0x000fe400078e004a */
[----:B------:R0:W5:Y:S04]  /*a920*/  LDG.E.128 R32, [R70.64+0x10] ;  /* 0x0000102446207981 */ /* 0x000168000c1e1d00 */
[----:B------:R0:W5:Y:S04]  /*a930*/  @!P0 LDG.E.128 R36, [R74.64] ;  /* 0x000000244a248981 */ /* 0x000168000c1e1d00 */
[----:B------:R0:W5:Y:S02]  /*a940*/  @!P0 LDG.E.128 R40, [R74.64+0x10] ;  /* 0x000010244a288981 */ /* 0x000164000c1e1d00 */
.L_x_234:
[----:B0-----:R-:W-:Y:S05]  /*a950*/  BSYNC B0 ;  /* 0x0000000000007941 */ /* 0x001fea0003800000 */
.L_x_233:
        /* <DEDUP_REMOVED lines=42> */
.L_x_236:
[----:B------:R-:W-:Y:S05]  /*ac00*/  BSYNC B0 ;  /* 0x0000000000007941 */ /* 0x000fea0003800000 */
.L_x_235:
[----:B------:R-:W-:Y:S02]  /*ac10*/  FADD.FTZ R6, R19, R53 ;  /* 0x0000003513067221 */ /* 0x000fe40000010000 */
[----:B-----5:R-:W-:Y:S02]  /*ac20*/  FADD.FTZ R9, R16, R50 ;  /* 0x0000003210097221 */ /* 0x020fe40000010000 */
        /* <DEDUP_REMOVED lines=22> */
.L_x_190:
[----:B------:R-:W-:Y:S05]  /*ad90*/  BSYNC B6 ;  /* 0x0000000000067941 */ /* 0x000fea0003800000 */
.L_x_189:
[----:B------:R-:W-:-:S13]  /*ada0*/  ISETP.NE.AND P0, PT, RZ, c[0x0][0x18c], PT ;  /* 0x00006300ff007a0c */ /* 0x000fda0003f05270 */
[----:B------:R-:W-:Y:S05]  /*adb0*/  @!P0 BRA `(.L_x_237) ;  /* 0x0000024000008947 */ /* 0x000fea0003800000 */
[----:B------:R-:W-:Y:S01]  /*adc0*/  IMAD R0, R2, c[0x0][0x0], R17 ;  /* 0x0000000002007a24 */ /* 0x000fe200078e0211 */
[----:B------:R-:W-:Y:S02]  /*add0*/  ULDC UR4, c[0x0][0x4] ;  /* 0x0000010000047ab9 */ /* 0x000fe40000000800 */
[----:B------:R-:W-:Y:S02]  /*ade0*/  USHF.R.U32.HI UR4, URZ, 0x1, UR4 ;  /* 0x000000013f047899 */ /* 0x000fe40008011604 */
[C---:B------:R-:W-:Y:S02]  /*adf0*/  SHF.L.U32 R3, R0.reuse, 0x5, RZ ;  /* 0x0000000500037819 */ /* 0x040fe400000006ff */
[----:B------:R-:W-:Y:S02]  /*ae00*/  LEA R0, R0, 0x10, 0x5 ;  /* 0x0000001000007811 */ /* 0x000fe400078e28ff */
[----:B------:R-:W-:Y:S01]  /*ae10*/  ISETP.NE.AND P0, PT, RZ, UR4, PT ;  /* 0x00000004ff007c0c */ /* 0x000fe2000bf05270 */
[----:B------:R1:W-:Y:S04]  /*ae20*/  STS.128 [R3+0x10], R20 ;  /* 0x0000101403007388 */ /* 0x0003e80000000c00 */
[----:B------:R1:W-:Y:S08]  /*ae30*/  STS.128 [R3+0x20], R24 ;  /* 0x0000201803007388 */ /* 0x0003f00000000c00 */
[----:B------:R-:W-:Y:S05]  /*ae40*/  @!P0 BRA `(.L_x_237) ;  /* 0x000001b000008947 */ /* 0x000fea0003800000 */
[----:B-1----:R-:W-:-:S05]  /*ae50*/  IMAD.U32 R3, RZ, RZ, UR4 ;  /* 0x00000004ff037e24 */ /* 0x002fca000f8e00ff */
.L_x_240:
[----:B------:R-:W-:Y:S01]  /*ae60*/  IADD3 R4, R2, R3, RZ ;  /* 0x0000000302047210 */ /* 0x000fe20007ffe0ff */
[----:B------:R-:W-:Y:S01]  /*ae70*/  WARPSYNC 0xffffffff ;  /* 0xffffffff00007948 */ /* 0x000fe20003800000 */
[----:B------:R-:W-:Y:S01]  /*ae80*/  BAR.SYNC.DEFER_BLOCKING 0x0 ;  /* 0x0000000000007b1d */ /* 0x000fe20000010000 */
[----:B------:R-:W-:-:S02]  /*ae90*/  ISETP.GT.AND P1, PT, R3, 0x1, PT ;  /* 0x000000010300780c */ /* 0x000fc40003f24270 */
[----:B------:R-:W-:Y:S02]  /*aea0*/  ISETP.GE.U32.AND P0, PT, R4, c[0x0][0x4], PT ;  /* 0x0000010004007a0c */ /* 0x000fe40003f06070 */
[----:B------:R-:W-:Y:S01]  /*aeb0*/  SHF.R.S32.HI R12, RZ, 0x1, R3 ;  /* 0x00000001ff0c7819 */ /* 0x000fe20000011403 */
[----:B------:R-:W-:Y:S01]  /*aec0*/  BSSY B0, `(.L_x_238) ;  /* 0x0000011000007945 */ /* 0x000fe20003800000 */
[----:B------:R-:W-:-:S13]  /*aed0*/  ISETP.GE.U32.OR P0, PT, R2, R3, P0 ;  /* 0x000000030200720c */ /* 0x000fda0000706470 */
[----:B-1----:R-:W-:Y:S05]  /*aee0*/  @P0 BRA `(.L_x_239) ;  /* 0x000000e000000947 */ /* 0x002fea0003800000 */
[----:B------:R-:W-:-:S05]  /*aef0*/  IMAD R3, R4, c[0x0][0x0], R17 ;  /* 0x0000000004037a24 */ /* 0x000fca00078e0211 */
[----:B------:R-:W-:-:S05]  /*af00*/  SHF.L.U32 R3, R3, 0x5, RZ ;  /* 0x0000000503037819 */ /* 0x000fca00000006ff */
[----:B------:R-:W1:Y:S04]  /*af10*/  LDS.128 R4, [R3+0x10] ;  /* 0x0000100003047984 */ /* 0x000e680000000c00 */
[----:B------:R-:W2:Y:S01]  /*af20*/  LDS.128 R8, [R3+0x20] ;  /* 0x0000200003087984 */ /* 0x000ea20000000c00 */
[----:B-1----:R-:W-:Y:S02]  /*af30*/  FADD.FTZ R20, R20, R4 ;  /* 0x0000000414147221 */ /* 0x002fe40000010000 */
[----:B------:R-:W-:Y:S02]  /*af40*/  FADD.FTZ R21, R21, R5 ;  /* 0x0000000515157221 */ /* 0x000fe40000010000 */
[----:B------:R-:W-:Y:S02]  /*af50*/  FADD.FTZ R22, R22, R6 ;  /* 0x0000000616167221 */ /* 0x000fe40000010000 */
[----:B------:R-:W-:-:S02]  /*af60*/  FADD.FTZ R23, R23, R7 ;  /* 0x0000000717177221 */ /* 0x000fc40000010000 */
[----:B--2---:R-:W-:Y:S02]  /*af70*/  FADD.FTZ R24, R24, R8 ;  /* 0x0000000818187221 */ /* 0x004fe40000010000 */
[----:B------:R-:W-:Y:S01]  /*af80*/  FADD.FTZ R25, R25, R9 ;  /* 0x0000000919197221 */ /* 0x000fe20000010000 */
[----:B------:R1:W-:Y:S01]  /*af90*/  STS.128 [R0], R20 ;  /* 0x0000001400007388 */ /* 0x0003e20000000c00 */
[----:B------:R-:W-:Y:S02]  /*afa0*/  FADD.FTZ R26, R26, R10 ;  /* 0x0000000a1a1a7221 */ /* 0x000fe40000010000 */
[----:B------:R-:W-:-:S05]  /*afb0*/  FADD.FTZ R27, R27, R11 ;  /* 0x0000000b1b1b7221 */ /* 0x000fca0000010000 */
[----:B------:R1:W-:Y:S02]  /*afc0*/  STS.128 [R0+0x10], R24 ;  /* 0x0000101800007388 */ /* 0x0003e40000000c00 */
.L_x_239:
[----:B------:R-:W-:Y:S05]  /*afd0*/  BSYNC B0 ;  /* 0x0000000000007941 */ /* 0x000fea0003800000 */
.L_x_238:
[----:B------:R-:W-:Y:S01]  /*afe0*/  IMAD.MOV.U32 R3, RZ, RZ, R12 ;  /* 0x000000ffff037224 */ /* 0x000fe200078e000c */
[----:B------:R-:W-:Y:S05]  /*aff0*/  @P1 BRA `(.L_x_240) ;  /* 0xfffffe6000001947 */ /* 0x000fea000383ffff */
.L_x_237:
[----:B------:R-:W-:-:S13]  /*b000*/  ISETP.NE.AND P0, PT, RZ, c[0x0][0x188], PT ;  /* 0x00006200ff007a0c */ /* 0x000fda0003f05270 */
[----:B------:R-:W-:Y:S05]  /*b010*/  @!P0 BRA `(.L_x_241) ;  /* 0x000003f000008947 */ /* 0x000fea0003800000 */
[----:B-1----:R-:W-:Y:S02]  /*b020*/  MOV R3, c[0x0][0x0] ;  /* 0x0000000000037a02 */ /* 0x002fe40000000f00 */
[----:B------:R-:W-:Y:S02]  /*b030*/  MOV R0, c[0x0][0x0] ;  /* 0x0000000000007a02 */ /* 0x000fe40000000f00 */
[----:B------:R-:W-:-:S13]  /*b040*/  ISETP.GT.AND P0, PT, R3, 0x20, PT ;  /* 0x000000200300780c */ /* 0x000fda0003f04270 */
[----:B------:R-:W-:Y:S05]  /*b050*/  @!P0 BRA `(.L_x_242) ;  /* 0x0000023000008947 */ /* 0x000fea0003800000 */
[----:B------:R-:W-:Y:S01]  /*b060*/  IMAD R4, R2, c[0x0][0x0], R17 ;  /* 0x0000000002047a24 */ /* 0x000fe200078e0211 */
[----:B------:R-:W-:-:S03]  /*b070*/  LEA.HI R0, R3, c[0x0][0x0], RZ, 0x1 ;  /* 0x0000000003007a11 */ /* 0x000fc600078f08ff */
[C---:B------:R-:W-:Y:S01]  /*b080*/  IMAD.SHL.U32 R5, R4.reuse, 0x20, RZ ;  /* 0x0000002004057824 */ /* 0x040fe200078e00ff */
[----:B------:R-:W-:Y:S01]  /*b090*/  SHF.R.S32.HI R3, RZ, 0x1, R0 ;  /* 0x00000001ff037819 */ /* 0x000fe20000011400 */
[----:B------:R-:W-:Y:S01]  /*b0a0*/  HFMA2.MMA R0, -RZ, RZ, 0, 1.9073486328125e-06 ;  /* 0x00000020ff007435 */ /* 0x000fe200000001ff */
[----:B------:R-:W-:Y:S02]  /*b0b0*/  LEA R12, R4, 0x10, 0x5 ;  /* 0x00000010040c7811 */ /* 0x000fe400078e28ff */
[----:B------:R1:W-:Y:S01]  /*b0c0*/  STS.128 [R5+0x10], R20 ;  /* 0x0000101405007388 */ /* 0x0003e20000000c00 */
[----:B------:R-:W-:-:S03]  /*b0d0*/  ISETP.GE.AND P0, PT, R3, 0x20, PT ;  /* 0x000000200300780c */ /* 0x000fc60003f06270 */
[----:B------:R1:W-:Y:S10]  /*b0e0*/  STS.128 [R5+0x20], R24 ;  /* 0x0000201805007388 */ /* 0x0003f40000000c00 */
[----:B------:R-:W-:Y:S05]  /*b0f0*/  @!P0 BRA `(.L_x_242) ;  /* 0x0000019000008947 */ /* 0x000fea0003800000 */
.L_x_245:
[----:B------:R-:W-:Y:S01]  /*b100*/  IADD3 R0, R17, R3, RZ ;  /* 0x0000000311007210 */ /* 0x000fe20007ffe0ff */
[----:B------:R-:W-:Y:S01]  /*b110*/  WARPSYNC 0xffffffff ;  /* 0xffffffff00007948 */ /* 0x000fe20003800000 */
[----:B------:R-:W-:Y:S02]  /*b120*/  BAR.SYNC.DEFER_BLOCKING 0x0 ;  /* 0x0000000000007b1d */ /* 0x000fe40000010000 */
[----:B------:R-:W-:-:S04]  /*b130*/  ISETP.GE.U32.AND P0, PT, R0, c[0x0][0x0], PT ;  /* 0x0000000000007a0c */ /* 0x000fc80003f06070 */
[----:B------:R-:W-:Y:S01]  /*b140*/  ISETP.GE.U32.OR P0, PT, R17, R3, P0 ;  /* 0x000000031100720c */ /* 0x000fe20000706470 */
[----:B------:R-:W-:-:S12]  /*b150*/  BSSY B0, `(.L_x_243) ;  /* 0x000000f000007945 */ /* 0x000fd80003800000 */
[----:B-1----:R-:W-:Y:S05]  /*b160*/  @P0 BRA `(.L_x_244) ;  /* 0x000000d000000947 */ /* 0x002fea0003800000 */
[----:B------:R-:W-:-:S05]  /*b170*/  IMAD R0, R3, 0x20, R12 ;  /* 0x0000002003007824 */ /* 0x000fca00078e020c */
[----:B-1----:R-:W1:Y:S04]  /*b180*/  LDS.128 R4, [R0] ;  /* 0x0000000000047984 */ /* 0x002e680000000c00 */
        /* <DEDUP_REMOVED lines=11> */
.L_x_244:
[----:B------:R-:W-:Y:S05]  /*b240*/  BSYNC B0 ;  /* 0x0000000000007941 */ /* 0x000fea0003800000 */
.L_x_243:
[----:B------:R-:W-:-:S04]  /*b250*/  SHF.R.S32.HI R3, RZ, 0x1, R3 ;  /* 0x00000001ff037819 */ /* 0x000fc80000011403 */
[----:B------:R-:W-:-:S13]  /*b260*/  ISETP.GE.AND P0, PT, R3, 0x20, PT ;  /* 0x000000200300780c */ /* 0x000fda0003f06270 */
[----:B------:R-:W-:Y:S05]  /*b270*/  @P0 BRA `(.L_x_245) ;  /* 0xfffffe8000000947 */ /* 0x000fea000383ffff */
[----:B------:R-:W-:-:S04]  /*b280*/  MOV R0, 0x20 ;  /* 0x0000002000007802 */ /* 0x000fc80000000f00 */
.L_x_242:
[----:B------:R-:W-:Y:S01]  /*b290*/  ISETP.GE.AND P0, PT, R0, 0x2, PT ;  /* 0x000000020000780c */ /* 0x000fe20003f06270 */
[----:B------:R-:W-:Y:S01]  /*b2a0*/  WARPSYNC 0xffffffff ;  /* 0xffffffff00007948 */ /* 0x000fe20003800000 */
[----:B------:R-:W-:Y:S11]  /*b2b0*/  BAR.SYNC.DEFER_BLOCKING 0x0 ;  /* 0x0000000000007b1d */ /* 0x000ff60000010000 */
[----:B------:R-:W-:Y:S05]  /*b2c0*/  @!P0 BRA `(.L_x_241) ;  /* 0x0000014000008947 */ /* 0x000fea0003800000 */
[----:B------:R-:W-:-:S07]  /*b2d0*/  HFMA2.MMA R3, -RZ, RZ, 0, 5.9604644775390625e-08 ;  /* 0x00000001ff037435 */ /* 0x000fce00000001ff */
.L_x_246:
[----:B-1----:R-:W1:Y:S04]  /*b2e0*/  SHFL.DOWN PT, R5, R20, R3, 0x1f ;  /* 0x08001f0314057589 */ /* 0x002e6800000e0000 */
[----:B------:R-:W2:Y:S04]  /*b2f0*/  SHFL.DOWN PT, R4, R21, R3, 0x1f ;  /* 0x08001f0315047589 */ /* 0x000ea800000e0000 */
[----:B------:R-:W3:Y:S04]  /*b300*/  SHFL.DOWN PT, R7, R22, R3, 0x1f ;  /* 0x08001f0316077589 */ /* 0x000ee800000e0000 */
[----:B------:R-:W4:Y:S04]  /*b310*/  SHFL.DOWN PT, R6, R23, R3, 0x1f ;  /* 0x08001f0317067589 */ /* 0x000f2800000e0000 */
[----:B------:R-:W5:Y:S04]  /*b320*/  SHFL.DOWN PT, R9, R24, R3, 0x1f ;  /* 0x08001f0318097589 */ /* 0x000f6800000e0000 */
[----:B------:R-:W0:Y:S04]  /*b330*/  SHFL.DOWN PT, R8, R25, R3, 0x1f ;  /* 0x08001f0319087589 */ /* 0x000e2800000e0000 */
[----:B------:R-:W0:Y:S01]  /*b340*/  SHFL.DOWN PT, R11, R26, R3, 0x1f ;  /* 0x08001f031a0b7589 */ /* 0x000e2200000e0000 */
[----:B-1----:R-:W-:-:S03]  /*b350*/  FADD.FTZ R20, R5, R20 ;  /* 0x0000001405147221 */ /* 0x002fc60000010000 */
[----:B------:R1:W0:Y:S01]  /*b360*/  SHFL.DOWN PT, R10, R27, R3, 0x1f ;  /* 0x08001f031b0a7589 */ /* 0x00022200000e0000 */
[----:B--2---:R-:W-:Y:S02]  /*b370*/  FADD.FTZ R21, R4, R21 ;  /* 0x0000001504157221 */ /* 0x004fe40000010000 */
[----:B---3--:R-:W-:Y:S02]  /*b380*/  FADD.FTZ R22, R7, R22 ;  /* 0x0000001607167221 */ /* 0x008fe40000010000 */
[----:B----4-:R-:W-:Y:S02]  /*b390*/  FADD.FTZ R23, R6, R23 ;  /* 0x0000001706177221 */ /* 0x010fe40000010000 */
[----:B-1----:R-:W-:Y:S02]  /*b3a0*/  IMAD.SHL.U32 R3, R3, 0x2, RZ ;  /* 0x0000000203037824 */ /* 0x002fe400078e00ff */
[----:B-----5:R-:W-:-:S03]  /*b3b0*/  FADD.FTZ R24, R9, R24 ;  /* 0x0000001809187221 */ /* 0x020fc60000010000 */
[----:B------:R-:W-:Y:S01]  /*b3c0*/  ISETP.GE.AND P0, PT, R3, R0, PT ;  /* 0x000000000300720c */ /* 0x000fe20003f06270 */
[----:B0-----:R-:W-:Y:S02]  /*b3d0*/  FADD.FTZ R25, R8, R25 ;  /* 0x0000001908197221 */ /* 0x001fe40000010000 */
[----:B------:R-:W-:Y:S02]  /*b3e0*/  FADD.FTZ R26, R11, R26 ;  /* 0x0000001a0b1a7221 */ /* 0x000fe40000010000 */
[----:B------:R-:W-:-:S08]  /*b3f0*/  FADD.FTZ R27, R10, R27 ;  /* 0x0000001b0a1b7221 */ /* 0x000fd00000010000 */
[----:B------:R-:W-:Y:S05]  /*b400*/  @!P0 BRA `(.L_x_246) ;  /* 0xfffffed000008947 */ /* 0x000fea000383ffff */
.L_x_241:
[----:B------:R-:W-:Y:S01]  /*b410*/  ISETP.NE.AND P1, PT, RZ, c[0x0][0x344], PT ;  /* 0x0000d100ff007a0c */ /* 0x000fe20003f25270 */
[----:B------:R-:W-:Y:S01]  /*b420*/  HFMA2.MMA R28, -RZ, RZ, 0, 0 ;  /* 0x00000000ff1c7435 */ /* 0x000fe200000001ff */
[----:B------:R-:W-:-:S11]  /*b430*/  MOV R19, RZ ;  /* 0x000000ff00137202 */ /* 0x000fd60000000f00 */
[----:B------:R-:W-:Y:S05]  /*b440*/  @!P1 BRA `(.L_x_247) ;  /* 0x00000c7000009947 */ /* 0x000fea0003800000 */
[----:B------:R-:W-:Y:S01]  /*b450*/  IMAD.MOV.U32 R72, RZ, RZ, RZ ;  /* 0x000000ffff487224 */ /* 0x000fe200078e00ff */
[----:B-1----:R-:W-:-:S03]  /*b460*/  MOV R0, 0x1 ;  /* 0x0000000100007802 */ /* 0x002fc60000000f00 */
        /* <DEDUP_REMOVED lines=197> */
.L_x_247:
[----:B------:R-:W-:-:S04]  /*c0c0*/  IADD3 R6, P0, R28, c[0x0][0x548], RZ ;  /* 0x000152001c067a10 */ /* 0x000fc80007f1e0ff */
[----:B------:R-:W-:Y:S01]  /*c0d0*/  IADD3.X R7, RZ, c[0x0][0x54c], RZ, P0, !PT ;  /* 0x00015300ff077a10 */ /* 0x000fe200007fe4ff */
[----:B------:R-:W-:Y:S05]  /*c0e0*/  @!P1 BRA `(.L_x_248) ;  /* 0x00000c7000009947 */ /* 0x000fea0003800000 */
[----:B-1----:R-:W-:Y:S01]  /*c0f0*/  IADD3 R5, R73, 0x1, RZ ;  /* 0x0000000149057810 */ /* 0x002fe20007ffe0ff */
[----:B------:R-:W-:Y:S01]  /*c100*/  IMAD.MOV.U32 R0, RZ, RZ, c[0x0][0x344] ;  /* 0x0000d100ff007624 */ /* 0x000fe200078e00ff */
[----:B------:R-:W-:-:S04]  /*c110*/  MOV R4, RZ ;  /* 0x000000ff00047202 */ /* 0x000fc80000000f00 */
        /* <DEDUP_REMOVED lines=196> */
.L_x_248:
[----:B------:R-:W-:Y:S01]  /*cd60*/  IADD3 R8, P0, R19, c[0x0][0x548], RZ ;  /* 0x0001520013087a10 */ /* 0x000fe20007f1e0ff */
[----:B------:R-:W-:Y:S01]  /*cd70*/  IMAD.MOV.U32 R16, RZ, RZ, RZ ;  /* 0x000000ffff107224 */ /* 0x000fe200078e00ff */
[----:B------:R-:W-:Y:S02]  /*cd80*/  MOV R18, RZ ;  /* 0x000000ff00127202 */ /* 0x000fe40000000f00 */
[----:B------:R-:W-:Y:S01]  /*cd90*/  IADD3.X R9, RZ, c[0x0][0x54c], RZ, P0, !PT ;  /* 0x00015300ff097a10 */ /* 0x000fe200007fe4ff */
[----:B------:R-:W-:Y:S05]  /*cda0*/  @!P1 BRA `(.L_x_249) ;  /* 0x00000c7000009947 */ /* 0x000fea0003800000 */
[----:B------:R-:W-:Y:S01]  /*cdb0*/  HFMA2.MMA R4, -RZ, RZ, 0, 0 ;  /* 0x00000000ff047435 */ /* 0x000fe200000001ff */
[----:B-1----:R-:W-:Y:S01]  /*cdc0*/  IADD3 R5, R73, 0x2, RZ ;  /* 0x0000000249057810 */ /* 0x002fe20007ffe0ff */
        /* <DEDUP_REMOVED lines=197> */
.L_x_249:
[----:B------:R-:W-:-:S04]  /*da20*/  IADD3 R10, P0, R18, c[0x0][0x548], RZ ;  /* 0x00015200120a7a10 */ /* 0x000fc80007f1e0ff */
[----:B------:R-:W-:Y:S01]  /*da30*/  IADD3.X R11, RZ, c[0x0][0x54c], RZ, P0, !PT ;  /* 0x00015300ff0b7a10 */ /* 0x000fe200007fe4ff */
[----:B------:R-:W-:Y:S05]  /*da40*/  @!P1 BRA `(.L_x_250) ;  /* 0x00000c7000009947 */ /* 0x000fea0003800000 */
[----:B-1----:R-:W-:Y:S01]  /*da50*/  IADD3 R5, R73, 0x3, RZ ;  /* 0x0000000349057810 */ /* 0x002fe20007ffe0ff */
        /* <DEDUP_REMOVED lines=198> */
.L_x_250:
[----:B------:R-:W-:Y:S01]  /*e6c0*/  ISETP.NE.U32.AND P0, PT, RZ, c[0x0][0x558], PT ;  /* 0x00015600ff007a0c */ /* 0x000fe20003f05070 */
[----:B-1----:R-:W-:Y:S01]  /*e6d0*/  CS2R R4, SRZ ;  /* 0x0000000000047805 */ /* 0x002fe2000001ff00 */
[----:B------:R-:W-:Y:S01]  /*e6e0*/  ISETP.NE.AND P4, PT, RZ, c[0x0][0x190], PT ;  /* 0x00006400ff007a0c */ /* 0x000fe20003f85270 */
[----:B------:R-:W-:Y:S01]  /*e6f0*/  IMAD.MOV.U32 R3, RZ, RZ, RZ ;  /* 0x000000ffff037224 */ /* 0x000fe200078e00ff */
[----:B------:R-:W-:Y:S02]  /*e700*/  ISETP.NE.AND.EX P0, PT, RZ, c[0x0][0x55c], PT, P0 ;  /* 0x00015700ff007a0c */ /* 0x000fe40003f05300 */
[----:B------:R-:W-:-:S04]  /*e710*/  IADD3 R12, P2, R16, c[0x0][0x548], RZ ;  /* 0x00015200100c7a10 */ /* 0x000fc80007f5e0ff */
[----:B------:R-:W-:-:S07]  /*e720*/  IADD3.X R13, RZ, c[0x0][0x54c], RZ, P2, !PT ;  /* 0x00015300ff0d7a10 */ /* 0x000fce00017fe4ff */
[----:B------:R-:W-:-:S04]  /*e730*/  @P0 IADD3 R4, P3, R28, c[0x0][0x558], RZ ;  /* 0x000156001c040a10 */ /* 0x000fc80007f7e0ff */
[----:B------:R-:W-:-:S05]  /*e740*/  @P0 IADD3.X R5, RZ, c[0x0][0x55c], RZ, P3, !PT ;  /* 0x00015700ff050a10 */ /* 0x000fca0001ffe4ff */
[----:B------:R-:W-:Y:S01]  /*e750*/  @P0 IMAD.MOV.U32 R3, RZ, RZ, R5 ;  /* 0x000000ffff030224 */ /* 0x000fe200078e0005 */
[----:B------:R-:W-:Y:S05]  /*e760*/  @!P4 BRA `(.L_x_251) ;  /* 0x000052b00000c947 */ /* 0x000fea0003800000 */
[----:B------:R-:W1:Y:S01]  /*e770*/  S2R R0, SR_CTAID.X ;  /* 0x0000000000007919 */ /* 0x000e620000002500 */
[----:B------:R-:W-:Y:S01]  /*e780*/  IMAD R7, R17, c[0x0][0x194], RZ ;  /* 0x0000650011077a24 */ /* 0x000fe200078e02ff */
[----:B------:R-:W-:Y:S01]  /*e790*/  HFMA2.MMA R19, -RZ, RZ, 0, 0 ;  /* 0x00000000ff137435 */ /* 0x000fe200000001ff */
[----:B------:R-:W-:Y:S02]  /*e7a0*/  MOV R28, RZ ;  /* 0x000000ff001c7202 */ /* 0x000fe40000000f00 */
[----:B------:R-:W-:-:S04]  /*e7b0*/  IMAD R7, R2, c[0x0][0x198], R7 ;  /* 0x0000660002077a24 */ /* 0x000fc800078e0207 */
[----:B-1----:R-:W-:-:S04]  /*e7c0*/  IMAD R7, R0, c[0x0][0x180], R7 ;  /* 0x0000600000077a24 */ /* 0x002fc800078e0207 */
[----:B------:R-:W-:Y:S01]  /*e7d0*/  IMAD.SHL.U32 R7, R7, 0x4, RZ ;  /* 0x0000000407077824 */ /* 0x000fe200078e00ff */
        /* <DEDUP_REMOVED lines=199> */
.L_x_252:
[----:B------:R-:W-:-:S04]  /*f450*/  IADD3 R8, P0, R28, c[0x0][0x548], RZ ;  /* 0x000152001c087a10 */ /* 0x000fc80007f1e0ff */
[----:B------:R-:W-:Y:S01]  /*f460*/  IADD3.X R9, RZ, c[0x0][0x54c], RZ, P0, !PT ;  /* 0x00015300ff097a10 */ /* 0x000fe200007fe4ff */
[----:B------:R-:W-:Y:S05]  /*f470*/  @!P1 BRA `(.L_x_253) ;  /* 0x00000c7000009947 */ /* 0x000fea0003800000 */
[----:B------:R-:W-:Y:S01]  /*f480*/  IADD3 R11, R7, 0x1, RZ ;  /* 0x00000001070b7810 */ /* 0x000fe20007ffe0ff */
        /* <DEDUP_REMOVED lines=198> */
.L_x_253:
[----:B------:R-:W-:Y:S01]  /*100f0*/  IADD3 R10, P0, R19, c[0x0][0x548], RZ ;  /* 0x00015200130a7a10 */ /* 0x000fe20007f1e0ff */
[----:B------:R-:W-:Y:S01]  /*10100*/  IMAD.MOV.U32 R16, RZ, RZ, RZ ;  /* 0x000000ffff107224 */ /* 0x000fe200078e00ff */
[----:B------:R-:W-:Y:S02]  /*10110*/  MOV R18, RZ ;  /* 0x000000ff00127202 */ /* 0x000fe40000000f00 */
[----:B------:R-:W-:Y:S01]  /*10120*/  IADD3.X R11, RZ, c[0x0][0x54c], RZ, P0, !PT ;  /* 0x00015300ff0b7a10 */ /* 0x000fe200007fe4ff */
[----:B------:R-:W-:Y:S05]  /*10130*/  @!P1 BRA `(.L_x_254) ;  /* 0x00000c7000009947 */ /* 0x000fea0003800000 */
[----:B------:R-:W-:Y:S01]  /*10140*/  HFMA2.MMA R12, -RZ, RZ, 0, 0 ;  /* 0x00000000ff0c7435 */ /* 0x000fe200000001ff */
[----:B------:R-:W-:Y:S01]  /*10150*/  IADD3 R13, R7, 0x2, RZ ;  /* 0x00000002070d7810 */ /* 0x000fe20007ffe0ff */
        /* <DEDUP_REMOVED lines=197> */
.L_x_254:
        /* <DEDUP_REMOVED lines=202> */
.L_x_255:
[----:B------:R-:W-:Y:S01]  /*11a50*/  ISETP.NE.AND P0, PT, RZ, c[0x0][0x188], PT ;  /* 0x00006200ff007a0c */ /* 0x000fe20003f05270 */
[----:B------:R-:W-:Y:S01]  /*11a60*/  BSSY B0, `(.L_x_256) ;  /* 0x000000a000007945 */ /* 0x000fe20003800000 */
[----:B------:R-:W-:Y:S02]  /*11a70*/  PRMT R6, RZ, 0x7610, R6 ;  /* 0x00007610ff067816 */ /* 0x000fe40000000006 */
[----:B------:R-:W-:-:S04]  /*11a80*/  ISETP.NE.AND P0, PT, R17, RZ, P0 ;  /* 0x000000ff1100720c */ /* 0x000fc80000705270 */
[----:B------:R-:W-:-:S13]  /*11a90*/  ISETP.GE.OR P0, PT, R7, c[0x0][0x178], P0 ;  /* 0x00005e0007007a0c */ /* 0x000fda0000706670 */
[----:B------:R-:W-:Y:S05]  /*11aa0*/  @P0 BRA `(.L_x_257) ;  /* 0x0000005000000947 */ /* 0x000fea0003800000 */
[----:B------:R-:W-:Y:S02]  /*11ab0*/  ISETP.NE.AND P1, PT, RZ, c[0x0][0x18c], PT ;  /* 0x00006300ff007a0c */ /* 0x000fe40003f25270 */
[----:B------:R-:W-:-:S11]  /*11ac0*/  MOV R6, 0x1 ;  /* 0x0000000100067802 */ /* 0x000fd60000000f00 */
[----:B------:R-:W-:-:S04]  /*11ad0*/  @P1 ISETP.NE.AND P0, PT, R2, RZ, PT ;  /* 0x000000ff0200120c */ /* 0x000fc80003f05270 */
[----:B------:R-:W-:-:S04]  /*11ae0*/  @P1 SEL R7, RZ, 0x1, P0 ;  /* 0x00000001ff071807 */ /* 0x000fc80000000000 */
[----:B------:R-:W-:Y:S02]  /*11af0*/  @P1 PRMT R6, R7, 0x7610, R6 ;  /* 0x0000761007061816 */ /* 0x000fe40000000006 */
.L_x_257:
[----:B------:R-:W-:Y:S05]  /*11b00*/  BSYNC B0 ;  /* 0x0000000000007941 */ /* 0x000fea0003800000 */
.L_x_256:
[----:B------:R-:W-:Y:S01]  /*11b10*/  PRMT R6, R6, 0x9910, RZ ;  /* 0x0000991006067816 */ /* 0x000fe200000000ff */
[----:B------:R-:W-:Y:S01]  /*11b20*/  BSSY B0, `(.L_x_258) ;  /* 0x000000e000007945 */ /* 0x000fe20003800000 */
[----:B------:R-:W-:Y:S02]  /*11b30*/  LOP3.LUT P0, RZ, R17, R2, RZ, 0xfc, !PT ;  /* 0x0000000211ff7212 */ /* 0x000fe4000780fcff */
[----:B------:R-:W-:-:S13]  /*11b40*/  ISETP.NE.AND P1, PT, R6, RZ, PT ;  /* 0x000000ff0600720c */ /* 0x000fda0003f25270 */
[----:B------:R-:W-:Y:S05]  /*11b50*/  @!P1 BRA `(.L_x_259) ;  /* 0x000000a000009947 */ /* 0x000fea0003800000 */
[----:B------:R-:W1:Y:S01]  /*11b60*/  S2R R7, SR_CTAID.Y ;  /* 0x0000000000077919 */ /* 0x000e620000002600 */
[----:B------:R-:W-:Y:S01]  /*11b70*/  ISETP.NE.AND P2, PT, RZ, c[0x0][0x188], PT ;  /* 0x00006200ff007a0c */ /* 0x000fe20003f45270 */
[----:B-1----:R-:W-:Y:S02]  /*11b80*/  IMAD R6, R0, c[0x0][0x10], R7 ;  /* 0x0000040000067a24 */ /* 0x002fe400078e0207 */
[----:B------:R-:W-:-:S10]  /*11b90*/  IMAD.MOV.U32 R7, RZ, RZ, 0x20 ;  /* 0x00000020ff077424 */ /* 0x000fd400078e00ff */
[----:B------:R-:W-:-:S04]  /*11ba0*/  @!P2 IMAD R6, R6, c[0x0][0x0], R17 ;  /* 0x000000000606aa24 */ /* 0x000fc800078e0211 */
[----:B------:R-:W-:-:S05]  /*11bb0*/  IMAD.WIDE.U32 R6, R6, R7, c[0x0][0x560] ;  /* 0x0001580006067625 */ /* 0x000fca00078e0007 */
[----:B------:R1:W-:Y:S04]  /*11bc0*/  STG.E.64 [R6.64], R20 ;  /* 0x0000001406007986 */ /* 0x0003e8000c101b24 */
[----:B------:R1:W-:Y:S04]  /*11bd0*/  STG.E.64 [R6.64+0x8], R22 ;  /* 0x0000081606007986 */ /* 0x0003e8000c101b24 */
[----:B------:R1:W-:Y:S04]  /*11be0*/  STG.E.64 [R6.64+0x10], R24 ;  /* 0x0000101806007986 */ /* 0x0003e8000c101b24 */
[----:B------:R1:W-:Y:S02]  /*11bf0*/  STG.E.64 [R6.64+0x18], R26 ;  /* 0x0000181a06007986 */ /* 0x0003e4000c101b24 */
.L_x_259:
[----:B------:R-:W-:Y:S05]  /*11c00*/  BSYNC B0 ;  /* 0x0000000000007941 */ /* 0x000fea0003800000 */
.L_x_258:
        /* <DEDUP_REMOVED lines=27> */
[----:B-1----:R-:W-:-:S04]  /*11dc0*/  IADD3 R14, R14, R21, RZ ;  /* 0x000000150e0e7210 */ /* 0x002fc80007ffe0ff */
[----:B------:R-:W-:-:S04]  /*11dd0*/  ISETP.NE.AND P0, PT, R14, UR4, PT ;  /* 0x000000040e007c0c */ /* 0x000fc8000bf05270 */
[----:B------:R-:W-:-:S05]  /*11de0*/  SEL R14, RZ, 0x1, P0 ;  /* 0x00000001ff0e7807 */ /* 0x000fca0000000000 */
[----:B------:R1:W-:Y:S04]  /*11df0*/  STS.U8 [RZ], R14 ;  /* 0x0000000eff007388 */ /* 0x0003e80000000000 */
.L_x_261:
[----:B------:R-:W-:Y:S05]  /*11e00*/  BSYNC B0 ;  /* 0x0000000000007941 */ /* 0x000fea0003800000 */
.L_x_260:
        /* <DEDUP_REMOVED lines=20> */
[----:B------:R-:W-:Y:S01]  /*11f50*/  MOV R22, c[0x0][0x168] ;  /* 0x00005a0000167a02 */ /* 0x000fe20000000f00 */
[----:B------:R-:W-:Y:S01]  /*11f60*/  IMAD.MOV.U32 R24, RZ, RZ, c[0x0][0x168] ;  /* 0x00005a00ff187624 */ /* 0x000fe200078e00ff */
[----:B------:R-:W-:Y:S02]  /*11f70*/  MOV R23, c[0x0][0x16c] ;  /* 0x00005b0000177a02 */ /* 0x000fe40000000f00 */
[----:B------:R-:W-:Y:S02]  /*11f80*/  ISETP.GE.U32.AND P0, PT, R29, c[0x0][0x184], PT ;  /* 0x000061001d007a0c */ /* 0x000fe40003f06070 */
[----:B------:R-:W-:Y:S02]  /*11f90*/  MOV R25, c[0x0][0x16c] ;  /* 0x00005b0000197a02 */ /* 0x000fe40000000f00 */
[----:B------:R-:W-:-:S02]  /*11fa0*/  MOV R26, c[0x0][0x168] ;  /* 0x00005a00001a7a02 */ /* 0x000fc40000000f00 */
[----:B------:R-:W-:-:S07]  /*11fb0*/  MOV R27, c[0x0][0x16c] ;  /* 0x00005b00001b7a02 */ /* 0x000fce0000000f00 */
[----:B------:R-:W-:Y:S05]  /*11fc0*/  @P0 BRA `(.L_x_265) ;  /* 0x0000019000000947 */ /* 0x000fea0003800000 */
[----:B------:R-:W-:Y:S01]  /*11fd0*/  IMAD.MOV.U32 R22, RZ, RZ, c[0x0][0x168] ;  /* 0x00005a00ff167624 */ /* 0x000fe200078e00ff */
[----:B------:R-:W-:Y:S01]  /*11fe0*/  MOV R23, c[0x0][0x16c] ;  /* 0x00005b0000177a02 */ /* 0x000fe20000000f00 */
[----:B------:R-:W-:Y:S01]  /*11ff0*/  IMAD.MOV.U32 R26, RZ, RZ, c[0x0][0x168] ;  /* 0x00005a00ff1a7624 */ /* 0x000fe200078e00ff */
[----:B------:R-:W-:Y:S02]  /*12000*/  MOV R24, c[0x0][0x168] ;  /* 0x00005a0000187a02 */ /* 0x000fe40000000f00 */
[----:B------:R-:W-:Y:S02]  /*12010*/  MOV R25, c[0x0][0x16c] ;  /* 0x00005b0000197a02 */ /* 0x000fe40000000f00 */
[----:B------:R-:W-:Y:S02]  /*12020*/  MOV R27, c[0x0][0x16c] ;  /* 0x00005b00001b7a02 */ /* 0x000fe40000000f00 */
.L_x_266:
[----:B------:R-:W-:Y:S01]  /*12030*/  HFMA2.MMA R15, -RZ, RZ, 0, 1.9073486328125e-06 ;  /* 0x00000020ff0f7435 */ /* 0x000fe200000001ff */
[----:B------:R-:W-:-:S09]  /*12040*/  IMAD R14, R0, c[0x0][0x10], R29 ;  /* 0x00000400000e7a24 */ /* 0x000fd200078e021d */
[----:B------:R-:W-:-:S05]  /*12050*/  IMAD.WIDE.U32 R14, R14, R15, c[0x0][0x560] ;  /* 0x000158000e0e7625 */ /* 0x000fca00078e000f */
[----:B------:R-:W2:Y:S04]  /*12060*/  LDG.E.64 R30, [R14.64] ;  /* 0x000000240e1e7981 */ /* 0x000ea8000c1e1b00 */
[----:B------:R-:W3:Y:S04]  /*12070*/  LDG.E.64 R32, [R14.64+0x8] ;  /* 0x000008240e207981 */ /* 0x000ee8000c1e1b00 */
[----:B------:R-:W4:Y:S04]  /*12080*/  LDG.E.64 R34, [R14.64+0x10] ;  /* 0x000010240e227981 */ /* 0x000f28000c1e1b00 */
[----:B------:R-:W5:Y:S01]  /*12090*/  LDG.E.64 R36, [R14.64+0x18] ;  /* 0x000018240e247981 */ /* 0x000f62000c1e1b00 */
[----:B------:R-:W-:-:S05]  /*120a0*/  MOV R38, c[0x0][0x0] ;  /* 0x0000000000267a02 */ /* 0x000fca0000000f00 */
[----:B------:R-:W-:-:S05]  /*120b0*/  IMAD R29, R38, c[0x0][0x4], R29 ;  /* 0x00000100261d7a24 */ /* 0x000fca00078e021d */
        /* <DEDUP_REMOVED lines=10> */
.L_x_265:
[----:B------:R-:W-:Y:S05]  /*12160*/  BSYNC B1 ;  /* 0x0000000000017941 */ /* 0x000fea0003800000 */
.L_x_264:
[----:B------:R-:W-:Y:S05]  /*12170*/  BRA `(.L_x_267) ;  /* 0x0000022000007947 */ /* 0x000fea0003800000 */
.L_x_263:
[----:B------:R-:W-:Y:S01]  /*12180*/  ISETP.GE.U32.AND P0, PT, R2, c[0x0][0x184], PT ;  /* 0x0000610002007a0c */ /* 0x000fe20003f06070 */
[----:B------:R-:W-:Y:S01]  /*12190*/  IMAD.MOV.U32 R22, RZ, RZ, c[0x0][0x168] ;  /* 0x00005a00ff167624 */ /* 0x000fe200078e00ff */
[----:B------:R-:W-:Y:S01]  /*121a0*/  MOV R23, c[0x0][0x16c] ;  /* 0x00005b0000177a02 */ /* 0x000fe20000000f00 */
[----:B------:R-:W-:Y:S01]  /*121b0*/  IMAD.MOV.U32 R26, RZ, RZ, c[0x0][0x168] ;  /* 0x00005a00ff1a7624 */ /* 0x000fe200078e00ff */
[----:B------:R-:W-:Y:S02]  /*121c0*/  MOV R24, c[0x0][0x168] ;  /* 0x00005a0000187a02 */ /* 0x000fe40000000f00 */
[----:B------:R-:W-:Y:S02]  /*121d0*/  MOV R25, c[0x0][0x16c] ;  /* 0x00005b0000197a02 */ /* 0x000fe40000000f00 */
[----:B------:R-:W-:-:S05]  /*121e0*/  MOV R27, c[0x0][0x16c] ;  /* 0x00005b00001b7a02 */ /* 0x000fca0000000f00 */
[----:B------:R-:W-:Y:S05]  /*121f0*/  @P0 BRA `(.L_x_267) ;  /* 0x000001a000000947 */ /* 0x000fea0003800000 */
[----:B------:R-:W-:Y:S01]  /*12200*/  MOV R29, R2 ;  /* 0x00000002001d7202 */ /* 0x000fe20000000f00 */
[----:B------:R-:W-:Y:S01]  /*12210*/  IMAD.MOV.U32 R23, RZ, RZ, c[0x0][0x16c] ;  /* 0x00005b00ff177624 */ /* 0x000fe200078e00ff */
[----:B------:R-:W-:Y:S01]  /*12220*/  MOV R22, c[0x0][0x168] ;  /* 0x00005a0000167a02 */ /* 0x000fe20000000f00 */
[----:B------:R-:W-:Y:S01]  /*12230*/  IMAD.MOV.U32 R27, RZ, RZ, c[0x0][0x16c] ;  /* 0x00005b00ff1b7624 */ /* 0x000fe200078e00ff */
[----:B------:R-:W-:Y:S02]  /*12240*/  MOV R24, c[0x0][0x168] ;  /* 0x00005a0000187a02 */ /* 0x000fe40000000f00 */
[----:B------:R-:W-:Y:S02]  /*12250*/  MOV R25, c[0x0][0x16c] ;  /* 0x00005b0000197a02 */ /* 0x000fe40000000f00 */
[----:B------:R-:W-:Y:S02]  /*12260*/  MOV R26, c[0x0][0x168] ;  /* 0x00005a00001a7a02 */ /* 0x000fe40000000f00 */
.L_x_268:
[----:B------:R-:W-:Y:S01]  /*12270*/  HFMA2.MMA R15, -RZ, RZ, 0, 1.9073486328125e-06 ;  /* 0x00000020ff0f7435 */ /* 0x000fe200000001ff */
[----:B------:R-:W-:-:S04]  /*12280*/  IMAD R14, R0, c[0x0][0x10], R29 ;  /* 0x00000400000e7a24 */ /* 0x000fc800078e021d */
[----:B------:R-:W-:-:S05]  /*12290*/  IMAD R14, R14, c[0x0][0x0], R17 ;  /* 0x000000000e0e7a24 */ /* 0x000fca00078e0211 */
[----:B------:R-:W-:-:S05]  /*122a0*/  IMAD.WIDE.U32 R14, R14, R15, c[0x0][0x560] ;  /* 0x000158000e0e7625 */ /* 0x000fca00078e000f */
[----:B------:R-:W2:Y:S04]  /*122b0*/  LDG.E.64 R30, [R14.64] ;  /* 0x000000240e1e7981 */ /* 0x000ea8000c1e1b00 */
[----:B------:R-:W3:Y:S04]  /*122c0*/  LDG.E.64 R32, [R14.64+0x8] ;  /* 0x000008240e207981 */ /* 0x000ee8000c1e1b00 */
[----:B------:R-:W4:Y:S04]  /*122d0*/  LDG.E.64 R34, [R14.64+0x10] ;  /* 0x000010240e227981 */ /* 0x000f28000c1e1b00 */
[----:B------:R-:W5:Y:S01]  /*122e0*/  LDG.E.64 R36, [R14.64+0x18] ;  /* 0x000018240e247981 */ /* 0x000f62000c1e1b00 */
[----:B------:R-:W-:-:S04]  /*122f0*/  IADD3 R29, R29, c[0x0][0x4], RZ ;  /* 0x000001001d1d7a10 */ /* 0x000fc80007ffe0ff */
        /* <DEDUP_REMOVED lines=10> */
.L_x_267:
[----:B------:R-:W-:Y:S05]  /*123a0*/  BSYNC B0 ;  /* 0x0000000000007941 */ /* 0x000fea0003800000 */
.L_x_262:
[----:B------:R-:W-:Y:S01]  /*123b0*/  IMAD R0, R2, c[0x0][0x0], R17 ;  /* 0x0000000002007a24 */ /* 0x000fe200078e0211 */
[----:B------:R-:W-:Y:S02]  /*123c0*/  ULDC UR4, c[0x0][0x4] ;  /* 0x0000010000047ab9 */ /* 0x000fe40000000800 */
[----:B------:R-:W-:Y:S02]  /*123d0*/  USHF.R.U32.HI UR4, URZ, 0x1, UR4 ;  /* 0x000000013f047899 */ /* 0x000fe40008011604 */
[C---:B------:R-:W-:Y:S02]  /*123e0*/  SHF.L.U32 R14, R0.reuse, 0x5, RZ ;  /* 0x00000005000e7819 */ /* 0x040fe400000006ff */
[----:B------:R-:W-:-:S02]  /*123f0*/  LEA R29, R0, 0x10, 0x5 ;  /* 0x00000010001d7811 */ /* 0x000fc400078e28ff */
[----:B------:R-:W-:Y:S01]  /*12400*/  ISETP.NE.AND P0, PT, RZ, UR4, PT ;  /* 0x00000004ff007c0c */ /* 0x000fe2000bf05270 */
[----:B------:R1:W-:Y:S04]  /*12410*/  STS.128 [R14+0x10], R20 ;  /* 0x000010140e007388 */ /* 0x0003e80000000c00 */
[----:B------:R1:W-:Y:S08]  /*12420*/  STS.128 [R14+0x20], R24 ;  /* 0x000020180e007388 */ /* 0x0003f00000000c00 */
[----:B------:R-:W-:Y:S05]  /*12430*/  @!P0 BRA `(.L_x_269) ;  /* 0x0000019000008947 */ /* 0x000fea0003800000 */
[----:B------:R-:W-:-:S05]  /*12440*/  MOV R15, UR4 ;  /* 0x00000004000f7c02 */ /* 0x000fca0008000f00 */
.L_x_272:
[----:B------:R-:W-:Y:S01]  /*12450*/  IMAD.IADD R0, R2, 0x1, R15 ;  /* 0x0000000102007824 */ /* 0x000fe200078e020f */
[----:B------:R-:W-:Y:S01]  /*12460*/  BAR.SYNC.DEFER_BLOCKING 0x0 ;  /* 0x0000000000007b1d */ /* 0x000fe20000010000 */
[----:B------:R-:W-:-:S03]  /*12470*/  ISETP.GT.AND P2, PT, R15, 0x1, PT ;  /* 0x000000010f00780c */ /* 0x000fc60003f44270 */
[----:B------:R-:W-:Y:S02]  /*12480*/  ISETP.GE.U32.AND P0, PT, R0, c[0x0][0x4], PT ;  /* 0x0000010000007a0c */ /* 0x000fe40003f06070 */
[----:B------:R-:W-:Y:S02]  /*12490*/  BSSY B0, `(.L_x_270) ;  /* 0x0000012000007945 */ /* 0x000fe40003800000 */
[----:B------:R-:W-:Y:S02]  /*124a0*/  ISETP.GE.U32.OR P0, PT, R2, R15, P0 ;  /* 0x0000000f0200720c */ /* 0x000fe40000706470 */
[----:B------:R-:W-:-:S11]  /*124b0*/  SHF.R.S32.HI R15, RZ, 0x1, R15 ;  /* 0x00000001ff0f7819 */ /* 0x000fd6000001140f */
[----:B-1----:R-:W-:Y:S05]  /*124c0*/  @P0 BRA `(.L_x_271) ;  /* 0x000000e000000947 */ /* 0x002fea0003800000 */
[----:B------:R-:W-:-:S05]  /*124d0*/  IMAD R0, R0, c[0x0][0x0], R17 ;  /* 0x0000000000007a24 */ /* 0x000fca00078e0211 */
[----:B------:R-:W-:-:S05]  /*124e0*/  SHF.L.U32 R0, R0, 0x5, RZ ;  /* 0x0000000500007819 */ /* 0x000fca00000006ff */
[----:B------:R-:W2:Y:S04]  /*124f0*/  LDS.128 R32, [R0+0x10] ;  /* 0x0000100000207984 */ /* 0x000ea80000000c00 */
[----:B------:R-:W3:Y:S01]  /*12500*/  LDS.128 R36, [R0+0x20] ;  /* 0x0000200000247984 */ /* 0x000ee20000000c00 */
[----:B-12---:R-:W-:Y:S02]  /*12510*/  FADD.FTZ R20, R20, R32 ;  /* 0x0000002014147221 */ /* 0x006fe40000010000 */
[----:B------:R-:W-:Y:S02]  /*12520*/  FADD.FTZ R21, R21, R33 ;  /* 0x0000002115157221 */ /* 0x000fe40000010000 */
[----:B------:R-:W-:Y:S02]  /*12530*/  FADD.FTZ R22, R22, R34 ;  /* 0x0000002216167221 */ /* 0x000fe40000010000 */
[----:B------:R-:W-:-:S02]  /*12540*/  FADD.FTZ R23, R23, R35 ;  /* 0x0000002317177221 */ /* 0x000fc40000010000 */
[----:B---3--:R-:W-:Y:S02]  /*12550*/  FADD.FTZ R24, R24, R36 ;  /* 0x0000002418187221 */ /* 0x008fe40000010000 */
[----:B------:R-:W-:Y:S01]  /*12560*/  FADD.FTZ R25, R25, R37 ;  /* 0x0000002519197221 */ /* 0x000fe20000010000 */
[----:B------:R1:W-:Y:S01]  /*12570*/  STS.128 [R29], R20 ;  /* 0x000000141d007388 */ /* 0x0003e20000000c00 */
[----:B------:R-:W-:Y:S02]  /*12580*/  FADD.FTZ R26, R26, R38 ;  /* 0x000000261a1a7221 */ /* 0x000fe40000010000 */
[----:B------:R-:W-:-:S05]  /*12590*/  FADD.FTZ R27, R27, R39 ;  /* 0x000000271b1b7221 */ /* 0x000fca0000010000 */
[----:B------:R1:W-:Y:S02]  /*125a0*/  STS.128 [R29+0x10], R24 ;  /* 0x000010181d007388 */ /* 0x0003e40000000c00 */
.L_x_271:
[----:B------:R-:W-:Y:S05]  /*125b0*/  BSYNC B0 ;  /* 0x0000000000007941 */ /* 0x000fea0003800000 */
.L_x_270:
[----:B------:R-:W-:Y:S05]  /*125c0*/  @P2 BRA `(.L_x_272) ;  /* 0xfffffe8000002947 */ /* 0x000fea000383ffff */
.L_x_269:
[----:B------:R-:W-:-:S13]  /*125d0*/  ISETP.NE.AND P0, PT, RZ, c[0x0][0x188], PT ;  /* 0x00006200ff007a0c */ /* 0x000fda0003f05270 */
[----:B------:R-:W-:Y:S05]  /*125e0*/  @!P0 BRA `(.L_x_273) ;  /* 0x000003c000008947 */ /* 0x000fea0003800000 */
[----:B------:R-:W-:-:S10]  /*125f0*/  HFMA2.MMA R0, -RZ, RZ, 0, 1.9073486328125e-06 ;  /* 0x00000020ff007435 */ /* 0x000fd400000001ff */
[----:B------:R-:W-:Y:S02]  /*12600*/  ISETP.LT.AND P0, PT, R0, c[0x0][0x0], PT ;  /* 0x0000000000007a0c */ /* 0x000fe40003f01270 */
[----:B------:R-:W-:-:S11]  /*12610*/  MOV R0, c[0x0][0x0] ;  /* 0x0000000000007a02 */ /* 0x000fd60000000f00 */
[----:B------:R-:W-:Y:S05]  /*12620*/  @!P0 BRA `(.L_x_274) ;  /* 0x0000021000008947 */ /* 0x000fea0003800000 */
[----:B------:R-:W-:Y:S01]  /*12630*/  IMAD.MOV.U32 R0, RZ, RZ, c[0x0][0x0] ;  /* 0x00000000ff007624 */ /* 0x000fe200078e00ff */
[----:B------:R2:W-:Y:S04]  /*12640*/  STS.128 [R29], R20 ;  /* 0x000000141d007388 */ /* 0x0005e80000000c00 */
[----:B------:R-:W-:Y:S01]  /*12650*/  LEA.HI R0, R0, c[0x0][0x0], RZ, 0x1 ;  /* 0x0000000000007a11 */ /* 0x000fe200078f08ff */
[----:B------:R2:W-:Y:S03]  /*12660*/  STS.128 [R29+0x10], R24 ;  /* 0x000010181d007388 */ /* 0x0005e60000000c00 */
[----:B------:R-:W-:Y:S02]  /*12670*/  SHF.R.S32.HI R2, RZ, 0x1, R0 ;  /* 0x00000001ff027819 */ /* 0x000fe40000011400 */
[----:B------:R-:W-:-:S02]  /*12680*/  MOV R0, 0x20 ;  /* 0x0000002000007802 */ /* 0x000fc40000000f00 */
[----:B------:R-:W-:-:S13]  /*12690*/  ISETP.GE.AND P0, PT, R2, 0x20, PT ;  /* 0x000000200200780c */ /* 0x000fda0003f06270 */
[----:B------:R-:W-:Y:S05]  /*126a0*/  @!P0 BRA `(.L_x_274) ;  /* 0x0000019000008947 */ /* 0x000fea0003800000 */
[----:B--2---:R-:W-:-:S04]  /*126b0*/  MOV R0, R2 ;  /* 0x0000000200007202 */ /* 0x004fc80000000f00 */
.L_x_277:
[----:B------:R-:W-:Y:S01]  /*126c0*/  IADD3 R2, R17, R0, RZ ;  /* 0x0000000011027210 */ /* 0x000fe20007ffe0ff */
[----:B------:R-:W-:Y:S03]  /*126d0*/  BAR.SYNC.DEFER_BLOCKING 0x0 ;  /* 0x0000000000007b1d */ /* 0x000fe60000010000 */
[----:B------:R-:W-:-:S03]  /*126e0*/  ISETP.GE.U32.AND P0, PT, R2, c[0x0][0x0], PT ;  /* 0x0000000002007a0c */ /* 0x000fc60003f06070 */
[----:B------:R-:W-:Y:S01]  /*126f0*/  BSSY B0, `(.L_x_275) ;  /* 0x0000010000007945 */ /* 0x000fe20003800000 */
[----:B------:R-:W-:-:S13]  /*12700*/  ISETP.GE.U32.OR P0, PT, R17, R0, P0 ;  /* 0x000000001100720c */ /* 0x000fda0000706470 */
[----:B-1----:R-:W-:Y:S05]  /*12710*/  @P0 BRA `(.L_x_276) ;  /* 0x000000d000000947 */ /* 0x002fea0003800000 */
[----:B------:R-:W-:-:S05]  /*12720*/  IMAD R2, R0, 0x20, R29 ;  /* 0x0000002000027824 */ /* 0x000fca00078e021d */
[----:B------:R-:W2:Y:S04]  /*12730*/  LDS.128 R32, [R2] ;  /* 0x0000000002207984 */ /* 0x000ea80000000c00 */
        /* <DEDUP_REMOVED lines=11> */
.L_x_276:
[----:B------:R-:W-:Y:S05]  /*127f0*/  BSYNC B0 ;  /* 0x0000000000007941 */ /* 0x000fea0003800000 */
.L_x_275:
[----:B------:R-:W-:-:S04]  /*12800*/  SHF.R.S32.HI R0, RZ, 0x1, R0 ;  /* 0x00000001ff007819 */ /* 0x000fc80000011400 */
[----:B------:R-:W-:-:S13]  /*12810*/  ISETP.GE.AND P0, PT, R0, 0x20, PT ;  /* 0x000000200000780c */ /* 0x000fda0003f06270 */
[----:B------:R-:W-:Y:S05]  /*12820*/  @P0 BRA `(.L_x_277) ;  /* 0xfffffe9000000947 */ /* 0x000fea000383ffff */
[----:B------:R-:W-:-:S09]  /*12830*/  HFMA2.MMA R0, -RZ, RZ, 0, 1.9073486328125e-06 ;  /* 0x00000020ff007435 */ /* 0x000fd200000001ff */
.L_x_274:
[----:B--2---:R-:W-:Y:S01]  /*12840*/  BAR.SYNC.DEFER_BLOCKING 0x0 ;  /* 0x0000000000007b1d */ /* 0x004fe20000010000 */
[----:B------:R-:W-:-:S13]  /*12850*/  ISETP.GE.AND P0, PT, R0, 0x2, PT ;  /* 0x000000020000780c */ /* 0x000fda0003f06270 */
[----:B------:R-:W-:Y:S05]  /*12860*/  @!P0 BRA `(.L_x_273) ;  /* 0x0000014000008947 */ /* 0x000fea0003800000 */
[----:B------:R-:W-:-:S05]  /*12870*/  MOV R15, 0x1 ;  /* 0x00000001000f7802 */ /* 0x000fca0000000f00 */
.L_x_278:
[----:B------:R-:W2:Y:S04]  /*12880*/  SHFL.DOWN PT, R17, R20, R15, 0x1f ;  /* 0x08001f0f14117589 */ /* 0x000ea800000e0000 */
[----:B------:R-:W3:Y:S04]  /*12890*/  SHFL.DOWN PT, R2, R21, R15, 0x1f ;  /* 0x08001f0f15027589 */ /* 0x000ee800000e0000 */
[----:B-1----:R-:W1:Y:S04]  /*128a0*/  SHFL.DOWN PT, R29, R22, R15, 0x1f ;  /* 0x08001f0f161d7589 */ /* 0x002e6800000e0000 */
[----:B------:R-:W4:Y:S04]  /*128b0*/  SHFL.DOWN PT, R14, R23, R15, 0x1f ;  /* 0x08001f0f170e7589 */ /* 0x000f2800000e0000 */
[----:B------:R-:W5:Y:S04]  /*128c0*/  SHFL.DOWN PT, R31, R24, R15, 0x1f ;  /* 0x08001f0f181f7589 */ /* 0x000f6800000e0000 */
[----:B------:R-:W0:Y:S04]  /*128d0*/  SHFL.DOWN PT, R30, R25, R15, 0x1f ;  /* 0x08001f0f191e7589 */ /* 0x000e2800000e0000 */
[----:B------:R-:W0:Y:S01]  /*128e0*/  SHFL.DOWN PT, R33, R26, R15, 0x1f ;  /* 0x08001f0f1a217589 */ /* 0x000e2200000e0000 */
[----:B--2---:R-:W-:-:S03]  /*128f0*/  FADD.FTZ R20, R17, R20 ;  /* 0x0000001411147221 */ /* 0x004fc60000010000 */
[----:B------:R2:W0:Y:S01]  /*12900*/  SHFL.DOWN PT, R32, R27, R15, 0x1f ;  /* 0x08001f0f1b207589 */ /* 0x00042200000e0000 */
[----:B---3--:R-:W-:Y:S02]  /*12910*/  FADD.FTZ R21, R2, R21 ;  /* 0x0000001502157221 */ /* 0x008fe40000010000 */
[----:B-1----:R-:W-:Y:S02]  /*12920*/  FADD.FTZ R22, R29, R22 ;  /* 0x000000161d167221 */ /* 0x002fe40000010000 */
[----:B----4-:R-:W-:Y:S01]  /*12930*/  FADD.FTZ R23, R14, R23 ;  /* 0x000000170e177221 */ /* 0x010fe20000010000 */
[----:B--2---:R-:W-:Y:S01]  /*12940*/  SHF.L.U32 R15, R15, 0x1, RZ ;  /* 0x000000010f0f7819 */ /* 0x004fe200000006ff */
[----:B-----5:R-:W-:-:S03]  /*12950*/  FADD.FTZ R24, R31, R24 ;  /* 0x000000181f187221 */ /* 0x020fc60000010000 */
[----:B------:R-:W-:Y:S01]  /*12960*/  ISETP.GE.AND P0, PT, R15, R0, PT ;  /* 0x000000000f00720c */ /* 0x000fe20003f06270 */
[----:B0-----:R-:W-:Y:S02]  /*12970*/  FADD.FTZ R25, R30, R25 ;  /* 0x000000191e197221 */ /* 0x001fe40000010000 */
[----:B------:R-:W-:Y:S02]  /*12980*/  FADD.FTZ R26, R33, R26 ;  /* 0x0000001a211a7221 */ /* 0x000fe40000010000 */
[----:B------:R-:W-:-:S08]  /*12990*/  FADD.FTZ R27, R32, R27 ;  /* 0x0000001b201b7221 */ /* 0x000fd00000010000 */
[----:B------:R-:W-:Y:S05]  /*129a0*/  @!P0 BRA `(.L_x_278) ;  /* 0xfffffed000008947 */ /* 0x000fea000383ffff */
.L_x_273:
        /* <DEDUP_REMOVED lines=10> */
[----:B------:R-:W3:Y:S04]  /*12a50*/  LDG.E.64 R6, [R4.64+0x8] ;  /* 0x0000082404067981 */ /* 0x000ee8000c1e1b00 */
[----:B------:R-:W4:Y:S04]  /*12a60*/  LDG.E.64 R8, [R4.64+0x10] ;  /* 0x0000102404087981 */ /* 0x000f28000c1e1b00 */
[----:B------:R-:W5:Y:S01]  /*12a70*/  LDG.E.64 R10, [R4.64+0x18] ;  /* 0x00001824040a7981 */ /* 0x000f62000c1e1b00 */
[----:B-12---:R-:W-:-:S02]  /*12a80*/  FADD.FTZ R20, R20, R2 ;  /* 0x0000000214147221 */ /* 0x006fc40000010000 */
[----:B------:R-:W-:Y:S02]  /*12a90*/  FADD.FTZ R21, R21, R3 ;  /* 0x0000000315157221 */ /* 0x000fe40000010000 */
[----:B---3--:R-:W-:Y:S02]  /*12aa0*/  FADD.FTZ R22, R22, R6 ;  /* 0x0000000616167221 */ /* 0x008fe40000010000 */
[----:B------:R-:W-:Y:S02]  /*12ab0*/  FADD.FTZ R23, R23, R7 ;  /* 0x0000000717177221 */ /* 0x000fe40000010000 */
[----:B----4-:R-:W-:Y:S02]  /*12ac0*/  FADD.FTZ R24, R24, R8 ;  /* 0x0000000818187221 */ /* 0x010fe40000010000 */
[----:B------:R-:W-:Y:S02]  /*12ad0*/  FADD.FTZ R25, R25, R9 ;  /* 0x0000000919197221 */ /* 0x000fe40000010000 */
[----:B-----5:R-:W-:-:S02]  /*12ae0*/  FADD.FTZ R26, R26, R10 ;  /* 0x0000000a1a1a7221 */ /* 0x020fc40000010000 */
[----:B------:R-:W-:Y:S02]  /*12af0*/  FADD.FTZ R27, R27, R11 ;  /* 0x0000000b1b1b7221 */ /* 0x000fe40000010000 */
.L_x_280:
[----:B------:R-:W-:Y:S05]  /*12b00*/  @!P1 BRA `(.L_x_281) ;  /* 0x000006b000009947 */ /* 0x000fea0003800000 */
[----:B------:R-:W-:Y:S02]  /*12b10*/  IMAD.MOV.U32 R17, RZ, RZ, 0x1 ;  /* 0x00000001ff117424 */ /* 0x000fe400078e00ff */
[----:B------:R-:W-:Y:S02]  /*12b20*/  FMUL.FTZ R30, R20, c[0x0][0x160] ;  /* 0x00005800141e7a20 */ /* 0x000fe40000410000 */
[----:B------:R-:W-:Y:S01]  /*12b30*/  FMUL.FTZ R31, R21, c[0x0][0x160] ;  /* 0x00005800151f7a20 */ /* 0x000fe20000410000 */
[----:B------:R-:W-:-:S04]  /*12b40*/  ISETP.NE.AND P0, PT, R17, c[0x0][0x57c], PT ;  /* 0x00015f0011007a0c */ /* 0x000fc80003f05270 */
[----:B------:R-:W-:-:S09]  /*12b50*/  P2R R0, PR, RZ, 0x1 ;  /* 0x00000001ff007803 */ /* 0x000fd20000000000 */
[----:B------:R-:W-:Y:S05]  /*12b60*/  @!P0 BRA `(.L_x_282) ;  /* 0x0000013000008947 */ /* 0x000fea0003800000 */
[----:B------:R-:W-:Y:S01]  /*12b70*/  MOV R0, 0x0 ;  /* 0x0000000000007802 */ /* 0x000fe20000000f00 */
[----:B------:R-:W-:Y:S01]  /*12b80*/  HFMA2.MMA R8, -RZ, RZ, 0, 4.4763088226318359375e-05 ;  /* 0x000002efff087435 */ /* 0x000fe200000001ff */
[----:B------:R-:W-:Y:S01]  /*12b90*/  MOV R4, c[0x4][0x590] ;  /* 0x0101640000047a02 */ /* 0x000fe20000000f00 */
[----:B------:R-:W-:Y:S01]  /*12ba0*/  HFMA2.MMA R13, -RZ, RZ, 0, 0 ;  /* 0x00000000ff0d7435 */ /* 0x000fe200000001ff */
[----:B------:R2:W3:Y:S01]  /*12bb0*/  LDC.64 R2, c[0x4][R0] ;  /* 0x0100000000027b82 */ /* 0x0004e20000000a00 */
[----:B------:R-:W-:Y:S01]  /*12bc0*/  MOV R5, c[0x4][0x594] ;  /* 0x0101650000057a02 */ /* 0x000fe20000000f00 */
[----:B------:R-:W-:Y:S01]  /*12bd0*/  IMAD.MOV.U32 R7, RZ, RZ, c[0x4][0x57c] ;  /* 0x01015f00ff077624 */ /* 0x000fe200078e00ff */
[----:B------:R-:W-:Y:S01]  /*12be0*/  MOV R6, c[0x4][0x578] ;  /* 0x01015e0000067a02 */ /* 0x000fe20000000f00 */
[----:B------:R-:W-:Y:S01]  /*12bf0*/  IMAD.MOV.U32 R12, RZ, RZ, 0x1 ;  /* 0x00000001ff0c7424 */ /* 0x000fe200078e00ff */
[----:B------:R-:W-:Y:S02]  /*12c00*/  MOV R10, c[0x4][0x468] ;  /* 0x01011a00000a7a02 */ /* 0x000fe40000000f00 */
[----:B------:R-:W-:-:S02]  /*12c10*/  MOV R11, c[0x4][0x46c] ;  /* 0x01011b00000b7a02 */ /* 0x000fc40000000f00 */
[----:B-1----:R-:W-:Y:S01]  /*12c20*/  LEPC R14 ;  /* 0x00000000000e734e */ /* 0x002fe20000000000 */
[----:B------:R-:W-:-:S02]  /*12c30*/  MOV R9, 0x12ca0 ;  /* 0x00012ca000097802 */ /* 0x000fc40000000f00 */
[----:B------:R-:W-:Y:S02]  /*12c40*/  MOV R20, 0x12c20 ;  /* 0x00012c2000147802 */ /* 0x000fe40000000f00 */
[----:B------:R-:W-:Y:S02]  /*12c50*/  MOV R21, 0x0 ;  /* 0x0000000000157802 */ /* 0x000fe40000000f00 */
[----:B--2---:R-:W-:Y:S02]  /*12c60*/  MOV R0, 0x0 ;  /* 0x0000000000007802 */ /* 0x004fe40000000f00 */
[----:B------:R-:W-:-:S04]  /*12c70*/  IADD3 R20, P0, P1, -R20, R9, R14 ;  /* 0x0000000914147210 */ /* 0x000fc8000791e10e */
[----:B------:R-:W-:-:S04]  /*12c80*/  IADD3.X R21, ~R0, R21, R15, P0, P1 ;  /* 0x0000001500157210 */ /* 0x000fc800007e250f */
[----:B0--3--:R-:W-:Y:S05]  /*12c90*/  CALL.ABS.NOINC R2 ;  /* 0x0000000002007343 */ /* 0x009fea0003c00000 */
.L_x_282:
[----:B------:R-:W-:Y:S01]  /*12ca0*/  IADD3 R28, P0, R28, c[0x0][0x548], RZ ;  /* 0x000152001c1c7a10 */ /* 0x000fe20007f1e0ff */
[----:B-1----:R-:W-:Y:S01]  /*12cb0*/  FMUL.FTZ R22, R22, c[0x0][0x160] ;  /* 0x0000580016167a20 */ /* 0x002fe20000410000 */
[----:B------:R-:W-:Y:S01]  /*12cc0*/  ISETP.NE.AND P6, PT, R17, c[0x0][0x57c], PT ;  /* 0x00015f0011007a0c */ /* 0x000fe20003fc5270 */
[----:B------:R-:W-:Y:S01]  /*12cd0*/  FMUL.FTZ R23, R23, c[0x0][0x160] ;  /* 0x0000580017177a20 */ /* 0x000fe20000410000 */
[----:B------:R-:W-:-:S05]  /*12ce0*/  IADD3.X R29, RZ, c[0x0][0x54c], RZ, P0, !PT ;  /* 0x00015300ff1d7a10 */ /* 0x000fca00007fe4ff */
[----:B------:R1:W-:Y:S06]  /*12cf0*/  STG.E.64 [R28.64], R30 ;  /* 0x0000001e1c007986 */ /* 0x0003ec000c101b24 */
[----:B------:R-:W-:Y:S05]  /*12d00*/  @!P6 BRA `(.L_x_283) ;  /* 0x000001300000e947 */ /* 0x000fea0003800000 */
[----:B------:R-:W-:Y:S01]  /*12d10*/  MOV R0, 0x0 ;  /* 0x0000000000007802 */ /* 0x000fe20000000f00 */
[----:B------:R-:W-:Y:S01]  /*12d20*/  HFMA2.MMA R8, -RZ, RZ, 0, 4.4763088226318359375e-05 ;  /* 0x000002efff087435 */ /* 0x000fe200000001ff */
[----:B------:R-:W-:Y:S01]  /*12d30*/  MOV R4, c[0x4][0x590] ;  /* 0x0101640000047a02 */ /* 0x000fe20000000f00 */
[----:B------:R-:W-:Y:S01]  /*12d40*/  HFMA2.MMA R12, -RZ, RZ, 0, 5.9604644775390625e-08 ;  /* 0x00000001ff0c7435 */ /* 0x000fe200000001ff */
[----:B------:R2:W3:Y:S01]  /*12d50*/  LDC.64 R2, c[0x4][R0] ;  /* 0x0100000000027b82 */ /* 0x0004e20000000a00 */
[----:B------:R-:W-:Y:S01]  /*12d60*/  IMAD.MOV.U32 R5, RZ, RZ, c[0x4][0x594] ;  /* 0x01016500ff057624 */ /* 0x000fe200078e00ff */
[----:B------:R-:W-:Y:S01]  /*12d70*/  MOV R6, c[0x4][0x578] ;  /* 0x01015e0000067a02 */ /* 0x000fe20000000f00 */
[----:B------:R-:W-:Y:S01]  /*12d80*/  IMAD.MOV.U32 R10, RZ, RZ, c[0x4][0x468] ;  /* 0x01011a00ff0a7624 */ /* 0x000fe200078e00ff */
[----:B------:R-:W-:-:S02]  /*12d90*/  MOV R7, c[0x4][0x57c] ;  /* 0x01015f0000077a02 */ /* 0x000fc40000000f00 */
[----:B------:R-:W-:Y:S02]  /*12da0*/  MOV R11, c[0x4][0x46c] ;  /* 0x01011b00000b7a02 */ /* 0x000fe40000000f00 */
[----:B------:R-:W-:Y:S02]  /*12db0*/  MOV R13, RZ ;  /* 0x000000ff000d7202 */ /* 0x000fe40000000f00 */
[----:B--2---:R-:W-:Y:S01]  /*12dc0*/  LEPC R14 ;  /* 0x00000000000e734e */ /* 0x004fe20000000000 */
[----:B------:R-:W-:Y:S02]  /*12dd0*/  MOV R9, 0x12e40 ;  /* 0x00012e4000097802 */ /* 0x000fe40000000f00 */
[----:B------:R-:W-:Y:S02]  /*12de0*/  MOV R20, 0x12dc0 ;  /* 0x00012dc000147802 */ /* 0x000fe40000000f00 */
[----:B------:R-:W-:Y:S02]  /*12df0*/  MOV R21, 0x0 ;  /* 0x0000000000157802 */ /* 0x000fe40000000f00 */
[----:B------:R-:W-:Y:S02]  /*12e00*/  MOV R0, 0x0 ;  /* 0x0000000000007802 */ /* 0x000fe40000000f00 */
[----:B------:R-:W-:-:S04]  /*12e10*/  IADD3 R20, P0, P1, -R20, R9, R14 ;  /* 0x0000000914147210 */ /* 0x000fc8000791e10e */
[----:B------:R-:W-:-:S04]  /*12e20*/  IADD3.X R21, ~R0, R21, R15, P0, P1 ;  /* 0x0000001500157210 */ /* 0x000fc800007e250f */
[----:B01-3--:R-:W-:Y:S05]  /*12e30*/  CALL.ABS.NOINC R2 ;  /* 0x0000000002007343 */ /* 0x00bfea0003c00000 */
.L_x_283:
[----:B------:R-:W-:Y:S01]  /*12e40*/  IADD3 R2, P0, R19, c[0x0][0x548], RZ ;  /* 0x0001520013027a10 */ /* 0x000fe20007f1e0ff */
[----:B------:R-:W-:Y:S01]  /*12e50*/  FMUL.FTZ R24, R24, c[0x0][0x160] ;  /* 0x0000580018187a20 */ /* 0x000fe20000410000 */
[----:B------:R-:W-:Y:S01]  /*12e60*/  ISETP.NE.AND P6, PT, R17, c[0x0][0x57c], PT ;  /* 0x00015f0011007a0c */ /* 0x000fe20003fc5270 */
[----:B------:R-:W-:Y:S02]  /*12e70*/  FMUL.FTZ R25, R25, c[0x0][0x160] ;  /* 0x0000580019197a20 */ /* 0x000fe40000410000 */
[----:B------:R-:W-:-:S05]  /*12e80*/  IMAD.X R3, RZ, RZ, c[0x0][0x54c], P0 ;  /* 0x00015300ff037624 */ /* 0x000fca00000e06ff */
[----:B------:R2:W-:Y:S05]  /*12e90*/  STG.E.64 [R2.64], R22 ;  /* 0x0000001602007986 */ /* 0x0005ea000c101b24 */
[----:B------:R-:W-:Y:S05]  /*12ea0*/  @!P6 BRA `(.L_x_284) ;  /* 0x000001300000e947 */ /* 0x000fea0003800000 */
[----:B------:R-:W-:Y:S01]  /*12eb0*/  MOV R0, 0x0 ;  /* 0x0000000000007802 */ /* 0x000fe20000000f00 */
[----:B------:R-:W-:Y:S01]  /*12ec0*/  HFMA2.MMA R8, -RZ, RZ, 0, 4.4763088226318359375e-05 ;  /* 0x000002efff087435 */ /* 0x000fe200000001ff */
[----:B------:R-:W-:Y:S01]  /*12ed0*/  MOV R4, c[0x4][0x590] ;  /* 0x0101640000047a02 */ /* 0x000fe20000000f00 */
[----:B------:R-:W-:Y:S01]  /*12ee0*/  HFMA2.MMA R13, -RZ, RZ, 0, 0 ;  /* 0x00000000ff0d7435 */ /* 0x000fe200000001ff */
[----:B--2---:R2:W3:Y:S01]  /*12ef0*/  LDC.64 R2, c[0x4][R0] ;  /* 0x0100000000027b82 */ /* 0x0044e20000000a00 */
[----:B------:R-:W-:Y:S01]  /*12f00*/  MOV R5, c[0x4][0x594] ;  /* 0x0101650000057a02 */ /* 0x000fe20000000f00 */
[----:B------:R-:W-:Y:S01]  /*12f10*/  IMAD.MOV.U32 R7, RZ, RZ, c[0x4][0x57c] ;  /* 0x01015f00ff077624 */ /* 0x000fe200078e00ff */
        /* <DEDUP_REMOVED lines=12> */
.L_x_284:
        /* <DEDUP_REMOVED lines=11> */
[----:B--2---:R2:W4:Y:S01]  /*13090*/  LDC.64 R2, c[0x4][R0] ;  /* 0x0100000000027b82 */ /* 0x0045220000000a00 */
        /* <DEDUP_REMOVED lines=13> */
[----:B01-34-:R-:W-:Y:S05]  /*13170*/  CALL.ABS.NOINC R2 ;  /* 0x0000000002007343 */ /* 0x01bfea0003c00000 */
.L_x_285:
[----:B------:R-:W-:-:S05]  /*13180*/  IADD3 R16, P0, R16, c[0x0][0x548], RZ ;  /* 0x0001520010107a10 */ /* 0x000fca0007f1e0ff */
[----:B------:R-:W-:-:S05]  /*13190*/  IMAD.X R17, RZ, RZ, c[0x0][0x54c], P0 ;  /* 0x00015300ff117624 */ /* 0x000fca00000e06ff */
[----:B------:R-:W-:Y:S01]  /*131a0*/  STG.E.64 [R16.64], R26 ;  /* 0x0000001a10007986 */ /* 0x000fe2000c101b24 */
[----:B------:R-:W-:Y:S05]  /*131b0*/  EXIT ;  /* 0x000000000000794d */ /* 0x000fea0003800000 */
.L_x_281:
[----:B------:R-:W-:Y:S04]  /*131c0*/  STG.E.64 [R4.64], R20 ;  /* 0x0000001404007986 */ /* 0x000fe8000c101b24 */
[----:B------:R-:W-:Y:S04]  /*131d0*/  STG.E.64 [R4.64+0x8], R22 ;  /* 0x0000081604007986 */ /* 0x000fe8000c101b24 */
[----:B------:R-:W-:Y:S04]  /*131e0*/  STG.E.64 [R4.64+0x10], R24 ;  /* 0x0000101804007986 */ /* 0x000fe8000c101b24 */
[----:B------:R-:W-:Y:S01]  /*131f0*/  STG.E.64 [R4.64+0x18], R26 ;  /* 0x0000181a04007986 */ /* 0x000fe2000c101b24 */
[----:B------:R-:W-:Y:S05]  /*13200*/  EXIT ;  /* 0x000000000000794d */ /* 0x000fea0003800000 */
.L_x_279:
[----:B------:R-:W-:Y:S01]  /*13210*/  ISETP.NE.AND P0, PT, RZ, UR38, PT ;  /* 0x00000026ff007c0c */ /* 0x000fe2000bf05270 */
[----:B------:R-:W-:-:S02]  /*13220*/  ULDC.U8 UR4, c[0x0][0x579] ;  /* 0x00015e4000047ab9 */ /* 0x000fc40000000000 */
[----:B------:R-:W-:-:S10]  /*13230*/  ISETP.NE.AND P1, PT, RZ, UR4, PT ;  /* 0x00000004ff007c0c */ /* 0x000fd4000bf25270 */
[----:B------:R-:W-:Y:S05]  /*13240*/  @!P0 BRA `(.L_x_286) ;  /* 0x000000c000008947 */ /* 0x000fea0003800000 */
[----:B------:R-:W2:Y:S04]  /*13250*/  LDG.E.64 R2, [R8.64] ;  /* 0x0000002408027981 */ /* 0x000ea8000c1e1b00 */
[----:B------:R-:W3:Y:S04]  /*13260*/  LDG.E.64 R4, [R10.64] ;  /* 0x000000240a047981 */ /* 0x000ee8000c1e1b00 */
[----:B-1----:R-:W4:Y:S04]  /*13270*/  LDG.E.64 R14, [R12.64] ;  /* 0x000000240c0e7981 */ /* 0x002f28000c1e1b00 */
[----:B------:R-:W5:Y:S01]  /*13280*/  LDG.E.64 R30, [R6.64] ;  /* 0x00000024061e7981 */ /* 0x000f62000c1e1b00 */
[----:B--2---:R-:W-:-:S02]  /*13290*/  FADD.FTZ R20, R20, R2 ;  /* 0x0000000214147221 */ /* 0x004fc40000010000 */
[----:B------:R-:W-:Y:S02]  /*132a0*/  FADD.FTZ R21, R21, R3 ;  /* 0x0000000315157221 */ /* 0x000fe40000010000 */
[----:B---3--:R-:W-:Y:S02]  /*132b0*/  FADD.FTZ R22, R22, R4 ;  /* 0x0000000416167221 */ /* 0x008fe40000010000 */
[----:B------:R-:W-:Y:S02]  /*132c0*/  FADD.FTZ R23, R23, R5 ;  /* 0x0000000517177221 */ /* 0x000fe40000010000 */
[----:B----4-:R-:W-:Y:S02]  /*132d0*/  FADD.FTZ R24, R24, R14 ;  /* 0x0000000e18187221 */ /* 0x010fe40000010000 */
[----:B------:R-:W-:Y:S02]  /*132e0*/  FADD.FTZ R25, R25, R15 ;  /* 0x0000000f19197221 */ /* 0x000fe40000010000 */
[----:B-----5:R-:W-:-:S02]  /*132f0*/  FADD.FTZ R26, R26, R30 ;  /* 0x0000001e1a1a7221 */ /* 0x020fc40000010000 */
[----:B------:R-:W-:Y:S02]  /*13300*/  FADD.FTZ R27, R27, R31 ;  /* 0x0000001f1b1b7221 */ /* 0x000fe40000010000 */
.L_x_286:
[----:B------:R-:W-:Y:S05]  /*13310*/  @!P1 BRA `(.L_x_287) ;  /* 0x000006b000009947 */ /* 0x000fea0003800000 */
[----:B------:R-:W-:Y:S01]  /*13320*/  HFMA2.MMA R17, -RZ, RZ, 0, 5.9604644775390625e-08 ;  /* 0x00000001ff117435 */ /* 0x000fe200000001ff */
[----:B------:R-:W-:Y:S02]  /*13330*/  FMUL.FTZ R30, R20, c[0x0][0x160] ;  /* 0x00005800141e7a20 */ /* 0x000fe40000410000 */
[----:B------:R-:W-:-:S07]  /*13340*/  FMUL.FTZ R31, R21, c[0x0][0x160] ;  /* 0x00005800151f7a20 */ /* 0x000fce0000410000 */
[----:B------:R-:W-:-:S04]  /*13350*/  ISETP.NE.AND P0, PT, R17, c[0x0][0x57c], PT ;  /* 0x00015f0011007a0c */ /* 0x000fc80003f05270 */
[----:B------:R-:W-:-:S09]  /*13360*/  P2R R0, PR, RZ, 0x1 ;  /* 0x00000001ff007803 */ /* 0x000fd20000000000 */
[----:B------:R-:W-:Y:S05]  /*13370*/  @!P0 BRA `(.L_x_288) ;  /* 0x0000013000008947 */ /* 0x000fea0003800000 */
[----:B------:R-:W-:Y:S01]  /*13380*/  MOV R0, 0x0 ;  /* 0x0000000000007802 */ /* 0x000fe20000000f00 */
[----:B------:R-:W-:Y:S01]  /*13390*/  IMAD.MOV.U32 R6, RZ, RZ, c[0x4][0x578] ;  /* 0x01015e00ff067624 */ /* 0x000fe200078e00ff */
[----:B------:R-:W-:Y:S01]  /*133a0*/  MOV R4, c[0x4][0x590] ;  /* 0x0101640000047a02 */ /* 0x000fe20000000f00 */
[----:B------:R-:W-:Y:S01]  /*133b0*/  IMAD.MOV.U32 R11, RZ, RZ, c[0x4][0x46c] ;  /* 0x01011b00ff0b7624 */ /* 0x000fe200078e00ff */
[----:B------:R2:W3:Y:S01]  /*133c0*/  LDC.64 R2, c[0x4][R0] ;  /* 0x0100000000027b82 */ /* 0x0004e20000000a00 */
[----:B------:R-:W-:Y:S02]  /*133d0*/  MOV R5, c[0x4][0x594] ;  /* 0x0101650000057a02 */ /* 0x000fe40000000f00 */
[----:B------:R-:W-:Y:S02]  /*133e0*/  MOV R7, c[0x4][0x57c] ;  /* 0x01015f0000077a02 */ /* 0x000fe40000000f00 */
[----:B------:R-:W-:Y:S02]  /*133f0*/  MOV R8, 0x2ef ;  /* 0x000002ef00087802 */ /* 0x000fe40000000f00 */
[----:B------:R-:W-:-:S02]  /*13400*/  MOV R10, c[0x4][0x468] ;  /* 0x01011a00000a7a02 */ /* 0x000fc40000000f00 */
[----:B------:R-:W-:Y:S02]  /*13410*/  MOV R12, 0x1 ;  /* 0x00000001000c7802 */ /* 0x000fe40000000f00 */
[----:B------:R-:W-:Y:S02]  /*13420*/  MOV R13, RZ ;  /* 0x000000ff000d7202 */ /* 0x000fe40000000f00 */
[----:B-12---:R-:W-:Y:S01]  /*13430*/  LEPC R14 ;  /* 0x00000000000e734e */ /* 0x006fe20000000000 */
[----:B------:R-:W-:Y:S02]  /*13440*/  MOV R9, 0x134b0 ;  /* 0x000134b000097802 */ /* 0x000fe40000000f00 */
[----:B------:R-:W-:Y:S02]  /*13450*/  MOV R20, 0x13430 ;  /* 0x0001343000147802 */ /* 0x000fe40000000f00 */
[----:B------:R-:W-:Y:S02]  /*13460*/  MOV R21, 0x0 ;  /* 0x0000000000157802 */ /* 0x000fe40000000f00 */
[----:B------:R-:W-:Y:S02]  /*13470*/  MOV R0, 0x0 ;  /* 0x0000000000007802 */ /* 0x000fe40000000f00 */
[----:B------:R-:W-:-:S04]  /*13480*/  IADD3 R20, P0, P1, -R20, R9, R14 ;  /* 0x0000000914147210 */ /* 0x000fc8000791e10e */
[----:B------:R-:W-:-:S04]  /*13490*/  IADD3.X R21, ~R0, R21, R15, P0, P1 ;  /* 0x0000001500157210 */ /* 0x000fc800007e250f */
[----:B0--3--:R-:W-:Y:S05]  /*134a0*/  CALL.ABS.NOINC R2 ;  /* 0x0000000002007343 */ /* 0x009fea0003c00000 */
.L_x_288:
        /* <DEDUP_REMOVED lines=8> */
[----:B------:R-:W-:Y:S01]  /*13530*/  HFMA2.MMA R12, -RZ, RZ, 0, 5.9604644775390625e-08 ;  /* 0x00000001ff0c7435 */ /* 0x000fe200000001ff */
[----:B------:R-:W-:Y:S01]  /*13540*/  IMAD.MOV.U32 R4, RZ, RZ, c[0x4][0x590] ;  /* 0x01016400ff047624 */ /* 0x000fe200078e00ff */
[----:B------:R-:W-:Y:S01]  /*13550*/  MOV R5, c[0x4][0x594] ;  /* 0x0101650000057a02 */ /* 0x000fe20000000f00 */
[----:B------:R2:W3:Y:S01]  /*13560*/  LDC.64 R2, c[0x4][R0] ;  /* 0x0100000000027b82 */ /* 0x0004e20000000a00 */
[----:B------:R-:W-:Y:S01]  /*13570*/  MOV R6, c[0x4][0x578] ;  /* 0x01015e0000067a02 */ /* 0x000fe20000000f00 */
[----:B------:R-:W-:Y:S01]  /*13580*/  IMAD.MOV.U32 R8, RZ, RZ, 0x2ef ;  /* 0x000002efff087424 */ /* 0x000fe200078e00ff */
[----:B------:R-:W-:Y:S01]  /*13590*/  MOV R7, c[0x4][0x57c] ;  /* 0x01015f0000077a02 */ /* 0x000fe20000000f00 */
[----:B------:R-:W-:Y:S01]  /*135a0*/  IMAD.MOV.U32 R13, RZ, RZ, RZ ;  /* 0x000000ffff0d7224 */ /* 0x000fe200078e00ff */
        /* <DEDUP_REMOVED lines=10> */
.L_x_289:
        /* <DEDUP_REMOVED lines=11> */
[----:B--2---:R2:W3:Y:S01]  /*13700*/  LDC.64 R2, c[0x4][R0] ;  /* 0x0100000000027b82 */ /* 0x0044e20000000a00 */
[----:B------:R-:W-:Y:S01]  /*13710*/  MOV R5, c[0x4][0x594] ;  /* 0x0101650000057a02 */ /* 0x000fe20000000f00 */
[----:B------:R-:W-:Y:S01]  /*13720*/  IMAD.MOV.U32 R6, RZ, RZ, c[0x4][0x578] ;  /* 0x01015e00ff067624 */ /* 0x000fe200078e00ff */
[----:B------:R-:W-:Y:S01]  /*13730*/  MOV R7, c[0x4][0x57c] ;  /* 0x01015f0000077a02 */ /* 0x000fe20000000f00 */
[----:B------:R-:W-:Y:S01]  /*13740*/  IMAD.MOV.U32 R11, RZ, RZ, c[0x4][0x46c] ;  /* 0x01011b00ff0b7624 */ /* 0x000fe200078e00ff */
[----:B------:R-:W-:-:S02]  /*13750*/  MOV R10, c[0x4][0x468] ;  /* 0x01011a00000a7a02 */ /* 0x000fc40000000f00 */
[----:B------:R-:W-:Y:S02]  /*13760*/  MOV R13, RZ ;  /* 0x000000ff000d7202 */ /* 0x000fe40000000f00 */
        /* <DEDUP_REMOVED lines=8> */
.L_x_290:
        /* <DEDUP_REMOVED lines=11> */
[----:B--2---:R2:W4:Y:S01]  /*138a0*/  LDC.64 R2, c[0x4][R0] ;  /* 0x0100000000027b82 */ /* 0x0045220000000a00 */
        /* <DEDUP_REMOVED lines=13> */
[----:B01-34-:R-:W-:Y:S05]  /*13980*/  CALL.ABS.NOINC R2 ;  /* 0x0000000002007343 */ /* 0x01bfea0003c00000 */
.L_x_291:
[----:B------:R-:W-:-:S04]  /*13990*/  IADD3 R16, P0, R16, c[0x0][0x548], RZ ;  /* 0x0001520010107a10 */ /* 0x000fc80007f1e0ff */
[----:B------:R-:W-:-:S05]  /*139a0*/  IADD3.X R17, RZ, c[0x0][0x54c], RZ, P0, !PT ;  /* 0x00015300ff117a10 */ /* 0x000fca00007fe4ff */
[----:B------:R-:W-:Y:S01]  /*139b0*/  STG.E.64 [R16.64], R26 ;  /* 0x0000001a10007986 */ /* 0x000fe2000c101b24 */
[----:B------:R-:W-:Y:S05]  /*139c0*/  EXIT ;  /* 0x000000000000794d */ /* 0x000fea0003800000 */
.L_x_287:
[----:B------:R-:W-:Y:S04]  /*139d0*/  STG.E.64 [R8.64], R20 ;  /* 0x0000001408007986 */ /* 0x000fe8000c101b24 */
[----:B------:R-:W-:Y:S04]  /*139e0*/  STG.E.64 [R10.64], R22 ;  /* 0x000000160a007986 */ /* 0x000fe8000c101b24 */
[----:B------:R-:W-:Y:S04]  /*139f0*/  STG.E.64 [R12.64], R24 ;  /* 0x000000180c007986 */ /* 0x000fe8000c101b24 */
[----:B------:R-:W-:Y:S01]  /*13a00*/  STG.E.64 [R6.64], R26 ;  /* 0x0000001a06007986 */ /* 0x000fe2000c101b24 */
[----:B------:R-:W-:Y:S05]  /*13a10*/  EXIT ;  /* 0x000000000000794d */ /* 0x000fea0003800000 */
.L_x_251:
        /* <DEDUP_REMOVED lines=17> */
[----:B------:R-:W3:Y:S04]  /*13b30*/  LDG.E.64 R6, [R4.64+0x8] ;  /* 0x0000082404067981 */ /* 0x000ee8000c1e1b00 */
[----:B------:R-:W4:Y:S04]  /*13b40*/  LDG.E.64 R8, [R4.64+0x10] ;  /* 0x0000102404087981 */ /* 0x000f28000c1e1b00 */
[----:B------:R-:W5:Y:S01]  /*13b50*/  LDG.E.64 R10, [R4.64+0x18] ;  /* 0x00001824040a7981 */ /* 0x000f62000c1e1b00 */
        /* <DEDUP_REMOVED lines=8> */
.L_x_293:
        /* <DEDUP_REMOVED lines=11> */
[----:B------:R1:W2:Y:S01]  /*13c90*/  LDC.64 R2, c[0x4][R0] ;  /* 0x0100000000027b82 */ /* 0x0002a20000000a00 */
[----:B------:R-:W-:Y:S02]  /*13ca0*/  MOV R6, c[0x4][0x578] ;  /* 0x01015e0000067a02 */ /* 0x000fe40000000f00 */
[----:B------:R-:W-:Y:S02]  /*13cb0*/  MOV R7, c[0x4][0x57c] ;  /* 0x01015f0000077a02 */ /* 0x000fe40000000f00 */
[----:B------:R-:W-:Y:S02]  /*13cc0*/  MOV R8, 0x2ef ;  /* 0x000002ef00087802 */ /* 0x000fe40000000f00 */
[----:B------:R-:W-:-:S02]  /*13cd0*/  MOV R11, c[0x4][0x46c] ;  /* 0x01011b00000b7a02 */ /* 0x000fc40000000f00 */
[----:B------:R-:W-:Y:S02]  /*13ce0*/  MOV R12, 0x1 ;  /* 0x00000001000c7802 */ /* 0x000fe40000000f00 */
[----:B------:R-:W-:Y:S02]  /*13cf0*/  MOV R13, RZ ;  /* 0x000000ff000d7202 */ /* 0x000fe40000000f00 */
[----:B-1----:R-:W-:Y:S01]  /*13d00*/  LEPC R14 ;  /* 0x00000000000e734e */ /* 0x002fe20000000000 */
[----:B------:R-:W-:Y:S02]  /*13d10*/  MOV R9, 0x13d80 ;  /* 0x00013d8000097802 */ /* 0x000fe40000000f00 */
[----:B------:R-:W-:Y:S02]  /*13d20*/  MOV R20, 0x13d00 ;  /* 0x00013d0000147802 */ /* 0x000fe40000000f00 */
[----:B------:R-:W-:Y:S02]  /*13d30*/  MOV R21, 0x0 ;  /* 0x0000000000157802 */ /* 0x000fe40000000f00 */
[----:B------:R-:W-:Y:S02]  /*13d40*/  MOV R0, 0x0 ;  /* 0x0000000000007802 */ /* 0x000fe40000000f00 */
[----:B------:R-:W-:-:S04]  /*13d50*/  IADD3 R20, P0, P1, -R20, R9, R14 ;  /* 0x0000000914147210 */ /* 0x000fc8000791e10e */
[----:B------:R-:W-:-:S04]  /*13d60*/  IADD3.X R21, ~R0, R21, R15, P0, P1 ;  /* 0x0000001500157210 */ /* 0x000fc800007e250f */
[----:B0-2---:R-:W-:Y:S05]  /*13d70*/  CALL.ABS.NOINC R2 ;  /* 0x0000000002007343 */ /* 0x005fea0003c00000 */
.L_x_295:
        /* <DEDUP_REMOVED lines=26> */
.L_x_296:
        /* <DEDUP_REMOVED lines=26> */
.L_x_297:
        /* <DEDUP_REMOVED lines=11> */
[----:B--2---:R2:W4:Y:S01]  /*14170*/  LDC.64 R2, c[0x4][R0] ;  /* 0x0100000000027b82 */ /* 0x0045220000000a00 */
        /* <DEDUP_REMOVED lines=14> */
.L_x_298:
[----:B------:R-:W-:-:S04]  /*14260*/  IADD3 R16, P0, R16, c[0x0][0x548], RZ ;  /* 0x0001520010107a10 */ /* 0x000fc80007f1e0ff */
[----:B------:R-:W-:-:S05]  /*14270*/  IADD3.X R17, RZ, c[0x0][0x54c], RZ, P0, !PT ;  /* 0x00015300ff117a10 */ /* 0x000fca00007fe4ff */
[----:B------:R-:W-:Y:S01]  /*14280*/  STG.E.64 [R16.64], R26 ;  /* 0x0000001a10007986 */ /* 0x000fe2000c101b24 */
[----:B------:R-:W-:Y:S05]  /*14290*/  EXIT ;  /* 0x000000000000794d */ /* 0x000fea0003800000 */
.L_x_294:
[----:B------:R-:W-:Y:S04]  /*142a0*/  STG.E.64 [R4.64], R20 ;  /* 0x0000001404007986 */ /* 0x000fe8000c101b24 */
[----:B------:R-:W-:Y:S04]  /*142b0*/  STG.E.64 [R4.64+0x8], R22 ;  /* 0x0000081604007986 */ /* 0x000fe8000c101b24 */
[----:B------:R-:W-:Y:S04]  /*142c0*/  STG.E.64 [R4.64+0x10], R24 ;  /* 0x0000101804007986 */ /* 0x000fe8000c101b24 */
[----:B------:R-:W-:Y:S01]  /*142d0*/  STG.E.64 [R4.64+0x18], R26 ;  /* 0x0000181a04007986 */ /* 0x000fe2000c101b24 */
[----:B------:R-:W-:Y:S05]  /*142e0*/  EXIT ;  /* 0x000000000000794d */ /* 0x000fea0003800000 */
.L_x_292:
[----:B-1----:R-:W-:Y:S01]  /*142f0*/  ISETP.NE.AND P0, PT, R0, RZ, PT ;  /* 0x000000ff0000720c */ /* 0x002fe20003f05270 */
[----:B------:R-:W-:-:S02]  /*14300*/  ULDC.U8 UR4, c[0x0][0x579] ;  /* 0x00015e4000047ab9 */ /* 0x000fc40000000000 */
[----:B------:R-:W-:-:S10]  /*14310*/  ISETP.NE.AND P1, PT, RZ, UR4, PT ;  /* 0x00000004ff007c0c */ /* 0x000fd4000bf25270 */
[----:B------:R-:W-:Y:S05]  /*14320*/  @!P0 BRA `(.L_x_299) ;  /* 0x000000c000008947 */ /* 0x000fea0003800000 */
[----:B------:R-:W2:Y:S04]  /*14330*/  LDG.E.64 R2, [R6.64] ;  /* 0x0000002406027981 */ /* 0x000ea8000c1e1b00 */
[----:B------:R-:W3:Y:S04]  /*14340*/  LDG.E.64 R4, [R8.64] ;  /* 0x0000002408047981 */ /* 0x000ee8000c1e1b00 */
[----:B------:R-:W4:Y:S04]  /*14350*/  LDG.E.64 R14, [R10.64] ;  /* 0x000000240a0e7981 */ /* 0x000f28000c1e1b00 */
        /* <DEDUP_REMOVED lines=9> */
.L_x_299:
        /* <DEDUP_REMOVED lines=10> */
[----:B------:R-:W-:Y:S01]  /*14490*/  IMAD.MOV.U32 R8, RZ, RZ, 0x2ef ;  /* 0x000002efff087424 */ /* 0x000fe200078e00ff */
[----:B------:R1:W2:Y:S01]  /*144a0*/  LDC.64 R2, c[0x4][R0] ;  /* 0x0100000000027b82 */ /* 0x0002a20000000a00 */
[----:B------:R-:W-:Y:S01]  /*144b0*/  MOV R6, c[0x4][0x578] ;  /* 0x01015e0000067a02 */ /* 0x000fe20000000f00 */
[----:B------:R-:W-:Y:S01]  /*144c0*/  IMAD.MOV.U32 R13, RZ, RZ, RZ ;  /* 0x000000ffff0d7224 */ /* 0x000fe200078e00ff */
[----:B------:R-:W-:Y:S02]  /*144d0*/  MOV R7, c[0x4][0x57c] ;  /* 0x01015f0000077a02 */ /* 0x000fe40000000f00 */
[----:B------:R-:W-:Y:S02]  /*144e0*/  MOV R10, c[0x4][0x468] ;  /* 0x01011a00000a7a02 */ /* 0x000fe40000000f00 */
[----:B------:R-:W-:-:S02]  /*144f0*/  MOV R11, c[0x4][0x46c] ;  /* 0x01011b00000b7a02 */ /* 0x000fc40000000f00 */
[----:B------:R-:W-:Y:S02]  /*14500*/  MOV R12, 0x1 ;  /* 0x00000001000c7802 */ /* 0x000fe40000000f00 */
        /* <DEDUP_REMOVED lines=8> */
.L_x_301:
        /* <DEDUP_REMOVED lines=26> */
.L_x_302:
        /* <DEDUP_REMOVED lines=11> */
[----:B--2---:R2:W3:Y:S01]  /*147e0*/  LDC.64 R2, c[0x4][R0] ;  /* 0x0100000000027b82 */ /* 0x0044e20000000a00 */
        /* <DEDUP_REMOVED lines=14> */
.L_x_303:
        /* <DEDUP_REMOVED lines=26> */
.L_x_304:
[----:B------:R-:W-:-:S04]  /*14a70*/  IADD3 R16, P0, R16, c[0x0][0x548], RZ ;  /* 0x0001520010107a10 */ /* 0x000fc80007f1e0ff */
[----:B------:R-:W-:-:S05]  /*14a80*/  IADD3.X R17, RZ, c[0x0][0x54c], RZ, P0, !PT ;  /* 0x00015300ff117a10 */ /* 0x000fca00007fe4ff */
[----:B------:R-:W-:Y:S01]  /*14a90*/  STG.E.64 [R16.64], R26 ;  /* 0x0000001a10007986 */ /* 0x000fe2000c101b24 */
[----:B------:R-:W-:Y:S05]  /*14aa0*/  EXIT ;  /* 0x000000000000794d */ /* 0x000fea0003800000 */
.L_x_300:
[----:B------:R-:W-:Y:S04]  /*14ab0*/  STG.E.64 [R6.64], R20 ;  /* 0x0000001406007986 */ /* 0x000fe8000c101b24 */
[----:B------:R-:W-:Y:S04]  /*14ac0*/  STG.E.64 [R8.64], R22 ;  /* 0x0000001608007986 */ /* 0x000fe8000c101b24 */
[----:B------:R-:W-:Y:S04]  /*14ad0*/  STG.E.64 [R10.64], R24 ;  /* 0x000000180a007986 */ /* 0x000fe8000c101b24 */
[----:B------:R-:W-:Y:S01]  /*14ae0*/  STG.E.64 [R12.64], R26 ;  /* 0x0000001a0c007986 */ /* 0x000fe2000c101b24 */
[----:B------:R-:W-:Y:S05]  /*14af0*/  EXIT ;  /* 0x000000000000794d */ /* 0x000fea0003800000 */
.L_x_305:
        /* <DEDUP_REMOVED lines=16> */
.L_x_8168:


//--------------------- .text._ZN2at6native13reduce_kernelILi256ELi1ENS0_8ReduceOpIN3c107complexIdEENS0_7MeanOpsIS5_S5_dS5_EEjS5_Li4ELi4EEEEEvT1_ --------------------------
	.section	.text._ZN2at6native13reduce_kernelILi256ELi1ENS0_8ReduceOpIN3c107complexIdEENS0_7MeanOpsIS5_S5_dS5_EEjS5_Li4ELi4EEEEEvT1_,"ax",@progbits
	.sectioninfo	@"SHI_REGISTERS=46"
	.align	128
        .global         _ZN2at6native13reduce_kernelILi256ELi1ENS0_8ReduceOpIN3c107complexIdEENS0_7MeanOpsIS5_S5_dS5_EEjS5_Li4ELi4EEEEEvT1_
        .type           _ZN2at6native13reduce_kernelILi256ELi1ENS0_8ReduceOpIN3c107complexIdEENS0_7MeanOpsIS5_S5_dS5_EEjS5_Li4ELi4EEEEEvT1_,@function
        .size           _ZN2at6native13reduce_kernelILi256ELi1ENS0_8ReduceOpIN3c107complexIdEENS0_7MeanOpsIS5_S5_dS5_EEjS5_Li4ELi4EEEEEvT1_,(.L_x_8169 - _ZN2at6native13reduce_kernelILi256ELi1ENS0_8ReduceOpIN3c107complexIdEENS0_7MeanOpsIS5_S5_dS5_EEjS5_Li4ELi4EEEEEvT1_)
        .other          _ZN2at6native13reduce_kernelILi256ELi1ENS0_8ReduceOpIN3c107complexIdEENS0_7MeanOpsIS5_S5_dS5_EEjS5_Li4ELi4EEEEEvT1_,@"STO_CUDA_ENTRY STV_DEFAULT"
_ZN2at6native13reduce_kernelILi256ELi1ENS0_8ReduceOpIN3c107complexIdEENS0_7MeanOpsIS5_S5_dS5_EEjS5_Li4ELi4EEEEEvT1_:
.text._ZN2at6native13reduce_kernelILi256ELi1ENS0_8ReduceOpIN3c107complexIdEENS0_7MeanOpsIS5_S5_dS5_EEjS5_Li4ELi4EEEEEvT1_:
        /* <DEDUP_REMOVED lines=208> */
.L_x_306:
[----:B------:R-:W1:Y:S01]  /*0d00*/  S2R R0, SR_TID.Y ;  /* 0x0000000000007919 */ /* 0x000e620000002200 */
[C---:B0-----:R-:W-:Y:S01]  /*0d10*/  IMAD R3, R5.reuse, c[0x0][0x198], RZ ;  /* 0x0000660005037a24 */ /* 0x041fe200078e02ff */
[----:B------:R-:W-:Y:S01]  /*0d20*/  ULDC.64 UR36, c[0x0][0x118] ;  /* 0x0000460000247ab9 */ /* 0x000fe20000000a00 */
[----:B------:R-:W-:Y:S01]  /*0d30*/  IMAD R7, R5, c[0x0][0x1a4], RZ ;  /* 0x0000690005077a24 */ /* 0x000fe200078e02ff */
[----:B------:R-:W0:Y:S01]  /*0d40*/  S2R R4, SR_CTAID.Y ;  /* 0x0000000000047919 */ /* 0x000e220000002600 */
[----:B------:R-:W-:Y:S01]  /*0d50*/  BSSY B0, `(.L_x_307) ;  /* 0x000088b000007945 */ /* 0x000fe20003800000 */
[----:B------:R-:W-:Y:S01]  /*0d60*/  CS2R R18, SRZ ;  /* 0x0000000000127805 */ /* 0x000fe2000001ff00 */
[----:B------:R-:W-:Y:S01]  /*0d70*/  CS2R R16, SRZ ;  /* 0x0000000000107805 */ /* 0x000fe2000001ff00 */
        /* <DEDUP_REMOVED lines=17> */
[----:B------:R-:W-:Y:S01]  /*0e90*/  LOP3.LUT R12, R2, 0x3, RZ, 0xc0, !PT ;  /* 0x00000003020c7812 */ /* 0x000fe200078ec0ff */
[----:B------:R-:W-:Y:S01]  /*0ea0*/  IMAD.MOV.U32 R8, RZ, RZ, c[0x0][0x178] ;  /* 0x00005e00ff087624 */ /* 0x000fe200078e00ff */
[----:B------:R-:W-:Y:S02]  /*0eb0*/  MOV R7, c[0x0][0x174] ;  /* 0x00005d0000077a02 */ /* 0x000fe40000000f00 */
[----:B------:R-:W-:Y:S02]  /*0ec0*/  ISETP.NE.AND P0, PT, R12, RZ, PT ;  /* 0x000000ff0c00720c */ /* 0x000fe40003f05270 */
[----:B------:R-:W-:-:S11]  /*0ed0*/  MOV R9, c[0x0][0x17c] ;  /* 0x00005f0000097a02 */ /* 0x000fd60000000f00 */
        /* <DEDUP_REMOVED lines=15> */
.L_x_315:
[----:B------:R-:W-:Y:S05]  /*0fd0*/  BSYNC B3 ;  /* 0x0000000000037941 */ /* 0x000fea0003800000 */
.L_x_314:
[----:B------:R-:W-:-:S04]  /*0fe0*/  PRMT R2, R2, 0x9910, RZ ;  /* 0x0000991002027816 */ /* 0x000fc800000000ff */
[----:B------:R-:W-:-:S13]  /*0ff0*/  ISETP.NE.AND P0, PT, R2, RZ, PT ;  /* 0x000000ff0200720c */ /* 0x000fda0003f05270 */
[----:B------:R-:W-:Y:S05]  /*1000*/  @!P0 BRA `(.L_x_313) ;  /* 0x0000007000008947 */ /* 0x000fea0003800000 */
[----:B------:R-:W-:-:S04]  /*1010*/  IADD3 R3, P0, R5, -R12, RZ ;  /* 0x8000000c05037210 */ /* 0x000fc80007f1e0ff */
[----:B------:R-:W-:Y:S02]  /*1020*/  IADD3.X R2, RZ, -0x1, RZ, P0, !PT ;  /* 0xffffffffff027810 */ /* 0x000fe400007fe4ff */
[----:B------:R-:W-:-:S04]  /*1030*/  LEA R16, P0, R3, R28, 0x4 ;  /* 0x0000001c03107211 */ /* 0x000fc800078020ff */
[----:B------:R-:W-:-:S06]  /*1040*/  LEA.HI.X R17, R3, R29, R2, 0x4, P0 ;  /* 0x0000001d03117211 */ /* 0x000fcc00000f2402 */
[----:B------:R-:W2:Y:S02]  /*1050*/  LDG.E.128 R16, [R16.64] ;  /* 0x0000002410107981 */ /* 0x000ea4000c1e1d00 */
[----:B--2---:R0:W1:-:S04]  /*1060*/  DADD R8, R18, c[0x0][0x178] ;  /* 0x00005e0012087629 */ /* 0x0040480000000000 */
[----:B------:R0:W2:-:S06]  /*1070*/  DADD R6, R16, c[0x0][0x170] ;  /* 0x00005c0010067629 */ /* 0x00008c0000000000 */
.L_x_313:
[----:B-1----:R-:W-:Y:S05]  /*1080*/  BSYNC B2 ;  /* 0x0000000000027941 */ /* 0x002fea0003800000 */
.L_x_312:
[C---:B------:R-:W-:Y:S02]  /*1090*/  IADD3 R3, P0, -R12.reuse, 0x4, RZ ;  /* 0x000000040c037810 */ /* 0x040fe40007f1e1ff */
[----:B------:R-:W-:Y:S02]  /*10a0*/  IADD3 R40, R12, c[0x0][0x184], RZ ;  /* 0x000061000c287a10 */ /* 0x000fe40007ffe0ff */
[----:B------:R-:W-:Y:S01]  /*10b0*/  LEA R28, P1, R3, R28, 0x4 ;  /* 0x0000001c031c7211 */ /* 0x000fe200078220ff */
[----:B------:R-:W-:Y:S01]  /*10c0*/  IMAD.X R2, RZ, RZ, -0x1, P0 ;  /* 0xffffffffff027424 */ /* 0x000fe200000e06ff */
[----:B------:R-:W-:-:S04]  /*10d0*/  IADD3 R40, R40, -0x4, RZ ;  /* 0xfffffffc28287810 */ /* 0x000fc80007ffe0ff */
[----:B------:R-:W-:Y:S02]  /*10e0*/  LEA.HI.X R29, R3, R29, R2, 0x4, P1 ;  /* 0x0000001d031d7211 */ /* 0x000fe400008f2402 */
.L_x_311:
[----:B------:R-:W-:Y:S05]  /*10f0*/  BSYNC B1 ;  /* 0x0000000000017941 */ /* 0x000fea0003800000 */
.L_x_310:
        /* <DEDUP_REMOVED lines=16> */
[----:B------:R-:W-:Y:S01]  /*1200*/  MOV R38, c[0x0][0x170] ;  /* 0x00005c0000267a02 */ /* 0x000fe20000000f00 */
[----:B------:R-:W-:Y:S05]  /*1210*/  @P0 BRA `(.L_x_317) ;  /* 0x000001a000000947 */ /* 0x000fea0003800000 */
[----:B------:R-:W-:Y:S01]  /*1220*/  MOV R41, R13 ;  /* 0x0000000d00297202 */ /* 0x000fe20000000f00 */
        /* <DEDUP_REMOVED lines=8> */
.L_x_318:
[----:B------:R-:W-:-:S05]  /*12b0*/  IMAD.WIDE.U32 R42, R41, 0x40, R28 ;  /* 0x00000040292a7825 */ /* 0x000fca00078e001c */
[----:B0-----:R-:W3:Y:S04]  /*12c0*/  LDG.E.128 R12, [R42.64] ;  /* 0x000000242a0c7981 */ /* 0x001ee8000c1e1d00 */
[----:B0-----:R-:W4:Y:S04]  /*12d0*/  LDG.E.128 R16, [R42.64+0x10] ;  /* 0x000010242a107981 */ /* 0x001f28000c1e1d00 */
[----:B------:R-:W5:Y:S04]  /*12e0*/  LDG.E.128 R20, [R42.64+0x20] ;  /* 0x000020242a147981 */ /* 0x000f68000c1e1d00 */
[----:B--2---:R-:W2:Y:S01]  /*12f0*/  LDG.E.128 R24, [R42.64+0x30] ;  /* 0x000030242a187981 */ /* 0x004ea2000c1e1d00 */
[----:B------:R-:W-:Y:S01]  /*1300*/  IADD3 R41, R41, c[0x0][0x18c], RZ ;  /* 0x0000630029297a10 */ /* 0x000fe20007ffe0ff */
[----:B---3--:R0:W1:-:S03]  /*1310*/  DADD R6, R12, R6 ;  /* 0x000000000c067229 */ /* 0x0080460000000006 */
[----:B0-----:R-:W-:Y:S01]  /*1320*/  LEA R13, R41, 0x3, 0x2 ;  /* 0x00000003290d7811 */ /* 0x001fe200078e10ff */
[----:B------:R0:W3:-:S03]  /*1330*/  DADD R8, R14, R8 ;  /* 0x000000000e087229 */ /* 0x0000c60000000008 */
[----:B------:R-:W-:Y:S01]  /*1340*/  ISETP.GE.U32.AND P0, PT, R13, R40, PT ;  /* 0x000000280d00720c */ /* 0x000fe20003f06070 */
[----:B----4-:R0:W4:-:S04]  /*1350*/  DADD R38, R16, R38 ;  /* 0x0000000010267229 */ /* 0x0101080000000026 */
[----:B------:R0:W0:-:S04]  /*1360*/  DADD R36, R18, R36 ;  /* 0x0000000012247229 */ /* 0x0000080000000024 */
[----:B-----5:R0:W0:-:S04]  /*1370*/  DADD R34, R20, R34 ;  /* 0x0000000014227229 */ /* 0x0200080000000022 */
[----:B------:R0:W0:-:S04]  /*1380*/  DADD R32, R22, R32 ;  /* 0x0000000016207229 */ /* 0x0000080000000020 */
[----:B--2---:R2:W0:-:S04]  /*1390*/  DADD R2, R24, R2 ;  /* 0x0000000018027229 */ /* 0x0044080000000002 */
[----:B------:R2:W0:Y:S01]  /*13a0*/  DADD R30, R26, R30 ;  /* 0x000000001a1e7229 */ /* 0x000422000000001e */
[----:B-1-34-:R-:W-:Y:S05]  /*13b0*/  @!P0 BRA `(.L_x_318) ;  /* 0xfffffef000008947 */ /* 0x01afea000383ffff */
.L_x_317:
[----:B------:R-:W-:Y:S05]  /*13c0*/  BSYNC B1 ;  /* 0x0000000000017941 */ /* 0x000fea0003800000 */
.L_x_316:
        /* <DEDUP_REMOVED lines=8> */
.L_x_320:
[----:B------:R-:W-:Y:S05]  /*1450*/  BSYNC B1 ;  /* 0x0000000000017941 */ /* 0x000fea0003800000 */
.L_x_319:
        /* <DEDUP_REMOVED lines=9> */
[----:B0-----:R-:W3:Y:S02]  /*14f0*/  LDG.E.128 R12, [R12.64] ;  /* 0x000000240c0c7981 */ /* 0x001ee4000c1e1d00 */
[----:B--23--:R0:W1:-:S04]  /*1500*/  DADD R6, R6, R12 ;  /* 0x0000000006067229 */ /* 0x00c048000000000c */
[----:B------:R0:W2:-:S06]  /*1510*/  DADD R8, R8, R14 ;  /* 0x0000000008087229 */ /* 0x00008c000000000e */
.L_x_322:
[----:B-1----:R-:W-:Y:S05]  /*1520*/  BSYNC B1 ;  /* 0x0000000000017941 */ /* 0x002fea0003800000 */
.L_x_321:
[----:B0-2---:R-:W0:-:S04]  /*1530*/  DADD R8, R36, R8 ;  /* 0x0000000024087229 */ /* 0x005e080000000008 */
[----:B------:R-:W1:-:S04]  /*1540*/  DADD R6, R38, R6 ;  /* 0x0000000026067229 */ /* 0x000e480000000006 */
[----:B0-----:R-:W0:-:S04]  /*1550*/  DADD R8, R8, R32 ;  /* 0x0000000008087229 */ /* 0x001e080000000020 */
[----:B-1----:R-:W1:-:S04]  /*1560*/  DADD R6, R6, R34 ;  /* 0x0000000006067229 */ /* 0x002e480000000022 */
[----:B0-----:R0:W2:-:S04]  /*1570*/  DADD R18, R8, R30 ;  /* 0x0000000008127229 */ /* 0x001088000000001e */
[----:B-1----:R0:W1:Y:S01]  /*1580*/  DADD R16, R6, R2 ;  /* 0x0000000006107229 */ /* 0x0020620000000002 */
[----:B------:R-:W-:Y:S05]  /*1590*/  BRA `(.L_x_308) ;  /* 0x0000806000007947 */ /* 0x000fea0003800000 */
.L_x_309:
[----:B------:R-:W-:Y:S01]  /*15a0*/  IMAD.MOV.U32 R4, RZ, RZ, c[0x0][0x2f0] ;  /* 0x0000bc00ff047624 */ /* 0x000fe200078e00ff */
[----:B------:R-:W-:-:S04]  /*15b0*/  MOV R2, 0x1 ;  /* 0x0000000100027802 */ /* 0x000fc80000000f00 */
[----:B------:R-:W-:Y:S02]  /*15c0*/  SHF.R.U32.HI R4, RZ, 0x4, R4 ;  /* 0x00000004ff047819 */ /* 0x000fe40000011604 */
        /* <DEDUP_REMOVED lines=49> */
.L_x_332:
[----:B------:R-:W-:Y:S01]  /*18e0*/  HFMA2.MMA R4, -RZ, RZ, 0, 0 ;  /* 0x00000000ff047435 */ /* 0x000fe200000001ff */
[----:B------:R-:W-:Y:S01]  /*18f0*/  IMAD.MOV.U32 R2, RZ, RZ, RZ ;  /* 0x000000ffff027224 */ /* 0x000fe200078e00ff */
[----:B0-2---:R-:W-:Y:S08]  /*1900*/  @!P0 BRA `(.L_x_327) ;  /* 0x00000df000008947 */ /* 0x005ff00003800000 */
[----:B------:R-:W-:Y:S01]  /*1910*/  MOV R13, R3 ;  /* 0x00000003000d7202 */ /* 0x000fe20000000f00 */
[----:B------:R-:W-:-:S04]  /*1920*/  IMAD.MOV.U32 R12, RZ, RZ, RZ ;  /* 0x000000ffff0c7224 */ /* 0x000fc800078e00ff */
[----:B------:R-:W-:-:S04]  /*1930*/  IMAD.HI.U32 R4, R3, c[0x0][0x1c8], R12 ;  /* 0x0000720003047a27 */ /* 0x000fc800078e000c */
[----:B------:R-:W-:Y:S01]  /*1940*/  IMAD.MOV.U32 R12, RZ, RZ, 0x1 ;  /* 0x00000001ff0c7424 */ /* 0x000fe200078e00ff */
[----:B------:R-:W-:-:S04]  /*1950*/  SHF.R.U32.HI R15, RZ, c[0x0][0x1cc], R4 ;  /* 0x00007300ff0f7a19 */ /* 0x000fc80000011604 */
[----:B------:R-:W-:Y:S02]  /*1960*/  ISETP.NE.AND P1, PT, R12, c[0x0][0x1c0], PT ;  /* 0x000070000c007a0c */ /* 0x000fe40003f25270 */
[----:B------:R-:W-:-:S05]  /*1970*/  IADD3 R4, -R15, RZ, RZ ;  /* 0x000000ff0f047210 */ /* 0x000fca0007ffe1ff */
[----:B------:R-:W-:-:S04]  /*1980*/  IMAD R4, R4, c[0x0][0x1c4], R3 ;  /* 0x0000710004047a24 */ /* 0x000fc800078e0203 */
[----:B------:R-:W-:Y:S02]  /*1990*/  IMAD R4, R4, c[0x0][0x2f0], RZ ;  /* 0x0000bc0004047a24 */ /* 0x000fe400078e02ff */
[----:B------:R-:W-:Y:S05]  /*19a0*/  @!P1 BRA `(.L_x_327) ;  /* 0x00000d5000009947 */ /* 0x000fea0003800000 */
[----:B------:R-:W-:Y:S01]  /*19b0*/  MOV R13, R15 ;  /* 0x0000000f000d7202 */ /* 0x000fe20000000f00 */
[----:B------:R-:W-:Y:S02]  /*19c0*/  IMAD.MOV.U32 R12, RZ, RZ, RZ ;  /* 0x000000ffff0c7224 */ /* 0x000fe400078e00ff */
[----:B------:R-:W-:Y:S02]  /*19d0*/  IMAD.MOV.U32 R14, RZ, RZ, c[0x0][0x1c0] ;  /* 0x00007000ff0e7624 */ /* 0x000fe400078e00ff */
[----:B------:R-:W-:-:S03]  /*19e0*/  IMAD.HI.U32 R12, R15, c[0x0][0x1d4], R12 ;  /* 0x000075000f0c7a27 */ /* 0x000fc600078e000c */
[----:B------:R-:W-:Y:S02]  /*19f0*/  ISETP.NE.AND P1, PT, R14, 0x2, PT ;  /* 0x000000020e00780c */ /* 0x000fe40003f25270 */
        /* <DEDUP_REMOVED lines=208> */
.L_x_327:
[----:B------:R-:W-:-:S04]  /*2700*/  LOP3.LUT R13, R4, 0xfffffff0, RZ, 0xc0, !PT ;  /* 0xfffffff0040d7812 */ /* 0x000fc800078ec0ff */
[----:B------:R-:W-:-:S05]  /*2710*/  IADD3 R12, P1, R28, R13, RZ ;  /* 0x0000000d1c0c7210 */ /* 0x000fca0007f3e0ff */
[----:B------:R-:W-:-:S06]  /*2720*/  IMAD.X R13, RZ, RZ, R29, P1 ;  /* 0x000000ffff0d7224 */ /* 0x000fcc00008e061d */
[----:B------:R-:W5:Y:S01]  /*2730*/  LDG.E.128 R12, [R12.64] ;  /* 0x000000240c0c7981 */ /* 0x000f62000c1e1d00 */
[----:B------:R-:W-:Y:S01]  /*2740*/  IADD3 R3, R3, c[0x0][0x18c], RZ ;  /* 0x0000630003037a10 */ /* 0x000fe20007ffe0ff */
        /* <DEDUP_REMOVED lines=221> */
[----:B------:R-:W-:-:S05]  /*3520*/  @P1 IMAD R2, R17, c[0x0][0x350], R2 ;  /* 0x0000d40011021a24 */ /* 0x000fca00078e0202 */
.L_x_328:
        /* <DEDUP_REMOVED lines=228> */
[----:B------:R-:W-:-:S05]  /*4370*/  @P1 IMAD R4, R21, c[0x0][0x350], R4 ;  /* 0x0000d40015041a24 */ /* 0x000fca00078e0204 */
.L_x_329:
[----:B------:R-:W-:-:S04]  /*4380*/  LOP3.LUT R21, R4, 0xfffffff0, RZ, 0xc0, !PT ;  /* 0xfffffff004157812 */ /* 0x000fc800078ec0ff */
[----:B------:R-:W-:-:S05]  /*4390*/  IADD3 R20, P1, R28, R21, RZ ;  /* 0x000000151c147210 */ /* 0x000fca0007f3e0ff */
[----:B------:R-:W-:-:S06]  /*43a0*/  IMAD.X R21, RZ, RZ, R29, P1 ;  /* 0x000000ffff157224 */ /* 0x000fcc00008e061d */
[----:B------:R-:W5:Y:S01]  /*43b0*/  LDG.E.128 R20, [R20.64] ;  /* 0x0000002414147981 */ /* 0x000f62000c1e1d00 */
[----:B------:R-:W-:Y:S01]  /*43c0*/  IADD3 R3, R3, c[0x0][0x18c], RZ ;  /* 0x0000630003037a10 */ /* 0x000fe20007ffe0ff */
        /* <DEDUP_REMOVED lines=202> */
[----:B------:R-:W-:-:S05]  /*5070*/  @P1 MOV R24, RZ ;  /* 0x000000ff00181202 */ /* 0x000fca0000000f00 */
[----:B------:R-:W-:-:S04]  /*5080*/  @P1 IMAD.HI.U32 R4, R25, c[0x0][0x2e8], R24 ;  /* 0x0000ba0019041a27 */ /* 0x000fc800078e0018 */
[----:B------:R-:W-:Y:S01]  /*5090*/  IMAD.MOV R24, RZ, RZ, -R25 ;  /* 0x000000ffff187224 */ /* 0x000fe200078e0a19 */
[----:B------:R-:W-:-:S03]  /*50a0*/  @P1 SHF.R.U32.HI R4, RZ, c[0x0][0x2ec], R4 ;  /* 0x0000bb00ff041a19 */ /* 0x000fc60000011604 */
[----:B------:R-:W-:Y:S01]  /*50b0*/  IMAD R27, R24, c[0x0][0x2d8], R27 ;  /* 0x0000b600181b7a24 */ /* 0x000fe200078e021b */
[----:B------:R-:W-:-:S03]  /*50c0*/  @P1 IADD3 R24, -R4, RZ, RZ ;  /* 0x000000ff04181210 */ /* 0x000fc60007ffe1ff */
[----:B------:R-:W-:Y:S02]  /*50d0*/  IMAD R2, R27, c[0x0][0x34c], R2 ;  /* 0x0000d3001b027a24 */ /* 0x000fe400078e0202 */
[----:B------:R-:W-:-:S04]  /*50e0*/  @P1 IMAD R25, R24, c[0x0][0x2e4], R25 ;  /* 0x0000b90018191a24 */ /* 0x000fc800078e0219 */
[----:B------:R-:W-:-:S05]  /*50f0*/  @P1 IMAD R2, R25, c[0x0][0x350], R2 ;  /* 0x0000d40019021a24 */ /* 0x000fca00078e0202 */
.L_x_330:
[----:B------:R-:W-:-:S04]  /*5100*/  LOP3.LUT R25, R2, 0xfffffff0, RZ, 0xc0, !PT ;  /* 0xfffffff002197812 */ /* 0x000fc800078ec0ff */
[----:B------:R-:W-:-:S05]  /*5110*/  IADD3 R24, P1, R28, R25, RZ ;  /* 0x000000191c187210 */ /* 0x000fca0007f3e0ff */
[----:B------:R-:W-:-:S06]  /*5120*/  IMAD.X R25, RZ, RZ, R29, P1 ;  /* 0x000000ffff197224 */ /* 0x000fcc00008e061d */
[----:B------:R-:W2:Y:S01]  /*5130*/  LDG.E.128 R24, [R24.64] ;  /* 0x0000002418187981 */ /* 0x000ea2000c1e1d00 */
[----:B------:R-:W-:Y:S01]  /*5140*/  IADD3 R3, R3, c[0x0][0x18c], RZ ;  /* 0x0000630003037a10 */ /* 0x000fe20007ffe0ff */
[----:B-----5:R0:W1:Y:S01]  /*5150*/  DADD R34, R12, R34 ;  /* 0x000000000c227229 */ /* 0x0200620000000022 */
[----:B------:R-:W-:-:S03]  /*5160*/  MOV R2, c[0x0][0x18c] ;  /* 0x0000630000027a02 */ /* 0x000fc60000000f00 */
[----:B------:R0:W3:Y:S02]  /*5170*/  DADD R32, R14, R32 ;  /* 0x000000000e207229 */ /* 0x0000e40000000020 */
[----:B------:R-:W-:Y:S02]  /*5180*/  IMAD R2, R2, 0x3, R3 ;  /* 0x0000000302027824 */ /* 0x000fe400078e0203 */
[----:B------:R0:W4:-:S03]  /*5190*/  DADD R30, R16, R30 ;  /* 0x00000000101e7229 */ /* 0x000106000000001e */
[----:B------:R-:W-:Y:S01]  /*51a0*/  ISETP.GE.U32.AND P1, PT, R2, c[0x0][0x184], PT ;  /* 0x0000610002007a0c */ /* 0x000fe20003f26070 */
[----:B------:R0:W0:-:S04]  /*51b0*/  DADD R40, R18, R40 ;  /* 0x0000000012287229 */ /* 0x0000080000000028 */
[----:B------:R0:W0:-:S04]  /*51c0*/  DADD R8, R20, R8 ;  /* 0x0000000014087229 */ /* 0x0000080000000008 */
[----:B------:R0:W0:-:S04]  /*51d0*/  DADD R6, R22, R6 ;  /* 0x0000000016067229 */ /* 0x0000080000000006 */
[----:B--2---:R2:W0:-:S04]  /*51e0*/  DADD R36, R24, R36 ;  /* 0x0000000018247229 */ /* 0x0044080000000024 */
[----:B------:R2:W0:Y:S01]  /*51f0*/  DADD R38, R26, R38 ;  /* 0x000000001a267229 */ /* 0x0004220000000026 */
[----:B-1-34-:R-:W-:Y:S01]  /*5200*/  @P1 CALL.REL.NOINC `(.L_x_331) ;  /* 0x0000001000001944 */ /* 0x01afe20003c00000 */
[----:B------:R-:W-:Y:S05]  /*5210*/  BRA `(.L_x_332) ;  /* 0xffffc6c000007947 */ /* 0x000fea000383ffff */
.L_x_331:
[----:B------:R-:W-:Y:S05]  /*5220*/  BSYNC B2 ;  /* 0x0000000000027941 */ /* 0x000fea0003800000 */
.L_x_326:
[----:B------:R-:W-:Y:S05]  /*5230*/  BSYNC B1 ;  /* 0x0000000000017941 */ /* 0x000fea0003800000 */
.L_x_325:
[----:B------:R-:W-:Y:S01]  /*5240*/  ISETP.GE.U32.AND P0, PT, R3, c[0x0][0x184], PT ;  /* 0x0000610003007a0c */ /* 0x000fe20003f06070 */
[----:B------:R-:W-:-:S12]  /*5250*/  BSSY B1, `(.L_x_333) ;  /* 0x000033c000017945 */ /* 0x000fd80003800000 */
[----:B------:R-:W-:Y:S05]  /*5260*/  @P0 BRA `(.L_x_334) ;  /* 0x000033a000000947 */ /* 0x000fea0003800000 */
[----:B------:R-:W-:Y:S01]  /*5270*/  ISETP.NE.AND P1, PT, RZ, c[0x0][0x1c0], PT ;  /* 0x00007000ff007a0c */ /* 0x000fe20003f25270 */
[----:B------:R-:W-:-:S12]  /*5280*/  IMAD.MOV.U32 R4, RZ, RZ, RZ ;  /* 0x000000ffff047224 */ /* 0x000fd800078e00ff */
[----:B------:R-:W-:Y:S05]  /*5290*/  @!P1 BRA `(.L_x_335) ;  /* 0x00000c6000009947 */ /* 0x000fea0003800000 */
[----:B------:R-:W-:-:S05]  /*52a0*/  MOV R2, RZ ;  /* 0x000000ff00027202 */ /* 0x000fca0000000f00 */
[----:B0-----:R-:W-:-:S04]  /*52b0*/  IMAD.HI.U32 R12, R3, c[0x0][0x1c8], R2 ;  /* 0x00007200030c7a27 */ /* 0x001fc800078e0002 */
[----:B------:R-:W-:Y:S01]  /*52c0*/  IMAD.MOV.U32 R2, RZ, RZ, c[0x0][0x1c0] ;  /* 0x00007000ff027624 */ /* 0x000fe200078e00ff */
[----:B------:R-:W-:-:S04]  /*52d0*/  SHF.R.U32.HI R13, RZ, c[0x0][0x1cc], R12 ;  /* 0x00007300ff0d7a19 */ /* 0x000fc8000001160c */
[----:B------:R-:W-:Y:S02]  /*52e0*/  ISETP.NE.AND P2, PT, R2, 0x1, PT ;  /* 0x000000010200780c */ /* 0x000fe40003f45270 */
[----:B------:R-:W-:-:S05]  /*52f0*/  IADD3 R4, -R13, RZ, RZ ;  /* 0x000000ff0d047210 */ /* 0x000fca0007ffe1ff */
[----:B------:R-:W-:-:S04]  /*5300*/  IMAD R4, R4, c[0x0][0x1c4], R3 ;  /* 0x0000710004047a24 */ /* 0x000fc800078e0203 */
[----:B------:R-:W-:Y:S02]  /*5310*/  IMAD R4, R4, c[0x0][0x2f0], RZ ;  /* 0x0000bc0004047a24 */ /* 0x000fe400078e02ff */
        /* <DEDUP_REMOVED lines=190> */
.L_x_335:
[----:B0-----:R-:W-:-:S04]  /*5f00*/  LOP3.LUT R13, R4, 0xfffffff0, RZ, 0xc0, !PT ;  /* 0xfffffff0040d7812 */ /* 0x001fc800078ec0ff */
        /* <DEDUP_REMOVED lines=206> */
.L_x_336:
        /* <DEDUP_REMOVED lines=207> */
.L_x_337:
        /* <DEDUP_REMOVED lines=12> */
[----:B--2---:R-:W-:-:S05]  /*79a0*/  IMAD.HI.U32 R24, R43, c[0x0][0x1c8], R42 ;  /* 0x000072002b187a27 */ /* 0x004fca00078e002a */
        /* <DEDUP_REMOVED lines=194> */
.L_x_338:
[----:B--2---:R-:W-:-:S04]  /*85d0*/  LOP3.LUT R25, R4, 0xfffffff0, RZ, 0xc0, !PT ;  /* 0xfffffff004197812 */ /* 0x004fc800078ec0ff */
[----:B------:R-:W-:-:S04]  /*85e0*/  IADD3 R24, P1, R28, R25, RZ ;  /* 0x000000191c187210 */ /* 0x000fc80007f3e0ff */
[----:B------:R-:W-:-:S06]  /*85f0*/  IADD3.X R25, RZ, R29, RZ, P1, !PT ;  /* 0x0000001dff197210 */ /* 0x000fcc0000ffe4ff */
[----:B------:R-:W5:Y:S03]  /*8600*/  LDG.E.128 R24, [R24.64] ;  /* 0x0000002418187981 */ /* 0x000f66000c1e1d00 */
.L_x_334:
[----:B------:R-:W-:Y:S05]  /*8610*/  BSYNC B1 ;  /* 0x0000000000017941 */ /* 0x000fea0003800000 */
.L_x_333:
[----:B------:R-:W-:Y:S01]  /*8620*/  BSSY B1, `(.L_x_339) ;  /* 0x0000012000017945 */ /* 0x000fe20003800000 */
[----:B------:R-:W-:Y:S05]  /*8630*/  @P0 BRA `(.L_x_340) ;  /* 0x0000010000000947 */ /* 0x000fea0003800000 */
[----:B------:R-:W-:Y:S01]  /*8640*/  IADD3 R2, R3, c[0x0][0x18c], RZ ;  /* 0x0000630003027a10 */ /* 0x000fe20007ffe0ff */
[----:B-----5:R1:W3:-:S03]  /*8650*/  DADD R34, R34, R12 ;  /* 0x0000000022227229 */ /* 0x0202c6000000000c */
[----:B------:R-:W-:Y:S01]  /*8660*/  ISETP.GE.U32.AND P0, PT, R2, c[0x0][0x184], PT ;  /* 0x0000610002007a0c */ /* 0x000fe20003f06070 */
[----:B------:R1:W4:-:S12]  /*8670*/  DADD R32, R32, R14 ;  /* 0x0000000020207229 */ /* 0x000318000000000e */
[----:B------:R-:W-:Y:S05]  /*8680*/  @P0 BRA `(.L_x_340) ;  /* 0x000000b000000947 */ /* 0x000fea0003800000 */
[----:B-1-34-:R-:W-:Y:S01]  /*8690*/  IADD3 R2, R2, c[0x0][0x18c], RZ ;  /* 0x0000630002027a10 */ /* 0x01afe20007ffe0ff */
[----:B------:R1:W3:-:S03]  /*86a0*/  DADD R30, R30, R16 ;  /* 0x000000001e1e7229 */ /* 0x0002c60000000010 */
[----:B------:R-:W-:Y:S01]  /*86b0*/  ISETP.GE.U32.AND P0, PT, R2, c[0x0][0x184], PT ;  /* 0x0000610002007a0c */ /* 0x000fe20003f06070 */
[----:B0-----:R1:W0:-:S12]  /*86c0*/  DADD R40, R40, R18 ;  /* 0x0000000028287229 */ /* 0x0012180000000012 */
[----:B------:R-:W-:Y:S05]  /*86d0*/  @P0 BRA `(.L_x_340) ;  /* 0x0000006000000947 */ /* 0x000fea0003800000 */
[----:B01-3--:R-:W-:Y:S01]  /*86e0*/  IADD3 R2, R2, c[0x0][0x18c], RZ ;  /* 0x0000630002027a10 */ /* 0x00bfe20007ffe0ff */
[----:B------:R0:W1:-:S03]  /*86f0*/  DADD R8, R8, R20 ;  /* 0x0000000008087229 */ /* 0x0000460000000014 */
[----:B------:R-:W-:Y:S01]  /*8700*/  ISETP.GE.U32.AND P0, PT, R2, c[0x0][0x184], PT ;  /* 0x0000610002007a0c */ /* 0x000fe20003f06070 */
[----:B------:R0:W3:-:S12]  /*8710*/  DADD R6, R6, R22 ;  /* 0x0000000006067229 */ /* 0x0000d80000000016 */
[----:B------:R0:W4:-:S04]  /*8720*/  @!P0 DADD R36, R36, R24 ;  /* 0x0000000024248229 */ /* 0x0001080000000018 */
[----:B------:R0:W2:-:S06]  /*8730*/  @!P0 DADD R38, R38, R26 ;  /* 0x0000000026268229 */ /* 0x00008c000000001a */
.L_x_340:
[----:B01-34-:R-:W-:Y:S05]  /*8740*/  BSYNC B1 ;  /* 0x0000000000017941 */ /* 0x01bfea0003800000 */
.L_x_339:
[----:B------:R-:W0:-:S04]  /*8750*/  DADD R32, R40, R32 ;  /* 0x0000000028207229 */ /* 0x000e080000000020 */
[----:B------:R-:W1:-:S04]  /*8760*/  DADD R30, R30, R34 ;  /* 0x000000001e1e7229 */ /* 0x000e480000000022 */
[----:B0-----:R-:W0:-:S04]  /*8770*/  DADD R32, R32, R6 ;  /* 0x0000000020207229 */ /* 0x001e080000000006 */
[----:B-1----:R-:W1:-:S04]  /*8780*/  DADD R30, R30, R8 ;  /* 0x000000001e1e7229 */ /* 0x002e480000000008 */
[----:B0-2--5:R0:W2:-:S04]  /*8790*/  DADD R18, R32, R38 ;  /* 0x0000000020127229 */ /* 0x0250880000000026 */
[----:B-1----:R0:W1:Y:S01]  /*87a0*/  DADD R16, R30, R36 ;  /* 0x000000001e107229 */ /* 0x0020620000000024 */
[----:B------:R-:W-:Y:S05]  /*87b0*/  BRA `(.L_x_308) ;  /* 0x00000e4000007947 */ /* 0x000fea0003800000 */
.L_x_324:
        /* <DEDUP_REMOVED lines=36> */
.L_x_343:
[----:B0-----:R-:W-:Y:S01]  /*8a00*/  IADD3 R13, R3, c[0x0][0x18c], RZ ;  /* 0x00006300030d7a10 */ /* 0x001fe20007ffe0ff */
[----:B------:R-:W-:-:S03]  /*8a10*/  IMAD R17, R4, R3, RZ ;  /* 0x0000000304117224 */ /* 0x000fc600078e02ff */
[----:B------:R-:W-:Y:S01]  /*8a20*/  IADD3 R3, R13, c[0x0][0x18c], RZ ;  /* 0x000063000d037a10 */ /* 0x000fe20007ffe0ff */
[----:B------:R-:W-:Y:S02]  /*8a30*/  IMAD R13, R4, R13, RZ ;  /* 0x0000000d040d7224 */ /* 0x000fe400078e02ff */
[----:B------:R-:W-:-:S04]  /*8a40*/  IMAD.WIDE.U32 R16, R17, 0x10, R28 ;  /* 0x0000001011107825 */ /* 0x000fc800078e001c */
[C---:B----4-:R-:W-:Y:S01]  /*8a50*/  IMAD R25, R4.reuse, R3, RZ ;  /* 0x0000000304197224 */ /* 0x050fe200078e02ff */
[----:B------:R-:W-:Y:S01]  /*8a60*/  IADD3 R3, R3, c[0x0][0x18c], RZ ;  /* 0x0000630003037a10 */ /* 0x000fe20007ffe0ff */
[--C-:B------:R-:W-:Y:S01]  /*8a70*/  IMAD.WIDE.U32 R12, R13, 0x10, R28.reuse ;  /* 0x000000100d0c7825 */ /* 0x100fe200078e001c */
[----:B------:R-:W2:Y:S03]  /*8a80*/  LDG.E.128 R16, [R16.64] ;  /* 0x0000002410107981 */ /* 0x000ea6000c1e1d00 */
[----:B------:R-:W-:Y:S02]  /*8a90*/  IMAD R21, R4, R3, RZ ;  /* 0x0000000304157224 */ /* 0x000fe400078e02ff */
[--C-:B------:R-:W-:Y:S01]  /*8aa0*/  IMAD.WIDE.U32 R24, R25, 0x10, R28.reuse ;  /* 0x0000001019187825 */ /* 0x100fe200078e001c */
[----:B------:R-:W3:Y:S03]  /*8ab0*/  LDG.E.128 R12, [R12.64] ;  /* 0x000000240c0c7981 */ /* 0x000ee6000c1e1d00 */
[----:B------:R-:W-:-:S02]  /*8ac0*/  IMAD.WIDE.U32 R20, R21, 0x10, R28 ;  /* 0x0000001015147825 */ /* 0x000fc400078e001c */
[----:B------:R-:W4:Y:S04]  /*8ad0*/  LDG.E.128 R24, [R24.64] ;  /* 0x0000002418187981 */ /* 0x000f28000c1e1d00 */
[----:B------:R-:W5:Y:S01]  /*8ae0*/  LDG.E.128 R20, [R20.64] ;  /* 0x0000002414147981 */ /* 0x000f62000c1e1d00 */
[----:B------:R-:W-:-:S05]  /*8af0*/  IADD3 R3, R3, c[0x0][0x18c], RZ ;  /* 0x0000630003037a10 */ /* 0x000fca0007ffe0ff */
[----:B------:R-:W-:-:S05]  /*8b00*/  IMAD R42, R2, 0x3, R3 ;  /* 0x00000003022a7824 */ /* 0x000fca00078e0203 */
[----:B------:R-:W-:Y:S01]  /*8b10*/  ISETP.GE.U32.AND P0, PT, R42, c[0x0][0x184], PT ;  /* 0x000061002a007a0c */ /* 0x000fe20003f06070 */
[----:B--2---:R0:W1:-:S04]  /*8b20*/  DADD R34, R16, R34 ;  /* 0x0000000010227229 */ /* 0x0040480000000022 */
[----:B------:R0:W2:-:S04]  /*8b30*/  DADD R36, R18, R36 ;  /* 0x0000000012247229 */ /* 0x0000880000000024 */
[----:B---3--:R0:W3:-:S04]  /*8b40*/  DADD R38, R12, R38 ;  /* 0x000000000c267229 */ /* 0x0080c80000000026 */
[----:B------:R0:W0:-:S04]  /*8b50*/  DADD R40, R14, R40 ;  /* 0x000000000e287229 */ /* 0x0000080000000028 */
[----:B----4-:R4:W0:-:S04]  /*8b60*/  DADD R8, R24, R8 ;  /* 0x0000000018087229 */ /* 0x0108080000000008 */
[----:B------:R4:W0:-:S04]  /*8b70*/  DADD R6, R26, R6 ;  /* 0x000000001a067229 */ /* 0x0008080000000006 */
[----:B-----5:R4:W0:-:S04]  /*8b80*/  DADD R32, R20, R32 ;  /* 0x0000000014207229 */ /* 0x0208080000000020 */
[----:B------:R4:W0:Y:S01]  /*8b90*/  DADD R30, R22, R30 ;  /* 0x00000000161e7229 */ /* 0x000822000000001e */
[----:B-123--:R-:W-:Y:S05]  /*8ba0*/  @!P0 BRA `(.L_x_343) ;  /* 0xfffffe5000008947 */ /* 0x00efea000383ffff */
[----:B------:R-:W-:Y:S05]  /*8bb0*/  BSYNC B2 ;  /* 0x0000000000027941 */ /* 0x000fea0003800000 */
.L_x_342:
[----:B------:R-:W-:Y:S05]  /*8bc0*/  BSYNC B1 ;  /* 0x0000000000017941 */ /* 0x000fea0003800000 */
.L_x_341:
[----:B------:R-:W-:Y:S01]  /*8bd0*/  ISETP.GE.U32.AND P1, PT, R3, c[0x0][0x184], PT ;  /* 0x0000610003007a0c */ /* 0x000fe20003f26070 */
[----:B------:R-:W-:-:S12]  /*8be0*/  BSSY B1, `(.L_x_344) ;  /* 0x0000016000017945 */ /* 0x000fd80003800000 */
[----:B------:R-:W-:Y:S05]  /*8bf0*/  @P1 BRA `(.L_x_345) ;  /* 0x0000014000001947 */ /* 0x000fea0003800000 */
[----:B0-----:R-:W-:-:S04]  /*8c00*/  IMAD R17, R4, R3, RZ ;  /* 0x0000000304117224 */ /* 0x001fc800078e02ff */
[----:B------:R-:W-:-:S06]  /*8c10*/  IMAD.WIDE.U32 R16, R17, 0x10, R28 ;  /* 0x0000001011107825 */ /* 0x000fcc00078e001c */
[----:B------:R-:W5:Y:S01]  /*8c20*/  LDG.E.128 R16, [R16.64] ;  /* 0x0000002410107981 */ /* 0x000f62000c1e1d00 */
[----:B------:R-:W-:-:S04]  /*8c30*/  IADD3 R43, R3, c[0x0][0x18c], RZ ;  /* 0x00006300032b7a10 */ /* 0x000fc80007ffe0ff */
[----:B------:R-:W-:-:S13]  /*8c40*/  ISETP.GE.U32.AND P0, PT, R43, c[0x0][0x184], PT ;  /* 0x000061002b007a0c */ /* 0x000fda0003f06070 */
[----:B------:R-:W-:Y:S05]  /*8c50*/  @P0 BRA `(.L_x_345) ;  /* 0x000000e000000947 */ /* 0x000fea0003800000 */
[----:B------:R-:W-:-:S04]  /*8c60*/  IMAD R13, R4, R43, RZ ;  /* 0x0000002b040d7224 */ /* 0x000fc800078e02ff */
[----:B------:R-:W-:-:S06]  /*8c70*/  IMAD.WIDE.U32 R12, R13, 0x10, R28 ;  /* 0x000000100d0c7825 */ /* 0x000fcc00078e001c */
[----:B------:R-:W5:Y:S01]  /*8c80*/  LDG.E.128 R12, [R12.64] ;  /* 0x000000240c0c7981 */ /* 0x000f62000c1e1d00 */
[----:B------:R-:W-:-:S04]  /*8c90*/  IADD3 R43, R43, c[0x0][0x18c], RZ ;  /* 0x000063002b2b7a10 */ /* 0x000fc80007ffe0ff */
[----:B------:R-:W-:-:S13]  /*8ca0*/  ISETP.GE.U32.AND P0, PT, R43, c[0x0][0x184], PT ;  /* 0x000061002b007a0c */ /* 0x000fda0003f06070 */
[----:B------:R-:W-:Y:S05]  /*8cb0*/  @P0 BRA `(.L_x_345) ;  /* 0x0000008000000947 */ /* 0x000fea0003800000 */
[----:B----4-:R-:W-:Y:S01]  /*8cc0*/  IADD3 R27, R43, c[0x0][0x18c], RZ ;  /* 0x000063002b1b7a10 */ /* 0x010fe20007ffe0ff */
[----:B------:R-:W-:-:S03]  /*8cd0*/  IMAD R25, R4, R43, RZ ;  /* 0x0000002b04197224 */ /* 0x000fc600078e02ff */
[----:B------:R-:W-:Y:S01]  /*8ce0*/  ISETP.GE.U32.AND P0, PT, R27, c[0x0][0x184], PT ;  /* 0x000061001b007a0c */ /* 0x000fe20003f06070 */
[----:B------:R-:W-:-:S12]  /*8cf0*/  IMAD.WIDE.U32 R24, R25, 0x10, R28 ;  /* 0x0000001019187825 */ /* 0x000fd800078e001c */
[----:B------:R-:W-:-:S04]  /*8d00*/  @!P0 IMAD R27, R4, R27, RZ ;  /* 0x0000001b041b8224 */ /* 0x000fc800078e02ff */
[----:B------:R-:W-:Y:S02]  /*8d10*/  @!P0 IMAD.WIDE.U32 R28, R27, 0x10, R28 ;  /* 0x000000101b1c8825 */ /* 0x000fe400078e001c */
[----:B------:R-:W5:Y:S04]  /*8d20*/  LDG.E.128 R24, [R24.64] ;  /* 0x0000002418187981 */ /* 0x000f68000c1e1d00 */
[----:B------:R0:W5:Y:S02]  /*8d30*/  @!P0 LDG.E.128 R20, [R28.64] ;  /* 0x000000241c148981 */ /* 0x000164000c1e1d00 */
.L_x_345:
[----:B------:R-:W-:Y:S05]  /*8d40*/  BSYNC B1 ;  /* 0x0000000000017941 */ /* 0x000fea0003800000 */
.L_x_344:
[----:B------:R-:W-:Y:S01]  /*8d50*/  BSSY B1, `(.L_x_346) ;  /* 0x0000012000017945 */ /* 0x000fe20003800000 */
[----:B------:R-:W-:Y:S05]  /*8d60*/  @P1 BRA `(.L_x_347) ;  /* 0x0000010000001947 */ /* 0x000fea0003800000 */
[----:B------:R-:W-:Y:S01]  /*8d70*/  IADD3 R2, R3, c[0x0][0x18c], RZ ;  /* 0x0000630003027a10 */ /* 0x000fe20007ffe0ff */
[----:B-----5:R1:W2:-:S03]  /*8d80*/  DADD R34, R34, R16 ;  /* 0x0000000022227229 */ /* 0x0202860000000010 */
[----:B------:R-:W-:Y:S01]  /*8d90*/  ISETP.GE.U32.AND P0, PT, R2, c[0x0][0x184], PT ;  /* 0x0000610002007a0c */ /* 0x000fe20003f06070 */
[----:B------:R1:W3:-:S12]  /*8da0*/  DADD R36, R36, R18 ;  /* 0x0000000024247229 */ /* 0x0002d80000000012 */
[----:B------:R-:W-:Y:S05]  /*8db0*/  @P0 BRA `(.L_x_347) ;  /* 0x000000b000000947 */ /* 0x000fea0003800000 */
[----:B-123--:R-:W-:Y:S01]  /*8dc0*/  IADD3 R2, R2, c[0x0][0x18c], RZ ;  /* 0x0000630002027a10 */ /* 0x00efe20007ffe0ff */
[----:B------:R1:W2:-:S03]  /*8dd0*/  DADD R38, R38, R12 ;  /* 0x0000000026267229 */ /* 0x000286000000000c */
[----:B------:R-:W-:Y:S01]  /*8de0*/  ISETP.GE.U32.AND P0, PT, R2, c[0x0][0x184], PT ;  /* 0x0000610002007a0c */ /* 0x000fe20003f06070 */
[----:B0-----:R1:W0:-:S12]  /*8df0*/  DADD R40, R40, R14 ;  /* 0x0000000028287229 */ /* 0x001218000000000e */
[----:B------:R-:W-:Y:S05]  /*8e00*/  @P0 BRA `(.L_x_347) ;  /* 0x0000006000000947 */ /* 0x000fea0003800000 */
[----:B012---:R-:W-:Y:S01]  /*8e10*/  IADD3 R2, R2, c[0x0][0x18c], RZ ;  /* 0x0000630002027a10 */ /* 0x007fe20007ffe0ff */
[----:B------:R0:W1:-:S03]  /*8e20*/  DADD R8, R8, R24 ;  /* 0x0000000008087229 */ /* 0x0000460000000018 */
[----:B------:R-:W-:Y:S01]  /*8e30*/  ISETP.GE.U32.AND P0, PT, R2, c[0x0][0x184], PT ;  /* 0x0000610002007a0c */ /* 0x000fe20003f06070 */
[----:B------:R0:W2:-:S12]  /*8e40*/  DADD R6, R6, R26 ;  /* 0x0000000006067229 */ /* 0x000098000000001a */
[----:B------:R0:W3:-:S04]  /*8e50*/  @!P0 DADD R32, R32, R20 ;  /* 0x0000000020208229 */ /* 0x0000c80000000014 */
[----:B------:R0:W4:-:S06]  /*8e60*/  @!P0 DADD R30, R30, R22 ;  /* 0x000000001e1e8229 */ /* 0x00010c0000000016 */
.L_x_347:
[----:B0123--:R-:W-:Y:S05]  /*8e70*/  BSYNC B1 ;  /* 0x0000000000017941 */ /* 0x00ffea0003800000 */
.L_x_346:
[----:B------:R-:W0:-:S04]  /*8e80*/  DADD R36, R36, R40 ;  /* 0x0000000024247229 */ /* 0x000e080000000028 */
[----:B------:R-:W1:-:S04]  /*8e90*/  DADD R34, R34, R38 ;  /* 0x0000000022227229 */ /* 0x000e480000000026 */
[----:B0-----:R-:W0:-:S04]  /*8ea0*/  DADD R36, R36, R6 ;  /* 0x0000000024247229 */ /* 0x001e080000000006 */
[----:B-1----:R-:W1:-:S04]  /*8eb0*/  DADD R34, R34, R8 ;  /* 0x0000000022227229 */ /* 0x002e480000000008 */
[----:B0---45:R0:W2:-:S04]  /*8ec0*/  DADD R18, R36, R30 ;  /* 0x0000000024127229 */ /* 0x031088000000001e */
[----:B-1----:R0:W1:Y:S01]  /*8ed0*/  DADD R16, R34, R32 ;  /* 0x0000000022107229 */ /* 0x0020620000000020 */
[----:B------:R-:W-:Y:S05]  /*8ee0*/  BRA `(.L_x_308) ;  /* 0x0000071000007947 */ /* 0x000fea0003800000 */
.L_x_323:
[----:B------:R-:W-:Y:S01]  /*8ef0*/  MOV R4, c[0x0][0x18c] ;  /* 0x0000630000047a02 */ /* 0x000fe20000000f00 */
[----:B------:R-:W-:Y:S01]  /*8f00*/  BSSY B1, `(.L_x_348) ;  /* 0x0000042000017945 */ /* 0x000fe20003800000 */
[--C-:B------:R-:W-:Y:S01]  /*8f10*/  IMAD.MOV.U32 R9, RZ, RZ, R13.reuse ;  /* 0x000000ffff097224 */ /* 0x100fe200078e000d */
        /* <DEDUP_REMOVED lines=40> */
.L_x_350:
[C---:B0-----:R-:W-:Y:S01]  /*91a0*/  IADD3 R13, R9.reuse, c[0x0][0x18c], RZ ;  /* 0x00006300090d7a10 */ /* 0x041fe20007ffe0ff */
[----:B------:R-:W-:-:S03]  /*91b0*/  IMAD.WIDE.U32 R16, R9, 0x10, R28 ;  /* 0x0000001009107825 */ /* 0x000fc600078e001c */
[C---:B----4-:R-:W-:Y:S01]  /*91c0*/  IADD3 R25, R13.reuse, c[0x0][0x18c], RZ ;  /* 0x000063000d197a10 */ /* 0x050fe20007ffe0ff */
[--C-:B------:R-:W-:Y:S02]  /*91d0*/  IMAD.WIDE.U32 R12, R13, 0x10, R28.reuse ;  /* 0x000000100d0c7825 */ /* 0x100fe400078e001c */
[----:B------:R-:W2:Y:S01]  /*91e0*/  LDG.E.128 R16, [R16.64] ;  /* 0x0000002410107981 */ /* 0x000ea2000c1e1d00 */
[C---:B------:R-:W-:Y:S01]  /*91f0*/  IADD3 R9, R25.reuse, c[0x0][0x18c], RZ ;  /* 0x0000630019097a10 */ /* 0x040fe20007ffe0ff */
[--C-:B------:R-:W-:Y:S02]  /*9200*/  IMAD.WIDE.U32 R24, R25, 0x10, R28.reuse ;  /* 0x0000001019187825 */ /* 0x100fe400078e001c */
[----:B------:R-:W3:Y:S02]  /*9210*/  LDG.E.128 R12, [R12.64] ;  /* 0x000000240c0c7981 */ /* 0x000ee4000c1e1d00 */
[C---:B------:R-:W-:Y:S02]  /*9220*/  IMAD.WIDE.U32 R20, R9.reuse, 0x10, R28 ;  /* 0x0000001009147825 */ /* 0x040fe400078e001c */
        /* <DEDUP_REMOVED lines=15> */
.L_x_349:
[----:B------:R-:W-:Y:S05]  /*9320*/  BSYNC B1 ;  /* 0x0000000000017941 */ /* 0x000fea0003800000 */
.L_x_348:
[----:B------:R-:W-:Y:S01]  /*9330*/  ISETP.GE.U32.AND P1, PT, R9, c[0x0][0x184], PT ;  /* 0x0000610009007a0c */ /* 0x000fe20003f26070 */
[----:B------:R-:W-:-:S12]  /*9340*/  BSSY B1, `(.L_x_351) ;  /* 0x0000012000017945 */ /* 0x000fd80003800000 */
[----:B------:R-:W-:Y:S05]  /*9350*/  @P1 BRA `(.L_x_352) ;  /* 0x0000010000001947 */ /* 0x000fea0003800000 */
[----:B0-----:R-:W-:-:S06]  /*9360*/  IMAD.WIDE.U32 R16, R9, 0x10, R28 ;  /* 0x0000001009107825 */ /* 0x001fcc00078e001c */
[----:B------:R-:W5:Y:S01]  /*9370*/  LDG.E.128 R16, [R16.64] ;  /* 0x0000002410107981 */ /* 0x000f62000c1e1d00 */
[----:B------:R-:W-:-:S04]  /*9380*/  IADD3 R43, R9, c[0x0][0x18c], RZ ;  /* 0x00006300092b7a10 */ /* 0x000fc80007ffe0ff */
[----:B------:R-:W-:-:S13]  /*9390*/  ISETP.GE.U32.AND P0, PT, R43, c[0x0][0x184], PT ;  /* 0x000061002b007a0c */ /* 0x000fda0003f06070 */
[----:B------:R-:W-:Y:S05]  /*93a0*/  @P0 BRA `(.L_x_352) ;  /* 0x000000b000000947 */ /* 0x000fea0003800000 */
[----:B------:R-:W-:-:S06]  /*93b0*/  IMAD.WIDE.U32 R12, R43, 0x10, R28 ;  /* 0x000000102b0c7825 */ /* 0x000fcc00078e001c */
[----:B------:R-:W5:Y:S01]  /*93c0*/  LDG.E.128 R12, [R12.64] ;  /* 0x000000240c0c7981 */ /* 0x000f62000c1e1d00 */
[----:B------:R-:W-:-:S04]  /*93d0*/  IADD3 R43, R43, c[0x0][0x18c], RZ ;  /* 0x000063002b2b7a10 */ /* 0x000fc80007ffe0ff */
[----:B------:R-:W-:-:S13]  /*93e0*/  ISETP.GE.U32.AND P0, PT, R43, c[0x0][0x184], PT ;  /* 0x000061002b007a0c */ /* 0x000fda0003f06070 */
[----:B------:R-:W-:Y:S05]  /*93f0*/  @P0 BRA `(.L_x_352) ;  /* 0x0000006000000947 */ /* 0x000fea0003800000 */
[C---:B----4-:R-:W-:Y:S01]  /*9400*/  IADD3 R27, R43.reuse, c[0x0][0x18c], RZ ;  /* 0x000063002b1b7a10 */ /* 0x050fe20007ffe0ff */
[----:B------:R-:W-:-:S03]  /*9410*/  IMAD.WIDE.U32 R24, R43, 0x10, R28 ;  /* 0x000000102b187825 */ /* 0x000fc600078e001c */
[----:B------:R-:W-:-:S13]  /*9420*/  ISETP.GE.U32.AND P0, PT, R27, c[0x0][0x184], PT ;  /* 0x000061001b007a0c */ /* 0x000fda0003f06070 */
[----:B------:R-:W-:Y:S02]  /*9430*/  @!P0 IMAD.WIDE.U32 R28, R27, 0x10, R28 ;  /* 0x000000101b1c8825 */ /* 0x000fe400078e001c */
[----:B------:R-:W5:Y:S04]  /*9440*/  LDG.E.128 R24, [R24.64] ;  /* 0x0000002418187981 */ /* 0x000f68000c1e1d00 */
[----:B------:R0:W5:Y:S02]  /*9450*/  @!P0 LDG.E.128 R20, [R28.64] ;  /* 0x000000241c148981 */ /* 0x000164000c1e1d00 */
.L_x_352:
[----:B------:R-:W-:Y:S05]  /*9460*/  BSYNC B1 ;  /* 0x0000000000017941 */ /* 0x000fea0003800000 */
.L_x_351:
        /* <DEDUP_REMOVED lines=18> */
.L_x_354:
[----:B0123--:R-:W-:Y:S05]  /*9590*/  BSYNC B1 ;  /* 0x0000000000017941 */ /* 0x00ffea0003800000 */
.L_x_353:
[----:B------:R-:W0:-:S04]  /*95a0*/  DADD R32, R32, R36 ;  /* 0x0000000020207229 */ /* 0x000e080000000024 */
[----:B------:R-:W1:-:S04]  /*95b0*/  DADD R30, R30, R34 ;  /* 0x000000001e1e7229 */ /* 0x000e480000000022 */
[----:B0-----:R-:W0:-:S04]  /*95c0*/  DADD R32, R32, R38 ;  /* 0x0000000020207229 */ /* 0x001e080000000026 */
[----:B-1----:R-:W1:-:S04]  /*95d0*/  DADD R30, R30, R40 ;  /* 0x000000001e1e7229 */ /* 0x002e480000000028 */
[----:B0---45:R0:W2:-:S04]  /*95e0*/  DADD R18, R32, R6 ;  /* 0x0000000020127229 */ /* 0x0310880000000006 */
[----:B-1----:R0:W1:-:S06]  /*95f0*/  DADD R16, R30, R2 ;  /* 0x000000001e107229 */ /* 0x00204c0000000002 */
.L_x_308:
[----:B--2---:R-:W-:Y:S05]  /*9600*/  BSYNC B0 ;  /* 0x0000000000007941 */ /* 0x004fea0003800000 */
.L_x_307:
[----:B------:R-:W-:-:S13]  /*9610*/  ISETP.NE.AND P0, PT, RZ, c[0x0][0x19c], PT ;  /* 0x00006700ff007a0c */ /* 0x000fda0003f05270 */
[----:B------:R-:W-:Y:S05]  /*9620*/  @!P0 BRA `(.L_x_355) ;  /* 0x0000013000008947 */ /* 0x000fea0003800000 */
[----:B0-----:R-:W-:Y:S01]  /*9630*/  IMAD R3, R0, c[0x0][0x0], R5 ;  /* 0x0000000000037a24 */ /* 0x001fe200078e0205 */
[----:B------:R-:W-:Y:S02]  /*9640*/  ULDC UR4, c[0x0][0x4] ;  /* 0x0000010000047ab9 */ /* 0x000fe40000000800 */
[----:B------:R-:W-:Y:S02]  /*9650*/  USHF.R.U32.HI UR4, URZ, 0x1, UR4 ;  /* 0x000000013f047899 */ /* 0x000fe40008011604 */
[----:B-1----:R0:W-:Y:S04]  /*9660*/  STS.128 [R3.X16+0x10], R16 ;  /* 0x0000101003007388 */ /* 0x0021e8000000cc00 */
[----:B------:R-:W-:-:S13]  /*9670*/  ISETP.NE.AND P0, PT, RZ, UR4, PT ;  /* 0x00000004ff007c0c */ /* 0x000fda000bf05270 */
[----:B------:R-:W-:Y:S05]  /*9680*/  @!P0 BRA `(.L_x_355) ;  /* 0x000000d000008947 */ /* 0x000fea0003800000 */
[----:B0-----:R-:W-:-:S05]  /*9690*/  MOV R7, UR4 ;  /* 0x0000000400077c02 */ /* 0x001fca0008000f00 */
.L_x_356:
[----:B------:R-:W-:Y:S01]  /*96a0*/  IMAD.IADD R12, R0, 0x1, R7 ;  /* 0x00000001000c7824 */ /* 0x000fe200078e0207 */
[----:B------:R-:W-:Y:S04]  /*96b0*/  BAR.SYNC.DEFER_BLOCKING 0x0 ;  /* 0x0000000000007b1d */ /* 0x000fe80000010000 */
[----:B------:R-:W-:-:S04]  /*96c0*/  ISETP.GE.U32.AND P0, PT, R12, c[0x0][0x4], PT ;  /* 0x000001000c007a0c */ /* 0x000fc80003f06070 */
[----:B------:R-:W-:-:S13]  /*96d0*/  ISETP.GE.U32.OR P0, PT, R0, R7, P0 ;  /* 0x000000070000720c */ /* 0x000fda0000706470 */
[----:B------:R-:W-:-:S06]  /*96e0*/  @!P0 IMAD R12, R12, c[0x0][0x0], R5 ;  /* 0x000000000c0c8a24 */ /* 0x000fcc00078e0205 */
[----:B0-----:R-:W0:Y:S02]  /*96f0*/  @!P0 LDS.128 R12, [R12.X16+0x10] ;  /* 0x000010000c0c8984 */ /* 0x001e24000000cc00 */
[----:B0-----:R-:W-:-:S04]  /*9700*/  @!P0 DADD R16, R16, R12 ;  /* 0x0000000010108229 */ /* 0x001fc8000000000c */
[----:B------:R-:W0:-:S07]  /*9710*/  @!P0 DADD R18, R18, R14 ;  /* 0x0000000012128229 */ /* 0x000e0e000000000e */
[----:B0-----:R0:W-:Y:S01]  /*9720*/  @!P0 STS.128 [R3.X16+0x10], R16 ;  /* 0x0000101003008388 */ /* 0x0011e2000000cc00 */
[----:B------:R-:W-:Y:S02]  /*9730*/  ISETP.GT.AND P0, PT, R7, 0x1, PT ;  /* 0x000000010700780c */ /* 0x000fe40003f04270 */
[----:B------:R-:W-:-:S11]  /*9740*/  SHF.R.S32.HI R7, RZ, 0x1, R7 ;  /* 0x00000001ff077819 */ /* 0x000fd60000011407 */
[----:B------:R-:W-:Y:S05]  /*9750*/  @P0 BRA `(.L_x_356) ;  /* 0xffffff4000000947 */ /* 0x000fea000383ffff */
.L_x_355:
[----:B0-----:R-:W-:-:S13]  /*9760*/  ISETP.NE.AND P0, PT, RZ, c[0x0][0x198], PT ;  /* 0x00006600ff007a0c */ /* 0x001fda0003f05270 */
[----:B------:R-:W-:Y:S05]  /*9770*/  @!P0 BRA `(.L_x_357) ;  /* 0x0000026000008947 */ /* 0x000fea0003800000 */
[----:B------:R-:W-:Y:S02]  /*9780*/  MOV R2, c[0x0][0x0] ;  /* 0x0000000000027a02 */ /* 0x000fe40000000f00 */
[----:B------:R-:W-:Y:S02]  /*9790*/  MOV R4, c[0x0][0x0] ;  /* 0x0000000000047a02 */ /* 0x000fe40000000f00 */
[----:B------:R-:W-:-:S13]  /*97a0*/  ISETP.GT.AND P0, PT, R2, 0x20, PT ;  /* 0x000000200200780c */ /* 0x000fda0003f04270 */
[----:B------:R-:W-:Y:S05]  /*97b0*/  @!P0 BRA `(.L_x_358) ;  /* 0x0000015000008947 */ /* 0x000fea0003800000 */
[----:B------:R-:W-:Y:S01]  /*97c0*/  IMAD R3, R0, c[0x0][0x0], R5 ;  /* 0x0000000000037a24 */ /* 0x000fe200078e0205 */
[----:B------:R-:W-:Y:S01]  /*97d0*/  LEA.HI R2, R2, c[0x0][0x0], RZ, 0x1 ;  /* 0x0000000002027a11 */ /* 0x000fe200078f08ff */
[----:B------:R-:W-:-:S03]  /*97e0*/  IMAD.MOV.U32 R4, RZ, RZ, 0x20 ;  /* 0x00000020ff047424 */ /* 0x000fc600078e00ff */
[----:B-1----:R0:W-:Y:S01]  /*97f0*/  STS.128 [R3.X16+0x10], R16 ;  /* 0x0000101003007388 */ /* 0x0021e2000000cc00 */
[----:B------:R-:W-:-:S04]  /*9800*/  SHF.R.S32.HI R2, RZ, 0x1, R2 ;  /* 0x00000001ff027819 */ /* 0x000fc80000011402 */
[----:B------:R-:W-:-:S13]  /*9810*/  ISETP.GE.AND P0, PT, R2, 0x20, PT ;  /* 0x000000200200780c */ /* 0x000fda0003f06270 */
[----:B------:R-:W-:Y:S05]  /*9820*/  @!P0 BRA `(.L_x_358) ;  /* 0x000000e000008947 */ /* 0x000fea0003800000 */
[----:B0-----:R-:W-:Y:S02]  /*9830*/  LEA R7, R3, 0x10, 0x4 ;  /* 0x0000001003077811 */ /* 0x001fe400078e20ff */
.L_x_359:
[----:B------:R-:W-:Y:S01]  /*9840*/  IADD3 R4, R5, R2, RZ ;  /* 0x0000000205047210 */ /* 0x000fe20007ffe0ff */
[----:B------:R-:W-:Y:S03]  /*9850*/  BAR.SYNC.DEFER_BLOCKING 0x0 ;  /* 0x0000000000007b1d */ /* 0x000fe60000010000 */
[----:B------:R-:W-:-:S04]  /*9860*/  ISETP.GE.U32.AND P0, PT, R4, c[0x0][0x0], PT ;  /* 0x0000000004007a0c */ /* 0x000fc80003f06070 */
[----:B------:R-:W-:-:S13]  /*9870*/  ISETP.GE.U32.OR P0, PT, R5, R2, P0 ;  /* 0x000000020500720c */ /* 0x000fda0000706470 */
[----:B------:R-:W-:Y:S02]  /*9880*/  @!P0 LEA R12, R2, R7, 0x4 ;  /* 0x00000007020c8211 */ /* 0x000fe400078e20ff */
[----:B------:R-:W-:-:S04]  /*9890*/  SHF.R.S32.HI R2, RZ, 0x1, R2 ;  /* 0x00000001ff027819 */ /* 0x000fc80000011402 */
[----:B0-----:R-:W0:Y:S02]  /*98a0*/  @!P0 LDS.128 R12, [R12] ;  /* 0x000000000c0c8984 */ /* 0x001e240000000c00 */
[----:B0-----:R-:W-:-:S04]  /*98b0*/  @!P0 DADD R16, R16, R12 ;  /* 0x0000000010108229 */ /* 0x001fc8000000000c */
[----:B------:R-:W0:-:S07]  /*98c0*/  @!P0 DADD R18, R18, R14 ;  /* 0x0000000012128229 */ /* 0x000e0e000000000e */
[----:B0-----:R0:W-:Y:S01]  /*98d0*/  @!P0 STS.128 [R3.X16+0x10], R16 ;  /* 0x0000101003008388 */ /* 0x0011e2000000cc00 */
[----:B------:R-:W-:-:S13]  /*98e0*/  ISETP.GE.AND P0, PT, R2, 0x20, PT ;  /* 0x000000200200780c */ /* 0x000fda0003f06270 */
[----:B------:R-:W-:Y:S05]  /*98f0*/  @P0 BRA `(.L_x_359) ;  /* 0xffffff4000000947 */ /* 0x000fea000383ffff */
[----:B------:R-:W-:-:S04]  /*9900*/  IMAD.MOV.U32 R4, RZ, RZ, 0x20 ;  /* 0x00000020ff047424 */ /* 0x000fc800078e00ff */
.L_x_358:
[----:B0-----:R-:W-:Y:S01]  /*9910*/  BAR.SYNC.DEFER_BLOCKING 0x0 ;  /* 0x0000000000007b1d */ /* 0x001fe20000010000 */
[----:B------:R-:W-:-:S13]  /*9920*/  ISETP.GE.AND P0, PT, R4, 0x2, PT ;  /* 0x000000020400780c */ /* 0x000fda0003f06270 */
[----:B------:R-:W-:Y:S05]  /*9930*/  @!P0 BRA `(.L_x_357) ;  /* 0x000000a000008947 */ /* 0x000fea0003800000 */
[----:B------:R-:W-:-:S05]  /*9940*/  MOV R9, 0x1 ;  /* 0x0000000100097802 */ /* 0x000fca0000000f00 */
.L_x_360:
[----:B-1----:R-:W-:Y:S04]  /*9950*/  SHFL.DOWN PT, R3, R17, R9, 0x1f ;  /* 0x08001f0911037589 */ /* 0x002fe800000e0000 */
[----:B------:R-:W0:Y:S04]  /*9960*/  SHFL.DOWN PT, R2, R16, R9, 0x1f ;  /* 0x08001f0910027589 */ /* 0x000e2800000e0000 */
[----:B------:R-:W-:Y:S04]  /*9970*/  SHFL.DOWN PT, R7, R19, R9, 0x1f ;  /* 0x08001f0913077589 */ /* 0x000fe800000e0000 */
[----:B------:R1:W2:Y:S02]  /*9980*/  SHFL.DOWN PT, R6, R18, R9, 0x1f ;  /* 0x08001f0912067589 */ /* 0x0002a400000e0000 */
[----:B-1----:R-:W-:-:S04]  /*9990*/  SHF.L.U32 R9, R9, 0x1, RZ ;  /* 0x0000000109097819 */ /* 0x002fc800000006ff */
[----:B------:R-:W-:Y:S01]  /*99a0*/  ISETP.GE.AND P0, PT, R9, R4, PT ;  /* 0x000000040900720c */ /* 0x000fe20003f06270 */
[----:B0-----:R0:W1:-:S04]  /*99b0*/  DADD R16, R2, R16 ;  /* 0x0000000002107229 */ /* 0x0010480000000010 */
[----:B--2---:R0:W2:-:S08]  /*99c0*/  DADD R18, R6, R18 ;  /* 0x0000000006127229 */ /* 0x0040900000000012 */
[----:B012---:R-:W-:Y:S05]  /*99d0*/  @!P0 BRA `(.L_x_360) ;  /* 0xffffff7000008947 */ /* 0x007fea000383ffff */
.L_x_357:
[----:B------:R-:W-:Y:S01]  /*99e0*/  ISETP.NE.AND P1, PT, RZ, c[0x0][0x354], PT ;  /* 0x0000d500ff007a0c */ /* 0x000fe20003f25270 */
[----:B------:R-:W-:-:S12]  /*99f0*/  IMAD.MOV.U32 R22, RZ, RZ, RZ ;  /* 0x000000ffff167224 */ /* 0x000fd800078e00ff */
[----:B------:R-:W-:Y:S05]  /*9a00*/  @!P1 BRA `(.L_x_361) ;  /* 0x00000c7000009947 */ /* 0x000fea0003800000 */
[----:B------:R-:W-:Y:S01]  /*9a10*/  HFMA2.MMA R4, -RZ, RZ, 0, 5.9604644775390625e-08 ;  /* 0x00000001ff047435 */ /* 0x000fe200000001ff */
[----:B------:R-:W-:-:S05]  /*9a20*/  MOV R10, RZ ;  /* 0x000000ff000a7202 */ /* 0x000fca0000000f00 */
[----:B------:R-:W-:-:S04]  /*9a30*/  IMAD.HI.U32 R2, R11, c[0x0][0x35c], R10 ;  /* 0x0000d7000b027a27 */ /* 0x000fc800078e000a */
[----:B------:R-:W-:Y:S02]  /*9a40*/  ISETP.NE.AND P0, PT, R4, c[0x0][0x354], PT ;  /* 0x0000d50004007a0c */ /* 0x000fe40003f05270 */
[----:B------:R-:W-:-:S05]  /*9a50*/  SHF.R.U32.HI R3, RZ, c[0x0][0x360], R2 ;  /* 0x0000d800ff037a19 */ /* 0x000fca0000011602 */
[----:B------:R-:W-:-:S04]  /*9a60*/  IMAD.MOV R7, RZ, RZ, -R3 ;  /* 0x000000ffff077224 */ /* 0x000fc800078e0a03 */
[----:B------:R-:W-:-:S04]  /*9a70*/  IMAD R7, R7, c[0x0][0x358], R11 ;  /* 0x0000d60007077a24 */ /* 0x000fc800078e020b */
[----:B------:R-:W-:Y:S01]  /*9a80*/  IMAD R22, R7, c[0x0][0x484], RZ ;  /* 0x0001210007167a24 */ /* 0x000fe200078e02ff */
        /* <DEDUP_REMOVED lines=190> */
[----:B------:R-:W-:Y:S02]  /*a670*/  @P0 IMAD R22, R7, c[0x0][0x544], R22 ;  /* 0x0001510007160a24 */ /* 0x000fe400078e0216 */
.L_x_361:
[----:B------:R-:W-:Y:S01]  /*a680*/  ISETP.NE.U32.AND P0, PT, RZ, c[0x0][0x568], PT ;  /* 0x00015a00ff007a0c */ /* 0x000fe20003f05070 */
[----:B------:R-:W-:Y:S01]  /*a690*/  CS2R R2, SRZ ;  /* 0x0000000000027805 */ /* 0x000fe2000001ff00 */
[----:B------:R-:W-:Y:S02]  /*a6a0*/  ISETP.NE.AND P4, PT, RZ, c[0x0][0x1a0], PT ;  /* 0x00006800ff007a0c */ /* 0x000fe40003f85270 */
[----:B------:R-:W-:Y:S02]  /*a6b0*/  ISETP.NE.AND.EX P0, PT, RZ, c[0x0][0x56c], PT, P0 ;  /* 0x00015b00ff007a0c */ /* 0x000fe40003f05300 */
[----:B------:R-:W-:Y:S02]  /*a6c0*/  IADD3 R8, P2, R22, c[0x0][0x558], RZ ;  /* 0x0001560016087a10 */ /* 0x000fe40007f5e0ff */
[----:B------:R-:W-:-:S03]  /*a6d0*/  MOV R12, RZ ;  /* 0x000000ff000c7202 */ /* 0x000fc60000000f00 */
[----:B------:R-:W-:-:S06]  /*a6e0*/  IMAD.X R9, RZ, RZ, c[0x0][0x55c], P2 ;  /* 0x00015700ff097624 */ /* 0x000fcc00010e06ff */
[----:B------:R-:W-:-:S04]  /*a6f0*/  @P0 IADD3 R2, P3, R22, c[0x0][0x568], RZ ;  /* 0x00015a0016020a10 */ /* 0x000fc80007f7e0ff */
[----:B------:R-:W-:-:S04]  /*a700*/  @P0 IADD3.X R3, RZ, c[0x0][0x56c], RZ, P3, !PT ;  /* 0x00015b00ff030a10 */ /* 0x000fc80001ffe4ff */
[----:B------:R-:W-:Y:S01]  /*a710*/  @P0 MOV R12, R3 ;  /* 0x00000003000c0202 */ /* 0x000fe20000000f00 */
[----:B------:R-:W-:Y:S05]  /*a720*/  @!P4 BRA `(.L_x_362) ;  /* 0x00001bf00000c947 */ /* 0x000fea0003800000 */
[----:B------:R-:W0:Y:S01]  /*a730*/  S2R R4, SR_CTAID.X ;  /* 0x0000000000047919 */ /* 0x000e220000002500 */
[----:B------:R-:W-:Y:S02]  /*a740*/  IMAD R7, R5, c[0x0][0x1a4], RZ ;  /* 0x0000690005077a24 */ /* 0x000fe400078e02ff */
[----:B------:R-:W-:Y:S02]  /*a750*/  IMAD.MOV.U32 R22, RZ, RZ, RZ ;  /* 0x000000ffff167224 */ /* 0x000fe400078e00ff */
[----:B------:R-:W-:-:S04]  /*a760*/  IMAD R7, R0, c[0x0][0x1a8], R7 ;  /* 0x00006a0000077a24 */ /* 0x000fc800078e0207 */
[----:B0-----:R-:W-:Y:S01]  /*a770*/  IMAD R7, R4, c[0x0][0x190], R7 ;  /* 0x0000640004077a24 */ /* 0x001fe200078e0207 */
        /* <DEDUP_REMOVED lines=199> */
.L_x_363:
        /* <DEDUP_REMOVED lines=11> */
.L_x_365:
[----:B------:R-:W-:Y:S05]  /*b4a0*/  BSYNC B0 ;  /* 0x0000000000007941 */ /* 0x000fea0003800000 */
.L_x_364:
[----:B------:R-:W-:-:S04]  /*b4b0*/  PRMT R6, R6, 0x9910, RZ ;  /* 0x0000991006067816 */ /* 0x000fc800000000ff */
[----:B------:R-:W-:-:S04]  /*b4c0*/  ISETP.NE.AND P1, PT, R6, RZ, PT ;  /* 0x000000ff0600720c */ /* 0x000fc80003f25270 */
[----:B------:R-:W-:-:S09]  /*b4d0*/  ISETP.NE.OR P0, PT, RZ, c[0x0][0x198], !P1 ;  /* 0x00006600ff007a0c */ /* 0x000fd20004f05670 */
[----:B------:R-:W0:Y:S02]  /*b4e0*/  @P1 S2R R7, SR_CTAID.Y ;  /* 0x0000000000071919 */ /* 0x000e240000002600 */
[----:B0-----:R-:W-:Y:S01]  /*b4f0*/  @P1 IMAD R6, R4, c[0x0][0x10], R7 ;  /* 0x0000040004061a24 */ /* 0x001fe200078e0207 */
[----:B------:R-:W-:-:S03]  /*b500*/  @P1 MOV R7, 0x10 ;  /* 0x0000001000071802 */ /* 0x000fc60000000f00 */
[----:B------:R-:W-:Y:S01]  /*b510*/  @!P0 IMAD R6, R6, c[0x0][0x0], R5 ;  /* 0x0000000006068a24 */ /* 0x000fe200078e0205 */
[----:B------:R-:W-:-:S03]  /*b520*/  LOP3.LUT P0, RZ, R5, R0, RZ, 0xfc, !PT ;  /* 0x0000000005ff7212 */ /* 0x000fc6000780fcff */
[----:B------:R-:W-:-:S05]  /*b530*/  @P1 IMAD.WIDE.U32 R6, R6, R7, c[0x0][0x570] ;  /* 0x00015c0006061625 */ /* 0x000fca00078e0007 */
[----:B-1----:R0:W-:Y:S01]  /*b540*/  @P1 STG.E.128 [R6.64], R16 ;  /* 0x0000001006001986 */ /* 0x0021e2000c101d24 */
        /* <DEDUP_REMOVED lines=11> */
[----:B0-----:R-:W0:Y:S01]  /*b600*/  S2R R7, SR_LANEID ;  /* 0x0000000000077919 */ /* 0x001e220000000000 */
[----:B------:R-:W-:-:S02]  /*b610*/  VOTEU.ANY UR4, UPT, PT ;  /* 0x0000000000047886 */ /* 0x000fc400038e0100 */
[----:B------:R-:W0:Y:S08]  /*b620*/  FLO.U32 R10, UR4 ;  /* 0x00000004000a7d00 */ /* 0x000e3000080e0000 */
[----:B------:R-:W1:Y:S01]  /*b630*/  POPC R9, UR4 ;  /* 0x0000000400097d09 */ /* 0x000e620008000000 */
[----:B0-----:R-:W-:Y:S01]  /*b640*/  ISETP.EQ.U32.AND P0, PT, R10, R7, PT ;  /* 0x000000070a00720c */ /* 0x001fe20003f02070 */
[----:B------:R-:W-:-:S04]  /*b650*/  IMAD.MOV.U32 R7, RZ, RZ, 0x4 ;  /* 0x00000004ff077424 */ /* 0x000fc800078e00ff */
[----:B------:R-:W-:-:S08]  /*b660*/  IMAD.WIDE.U32 R6, R4, R7, c[0x0][0x578] ;  /* 0x00015e0004067625 */ /* 0x000fd000078e0007 */
[----:B-1----:R-:W2:Y:S01]  /*b670*/  @P0 ATOMG.E.ADD.STRONG.GPU PT, R7, [R6.64], R9 ;  /* 0x00000009060709a8 */ /* 0x002ea200081ee1e4 */
[----:B------:R-:W-:-:S03]  /*b680*/  ULDC UR5, c[0x0][0x10] ;  /* 0x0000040000057ab9 */ /* 0x000fc60000000800 */
[----:B------:R-:W0:Y:S02]  /*b690*/  S2R R11, SR_LTMASK ;  /* 0x00000000000b7919 */ /* 0x000e240000003900 */
[----:B0-----:R-:W-:Y:S01]  /*b6a0*/  LOP3.LUT R11, R11, UR4, RZ, 0xc0, !PT ;  /* 0x000000040b0b7c12 */ /* 0x001fe2000f8ec0ff */
[----:B------:R-:W-:Y:S02]  /*b6b0*/  UMOV UR4, 0x1 ;  /* 0x0000000100047882 */ /* 0x000fe40000000000 */
[----:B------:R-:W-:-:S03]  /*b6c0*/  UIADD3 UR4, -UR4, UR5, URZ ;  /* 0x0000000504047290 */ /* 0x000fc6000fffe13f */
[----:B------:R-:W0:Y:S01]  /*b6d0*/  POPC R11, R11 ;  /* 0x0000000b000b7309 */ /* 0x000e220000000000 */
[----:B--2---:R-:W0:Y:S02]  /*b6e0*/  SHFL.IDX PT, R8, R7, R10, 0x1f ;  /* 0x00001f0a07087589 */ /* 0x004e2400000e0000 */
[----:B0-----:R-:W-:-:S04]  /*b6f0*/  IADD3 R8, R8, R11, RZ ;  /* 0x0000000b08087210 */ /* 0x001fc80007ffe0ff */
[----:B------:R-:W-:-:S04]  /*b700*/  ISETP.NE.AND P0, PT, R8, UR4, PT ;  /* 0x0000000408007c0c */ /* 0x000fc8000bf05270 */
[----:B------:R-:W-:-:S05]  /*b710*/  SEL R8, RZ, 0x1, P0 ;  /* 0x00000001ff087807 */ /* 0x000fca0000000000 */
[----:B------:R0:W-:Y:S04]  /*b720*/  STS.U8 [RZ], R8 ;  /* 0x00000008ff007388 */ /* 0x0001e80000000000 */
.L_x_367:
[----:B------:R-:W-:Y:S05]  /*b730*/  BSYNC B0 ;  /* 0x0000000000007941 */ /* 0x000fea0003800000 */
.L_x_366:
[----:B------:R-:W-:Y:S06]  /*b740*/  BAR.SYNC.DEFER_BLOCKING 0x0 ;  /* 0x0000000000007b1d */ /* 0x000fec0000010000 */
[----:B0-----:R-:W0:Y:S02]  /*b750*/  LDS.U8 R6, [RZ] ;  /* 0x00000000ff067984 */ /* 0x001e240000000000 */
[----:B0-----:R-:W-:Y:S02]  /*b760*/  ISETP.NE.AND P0, PT, R6, RZ, PT ;  /* 0x000000ff0600720c */ /* 0x001fe40003f05270 */
[----:B------:R-:W-:-:S04]  /*b770*/  IADD3 R6, P2, R22, c[0x0][0x558], RZ ;  /* 0x0001560016067a10 */ /* 0x000fc80007f5e0ff */
[----:B------:R-:W-:-:S07]  /*b780*/  IADD3.X R7, RZ, c[0x0][0x55c], RZ, P2, !PT ;  /* 0x00015700ff077a10 */ /* 0x000fce00017fe4ff */
[----:B------:R-:W-:Y:S05]  /*b790*/  @!P0 EXIT ;  /* 0x000000000000894d */ /* 0x000fea0003800000 */
[----:B------:R-:W-:Y:S01]  /*b7a0*/  ISETP.NE.AND P0, PT, RZ, c[0x0][0x198], PT ;  /* 0x00006600ff007a0c */ /* 0x000fe20003f05270 */
[----:B------:R-:W-:Y:S01]  /*b7b0*/  IMAD.MOV.U32 R16, RZ, RZ, c[0x0][0x170] ;  /* 0x00005c00ff107624 */ /* 0x000fe200078e00ff */
[----:B------:R-:W-:Y:S01]  /*b7c0*/  MOV R17, c[0x0][0x174] ;  /* 0x00005d0000117a02 */ /* 0x000fe20000000f00 */
        /* <DEDUP_REMOVED lines=15> */
.L_x_372:
[----:B0-----:R-:W-:Y:S01]  /*b8c0*/  HFMA2.MMA R9, -RZ, RZ, 0, 9.5367431640625e-07 ;  /* 0x00000010ff097435 */ /* 0x001fe200000001ff */
[----:B------:R-:W-:-:S09]  /*b8d0*/  IMAD R8, R4, c[0x0][0x10], R13 ;  /* 0x0000040004087a24 */ /* 0x000fd200078e020d */
[----:B------:R-:W-:-:S06]  /*b8e0*/  IMAD.WIDE.U32 R8, R8, R9, c[0x0][0x570] ;  /* 0x00015c0008087625 */ /* 0x000fcc00078e0009 */
[----:B--2---:R-:W2:Y:S01]  /*b8f0*/  LDG.E.128 R8, [R8.64] ;  /* 0x0000002408087981 */ /* 0x004ea2000c1e1d00 */
[----:B------:R-:W-:-:S05]  /*b900*/  MOV R14, c[0x0][0x0] ;  /* 0x00000000000e7a02 */ /* 0x000fca0000000f00 */
[----:B------:R-:W-:-:S05]  /*b910*/  IMAD R13, R14, c[0x0][0x4], R13 ;  /* 0x000001000e0d7a24 */ /* 0x000fca00078e020d */
[----:B------:R-:W-:Y:S01]  /*b920*/  ISETP.GE.U32.AND P0, PT, R13, c[0x0][0x194], PT ;  /* 0x000065000d007a0c */ /* 0x000fe20003f06070 */
[----:B--2---:R0:W1:-:S04]  /*b930*/  DADD R16, R8, R16 ;  /* 0x0000000008107229 */ /* 0x0040480000000010 */
[----:B------:R0:W2:-:S08]  /*b940*/  DADD R18, R10, R18 ;  /* 0x000000000a127229 */ /* 0x0000900000000012 */
[----:B-1----:R-:W-:Y:S05]  /*b950*/  @!P0 BRA `(.L_x_372) ;  /* 0xffffff6000008947 */ /* 0x002fea000383ffff */
.L_x_371:
[----:B------:R-:W-:Y:S05]  /*b960*/  BSYNC B1 ;  /* 0x0000000000017941 */ /* 0x000fea0003800000 */
.L_x_370:
[----:B------:R-:W-:Y:S05]  /*b970*/  BRA `(.L_x_373) ;  /* 0x000000d000007947 */ /* 0x000fea0003800000 */
.L_x_369:
[----:B------:R-:W-:-:S13]  /*b980*/  ISETP.GE.U32.AND P0, PT, R0, c[0x0][0x194], PT ;  /* 0x0000650000007a0c */ /* 0x000fda0003f06070 */
[----:B------:R-:W-:Y:S05]  /*b990*/  @P0 BRA `(.L_x_373) ;  /* 0x000000b000000947 */ /* 0x000fea0003800000 */
[----:B------:R-:W-:-:S04]  /*b9a0*/  IMAD.MOV.U32 R13, RZ, RZ, R0 ;  /* 0x000000ffff0d7224 */ /* 0x000fc800078e0000 */
.L_x_374:
[----:B0-----:R-:W-:Y:S01]  /*b9b0*/  IMAD R8, R4, c[0x0][0x10], R13 ;  /* 0x0000040004087a24 */ /* 0x001fe200078e020d */
[----:B------:R-:W-:-:S03]  /*b9c0*/  MOV R9, 0x10 ;  /* 0x0000001000097802 */ /* 0x000fc60000000f00 */
[----:B------:R-:W-:-:S04]  /*b9d0*/  IMAD R8, R8, c[0x0][0x0], R5 ;  /* 0x0000000008087a24 */ /* 0x000fc800078e0205 */
[----:B------:R-:W-:-:S06]  /*b9e0*/  IMAD.WIDE.U32 R8, R8, R9, c[0x0][0x570] ;  /* 0x00015c0008087625 */ /* 0x000fcc00078e0009 */
[----:B--2---:R-:W2:Y:S01]  /*b9f0*/  LDG.E.128 R8, [R8.64] ;  /* 0x0000002408087981 */ /* 0x004ea2000c1e1d00 */
[----:B------:R-:W-:-:S04]  /*ba00*/  IADD3 R13, R13, c[0x0][0x4], RZ ;  /* 0x000001000d0d7a10 */ /* 0x000fc80007ffe0ff */
[----:B------:R-:W-:Y:S01]  /*ba10*/  ISETP.GE.U32.AND P0, PT, R13, c[0x0][0x194], PT ;  /* 0x000065000d007a0c */ /* 0x000fe20003f06070 */
[----:B--2---:R0:W1:-:S04]  /*ba20*/  DADD R16, R8, R16 ;  /* 0x0000000008107229 */ /* 0x0040480000000010 */
[----:B------:R0:W2:-:S08]  /*ba30*/  DADD R18, R10, R18 ;  /* 0x000000000a127229 */ /* 0x0000900000000012 */
[----:B-1----:R-:W-:Y:S05]  /*ba40*/  @!P0 BRA `(.L_x_374) ;  /* 0xffffff6000008947 */ /* 0x002fea000383ffff */
.L_x_373:
[----:B------:R-:W-:Y:S05]  /*ba50*/  BSYNC B0 ;  /* 0x0000000000007941 */ /* 0x000fea0003800000 */
.L_x_368:
[----:B------:R-:W-:Y:S01]  /*ba60*/  IMAD R15, R0, c[0x0][0x0], R5 ;  /* 0x00000000000f7a24 */ /* 0x000fe200078e0205 */
[----:B------:R-:W-:Y:S01]  /*ba70*/  ULDC UR4, c[0x0][0x4] ;  /* 0x0000010000047ab9 */ /* 0x000fe20000000800 */
[----:B------:R-:W-:Y:S01]  /*ba80*/  ISETP.NE.AND P2, PT, RZ, c[0x0][0x198], PT ;  /* 0x00006600ff007a0c */ /* 0x000fe20003f45270 */
[----:B------:R-:W-:Y:S02]  /*ba90*/  USHF.R.U32.HI UR4, URZ, 0x1, UR4 ;  /* 0x000000013f047899 */ /* 0x000fe40008011604 */
[----:B--2---:R1:W-:Y:S04]  /*baa0*/  STS.128 [R15.X16+0x10], R16 ;  /* 0x000010100f007388 */ /* 0x0043e8000000cc00 */
[----:B------:R-:W-:-:S13]  /*bab0*/  ISETP.NE.AND P0, PT, RZ, UR4, PT ;  /* 0x00000004ff007c0c */ /* 0x000fda000bf05270 */
[----:B------:R-:W-:Y:S05]  /*bac0*/  @!P0 BRA `(.L_x_375) ;  /* 0x000000d000008947 */ /* 0x000fea0003800000 */
[----:B-1----:R-:W-:-:S05]  /*bad0*/  MOV R13, UR4 ;  /* 0x00000004000d7c02 */ /* 0x002fca0008000f00 */
.L_x_376:
[----:B0-----:R-:W-:Y:S01]  /*bae0*/  IMAD.IADD R8, R0, 0x1, R13 ;  /* 0x0000000100087824 */ /* 0x001fe200078e020d */
[----:B------:R-:W-:Y:S04]  /*baf0*/  BAR.SYNC.DEFER_BLOCKING 0x0 ;  /* 0x0000000000007b1d */ /* 0x000fe80000010000 */
[----:B------:R-:W-:-:S04]  /*bb00*/  ISETP.GE.U32.AND P0, PT, R8, c[0x0][0x4], PT ;  /* 0x0000010008007a0c */ /* 0x000fc80003f06070 */
[----:B------:R-:W-:-:S13]  /*bb10*/  ISETP.GE.U32.OR P0, PT, R0, R13, P0 ;  /* 0x0000000d0000720c */ /* 0x000fda0000706470 */
[----:B------:R-:W-:-:S06]  /*bb20*/  @!P0 IMAD R8, R8, c[0x0][0x0], R5 ;  /* 0x0000000008088a24 */ /* 0x000fcc00078e0205 */
[----:B------:R-:W0:Y:S02]  /*bb30*/  @!P0 LDS.128 R8, [R8.X16+0x10] ;  /* 0x0000100008088984 */ /* 0x000e24000000cc00 */
[----:B0-----:R-:W-:-:S04]  /*bb40*/  @!P0 DADD R16, R16, R8 ;  /* 0x0000000010108229 */ /* 0x001fc80000000008 */
[----:B------:R-:W0:-:S07]  /*bb50*/  @!P0 DADD R18, R18, R10 ;  /* 0x0000000012128229 */ /* 0x000e0e000000000a */
[----:B0-----:R0:W-:Y:S01]  /*bb60*/  @!P0 STS.128 [R15.X16+0x10], R16 ;  /* 0x000010100f008388 */ /* 0x0011e2000000cc00 */
[----:B------:R-:W-:Y:S02]  /*bb70*/  ISETP.GT.AND P0, PT, R13, 0x1, PT ;  /* 0x000000010d00780c */ /* 0x000fe40003f04270 */
[----:B------:R-:W-:-:S11]  /*bb80*/  SHF.R.S32.HI R13, RZ, 0x1, R13 ;  /* 0x00000001ff0d7819 */ /* 0x000fd6000001140d */
[----:B------:R-:W-:Y:S05]  /*bb90*/  @P0 BRA `(.L_x_376) ;  /* 0xffffff4000000947 */ /* 0x000fea000383ffff */
.L_x_375:
[----:B-1----:R-:W-:Y:S01]  /*bba0*/  LEA R13, R15, 0x10, 0x4 ;  /* 0x000000100f0d7811 */ /* 0x002fe200078e20ff */
[----:B------:R-:W-:Y:S05]  /*bbb0*/  @!P2 BRA `(.L_x_377) ;  /* 0x000002500000a947 */ /* 0x000fea0003800000 */
[----:B------:R-:W-:Y:S02]  /*bbc0*/  MOV R4, c[0x0][0x0] ;  /* 0x0000000000047a02 */ /* 0x000fe40000000f00 */
[----:B------:R-:W-:Y:S02]  /*bbd0*/  MOV R0, c[0x0][0x0] ;  /* 0x0000000000007a02 */ /* 0x000fe40000000f00 */
[----:B------:R-:W-:-:S13]  /*bbe0*/  ISETP.GT.AND P0, PT, R4, 0x20, PT ;  /* 0x000000200400780c */ /* 0x000fda0003f04270 */
[----:B------:R-:W-:Y:S05]  /*bbf0*/  @!P0 BRA `(.L_x_378) ;  /* 0x0000014000008947 */ /* 0x000fea0003800000 */
[----:B------:R-:W-:Y:S01]  /*bc00*/  LEA.HI R4, R4, c[0x0][0x0], RZ, 0x1 ;  /* 0x0000000004047a11 */ /* 0x000fe200078f08ff */
[----:B------:R1:W-:Y:S01]  /*bc10*/  STS.128 [R15.X16+0x10], R16 ;  /* 0x000010100f007388 */ /* 0x0003e2000000cc00 */
[----:B------:R-:W-:Y:S02]  /*bc20*/  IMAD.MOV.U32 R0, RZ, RZ, 0x20 ;  /* 0x00000020ff007424 */ /* 0x000fe400078e00ff */
[----:B------:R-:W-:-:S04]  /*bc30*/  SHF.R.S32.HI R4, RZ, 0x1, R4 ;  /* 0x00000001ff047819 */ /* 0x000fc80000011404 */
[----:B------:R-:W-:-:S13]  /*bc40*/  ISETP.GE.AND P0, PT, R4, 0x20, PT ;  /* 0x000000200400780c */ /* 0x000fda0003f06270 */
[----:B------:R-:W-:Y:S05]  /*bc50*/  @!P0 BRA `(.L_x_378) ;  /* 0x000000e000008947 */ /* 0x000fea0003800000 */
[----:B-1----:R-:W-:-:S04]  /*bc60*/  MOV R0, R4 ;  /* 0x0000000400007202 */ /* 0x002fc80000000f00 */
.L_x_379:
[----:B------:R-:W-:Y:S01]  /*bc70*/  IADD3 R4, R5, R0, RZ ;  /* 0x0000000005047210 */ /* 0x000fe20007ffe0ff */
[----:B------:R-:W-:Y:S03]  /*bc80*/  BAR.SYNC.DEFER_BLOCKING 0x0 ;  /* 0x0000000000007b1d */ /* 0x000fe60000010000 */
[----:B------:R-:W-:-:S04]  /*bc90*/  ISETP.GE.U32.AND P0, PT, R4, c[0x0][0x0], PT ;  /* 0x0000000004007a0c */ /* 0x000fc80003f06070 */
[----:B------:R-:W-:-:S13]  /*bca0*/  ISETP.GE.U32.OR P0, PT, R5, R0, P0 ;  /* 0x000000000500720c */ /* 0x000fda0000706470 */
[----:B0-----:R-:W-:Y:S01]  /*bcb0*/  @!P0 IMAD R8, R0, 0x10, R13 ;  /* 0x0000001000088824 */ /* 0x001fe200078e020d */
[----:B------:R-:W-:-:S05]  /*bcc0*/  SHF.R.S32.HI R0, RZ, 0x1, R0 ;  /* 0x00000001ff007819 */ /* 0x000fca0000011400 */
[----:B------:R-:W0:Y:S02]  /*bcd0*/  @!P0 LDS.128 R8, [R8] ;  /* 0x0000000008088984 */ /* 0x000e240000000c00 */
[----:B0-----:R-:W-:-:S04]  /*bce0*/  @!P0 DADD R16, R16, R8 ;  /* 0x0000000010108229 */ /* 0x001fc80000000008 */
[----:B------:R-:W0:-:S07]  /*bcf0*/  @!P0 DADD R18, R18, R10 ;  /* 0x0000000012128229 */ /* 0x000e0e000000000a */
[----:B0-----:R0:W-:Y:S01]  /*bd00*/  @!P0 STS.128 [R15.X16+0x10], R16 ;  /* 0x000010100f008388 */ /* 0x0011e2000000cc00 */
[----:B------:R-:W-:-:S13]  /*bd10*/  ISETP.GE.AND P0, PT, R0, 0x20, PT ;  /* 0x000000200000780c */ /* 0x000fda0003f06270 */
[----:B------:R-:W-:Y:S05]  /*bd20*/  @P0 BRA `(.L_x_379) ;  /* 0xffffff4000000947 */ /* 0x000fea000383ffff */
[----:B------:R-:W-:-:S03]  /*bd30*/  MOV R0, 0x20 ;  /* 0x0000002000007802 */ /* 0x000fc60000000f00 */
.L_x_378:
[----:B-1----:R-:W-:Y:S01]  /*bd40*/  BAR.SYNC.DEFER_BLOCKING 0x0 ;  /* 0x0000000000007b1d */ /* 0x002fe20000010000 */
[----:B------:R-:W-:-:S13]  /*bd50*/  ISETP.GE.AND P0, PT, R0, 0x2, PT ;  /* 0x000000020000780c */ /* 0x000fda0003f06270 */
[----:B------:R-:W-:Y:S05]  /*bd60*/  @!P0 BRA `(.L_x_377) ;  /* 0x000000a000008947 */ /* 0x000fea0003800000 */
[----:B0-----:R-:W-:-:S05]  /*bd70*/  MOV R11, 0x1 ;  /* 0x00000001000b7802 */ /* 0x001fca0000000f00 */
.L_x_380:
[----:B------:R-:W-:Y:S04]  /*bd80*/  SHFL.DOWN PT, R5, R17, R11, 0x1f ;  /* 0x08001f0b11057589 */ /* 0x000fe800000e0000 */
[----:B------:R-:W0:Y:S04]  /*bd90*/  SHFL.DOWN PT, R4, R16, R11, 0x1f ;  /* 0x08001f0b10047589 */ /* 0x000e2800000e0000 */
[----:B------:R-:W-:Y:S04]  /*bda0*/  SHFL.DOWN PT, R9, R19, R11, 0x1f ;  /* 0x08001f0b13097589 */ /* 0x000fe800000e0000 */
[----:B------:R1:W2:Y:S02]  /*bdb0*/  SHFL.DOWN PT, R8, R18, R11, 0x1f ;  /* 0x08001f0b12087589 */ /* 0x0002a400000e0000 */
[----:B-1----:R-:W-:-:S05]  /*bdc0*/  IMAD.SHL.U32 R11, R11, 0x2, RZ ;  /* 0x000000020b0b7824 */ /* 0x002fca00078e00ff */
[----:B------:R-:W-:Y:S01]  /*bdd0*/  ISETP.GE.AND P0, PT, R11, R0, PT ;  /* 0x000000000b00720c */ /* 0x000fe20003f06270 */
[----:B0-----:R0:W1:-:S04]  /*bde0*/  DADD R16, R4, R16 ;  /* 0x0000000004107229 */ /* 0x0010480000000010 */
[----:B--2---:R0:W2:-:S08]  /*bdf0*/  DADD R18, R8, R18 ;  /* 0x0000000008127229 */ /* 0x0040900000000012 */
[----:B012---:R-:W-:Y:S05]  /*be00*/  @!P0 BRA `(.L_x_380) ;  /* 0xffffff7000008947 */ /* 0x007fea000383ffff */
.L_x_377:
        /* <DEDUP_REMOVED lines=9> */
[----:B------:R-:W2:Y:S02]  /*bea0*/  LDG.E.128 R4, [R2.64] ;  /* 0x0000002402047981 */ /* 0x000ea4000c1e1d00 */
[----:B0-2---:R0:W1:-:S04]  /*beb0*/  DADD R16, R16, R4 ;  /* 0x0000000010107229 */ /* 0x0050480000000004 */
[----:B------:R0:W2:-:S06]  /*bec0*/  DADD R18, R18, R6 ;  /* 0x0000000012127229 */ /* 0x00008c0000000006 */
.L_x_382:
[----:B-1----:R-:W-:Y:S05]  /*bed0*/  @!P1 BRA `(.L_x_383) ;  /* 0x000001c000009947 */ /* 0x002fea0003800000 */
[----:B------:R-:W-:Y:S01]  /*bee0*/  MOV R0, 0x1 ;  /* 0x0000000100007802 */ /* 0x000fe20000000f00 */
[----:B0-----:R-:W0:-:S03]  /*bef0*/  DMUL R16, R16, c[0x0][0x160] ;  /* 0x0000580010107a28 */ /* 0x001e060000000000 */
[----:B------:R-:W-:Y:S01]  /*bf00*/  ISETP.NE.AND P0, PT, R0, c[0x0][0x58c], PT ;  /* 0x0001630000007a0c */ /* 0x000fe20003f05270 */
[----:B--2---:R-:W1:-:S12]  /*bf10*/  DMUL R18, R18, c[0x0][0x160] ;  /* 0x0000580012127a28 */ /* 0x004e580000000000 */
[----:B------:R-:W-:Y:S05]  /*bf20*/  @!P0 BRA `(.L_x_384) ;  /* 0x0000013000008947 */ /* 0x000fea0003800000 */
[----:B01----:R-:W-:Y:S01]  /*bf30*/  MOV R0, 0x0 ;  /* 0x0000000000007802 */ /* 0x003fe20000000f00 */
[----:B------:R-:W-:Y:S01]  /*bf40*/  IMAD.MOV.U32 R5, RZ, RZ, c[0x4][0x594] ;  /* 0x01016500ff057624 */ /* 0x000fe200078e00ff */
[----:B------:R-:W-:Y:S01]  /*bf50*/  MOV R4, c[0x4][0x590] ;  /* 0x0101640000047a02 */ /* 0x000fe20000000f00 */
[----:B------:R-:W-:Y:S01]  /*bf60*/  IMAD.MOV.U32 R8, RZ, RZ, 0x2ef ;  /* 0x000002efff087424 */ /* 0x000fe200078e00ff */
[----:B------:R0:W1:Y:S01]  /*bf70*/  LDC.64 R2, c[0x4][R0] ;  /* 0x0100000000027b82 */ /* 0x0000620000000a00 */
[----:B------:R-:W-:Y:S01]  /*bf80*/  MOV R6, c[0x4][0x578] ;  /* 0x01015e0000067a02 */ /* 0x000fe20000000f00 */
[----:B------:R-:W-:Y:S01]  /*bf90*/  IMAD.MOV.U32 R12, RZ, RZ, 0x1 ;  /* 0x00000001ff0c7424 */ /* 0x000fe200078e00ff */
[----:B------:R-:W-:Y:S02]  /*bfa0*/  MOV R7, c[0x4][0x57c] ;  /* 0x01015f0000077a02 */ /* 0x000fe40000000f00 */
[----:B------:R-:W-:Y:S02]  /*bfb0*/  MOV R10, c[0x4][0x430] ;  /* 0x01010c00000a7a02 */ /* 0x000fe40000000f00 */
[----:B------:R-:W-:-:S02]  /*bfc0*/  MOV R11, c[0x4][0x434] ;  /* 0x01010d00000b7a02 */ /* 0x000fc40000000f00 */
[----:B------:R-:W-:Y:S02]  /*bfd0*/  MOV R13, RZ ;  /* 0x000000ff000d7202 */ /* 0x000fe40000000f00 */
[----:B0-----:R-:W-:Y:S01]  /*bfe0*/  LEPC R14 ;  /* 0x00000000000e734e */ /* 0x001fe20000000000 */
[----:B------:R-:W-:Y:S02]  /*bff0*/  MOV R9, 0xc060 ;  /* 0x0000c06000097802 */ /* 0x000fe40000000f00 */
[----:B------:R-:W-:Y:S02]  /*c000*/  MOV R20, 0xbfe0 ;  /* 0x0000bfe000147802 */ /* 0x000fe40000000f00 */
[----:B------:R-:W-:Y:S02]  /*c010*/  MOV R21, 0x0 ;  /* 0x0000000000157802 */ /* 0x000fe40000000f00 */
[----:B------:R-:W-:Y:S02]  /*c020*/  MOV R0, 0x0 ;  /* 0x0000000000007802 */ /* 0x000fe40000000f00 */
[----:B------:R-:W-:-:S04]  /*c030*/  IADD3 R20, P0, P1, -R20, R9, R14 ;  /* 0x0000000914147210 */ /* 0x000fc8000791e10e */
[----:B------:R-:W-:-:S04]  /*c040*/  IADD3.X R21, ~R0, R21, R15, P0, P1 ;  /* 0x0000001500157210 */ /* 0x000fc800007e250f */
[----:B-1----:R-:W-:Y:S05]  /*c050*/  CALL.ABS.NOINC R2 ;  /* 0x0000000002007343 */ /* 0x002fea0003c00000 */
.L_x_384:
[----:B01----:R-:W-:-:S04]  /*c060*/  IADD3 R22, P0, R22, c[0x0][0x558], RZ ;  /* 0x0001560016167a10 */ /* 0x003fc80007f1e0ff */
[----:B------:R-:W-:-:S05]  /*c070*/  IADD3.X R23, RZ, c[0x0][0x55c], RZ, P0, !PT ;  /* 0x00015700ff177a10 */ /* 0x000fca00007fe4ff */
[----:B------:R-:W-:Y:S01]  /*c080*/  STG.E.128 [R22.64], R16 ;  /* 0x0000001016007986 */ /* 0x000fe2000c101d24 */
[----:B------:R-:W-:Y:S05]  /*c090*/  EXIT ;  /* 0x000000000000794d */ /* 0x000fea0003800000 */
.L_x_383:
[----:B--2---:R-:W-:Y:S01]  /*c0a0*/  STG.E.128 [R2.64], R16 ;  /* 0x0000001002007986 */ /* 0x004fe2000c101d24 */
[----:B------:R-:W-:Y:S05]  /*c0b0*/  EXIT ;  /* 0x000000000000794d */ /* 0x000fea0003800000 */
.L_x_381:
[----:B------:R-:W-:Y:S01]  /*c0c0*/  ISETP.NE.AND P0, PT, RZ, UR38, PT ;  /* 0x00000026ff007c0c */ /* 0x000fe2000bf05270 */
[----:B------:R-:W-:Y:S02]  /*c0d0*/  ULDC.U8 UR4, c[0x0][0x589] ;  /* 0x0001624000047ab9 */ /* 0x000fe40000000000 */
[----:B------:R-:W-:-:S10]  /*c0e0*/  ISETP.NE.AND P1, PT, RZ, UR4, PT ;  /* 0x00000004ff007c0c */ /* 0x000fd4000bf25270 */
[----:B------:R-:W-:Y:S05]  /*c0f0*/  @!P0 BRA `(.L_x_385) ;  /* 0x0000003000008947 */ /* 0x000fea0003800000 */
[----:B0-----:R-:W2:Y:S02]  /*c100*/  LDG.E.128 R8, [R6.64] ;  /* 0x0000002406087981 */ /* 0x001ea4000c1e1d00 */
[----:B--2---:R0:W1:-:S04]  /*c110*/  DADD R16, R16, R8 ;  /* 0x0000000010107229 */ /* 0x0040480000000008 */
[----:B------:R0:W2:-:S06]  /*c120*/  DADD R18, R18, R10 ;  /* 0x0000000012127229 */ /* 0x00008c000000000a */
.L_x_385:
[----:B-1----:R-:W-:Y:S05]  /*c130*/  @!P1 BRA `(.L_x_386) ;  /* 0x000001c000009947 */ /* 0x002fea0003800000 */
[----:B------:R-:W-:Y:S01]  /*c140*/  IMAD.MOV.U32 R0, RZ, RZ, 0x1 ;  /* 0x00000001ff007424 */ /* 0x000fe200078e00ff */
[----:B0-----:R-:W0:-:S04]  /*c150*/  DMUL R16, R16, c[0x0][0x160] ;  /* 0x0000580010107a28 */ /* 0x001e080000000000 */
[----:B------:R-:W-:Y:S01]  /*c160*/  ISETP.NE.AND P0, PT, R0, c[0x0][0x58c], PT ;  /* 0x0001630000007a0c */ /* 0x000fe20003f05270 */
[----:B--2---:R-:W1:-:S12]  /*c170*/  DMUL R18, R18, c[0x0][0x160] ;  /* 0x0000580012127a28 */ /* 0x004e580000000000 */
[----:B------:R-:W-:Y:S05]  /*c180*/  @!P0 BRA `(.L_x_387) ;  /* 0x0000013000008947 */ /* 0x000fea0003800000 */
[----:B01----:R-:W-:Y:S01]  /*c190*/  MOV R0, 0x0 ;  /* 0x0000000000007802 */ /* 0x003fe20000000f00 */
[----:B------:R-:W-:Y:S01]  /*c1a0*/  IMAD.MOV.U32 R6, RZ, RZ, c[0x4][0x578] ;  /* 0x01015e00ff067624 */ /* 0x000fe200078e00ff */
[----:B------:R-:W-:Y:S01]  /*c1b0*/  MOV R4, c[0x4][0x590] ;  /* 0x0101640000047a02 */ /* 0x000fe20000000f00 */
[----:B------:R-:W-:Y:S01]  /*c1c0*/  IMAD.MOV.U32 R10, RZ, RZ, c[0x4][0x430] ;  /* 0x01010c00ff0a7624 */ /* 0x000fe200078e00ff */
[----:B------:R0:W1:Y:S01]  /*c1d0*/  LDC.64 R2, c[0x4][R0] ;  /* 0x0100000000027b82 */ /* 0x0000620000000a00 */
[----:B------:R-:W-:Y:S01]  /*c1e0*/  MOV R5, c[0x4][0x594] ;  /* 0x0101650000057a02 */ /* 0x000fe20000000f00 */
[----:B------:R-:W-:Y:S01]  /*c1f0*/  IMAD.MOV.U32 R13, RZ, RZ, RZ ;  /* 0x000000ffff0d7224 */ /* 0x000fe200078e00ff */
[----:B------:R-:W-:Y:S02]  /*c200*/  MOV R7, c[0x4][0x57c] ;  /* 0x01015f0000077a02 */ /* 0x000fe40000000f00 */
[----:B------:R-:W-:Y:S02]  /*c210*/  MOV R8, 0x2ef ;  /* 0x000002ef00087802 */ /* 0x000fe40000000f00 */
[----:B------:R-:W-:-:S02]  /*c220*/  MOV R11, c[0x4][0x434] ;  /* 0x01010d00000b7a02 */ /* 0x000fc40000000f00 */
[----:B------:R-:W-:Y:S02]  /*c230*/  MOV R12, 0x1 ;  /* 0x00000001000c7802 */ /* 0x000fe40000000f00 */
        /* <DEDUP_REMOVED lines=8> */
.L_x_387:
[----:B01----:R-:W-:-:S04]  /*c2c0*/  IADD3 R22, P0, R22, c[0x0][0x558], RZ ;  /* 0x0001560016167a10 */ /* 0x003fc80007f1e0ff */
[----:B------:R-:W-:-:S05]  /*c2d0*/  IADD3.X R23, RZ, c[0x0][0x55c], RZ, P0, !PT ;  /* 0x00015700ff177a10 */ /* 0x000fca00007fe4ff */
[----:B------:R-:W-:Y:S01]  /*c2e0*/  STG.E.128 [R22.64], R16 ;  /* 0x0000001016007986 */ /* 0x000fe2000c101d24 */
[----:B------:R-:W-:Y:S05]  /*c2f0*/  EXIT ;  /* 0x000000000000794d */ /* 0x000fea0003800000 */
.L_x_386:
[----:B--2---:R-:W-:Y:S01]  /*c300*/  STG.E.128 [R6.64], R16 ;  /* 0x0000001006007986 */ /* 0x004fe2000c101d24 */
[----:B------:R-:W-:Y:S05]  /*c310*/  EXIT ;  /* 0x000000000000794d */ /* 0x000fea0003800000 */
.L_x_362:
        /* <DEDUP_REMOVED lines=17> */
[----:B-12---:R0:W1:-:S04]  /*c430*/  DADD R16, R16, R4 ;  /* 0x0000000010107229 */ /* 0x0060480000000004 */
[----:B------:R0:W2:-:S06]  /*c440*/  DADD R18, R18, R6 ;  /* 0x0000000012127229 */ /* 0x00008c0000000006 */
.L_x_389:
[----:B-1----:R-:W-:Y:S05]  /*c450*/  @!P1 BRA `(.L_x_390) ;  /* 0x000001c000009947 */ /* 0x002fea0003800000 */
[----:B------:R-:W-:Y:S01]  /*c460*/  MOV R0, 0x1 ;  /* 0x0000000100007802 */ /* 0x000fe20000000f00 */
[----:B------:R-:W1:-:S03]  /*c470*/  DMUL R16, R16, c[0x0][0x160] ;  /* 0x0000580010107a28 */ /* 0x000e460000000000 */
[----:B------:R-:W-:Y:S01]  /*c480*/  ISETP.NE.AND P0, PT, R0, c[0x0][0x58c], PT ;  /* 0x0001630000007a0c */ /* 0x000fe20003f05270 */
[----:B--2---:R-:W2:-:S12]  /*c490*/  DMUL R18, R18, c[0x0][0x160] ;  /* 0x0000580012127a28 */ /* 0x004e980000000000 */
[----:B------:R-:W-:Y:S05]  /*c4a0*/  @!P0 BRA `(.L_x_391) ;  /* 0x0000013000008947 */ /* 0x000fea0003800000 */
[----:B-12---:R-:W-:Y:S01]  /*c4b0*/  MOV R0, 0x0 ;  /* 0x0000000000007802 */ /* 0x006fe20000000f00 */
[----:B0-----:R-:W-:Y:S01]  /*c4c0*/  IMAD.MOV.U32 R4, RZ, RZ, c[0x4][0x590] ;  /* 0x01016400ff047624 */ /* 0x001fe200078e00ff */
[----:B------:R-:W-:Y:S01]  /*c4d0*/  MOV R5, c[0x4][0x594] ;  /* 0x0101650000057a02 */ /* 0x000fe20000000f00 */
[----:B------:R-:W-:Y:S01]  /*c4e0*/  IMAD.MOV.U32 R7, RZ, RZ, c[0x4][0x57c] ;  /* 0x01015f00ff077624 */ /* 0x000fe200078e00ff */
[----:B------:R0:W1:Y:S01]  /*c4f0*/  LDC.64 R2, c[0x4][R0] ;  /* 0x0100000000027b82 */ /* 0x0000620000000a00 */
[----:B------:R-:W-:Y:S01]  /*c500*/  MOV R6, c[0x4][0x578] ;  /* 0x01015e0000067a02 */ /* 0x000fe20000000f00 */
[----:B------:R-:W-:Y:S01]  /*c510*/  IMAD.MOV.U32 R11, RZ, RZ, c[0x4][0x434] ;  /* 0x01010d00ff0b7624 */ /* 0x000fe200078e00ff */
[----:B------:R-:W-:Y:S02]  /*c520*/  MOV R8, 0x2ef ;  /* 0x000002ef00087802 */ /* 0x000fe40000000f00 */
[----:B------:R-:W-:Y:S02]  /*c530*/  MOV R10, c[0x4][0x430] ;  /* 0x01010c00000a7a02 */ /* 0x000fe40000000f00 */
[----:B------:R-:W-:-:S02]  /*c540*/  MOV R12, 0x1 ;  /* 0x00000001000c7802 */ /* 0x000fc40000000f00 */
        /* <DEDUP_REMOVED lines=9> */
.L_x_391:
[----:B-12---:R-:W-:-:S05]  /*c5e0*/  IADD3 R22, P0, R22, c[0x0][0x558], RZ ;  /* 0x0001560016167a10 */ /* 0x006fca0007f1e0ff */
[----:B------:R-:W-:-:S05]  /*c5f0*/  IMAD.X R23, RZ, RZ, c[0x0][0x55c], P0 ;  /* 0x00015700ff177624 */ /* 0x000fca00000e06ff */
[----:B------:R-:W-:Y:S01]  /*c600*/  STG.E.128 [R22.64], R16 ;  /* 0x0000001016007986 */ /* 0x000fe2000c101d24 */
[----:B------:R-:W-:Y:S05]  /*c610*/  EXIT ;  /* 0x000000000000794d */ /* 0x000fea0003800000 */
.L_x_390:
[----:B--2---:R-:W-:Y:S01]  /*c620*/  STG.E.128 [R2.64], R16 ;  /* 0x0000001002007986 */ /* 0x004fe2000c101d24 */
[----:B------:R-:W-:Y:S05]  /*c630*/  EXIT ;  /* 0x000000000000794d */ /* 0x000fea0003800000 */
.L_x_388:
[----:B------:R-:W-:Y:S01]  /*c640*/  ISETP.NE.AND P0, PT, RZ, UR38, PT ;  /* 0x00000026ff007c0c */ /* 0x000fe2000bf05270 */
[----:B------:R-:W-:Y:S02]  /*c650*/  ULDC.U8 UR4, c[0x0][0x589] ;  /* 0x0001624000047ab9 */ /* 0x000fe40000000000 */
[----:B------:R-:W-:-:S10]  /*c660*/  ISETP.NE.AND P1, PT, RZ, UR4, PT ;  /* 0x00000004ff007c0c */ /* 0x000fd4000bf25270 */
[----:B------:R-:W-:Y:S05]  /*c670*/  @!P0 BRA `(.L_x_392) ;  /* 0x0000003000008947 */ /* 0x000fea0003800000 */
[----:B------:R-:W2:Y:S02]  /*c680*/  LDG.E.128 R4, [R8.64] ;  /* 0x0000002408047981 */ /* 0x000ea4000c1e1d00 */
[----:B-12---:R0:W1:-:S04]  /*c690*/  DADD R16, R16, R4 ;  /* 0x0000000010107229 */ /* 0x0060480000000004 */
[----:B------:R0:W2:-:S06]  /*c6a0*/  DADD R18, R18, R6 ;  /* 0x0000000012127229 */ /* 0x00008c0000000006 */
.L_x_392:
        /* <DEDUP_REMOVED lines=25> */
.L_x_394:
[----:B-12---:R-:W-:-:S04]  /*c840*/  IADD3 R22, P0, R22, c[0x0][0x558], RZ ;  /* 0x0001560016167a10 */ /* 0x006fc80007f1e0ff */
[----:B------:R-:W-:-:S05]  /*c850*/  IADD3.X R23, RZ, c[0x0][0x55c], RZ, P0, !PT ;  /* 0x00015700ff177a10 */ /* 0x000fca00007fe4ff */
[----:B------:R-:W-:Y:S01]  /*c860*/  STG.E.128 [R22.64], R16 ;  /* 0x0000001016007986 */ /* 0x000fe2000c101d24 */
[----:B------:R-:W-:Y:S05]  /*c870*/  EXIT ;  /* 0x000000000000794d */ /* 0x000fea0003800000 */
.L_x_393:
[----:B--2---:R-:W-:Y:S01]  /*c880*/  STG.E.128 [R8.64], R16 ;  /* 0x0000001008007986 */ /* 0x004fe2000c101d24 */
[----:B------:R-:W-:Y:S05]  /*c890*/  EXIT ;  /* 0x000000000000794d */ /* 0x000fea0003800000 */
.L_x_395:
        /* <DEDUP_REMOVED lines=14> */
.L_x_8169:


//--------------------- .text._ZN2at6native13reduce_kernelILi128ELi2ENS0_8ReduceOpIN3c107complexIdEENS0_7MeanOpsIS5_S5_dS5_EEjS5_Li4ELi4EEEEEvT1_ --------------------------
	.section	.text._ZN2at6native13reduce_kernelILi128ELi2ENS0_8ReduceOpIN3c107complexIdEENS0_7MeanOpsIS5_S5_dS5_EEjS5_Li4ELi4EEEEEvT1_,"ax",@progbits
	.sectioninfo	@"SHI_REGISTERS=80"
	.align	128
        .global         _ZN2at6native13reduce_kernelILi128ELi2ENS0_8ReduceOpIN3c107complexIdEENS0_7MeanOpsIS5_S5_dS5_EEjS5_Li4ELi4EEEEEvT1_
        .type           _ZN2at6native13reduce_kernelILi128ELi2ENS0_8ReduceOpIN3c107complexIdEENS0_7MeanOpsIS5_S5_dS5_EEjS5_Li4ELi4EEEEEvT1_,@function
        .size           _ZN2at6native13reduce_kernelILi128ELi2ENS0_8ReduceOpIN3c107complexIdEENS0_7MeanOpsIS5_S5_dS5_EEjS5_Li4ELi4EEEEEvT1_,(.L_x_8170 - _ZN2at6native13reduce_kernelILi128ELi2ENS0_8ReduceOpIN3c107complexIdEENS0_7MeanOpsIS5_S5_dS5_EEjS5_Li4ELi4EEEEEvT1_)
        .other          _ZN2at6native13reduce_kernelILi128ELi2ENS0_8ReduceOpIN3c107complexIdEENS0_7MeanOpsIS5_S5_dS5_EEjS5_Li4ELi4EEEEEvT1_,@"STO_CUDA_ENTRY STV_DEFAULT"
_ZN2at6native13reduce_kernelILi128ELi2ENS0_8ReduceOpIN3c107complexIdEENS0_7MeanOpsIS5_S5_dS5_EEjS5_Li4ELi4EEEEEvT1_:
.text._ZN2at6native13reduce_kernelILi128ELi2ENS0_8ReduceOpIN3c107complexIdEENS0_7MeanOpsIS5_S5_dS5_EEjS5_Li4ELi4EEEEEvT1_:
[----:B------:R-:W-:Y:S02]  /*0000*/  MOV R1, c[0x0][0x28] ;  /* 0x00000a0000017a02 */ /* 0x000fe40000000f00 */
[----:B------:R-:W0:Y:S01]  /*0010*/  S2R R17, SR_TID.X ;  /* 0x0000000000117919 */ /* 0x000e220000002100 */
[----:B------:R-:W-:-:S03]  /*0020*/  ISETP.NE.AND P0, PT, RZ, c[0x0][0x354], PT ;  /* 0x0000d500ff007a0c */ /* 0x000fc60003f05270 */
[----:B------:R-:W1:Y:S04]  /*0030*/  S2R R2, SR_TID.Y ;  /* 0x0000000000027919 */ /* 0x000e680000002200 */
[----:B------:R-:W2:Y:S04]  /*0040*/  S2R R0, SR_CTAID.X ;  /* 0x0000000000007919 */ /* 0x000ea80000002500 */
[----:B------:R-:W3:Y:S01]  /*0050*/  S2R R28, SR_CTAID.Y ;  /* 0x00000000001c7919 */ /* 0x000ee20000002600 */
[C---:B0-----:R-:W-:Y:S02]  /*0060*/  IMAD R3, R17.reuse, c[0x0][0x1a4], RZ ;  /* 0x0000690011037a24 */ /* 0x041fe400078e02ff */
[----:B------:R-:W-:-:S02]  /*0070*/  IMAD R5, R17, c[0x0][0x198], RZ ;  /* 0x0000660011057a24 */ /* 0x000fc400078e02ff */
[C---:B-1----:R-:W-:Y:S02]  /*0080*/  IMAD R3, R2.reuse, c[0x0][0x1a8], R3 ;  /* 0x00006a0002037a24 */ /* 0x042fe400078e0203 */
[----:B------:R-:W-:Y:S02]  /*0090*/  IMAD R5, R2, c[0x0][0x19c], R5 ;  /* 0x0000670002057a24 */ /* 0x000fe400078e0205 */
[----:B--2---:R-:W-:Y:S02]  /*00a0*/  IMAD R3, R0, c[0x0][0x190], R3 ;  /* 0x0000640000037a24 */ /* 0x004fe400078e0203 */
[----:B------:R-:W-:Y:S02]  /*00b0*/  IMAD.MOV.U32 R0, RZ, RZ, RZ ;  /* 0x000000ffff007224 */ /* 0x000fe400078e00ff */
[----:B---3--:R-:W-:Y:S01]  /*00c0*/  IMAD R8, R28, c[0x0][0x1a0], R5 ;  /* 0x000068001c087a24 */ /* 0x008fe200078e0205 */
[----:B------:R-:W-:Y:S01]  /*00d0*/  SHF.L.U32 R23, R3, 0x1, RZ ;  /* 0x0000000103177819 */ /* 0x000fe200000006ff */
        /* <DEDUP_REMOVED lines=199> */
.L_x_396:
[----:B------:R-:W-:Y:S01]  /*0d50*/  ISETP.GE.U32.AND P0, PT, R8, c[0x0][0x184], PT ;  /* 0x0000610008007a0c */ /* 0x000fe20003f06070 */
[----:B------:R-:W-:Y:S01]  /*0d60*/  ULDC.64 UR36, c[0x0][0x118] ;  /* 0x0000460000247ab9 */ /* 0x000fe20000000a00 */
[----:B------:R-:W-:Y:S01]  /*0d70*/  BSSY B6, `(.L_x_397) ;  /* 0x0000990000067945 */ /* 0x000fe20003800000 */
[----:B------:R-:W-:Y:S01]  /*0d80*/  CS2R R26, SRZ ;  /* 0x00000000001a7805 */ /* 0x000fe2000001ff00 */
[----:B------:R-:W-:Y:S01]  /*0d90*/  ISETP.GE.U32.OR P0, PT, R23, c[0x0][0x188], P0 ;  /* 0x0000620017007a0c */ /* 0x000fe20000706470 */
[----:B------:R-:W-:Y:S01]  /*0da0*/  CS2R R24, SRZ ;  /* 0x0000000000187805 */ /* 0x000fe2000001ff00 */
[----:B------:R-:W-:Y:S01]  /*0db0*/  CS2R R6, SRZ ;  /* 0x0000000000067805 */ /* 0x000fe2000001ff00 */
[----:B------:R-:W-:-:S10]  /*0dc0*/  CS2R R4, SRZ ;  /* 0x0000000000047805 */ /* 0x000fd4000001ff00 */
[----:B------:R-:W-:Y:S05]  /*0dd0*/  @P0 BRA `(.L_x_398) ;  /* 0x0000989000000947 */ /* 0x000fea0003800000 */
[----:B------:R-:W-:Y:S01]  /*0de0*/  ULDC.U8 UR4, c[0x0][0x1b8] ;  /* 0x00006e0000047ab9 */ /* 0x000fe20000000000 */
[----:B------:R-:W-:Y:S02]  /*0df0*/  IADD3 R18, P1, R0, c[0x0][0x550], RZ ;  /* 0x0001540000127a10 */ /* 0x000fe40007f3e0ff */
[----:B------:R-:W-:Y:S02]  /*0e00*/  ISETP.NE.AND P0, PT, RZ, UR4, PT ;  /* 0x00000004ff007c0c */ /* 0x000fe4000bf05270 */
[----:B------:R-:W-:-:S11]  /*0e10*/  IADD3.X R19, RZ, c[0x0][0x554], RZ, P1, !PT ;  /* 0x00015500ff137a10 */ /* 0x000fd60000ffe4ff */
[----:B------:R-:W-:Y:S05]  /*0e20*/  @!P0 BRA `(.L_x_399) ;  /* 0x000008d000008947 */ /* 0x000fea0003800000 */
[----:B------:R-:W-:Y:S01]  /*0e30*/  MOV R0, 0x0 ;  /* 0x0000000000007802 */ /* 0x000fe20000000f00 */
[----:B------:R-:W-:Y:S01]  /*0e40*/  HFMA2.MMA R12, -RZ, RZ, 0, 5.9604644775390625e-08 ;  /* 0x00000001ff0c7435 */ /* 0x000fe200000001ff */
[----:B------:R-:W-:Y:S01]  /*0e50*/  IMAD.MOV.U32 R4, RZ, RZ, c[0x4][0x570] ;  /* 0x01015c00ff047624 */ /* 0x000fe200078e00ff */
[----:B------:R-:W-:Y:S01]  /*0e60*/  MOV R5, c[0x4][0x574] ;  /* 0x01015d0000057a02 */ /* 0x000fe20000000f00 */
[----:B------:R0:W1:Y:S01]  /*0e70*/  LDC.64 R14, c[0x4][R0] ;  /* 0x01000000000e7b82 */ /* 0x0000620000000a00 */
[----:B------:R-:W-:Y:S01]  /*0e80*/  IMAD.MOV.U32 R6, RZ, RZ, c[0x4][0x578] ;  /* 0x01015e00ff067624 */ /* 0x000fe200078e00ff */
[----:B------:R-:W-:Y:S01]  /*0e90*/  MOV R7, c[0x4][0x57c] ;  /* 0x01015f0000077a02 */ /* 0x000fe20000000f00 */
[----:B------:R-:W-:Y:S01]  /*0ea0*/  IMAD.MOV.U32 R8, RZ, RZ, 0x1e3 ;  /* 0x000001e3ff087424 */ /* 0x000fe200078e00ff */
[----:B------:R-:W-:Y:S01]  /*0eb0*/  MOV R10, c[0x4][0x440] ;  /* 0x01011000000a7a02 */ /* 0x000fe20000000f00 */
[----:B------:R-:W-:Y:S02]  /*0ec0*/  IMAD.MOV.U32 R11, RZ, RZ, c[0x4][0x444] ;  /* 0x01011100ff0b7624 */ /* 0x000fe400078e00ff */
[----:B------:R-:W-:-:S02]  /*0ed0*/  IMAD.MOV.U32 R13, RZ, RZ, RZ ;  /* 0x000000ffff0d7224 */ /* 0x000fc400078e00ff */
[----:B------:R-:W-:Y:S01]  /*0ee0*/  LEPC R20 ;  /* 0x000000000014734e */ /* 0x000fe20000000000 */
[----:B------:R-:W-:-:S02]  /*0ef0*/  MOV R3, 0xf60 ;  /* 0x00000f6000037802 */ /* 0x000fc40000000f00 */
[----:B0-----:R-:W-:Y:S02]  /*0f00*/  MOV R0, 0xee0 ;  /* 0x00000ee000007802 */ /* 0x001fe40000000f00 */
[----:B------:R-:W-:Y:S02]  /*0f10*/  MOV R9, 0x0 ;  /* 0x0000000000097802 */ /* 0x000fe40000000f00 */
[----:B------:R-:W-:Y:S02]  /*0f20*/  MOV R16, 0x0 ;  /* 0x0000000000107802 */ /* 0x000fe40000000f00 */
[----:B------:R-:W-:-:S04]  /*0f30*/  IADD3 R20, P0, P1, -R0, R3, R20 ;  /* 0x0000000300147210 */ /* 0x000fc8000791e114 */
[----:B------:R-:W-:-:S04]  /*0f40*/  IADD3.X R21, ~R16, R9, R21, P0, P1 ;  /* 0x0000000910157210 */ /* 0x000fc800007e2515 */
[----:B-1----:R-:W-:Y:S05]  /*0f50*/  CALL.ABS.NOINC R14 ;  /* 0x000000000e007343 */ /* 0x002fea0003c00000 */
[----:B------:R-:W-:Y:S01]  /*0f60*/  SHF.R.U64 R0, R18, 0x4, R19 ;  /* 0x0000000412007819 */ /* 0x000fe20000001213 */
[----:B------:R-:W-:Y:S01]  /*0f70*/  BSSY B0, `(.L_x_400) ;  /* 0x0000029000007945 */ /* 0x000fe20003800000 */
[----:B------:R-:W-:Y:S01]  /*0f80*/  IMAD.MOV.U32 R30, RZ, RZ, c[0x0][0x170] ;  /* 0x00005c00ff1e7624 */ /* 0x000fe200078e00ff */
[----:B------:R-:W-:Y:S01]  /*0f90*/  MOV R31, c[0x0][0x174] ;  /* 0x00005d00001f7a02 */ /* 0x000fe20000000f00 */
[----:B------:R-:W-:Y:S01]  /*0fa0*/  IMAD.MOV.U32 R20, RZ, RZ, c[0x0][0x178] ;  /* 0x00005e00ff147624 */ /* 0x000fe200078e00ff */
[----:B------:R-:W-:Y:S02]  /*0fb0*/  LOP3.LUT R8, R0, 0x3, RZ, 0xc0, !PT ;  /* 0x0000000300087812 */ /* 0x000fe400078ec0ff */
        /* <DEDUP_REMOVED lines=18> */
.L_x_405:
[----:B------:R-:W-:Y:S05]  /*10e0*/  BSYNC B2 ;  /* 0x0000000000027941 */ /* 0x000fea0003800000 */
.L_x_404:
        /* <DEDUP_REMOVED lines=10> */
.L_x_403:
[----:B-1----:R-:W-:Y:S05]  /*1190*/  BSYNC B1 ;  /* 0x0000000000017941 */ /* 0x002fea0003800000 */
.L_x_402:
[C---:B------:R-:W-:Y:S02]  /*11a0*/  IADD3 R3, P0, -R8.reuse, 0x4, RZ ;  /* 0x0000000408037810 */ /* 0x040fe40007f1e1ff */
[----:B------:R-:W-:Y:S02]  /*11b0*/  IADD3 R0, R8, c[0x0][0x184], RZ ;  /* 0x0000610008007a10 */ /* 0x000fe40007ffe0ff */
[----:B------:R-:W-:Y:S01]  /*11c0*/  LEA R18, P1, R3, R18, 0x4 ;  /* 0x0000001203127211 */ /* 0x000fe200078220ff */
[----:B0-----:R-:W-:Y:S01]  /*11d0*/  IMAD.X R4, RZ, RZ, -0x1, P0 ;  /* 0xffffffffff047424 */ /* 0x001fe200000e06ff */
[----:B------:R-:W-:-:S04]  /*11e0*/  IADD3 R0, R0, -0x4, RZ ;  /* 0xfffffffc00007810 */ /* 0x000fc80007ffe0ff */
[----:B------:R-:W-:Y:S02]  /*11f0*/  LEA.HI.X R19, R3, R19, R4, 0x4, P1 ;  /* 0x0000001303137211 */ /* 0x000fe400008f2404 */
.L_x_401:
[----:B------:R-:W-:Y:S05]  /*1200*/  BSYNC B0 ;  /* 0x0000000000007941 */ /* 0x000fea0003800000 */
.L_x_400:
        /* <DEDUP_REMOVED lines=11> */
[----:B------:R-:W-:Y:S01]  /*12c0*/  IMAD.MOV.U32 R39, RZ, RZ, c[0x0][0x17c] ;  /* 0x00005f00ff277624 */ /* 0x000fe200078e00ff */
[----:B------:R-:W-:Y:S01]  /*12d0*/  MOV R36, c[0x0][0x170] ;  /* 0x00005c0000247a02 */ /* 0x000fe20000000f00 */
[----:B------:R-:W-:Y:S01]  /*12e0*/  IMAD.MOV.U32 R37, RZ, RZ, c[0x0][0x174] ;  /* 0x00005d00ff257624 */ /* 0x000fe200078e00ff */
[----:B------:R-:W-:Y:S01]  /*12f0*/  LEA R3, R4, 0x3, 0x2 ;  /* 0x0000000304037811 */ /* 0x000fe200078e10ff */
[----:B------:R-:W-:Y:S01]  /*1300*/  IMAD.MOV.U32 R41, RZ, RZ, c[0x0][0x17c] ;  /* 0x00005f00ff297624 */ /* 0x000fe200078e00ff */
[----:B------:R-:W-:Y:S01]  /*1310*/  MOV R40, c[0x0][0x178] ;  /* 0x00005e0000287a02 */ /* 0x000fe20000000f00 */
[----:B------:R-:W-:Y:S01]  /*1320*/  IMAD.MOV.U32 R43, RZ, RZ, c[0x0][0x174] ;  /* 0x00005d00ff2b7624 */ /* 0x000fe200078e00ff */
[----:B------:R-:W-:-:S02]  /*1330*/  ISETP.GE.U32.AND P0, PT, R3, R0, PT ;  /* 0x000000000300720c */ /* 0x000fc40003f06070 */
[----:B------:R-:W-:-:S11]  /*1340*/  MOV R42, c[0x0][0x170] ;  /* 0x00005c00002a7a02 */ /* 0x000fd60000000f00 */
        /* <DEDUP_REMOVED lines=9> */
[----:B------:R-:W-:Y:S02]  /*13e0*/  MOV R43, c[0x0][0x174] ;  /* 0x00005d00002b7a02 */ /* 0x000fe40000000f00 */
.L_x_408:
[----:B------:R-:W-:-:S05]  /*13f0*/  IMAD.WIDE.U32 R44, R3, 0x40, R18 ;  /* 0x00000040032c7825 */ /* 0x000fca00078e0012 */
[----:B0-----:R-:W3:Y:S04]  /*1400*/  LDG.E.128 R4, [R44.64] ;  /* 0x000000242c047981 */ /* 0x001ee8000c1e1d00 */
[----:B------:R-:W4:Y:S04]  /*1410*/  LDG.E.128 R8, [R44.64+0x10] ;  /* 0x000010242c087981 */ /* 0x000f28000c1e1d00 */
        /* <DEDUP_REMOVED lines=14> */
.L_x_407:
[----:B------:R-:W-:Y:S05]  /*1500*/  BSYNC B0 ;  /* 0x0000000000007941 */ /* 0x000fea0003800000 */
.L_x_406:
        /* <DEDUP_REMOVED lines=8> */
.L_x_410:
[----:B------:R-:W-:Y:S05]  /*1590*/  BSYNC B0 ;  /* 0x0000000000007941 */ /* 0x000fea0003800000 */
.L_x_409:
        /* <DEDUP_REMOVED lines=8> */
[----:B------:R-:W-:-:S05]  /*1620*/  IMAD.WIDE R18, R3, 0x10, R18 ;  /* 0x0000001003127825 */ /* 0x000fca00078e0212 */
[----:B0-----:R-:W3:Y:S02]  /*1630*/  LDG.E.128 R4, [R18.64] ;  /* 0x0000002412047981 */ /* 0x001ee4000c1e1d00 */
[----:B--23--:R0:W1:-:S04]  /*1640*/  DADD R30, R30, R4 ;  /* 0x000000001e1e7229 */ /* 0x00c0480000000004 */
[----:B------:R0:W2:-:S06]  /*1650*/  DADD R20, R20, R6 ;  /* 0x0000000014147229 */ /* 0x00008c0000000006 */
.L_x_412:
[----:B-1----:R-:W-:Y:S05]  /*1660*/  BSYNC B0 ;  /* 0x0000000000007941 */ /* 0x002fea0003800000 */
.L_x_411:
[----:B0-2---:R-:W0:Y:S01]  /*1670*/  DADD R20, R40, R20 ;  /* 0x0000000028147229 */ /* 0x005e220000000014 */
[----:B------:R-:W-:Y:S01]  /*1680*/  CS2R R24, SRZ ;  /* 0x0000000000187805 */ /* 0x000fe2000001ff00 */
[----:B------:R-:W-:Y:S02]  /*1690*/  CS2R R26, SRZ ;  /* 0x00000000001a7805 */ /* 0x000fe4000001ff00 */
[----:B------:R-:W1:-:S04]  /*16a0*/  DADD R30, R42, R30 ;  /* 0x000000002a1e7229 */ /* 0x000e48000000001e */
[----:B0-----:R-:W0:-:S04]  /*16b0*/  DADD R20, R20, R38 ;  /* 0x0000000014147229 */ /* 0x001e080000000026 */
[----:B-1----:R-:W1:-:S04]  /*16c0*/  DADD R30, R30, R36 ;  /* 0x000000001e1e7229 */ /* 0x002e480000000024 */
[----:B0-----:R0:W2:-:S04]  /*16d0*/  DADD R6, R20, R34 ;  /* 0x0000000014067229 */ /* 0x0010880000000022 */
[----:B-1----:R0:W1:Y:S01]  /*16e0*/  DADD R4, R30, R32 ;  /* 0x000000001e047229 */ /* 0x0020620000000020 */
[----:B------:R-:W-:Y:S05]  /*16f0*/  BRA `(.L_x_398) ;  /* 0x00008f7000007947 */ /* 0x000fea0003800000 */
.L_x_399:
        /* <DEDUP_REMOVED lines=92> */
.L_x_422:
[----:B--2---:R-:W-:Y:S01]  /*1cc0*/  HFMA2.MMA R12, -RZ, RZ, 0, 0 ;  /* 0x00000000ff0c7435 */ /* 0x004fe200000001ff */
[----:B------:R-:W-:Y:S01]  /*1cd0*/  IMAD.MOV.U32 R0, RZ, RZ, RZ ;  /* 0x000000ffff007224 */ /* 0x000fe200078e00ff */
[----:B0-----:R-:W-:Y:S08]  /*1ce0*/  @!P0 BRA `(.L_x_417) ;  /* 0x00000df000008947 */ /* 0x001ff00003800000 */
        /* <DEDUP_REMOVED lines=11> */
[----:B------:R-:W-:-:S04]  /*1da0*/  IMAD.MOV.U32 R14, RZ, RZ, RZ ;  /* 0x000000ffff0e7224 */ /* 0x000fc800078e00ff */
[----:B------:R-:W-:-:S05]  /*1db0*/  IMAD.HI.U32 R13, R16, c[0x0][0x1d4], R14 ;  /* 0x00007500100d7a27 */ /* 0x000fca00078e000e */
[----:B------:R-:W-:Y:S01]  /*1dc0*/  SHF.R.U32.HI R24, RZ, c[0x0][0x1d8], R13 ;  /* 0x00007600ff187a19 */ /* 0x000fe2000001160d */
[----:B------:R-:W-:-:S03]  /*1dd0*/  IMAD.MOV.U32 R13, RZ, RZ, c[0x0][0x1c0] ;  /* 0x00007000ff0d7624 */ /* 0x000fc600078e00ff */
[----:B------:R-:W-:Y:S02]  /*1de0*/  IADD3 R15, -R24, RZ, RZ ;  /* 0x000000ff180f7210 */ /* 0x000fe40007ffe1ff */
[----:B------:R-:W-:-:S03]  /*1df0*/  ISETP.NE.AND P1, PT, R13, 0x2, PT ;  /* 0x000000020d00780c */ /* 0x000fc60003f25270 */
[----:B------:R-:W-:-:S04]  /*1e00*/  IMAD R15, R15, c[0x0][0x1d0], R16 ;  /* 0x000074000f0f7a24 */ /* 0x000fc800078e0210 */
[----:B------:R-:W-:-:S06]  /*1e10*/  IMAD R12, R15, c[0x0][0x2f4], R12 ;  /* 0x0000bd000f0c7a24 */ /* 0x000fcc00078e020c */
        /* <DEDUP_REMOVED lines=204> */
.L_x_417:
[----:B------:R-:W-:-:S04]  /*2ae0*/  LOP3.LUT R13, R12, 0xffffffe0, RZ, 0xc0, !PT ;  /* 0xffffffe00c0d7812 */ /* 0x000fc800078ec0ff */
[----:B------:R-:W-:-:S05]  /*2af0*/  IADD3 R12, P1, R18, R13, RZ ;  /* 0x0000000d120c7210 */ /* 0x000fca0007f3e0ff */
[----:B------:R-:W-:-:S05]  /*2b00*/  IMAD.X R13, RZ, RZ, R19, P1 ;  /* 0x000000ffff0d7224 */ /* 0x000fca00008e0613 */
[----:B------:R0:W5:Y:S04]  /*2b10*/  LDG.E.128 R44, [R12.64] ;  /* 0x000000240c2c7981 */ /* 0x000168000c1e1d00 */
[----:B------:R0:W5:Y:S01]  /*2b20*/  LDG.E.128 R40, [R12.64+0x10] ;  /* 0x000010240c287981 */ /* 0x000162000c1e1d00 */
[----:B------:R-:W-:Y:S01]  /*2b30*/  IADD3 R3, R3, c[0x0][0x18c], RZ ;  /* 0x0000630003037a10 */ /* 0x000fe20007ffe0ff */
[----:B------:R-:W-:Y:S05]  /*2b40*/  @!P0 BRA `(.L_x_418) ;  /* 0x00000de000008947 */ /* 0x000fea0003800000 */
[----:B0-----:R-:W-:Y:S01]  /*2b50*/  HFMA2.MMA R12, -RZ, RZ, 0, 0 ;  /* 0x00000000ff0c7435 */ /* 0x001fe200000001ff */
[----:B------:R-:W-:Y:S01]  /*2b60*/  IMAD.MOV.U32 R13, RZ, RZ, R3 ;  /* 0x000000ffff0d7224 */ /* 0x000fe200078e0003 */
[----:B------:R-:W-:-:S04]  /*2b70*/  MOV R14, c[0x0][0x1c0] ;  /* 0x00007000000e7a02 */ /* 0x000fc80000000f00 */
[----:B------:R-:W-:-:S04]  /*2b80*/  ISETP.NE.AND P1, PT, R14, 0x1, PT ;  /* 0x000000010e00780c */ /* 0x000fc80003f25270 */
[----:B------:R-:W-:-:S05]  /*2b90*/  IMAD.HI.U32 R0, R3, c[0x0][0x1c8], R12 ;  /* 0x0000720003007a27 */ /* 0x000fca00078e000c */
[----:B------:R-:W-:-:S05]  /*2ba0*/  SHF.R.U32.HI R15, RZ, c[0x0][0x1cc], R0 ;  /* 0x00007300ff0f7a19 */ /* 0x000fca0000011600 */
[----:B------:R-:W-:-:S04]  /*2bb0*/  IMAD.MOV R0, RZ, RZ, -R15 ;  /* 0x000000ffff007224 */ /* 0x000fc800078e0a0f */
        /* <DEDUP_REMOVED lines=215> */
.L_x_418:
[----:B------:R-:W-:-:S04]  /*3930*/  LOP3.LUT R15, R0, 0xffffffe0, RZ, 0xc0, !PT ;  /* 0xffffffe0000f7812 */ /* 0x000fc800078ec0ff */
[----:B------:R-:W-:-:S05]  /*3940*/  IADD3 R14, P1, R18, R15, RZ ;  /* 0x0000000f120e7210 */ /* 0x000fca0007f3e0ff */
[----:B------:R-:W-:-:S05]  /*3950*/  IMAD.X R15, RZ, RZ, R19, P1 ;  /* 0x000000ffff0f7224 */ /* 0x000fca00008e0613 */
[----:B------:R1:W5:Y:S04]  /*3960*/  LDG.E.128 R36, [R14.64] ;  /* 0x000000240e247981 */ /* 0x000368000c1e1d00 */
[----:B------:R1:W5:Y:S01]  /*3970*/  LDG.E.128 R32, [R14.64+0x10] ;  /* 0x000010240e207981 */ /* 0x000362000c1e1d00 */
[----:B------:R-:W-:Y:S01]  /*3980*/  IADD3 R3, R3, c[0x0][0x18c], RZ ;  /* 0x0000630003037a10 */ /* 0x000fe20007ffe0ff */
[----:B0-----:R-:W-:Y:S01]  /*3990*/  IMAD.MOV.U32 R12, RZ, RZ, RZ ;  /* 0x000000ffff0c7224 */ /* 0x001fe200078e00ff */
[----:B------:R-:W-:Y:S01]  /*39a0*/  MOV R0, RZ ;  /* 0x000000ff00007202 */ /* 0x000fe20000000f00 */
[----:B------:R-:W-:Y:S05]  /*39b0*/  @!P0 BRA `(.L_x_419) ;  /* 0x00000de000008947 */ /* 0x000fea0003800000 */
[----:B------:R-:W-:Y:S01]  /*39c0*/  HFMA2.MMA R12, -RZ, RZ, 0, 0 ;  /* 0x00000000ff0c7435 */ /* 0x000fe200000001ff */
[----:B------:R-:W-:-:S09]  /*39d0*/  IMAD.MOV.U32 R13, RZ, RZ, R3 ;  /* 0x000000ffff0d7224 */ /* 0x000fd200078e0003 */
[----:B------:R-:W-:Y:S01]  /*39e0*/  IMAD.HI.U32 R12, R3, c[0x0][0x1c8], R12 ;  /* 0x00007200030c7a27 */ /* 0x000fe200078e000c */
[----:B------:R-:W-:-:S04]  /*39f0*/  MOV R13, c[0x0][0x1c0] ;  /* 0x00007000000d7a02 */ /* 0x000fc80000000f00 */
[----:B------:R-:W-:Y:S02]  /*3a00*/  ISETP.NE.AND P1, PT, R13, 0x1, PT ;  /* 0x000000010d00780c */ /* 0x000fe40003f25270 */
[----:B------:R-:W-:-:S05]  /*3a10*/  SHF.R.U32.HI R16, RZ, c[0x0][0x1cc], R12 ;  /* 0x00007300ff107a19 */ /* 0x000fca000001160c */
[----:B------:R-:W-:-:S04]  /*3a20*/  IMAD.MOV R12, RZ, RZ, -R16 ;  /* 0x000000ffff0c7224 */ /* 0x000fc800078e0a10 */
[----:B------:R-:W-:-:S04]  /*3a30*/  IMAD R12, R12, c[0x0][0x1c4], R3 ;  /* 0x000071000c0c7a24 */ /* 0x000fc800078e0203 */
[----:B------:R-:W-:Y:S01]  /*3a40*/  IMAD R12, R12, c[0x0][0x2f0], RZ ;  /* 0x0000bc000c0c7a24 */ /* 0x000fe200078e02ff */
[----:B------:R-:W-:Y:S05]  /*3a50*/  @!P1 BRA `(.L_x_419) ;  /* 0x00000d4000009947 */ /* 0x000fea0003800000 */
[----:B-1----:R-:W-:Y:S01]  /*3a60*/  MOV R14, RZ ;  /* 0x000000ff000e7202 */ /* 0x002fe20000000f00 */
        /* <DEDUP_REMOVED lines=211> */
.L_x_419:
        /* <DEDUP_REMOVED lines=9> */
[----:B-1----:R-:W-:-:S04]  /*4830*/  MOV R14, c[0x0][0x1c0] ;  /* 0x00007000000e7a02 */ /* 0x002fc80000000f00 */
        /* <DEDUP_REMOVED lines=219> */
.L_x_420:
[----:B------:R-:W-:-:S04]  /*55f0*/  LOP3.LUT R71, R0, 0xffffffe0, RZ, 0xc0, !PT ;  /* 0xffffffe000477812 */ /* 0x000fc800078ec0ff */
[----:B------:R-:W-:-:S05]  /*5600*/  IADD3 R70, P1, R18, R71, RZ ;  /* 0x0000004712467210 */ /* 0x000fca0007f3e0ff */
[----:B------:R-:W-:-:S05]  /*5610*/  IMAD.X R71, RZ, RZ, R19, P1 ;  /* 0x000000ffff477224 */ /* 0x000fca00008e0613 */
[----:B01----:R-:W2:Y:S04]  /*5620*/  LDG.E.128 R12, [R70.64] ;  /* 0x00000024460c7981 */ /* 0x003ea8000c1e1d00 */
[----:B------:R-:W3:Y:S01]  /*5630*/  LDG.E.128 R48, [R70.64+0x10] ;  /* 0x0000102446307981 */ /* 0x000ee2000c1e1d00 */
[----:B------:R-:W-:Y:S01]  /*5640*/  IADD3 R3, R3, c[0x0][0x18c], RZ ;  /* 0x0000630003037a10 */ /* 0x000fe20007ffe0ff */
[----:B-----5:R0:W1:Y:S01]  /*5650*/  DADD R62, R44, R62 ;  /* 0x000000002c3e7229 */ /* 0x020062000000003e */
[----:B------:R-:W-:-:S03]  /*5660*/  MOV R0, c[0x0][0x18c] ;  /* 0x0000630000007a02 */ /* 0x000fc60000000f00 */
[----:B------:R0:W4:Y:S02]  /*5670*/  DADD R60, R46, R60 ;  /* 0x000000002e3c7229 */ /* 0x000124000000003c */
[----:B------:R-:W-:Y:S02]  /*5680*/  IMAD R0, R0, 0x3, R3 ;  /* 0x0000000300007824 */ /* 0x000fe400078e0203 */
[----:B------:R0:W0:-:S03]  /*5690*/  DADD R58, R40, R58 ;  /* 0x00000000283a7229 */ /* 0x000006000000003a */
[----:B------:R-:W-:Y:S01]  /*56a0*/  ISETP.GE.U32.AND P1, PT, R0, c[0x0][0x184], PT ;  /* 0x0000610000007a0c */ /* 0x000fe20003f26070 */
[----:B------:R0:W0:-:S04]  /*56b0*/  DADD R56, R42, R56 ;  /* 0x000000002a387229 */ /* 0x0000080000000038 */
        /* <DEDUP_REMOVED lines=8> */
[----:B--2---:R2:W0:-:S04]  /*5740*/  DADD R4, R12, R4 ;  /* 0x000000000c047229 */ /* 0x0044080000000004 */
[----:B------:R2:W0:-:S04]  /*5750*/  DADD R6, R14, R6 ;  /* 0x000000000e067229 */ /* 0x0004080000000006 */
[----:B---3--:R2:W3:-:S04]  /*5760*/  DADD R74, R48, R74 ;  /* 0x00000000304a7229 */ /* 0x0084c8000000004a */
[----:B------:R2:W0:Y:S01]  /*5770*/  DADD R72, R50, R72 ;  /* 0x0000000032487229 */ /* 0x0004220000000048 */
[----:B-1-34-:R-:W-:Y:S01]  /*5780*/  @P1 CALL.REL.NOINC `(.L_x_421) ;  /* 0x0000001000001944 */ /* 0x01afe20003c00000 */
[----:B------:R-:W-:Y:S05]  /*5790*/  BRA `(.L_x_422) ;  /* 0xffffc52000007947 */ /* 0x000fea000383ffff */
.L_x_421:
[----:B------:R-:W-:Y:S05]  /*57a0*/  BSYNC B1 ;  /* 0x0000000000017941 */ /* 0x000fea0003800000 */
.L_x_416:
[----:B------:R-:W-:Y:S05]  /*57b0*/  BSYNC B0 ;  /* 0x0000000000007941 */ /* 0x000fea0003800000 */
.L_x_415:
[----:B------:R-:W-:Y:S01]  /*57c0*/  ISETP.GE.U32.AND P0, PT, R3, c[0x0][0x184], PT ;  /* 0x0000610003007a0c */ /* 0x000fe20003f06070 */
[----:B------:R-:W-:-:S12]  /*57d0*/  BSSY B0, `(.L_x_423) ;  /* 0x0000341000007945 */ /* 0x000fd80003800000 */
[----:B------:R-:W-:Y:S05]  /*57e0*/  @P0 BRA `(.L_x_424) ;  /* 0x000033f000000947 */ /* 0x000fea0003800000 */
[----:B------:R-:W-:Y:S01]  /*57f0*/  ISETP.NE.AND P1, PT, RZ, c[0x0][0x1c0], PT ;  /* 0x00007000ff007a0c */ /* 0x000fe20003f25270 */
[----:B------:R-:W-:-:S12]  /*5800*/  IMAD.MOV.U32 R0, RZ, RZ, RZ ;  /* 0x000000ffff007224 */ /* 0x000fd800078e00ff */
[----:B------:R-:W-:Y:S05]  /*5810*/  @!P1 BRA `(.L_x_425) ;  /* 0x00000c7000009947 */ /* 0x000fea0003800000 */
[----:B0-----:R-:W-:Y:S01]  /*5820*/  MOV R40, RZ ;  /* 0x000000ff00287202 */ /* 0x001fe20000000f00 */
[----:B------:R-:W-:Y:S01]  /*5830*/  IMAD.MOV.U32 R41, RZ, RZ, R3 ;  /* 0x000000ffff297224 */ /* 0x000fe200078e0003 */
        /* <DEDUP_REMOVED lines=197> */
.L_x_425:
[----:B------:R-:W-:-:S04]  /*6490*/  LOP3.LUT R77, R0, 0xffffffe0, RZ, 0xc0, !PT ;  /* 0xffffffe0004d7812 */ /* 0x000fc800078ec0ff */
[----:B------:R-:W-:-:S04]  /*64a0*/  IADD3 R76, P2, R18, R77, RZ ;  /* 0x0000004d124c7210 */ /* 0x000fc80007f5e0ff */
[----:B------:R-:W-:-:S05]  /*64b0*/  IADD3.X R77, RZ, R19, RZ, P2, !PT ;  /* 0x00000013ff4d7210 */ /* 0x000fca00017fe4ff */
[----:B0-----:R0:W5:Y:S04]  /*64c0*/  LDG.E.128 R44, [R76.64] ;  /* 0x000000244c2c7981 */ /* 0x001168000c1e1d00 */
[----:B------:R0:W5:Y:S01]  /*64d0*/  LDG.E.128 R40, [R76.64+0x10] ;  /* 0x000010244c287981 */ /* 0x000162000c1e1d00 */
[----:B------:R-:W-:-:S04]  /*64e0*/  IADD3 R71, R3, c[0x0][0x18c], RZ ;  /* 0x0000630003477a10 */ /* 0x000fc80007ffe0ff */
[----:B------:R-:W-:-:S13]  /*64f0*/  ISETP.GE.U32.AND P2, PT, R71, c[0x0][0x184], PT ;  /* 0x0000610047007a0c */ /* 0x000fda0003f46070 */
[----:B------:R-:W-:Y:S05]  /*6500*/  @P2 BRA `(.L_x_424) ;  /* 0x000026d000002947 */ /* 0x000fea0003800000 */
[----:B0-----:R-:W-:Y:S01]  /*6510*/  IMAD.MOV.U32 R0, RZ, RZ, RZ ;  /* 0x000000ffff007224 */ /* 0x001fe200078e00ff */
        /* <DEDUP_REMOVED lines=199> */
.L_x_426:
[----:B------:R-:W-:-:S04]  /*7190*/  LOP3.LUT R77, R0, 0xffffffe0, RZ, 0xc0, !PT ;  /* 0xffffffe0004d7812 */ /* 0x000fc800078ec0ff */
[----:B------:R-:W-:-:S05]  /*71a0*/  IADD3 R76, P2, R18, R77, RZ ;  /* 0x0000004d124c7210 */ /* 0x000fca0007f5e0ff */
[----:B------:R-:W-:-:S05]  /*71b0*/  IMAD.X R77, RZ, RZ, R19, P2 ;  /* 0x000000ffff4d7224 */ /* 0x000fca00010e0613 */
[----:B------:R0:W5:Y:S04]  /*71c0*/  LDG.E.128 R36, [R76.64] ;  /* 0x000000244c247981 */ /* 0x000168000c1e1d00 */
[----:B------:R0:W5:Y:S01]  /*71d0*/  LDG.E.128 R32, [R76.64+0x10] ;  /* 0x000010244c207981 */ /* 0x000162000c1e1d00 */
[----:B------:R-:W-:-:S04]  /*71e0*/  IADD3 R71, R71, c[0x0][0x18c], RZ ;  /* 0x0000630047477a10 */ /* 0x000fc80007ffe0ff */
[----:B------:R-:W-:-:S13]  /*71f0*/  ISETP.GE.U32.AND P2, PT, R71, c[0x0][0x184], PT ;  /* 0x0000610047007a0c */ /* 0x000fda0003f46070 */
[----:B------:R-:W-:Y:S05]  /*7200*/  @P2 BRA `(.L_x_424) ;  /* 0x000019d000002947 */ /* 0x000fea0003800000 */
[----:B0-----:R-:W-:Y:S01]  /*7210*/  HFMA2.MMA R0, -RZ, RZ, 0, 0 ;  /* 0x00000000ff007435 */ /* 0x001fe200000001ff */
        /* <DEDUP_REMOVED lines=199> */
.L_x_427:
[----:B------:R-:W-:-:S04]  /*7e90*/  LOP3.LUT R77, R0, 0xffffffe0, RZ, 0xc0, !PT ;  /* 0xffffffe0004d7812 */ /* 0x000fc800078ec0ff */
[----:B------:R-:W-:-:S04]  /*7ea0*/  IADD3 R76, P2, R18, R77, RZ ;  /* 0x0000004d124c7210 */ /* 0x000fc80007f5e0ff */
[----:B------:R-:W-:-:S05]  /*7eb0*/  IADD3.X R77, RZ, R19, RZ, P2, !PT ;  /* 0x00000013ff4d7210 */ /* 0x000fca00017fe4ff */
[----:B------:R0:W5:Y:S04]  /*7ec0*/  LDG.E.128 R28, [R76.64] ;  /* 0x000000244c1c7981 */ /* 0x000168000c1e1d00 */
        /* <DEDUP_REMOVED lines=8> */
[----:B--2---:R-:W-:Y:S01]  /*7f50*/  IMAD.HI.U32 R12, R71, c[0x0][0x1c8], R70 ;  /* 0x00007200470c7a27 */ /* 0x004fe200078e0046 */
        /* <DEDUP_REMOVED lines=195> */
.L_x_428:
[----:B--2---:R-:W-:-:S04]  /*8b90*/  LOP3.LUT R13, R0, 0xffffffe0, RZ, 0xc0, !PT ;  /* 0xffffffe0000d7812 */ /* 0x004fc800078ec0ff */
[----:B------:R-:W-:-:S05]  /*8ba0*/  IADD3 R18, P1, R18, R13, RZ ;  /* 0x0000000d12127210 */ /* 0x000fca0007f3e0ff */
[----:B------:R-:W-:-:S05]  /*8bb0*/  IMAD.X R19, RZ, RZ, R19, P1 ;  /* 0x000000ffff137224 */ /* 0x000fca00008e0613 */
[----:B------:R0:W5:Y:S04]  /*8bc0*/  LDG.E.128 R12, [R18.64] ;  /* 0x00000024120c7981 */ /* 0x000168000c1e1d00 */
[----:B------:R0:W5:Y:S02]  /*8bd0*/  LDG.E.128 R48, [R18.64+0x10] ;  /* 0x0000102412307981 */ /* 0x000164000c1e1d00 */
.L_x_424:
[----:B0-----:R-:W-:Y:S05]  /*8be0*/  BSYNC B0 ;  /* 0x0000000000007941 */ /* 0x001fea0003800000 */
.L_x_423:
[----:B------:R-:W-:Y:S01]  /*8bf0*/  BSSY B0, `(.L_x_429) ;  /* 0x000001a000007945 */ /* 0x000fe20003800000 */
[----:B------:R-:W-:Y:S05]  /*8c00*/  @P0 BRA `(.L_x_430) ;  /* 0x0000018000000947 */ /* 0x000fea0003800000 */
[----:B------:R-:W-:Y:S01]  /*8c10*/  IADD3 R0, R3, c[0x0][0x18c], RZ ;  /* 0x0000630003007a10 */ /* 0x000fe20007ffe0ff */
[----:B-----5:R0:W1:-:S03]  /*8c20*/  DADD R62, R62, R44 ;  /* 0x000000003e3e7229 */ /* 0x020046000000002c */
[----:B------:R-:W-:Y:S01]  /*8c30*/  ISETP.GE.U32.AND P0, PT, R0, c[0x0][0x184], PT ;  /* 0x0000610000007a0c */ /* 0x000fe20003f06070 */
[----:B------:R0:W3:-:S04]  /*8c40*/  DADD R60, R60, R46 ;  /* 0x000000003c3c7229 */ /* 0x0000c8000000002e */
[----:B------:R0:W4:-:S04]  /*8c50*/  DADD R58, R58, R40 ;  /* 0x000000003a3a7229 */ /* 0x0001080000000028 */
[----:B------:R0:W2:-:S04]  /*8c60*/  DADD R56, R56, R42 ;  /* 0x0000000038387229 */ /* 0x000088000000002a */
[----:B------:R-:W-:Y:S05]  /*8c70*/  @P0 BRA `(.L_x_430) ;  /* 0x0000011000000947 */ /* 0x000fea0003800000 */
[----:B01234-:R-:W-:Y:S01]  /*8c80*/  IADD3 R0, R0, c[0x0][0x18c], RZ ;  /* 0x0000630000007a10 */ /* 0x01ffe20007ffe0ff */
[----:B------:R0:W1:-:S03]  /*8c90*/  DADD R54, R54, R36 ;  /* 0x0000000036367229 */ /* 0x0000460000000024 */
[----:B------:R-:W-:Y:S01]  /*8ca0*/  ISETP.GE.U32.AND P0, PT, R0, c[0x0][0x184], PT ;  /* 0x0000610000007a0c */ /* 0x000fe20003f06070 */
[----:B------:R0:W2:-:S04]  /*8cb0*/  DADD R52, R52, R38 ;  /* 0x0000000034347229 */ /* 0x0000880000000026 */
[----:B------:R0:W3:-:S04]  /*8cc0*/  DADD R20, R20, R32 ;  /* 0x0000000014147229 */ /* 0x0000c80000000020 */
[----:B------:R0:W4:-:S04]  /*8cd0*/  DADD R10, R10, R34 ;  /* 0x000000000a0a7229 */ /* 0x0001080000000022 */
[----:B------:R-:W-:Y:S05]  /*8ce0*/  @P0 BRA `(.L_x_430) ;  /* 0x000000a000000947 */ /* 0x000fea0003800000 */
[----:B01234-:R-:W-:Y:S01]  /*8cf0*/  IADD3 R0, R0, c[0x0][0x18c], RZ ;  /* 0x0000630000007a10 */ /* 0x01ffe20007ffe0ff */
[----:B------:R0:W1:-:S03]  /*8d00*/  DADD R8, R8, R28 ;  /* 0x0000000008087229 */ /* 0x000046000000001c */
[----:B------:R-:W-:Y:S01]  /*8d10*/  ISETP.GE.U32.AND P0, PT, R0, c[0x0][0x184], PT ;  /* 0x0000610000007a0c */ /* 0x000fe20003f06070 */
[----:B------:R0:W2:-:S04]  /*8d20*/  DADD R64, R64, R30 ;  /* 0x0000000040407229 */ /* 0x000088000000001e */
[----:B------:R0:W3:-:S04]  /*8d30*/  DADD R66, R66, R24 ;  /* 0x0000000042427229 */ /* 0x0000c80000000018 */
[----:B------:R0:W4:-:S04]  /*8d40*/  DADD R68, R68, R26 ;  /* 0x0000000044447229 */ /* 0x000108000000001a */
[----:B------:R0:W0:-:S04]  /*8d50*/  @!P0 DADD R4, R4, R12 ;  /* 0x0000000004048229 */ /* 0x000008000000000c */
[----:B------:R0:W0:-:S04]  /*8d60*/  @!P0 DADD R6, R6, R14 ;  /* 0x0000000006068229 */ /* 0x000008000000000e */
[----:B------:R0:W0:-:S04]  /*8d70*/  @!P0 DADD R74, R74, R48 ;  /* 0x000000004a4a8229 */ /* 0x0000080000000030 */
[----:B------:R0:W0:-:S06]  /*8d80*/  @!P0 DADD R72, R72, R50 ;  /* 0x0000000048488229 */ /* 0x00000c0000000032 */
.L_x_430:
[----:B01234-:R-:W-:Y:S05]  /*8d90*/  BSYNC B0 ;  /* 0x0000000000007941 */ /* 0x01ffea0003800000 */
.L_x_429:
[----:B------:R-:W0:-:S04]  /*8da0*/  DADD R54, R54, R62 ;  /* 0x0000000036367229 */ /* 0x000e08000000003e */
[----:B------:R-:W-:-:S04]  /*8db0*/  DADD R52, R52, R60 ;  /* 0x0000000034347229 */ /* 0x000fc8000000003c */
[----:B------:R-:W1:-:S04]  /*8dc0*/  DADD R20, R20, R58 ;  /* 0x0000000014147229 */ /* 0x000e48000000003a */
[----:B------:R-:W2:-:S04]  /*8dd0*/  DADD R10, R10, R56 ;  /* 0x000000000a0a7229 */ /* 0x000e880000000038 */
[----:B0-----:R-:W-:-:S04]  /*8de0*/  DADD R54, R54, R8 ;  /* 0x0000000036367229 */ /* 0x001fc80000000008 */
[----:B-1----:R-:W-:-:S04]  /*8df0*/  DADD R20, R20, R66 ;  /* 0x0000000014147229 */ /* 0x002fc80000000042 */
[----:B--2---:R-:W0:-:S04]  /*8e00*/  DADD R10, R10, R68 ;  /* 0x000000000a0a7229 */ /* 0x004e080000000044 */
[----:B------:R-:W1:-:S04]  /*8e10*/  DADD R52, R52, R64 ;  /* 0x0000000034347229 */ /* 0x000e480000000040 */
[----:B0----5:R0:W2:-:S04]  /*8e20*/  DADD R26, R10, R72 ;  /* 0x000000000a1a7229 */ /* 0x0210880000000048 */
[----:B------:R0:W3:-:S04]  /*8e30*/  DADD R24, R20, R74 ;  /* 0x0000000014187229 */ /* 0x0000c8000000004a */
[----:B-1----:R0:W1:-:S04]  /*8e40*/  DADD R6, R52, R6 ;  /* 0x0000000034067229 */ /* 0x0020480000000006 */
[----:B------:R0:W4:Y:S01]  /*8e50*/  DADD R4, R54, R4 ;  /* 0x0000000036047229 */ /* 0x0001220000000004 */
[----:B------:R-:W-:Y:S05]  /*8e60*/  BRA `(.L_x_398) ;  /* 0x0000180000007947 */ /* 0x000fea0003800000 */
.L_x_414:
        /* <DEDUP_REMOVED lines=75> */
[----:B------:R-:W-:-:S02]  /*9320*/  IMAD.MOV.U32 R7, RZ, RZ, c[0x0][0x174] ;  /* 0x00005d00ff077624 */ /* 0x000fc400078e00ff */
.L_x_433:
[----:B------:R-:W-:Y:S01]  /*9330*/  IADD3 R5, R3, c[0x0][0x18c], RZ ;  /* 0x0000630003057a10 */ /* 0x000fe20007ffe0ff */
[----:B------:R-:W-:-:S03]  /*9340*/  IMAD R3, R4, R3, RZ ;  /* 0x0000000304037224 */ /* 0x000fc600078e02ff */
[----:B0-----:R-:W-:Y:S01]  /*9350*/  IADD3 R13, R5, c[0x0][0x18c], RZ ;  /* 0x00006300050d7a10 */ /* 0x001fe20007ffe0ff */
[C---:B------:R-:W-:Y:S01]  /*9360*/  IMAD R5, R4.reuse, R5, RZ ;  /* 0x0000000504057224 */ /* 0x040fe200078e02ff */
[----:B------:R-:W-:Y:S02]  /*9370*/  SHF.R.U32.HI R29, RZ, 0x1, R3 ;  /* 0x00000001ff1d7819 */ /* 0x000fe40000011603 */
[----:B------:R-:W-:Y:S01]  /*9380*/  IADD3 R3, R13, c[0x0][0x18c], RZ ;  /* 0x000063000d037a10 */ /* 0x000fe20007ffe0ff */
[----:B------:R-:W-:Y:S01]  /*9390*/  IMAD R13, R4, R13, RZ ;  /* 0x0000000d040d7224 */ /* 0x000fe200078e02ff */
[----:B------:R-:W-:Y:S01]  /*93a0*/  SHF.R.U32.HI R5, RZ, 0x1, R5 ;  /* 0x00000001ff057819 */ /* 0x000fe20000011605 */
[----:B------:R-:W-:-:S03]  /*93b0*/  IMAD.WIDE.U32 R28, R29, 0x20, R18 ;  /* 0x000000201d1c7825 */ /* 0x000fc600078e0012 */
[----:B----4-:R-:W-:Y:S01]  /*93c0*/  SHF.R.U32.HI R37, RZ, 0x1, R13 ;  /* 0x00000001ff257819 */ /* 0x010fe2000001160d */
[----:B------:R-:W-:Y:S01]  /*93d0*/  IMAD R14, R4, R3, RZ ;  /* 0x00000003040e7224 */ /* 0x000fe200078e02ff */
[----:B------:R0:W2:Y:S01]  /*93e0*/  LDG.E.128 R32, [R28.64] ;  /* 0x000000241c207981 */ /* 0x0000a2000c1e1d00 */
[----:B------:R-:W-:-:S03]  /*93f0*/  IMAD.WIDE.U32 R12, R5, 0x20, R18 ;  /* 0x00000020050c7825 */ /* 0x000fc600078e0012 */
[----:B------:R-:W-:Y:S01]  /*9400*/  SHF.R.U32.HI R77, RZ, 0x1, R14 ;  /* 0x00000001ff4d7819 */ /* 0x000fe2000001160e */
[--C-:B------:R-:W-:Y:S01]  /*9410*/  IMAD.WIDE.U32 R36, R37, 0x20, R18.reuse ;  /* 0x0000002025247825 */ /* 0x100fe200078e0012 */
[----:B------:R1:W3:Y:S03]  /*9420*/  LDG.E.128 R24, [R12.64] ;  /* 0x000000240c187981 */ /* 0x0002e6000c1e1d00 */
[----:B------:R-:W-:Y:S01]  /*9430*/  IMAD.WIDE.U32 R76, R77, 0x20, R18 ;  /* 0x000000204d4c7825 */ /* 0x000fe200078e0012 */
[----:B------:R4:W5:Y:S04]  /*9440*/  LDG.E.128 R48, [R36.64] ;  /* 0x0000002424307981 */ /* 0x000968000c1e1d00 */
[----:B0-----:R-:W5:Y:S04]  /*9450*/  LDG.E.128 R28, [R28.64+0x10] ;  /* 0x000010241c1c7981 */ /* 0x001f68000c1e1d00 */
[----:B-1----:R-:W5:Y:S04]  /*9460*/  LDG.E.128 R12, [R12.64+0x10] ;  /* 0x000010240c0c7981 */ /* 0x002f68000c1e1d00 */
[----:B----4-:R-:W4:Y:S04]  /*9470*/  LDG.E.128 R36, [R36.64+0x10] ;  /* 0x0000102424247981 */ /* 0x010f28000c1e1d00 */
[----:B------:R-:W4:Y:S04]  /*9480*/  LDG.E.128 R40, [R76.64] ;  /* 0x000000244c287981 */ /* 0x000f28000c1e1d00 */
[----:B------:R-:W4:Y:S01]  /*9490*/  LDG.E.128 R44, [R76.64+0x10] ;  /* 0x000010244c2c7981 */ /* 0x000f22000c1e1d00 */
[----:B------:R-:W-:-:S05]  /*94a0*/  IADD3 R3, R3, c[0x0][0x18c], RZ ;  /* 0x0000630003037a10 */ /* 0x000fca0007ffe0ff */
[----:B------:R-:W-:-:S05]  /*94b0*/  IMAD R5, R0, 0x3, R3 ;  /* 0x0000000300057824 */ /* 0x000fca00078e0203 */
[----:B------:R-:W-:Y:S01]  /*94c0*/  ISETP.GE.U32.AND P0, PT, R5, c[0x0][0x184], PT ;  /* 0x0000610005007a0c */ /* 0x000fe20003f06070 */
[----:B--2---:R0:W1:-:S04]  /*94d0*/  DADD R6, R32, R6 ;  /* 0x0000000020067229 */ /* 0x0040480000000006 */
[----:B------:R0:W2:-:S04]  /*94e0*/  DADD R8, R34, R8 ;  /* 0x0000000022087229 */ /* 0x0000880000000008 */
[----:B---3--:R0:W3:-:S04]  /*94f0*/  DADD R52, R24, R52 ;  /* 0x0000000018347229 */ /* 0x0080c80000000034 */
[----:B------:R0:W0:-:S04]  /*9500*/  DADD R54, R26, R54 ;  /* 0x000000001a367229 */ /* 0x0000080000000036 */
[----:B-----5:R0:W0:-:S04]  /*9510*/  DADD R10, R28, R10 ;  /* 0x000000001c0a7229 */ /* 0x020008000000000a */
[----:B------:R0:W0:-:S04]  /*9520*/  DADD R20, R30, R20 ;  /* 0x000000001e147229 */ /* 0x0000080000000014 */
[----:B------:R0:W0:-:S04]  /*9530*/  DADD R56, R12, R56 ;  /* 0x000000000c387229 */ /* 0x0000080000000038 */
[----:B------:R0:W0:-:S04]  /*9540*/  DADD R58, R14, R58 ;  /* 0x000000000e3a7229 */ /* 0x000008000000003a */
[----:B------:R0:W0:-:S04]  /*9550*/  DADD R60, R48, R60 ;  /* 0x00000000303c7229 */ /* 0x000008000000003c */
[----:B------:R0:W0:-:S04]  /*9560*/  DADD R62, R50, R62 ;  /* 0x00000000323e7229 */ /* 0x000008000000003e */
[----:B----4-:R4:W0:-:S04]  /*9570*/  DADD R64, R36, R64 ;  /* 0x0000000024407229 */ /* 0x0108080000000040 */
[----:B------:R4:W0:-:S04]  /*9580*/  DADD R66, R38, R66 ;  /* 0x0000000026427229 */ /* 0x0008080000000042 */
[----:B------:R4:W0:-:S04]  /*9590*/  DADD R68, R40, R68 ;  /* 0x0000000028447229 */ /* 0x0008080000000044 */
[----:B------:R4:W0:-:S04]  /*95a0*/  DADD R70, R42, R70 ;  /* 0x000000002a467229 */ /* 0x0008080000000046 */
[----:B------:R4:W0:-:S04]  /*95b0*/  DADD R74, R44, R74 ;  /* 0x000000002c4a7229 */ /* 0x000808000000004a */
[----:B------:R4:W0:Y:S01]  /*95c0*/  DADD R72, R46, R72 ;  /* 0x000000002e487229 */ /* 0x0008220000000048 */
[----:B-123--:R-:W-:Y:S05]  /*95d0*/  @!P0 BRA `(.L_x_433) ;  /* 0xfffffd5000008947 */ /* 0x00efea000383ffff */
[----:B------:R-:W-:Y:S05]  /*95e0*/  BSYNC B1 ;  /* 0x0000000000017941 */ /* 0x000fea0003800000 */
.L_x_432:
[----:B------:R-:W-:Y:S05]  /*95f0*/  BSYNC B0 ;  /* 0x0000000000007941 */ /* 0x000fea0003800000 */
.L_x_431:
[----:B------:R-:W-:Y:S01]  /*9600*/  ISETP.GE.U32.AND P1, PT, R3, c[0x0][0x184], PT ;  /* 0x0000610003007a0c */ /* 0x000fe20003f26070 */
[----:B------:R-:W-:-:S12]  /*9610*/  BSSY B0, `(.L_x_434) ;  /* 0x000001e000007945 */ /* 0x000fd80003800000 */
[----:B------:R-:W-:Y:S05]  /*9620*/  @P1 BRA `(.L_x_435) ;  /* 0x000001c000001947 */ /* 0x000fea0003800000 */
[----:B------:R-:W-:-:S05]  /*9630*/  IMAD R0, R4, R3, RZ ;  /* 0x0000000304007224 */ /* 0x000fca00078e02ff */
[----:B------:R-:W-:-:S05]  /*9640*/  SHF.R.U32.HI R77, RZ, 0x1, R0 ;  /* 0x00000001ff4d7819 */ /* 0x000fca0000011600 */
[----:B------:R-:W-:-:S05]  /*9650*/  IMAD.WIDE.U32 R76, R77, 0x20, R18 ;  /* 0x000000204d4c7825 */ /* 0x000fca00078e0012 */
[----:B0-----:R0:W5:Y:S04]  /*9660*/  LDG.E.128 R32, [R76.64] ;  /* 0x000000244c207981 */ /* 0x001168000c1e1d00 */
        /* <DEDUP_REMOVED lines=12> */
[----:B0---4-:R-:W-:Y:S01]  /*9730*/  IADD3 R37, R5, c[0x0][0x18c], RZ ;  /* 0x0000630005257a10 */ /* 0x011fe20007ffe0ff */
[----:B------:R-:W-:-:S03]  /*9740*/  IMAD R0, R4, R5, RZ ;  /* 0x0000000504007224 */ /* 0x000fc600078e02ff */
[----:B------:R-:W-:Y:S02]  /*9750*/  ISETP.GE.U32.AND P0, PT, R37, c[0x0][0x184], PT ;  /* 0x0000610025007a0c */ /* 0x000fe40003f06070 */
[----:B------:R-:W-:-:S11]  /*9760*/  SHF.R.U32.HI R5, RZ, 0x1, R0 ;  /* 0x00000001ff057819 */ /* 0x000fd60000011600 */
[----:B------:R-:W-:-:S05]  /*9770*/  @!P0 IMAD R4, R4, R37, RZ ;  /* 0x0000002504048224 */ /* 0x000fca00078e02ff */
[----:B------:R-:W-:Y:S01]  /*9780*/  @!P0 SHF.R.U32.HI R37, RZ, 0x1, R4 ;  /* 0x00000001ff258819 */ /* 0x000fe20000011604 */
[----:B------:R-:W-:-:S04]  /*9790*/  IMAD.WIDE.U32 R4, R5, 0x20, R18 ;  /* 0x0000002005047825 */ /* 0x000fc800078e0012 */
[----:B------:R-:W-:Y:S01]  /*97a0*/  @!P0 IMAD.WIDE.U32 R18, R37, 0x20, R18 ;  /* 0x0000002025128825 */ /* 0x000fe200078e0012 */
[----:B------:R0:W5:Y:S04]  /*97b0*/  LDG.E.128 R48, [R4.64] ;  /* 0x0000002404307981 */ /* 0x000168000c1e1d00 */
[----:B------:R0:W5:Y:S04]  /*97c0*/  @!P0 LDG.E.128 R40, [R18.64] ;  /* 0x0000002412288981 */ /* 0x000168000c1e1d00 */
[----:B------:R0:W5:Y:S04]  /*97d0*/  @!P0 LDG.E.128 R44, [R18.64+0x10] ;  /* 0x00001024122c8981 */ /* 0x000168000c1e1d00 */
[----:B------:R0:W5:Y:S02]  /*97e0*/  LDG.E.128 R36, [R4.64+0x10] ;  /* 0x0000102404247981 */ /* 0x000164000c1e1d00 */
.L_x_435:
[----:B0-----:R-:W-:Y:S05]  /*97f0*/  BSYNC B0 ;  /* 0x0000000000007941 */ /* 0x001fea0003800000 */
.L_x_434:
[----:B------:R-:W-:Y:S01]  /*9800*/  BSSY B0, `(.L_x_436) ;  /* 0x000001a000007945 */ /* 0x000fe20003800000 */
[----:B------:R-:W-:Y:S05]  /*9810*/  @P1 BRA `(.L_x_437) ;  /* 0x0000018000001947 */ /* 0x000fea0003800000 */
[----:B------:R-:W-:Y:S01]  /*9820*/  IADD3 R0, R3, c[0x0][0x18c], RZ ;  /* 0x0000630003007a10 */ /* 0x000fe20007ffe0ff */
[----:B-----5:R0:W1:-:S03]  /*9830*/  DADD R6, R6, R32 ;  /* 0x0000000006067229 */ /* 0x0200460000000020 */
        /* <DEDUP_REMOVED lines=22> */
.L_x_437:
[----:B01234-:R-:W-:Y:S05]  /*99a0*/  BSYNC B0 ;  /* 0x0000000000007941 */ /* 0x01ffea0003800000 */
.L_x_436:
        /* <DEDUP_REMOVED lines=13> */
.L_x_413:
        /* <DEDUP_REMOVED lines=83> */
.L_x_440:
[----:B----4-:R-:W-:Y:S02]  /*9fb0*/  IADD3 R12, R0, c[0x0][0x18c], RZ ;  /* 0x00006300000c7a10 */ /* 0x010fe40007ffe0ff */
[----:B------:R-:W-:-:S02]  /*9fc0*/  SHF.R.U32.HI R75, RZ, 0x1, R0 ;  /* 0x00000001ff4b7819 */ /* 0x000fc40000011600 */
[----:B------:R-:W-:Y:S02]  /*9fd0*/  IADD3 R0, R12, c[0x0][0x18c], RZ ;  /* 0x000063000c007a10 */ /* 0x000fe40007ffe0ff */
[----:B------:R-:W-:Y:S01]  /*9fe0*/  SHF.R.U32.HI R77, RZ, 0x1, R12 ;  /* 0x00000001ff4d7819 */ /* 0x000fe2000001160c */
[----:B------:R-:W-:Y:S01]  /*9ff0*/  IMAD.WIDE.U32 R74, R75, 0x20, R18 ;  /* 0x000000204b4a7825 */ /* 0x000fe200078e0012 */
[----:B------:R-:W-:Y:S02]  /*a000*/  SHF.R.U32.HI R41, RZ, 0x1, R0 ;  /* 0x00000001ff297819 */ /* 0x000fe40000011600 */
[----:B------:R-:W-:Y:S01]  /*a010*/  IADD3 R0, R0, c[0x0][0x18c], RZ ;  /* 0x0000630000007a10 */ /* 0x000fe20007ffe0ff */
[----:B------:R-:W-:Y:S01]  /*a020*/  IMAD.WIDE.U32 R76, R77, 0x20, R18 ;  /* 0x000000204d4c7825 */ /* 0x000fe200078e0012 */
[----:B0-----:R-:W2:Y:S02]  /*a030*/  LDG.E.128 R36, [R74.64] ;  /* 0x000000244a247981 */ /* 0x001ea4000c1e1d00 */
[----:B------:R-:W-:Y:S01]  /*a040*/  SHF.R.U32.HI R49, RZ, 0x1, R0 ;  /* 0x00000001ff317819 */ /* 0x000fe20000011600 */
[--C-:B------:R-:W-:Y:S01]  /*a050*/  IMAD.WIDE.U32 R40, R41, 0x20, R18.reuse ;  /* 0x0000002029287825 */ /* 0x100fe200078e0012 */
[----:B------:R-:W3:Y:S03]  /*a060*/  LDG.E.128 R32, [R74.64+0x10] ;  /* 0x000010244a207981 */ /* 0x000ee6000c1e1d00 */
[----:B------:R-:W-:Y:S01]  /*a070*/  IMAD.WIDE.U32 R48, R49, 0x20, R18 ;  /* 0x0000002031307825 */ /* 0x000fe200078e0012 */
[----:B------:R0:W4:Y:S04]  /*a080*/  LDG.E.128 R52, [R40.64] ;  /* 0x0000002428347981 */ /* 0x000128000c1e1d00 */
[----:B------:R1:W5:Y:S04]  /*a090*/  LDG.E.128 R44, [R48.64] ;  /* 0x00000024302c7981 */ /* 0x000368000c1e1d00 */
[----:B------:R-:W4:Y:S04]  /*a0a0*/  LDG.E.128 R28, [R76.64] ;  /* 0x000000244c1c7981 */ /* 0x000f28000c1e1d00 */
[----:B------:R-:W5:Y:S04]  /*a0b0*/  LDG.E.128 R12, [R76.64+0x10] ;  /* 0x000010244c0c7981 */ /* 0x000f68000c1e1d00 */
[----:B0-----:R-:W5:Y:S04]  /*a0c0*/  LDG.E.128 R40, [R40.64+0x10] ;  /* 0x0000102428287981 */ /* 0x001f68000c1e1d00 */
[----:B-1----:R-:W5:Y:S01]  /*a0d0*/  LDG.E.128 R48, [R48.64+0x10] ;  /* 0x0000102430307981 */ /* 0x002f62000c1e1d00 */
        /* <DEDUP_REMOVED lines=18> */
[----:B------:R4:W0:Y:S01]  /*a200*/  DADD R72, R50, R72 ;  /* 0x0000000032487229 */ /* 0x0008220000000048 */
[----:B-123--:R-:W-:Y:S05]  /*a210*/  @!P0 BRA `(.L_x_440) ;  /* 0xfffffd9000008947 */ /* 0x00efea000383ffff */
[----:B------:R-:W-:Y:S05]  /*a220*/  BSYNC B1 ;  /* 0x0000000000017941 */ /* 0x000fea0003800000 */
.L_x_439:
[----:B------:R-:W-:Y:S05]  /*a230*/  BSYNC B0 ;  /* 0x0000000000007941 */ /* 0x000fea0003800000 */
.L_x_438:
[----:B------:R-:W-:Y:S01]  /*a240*/  ISETP.GE.U32.AND P1, PT, R0, c[0x0][0x184], PT ;  /* 0x0000610000007a0c */ /* 0x000fe20003f26070 */
[----:B------:R-:W-:-:S12]  /*a250*/  BSSY B0, `(.L_x_441) ;  /* 0x000001a000007945 */ /* 0x000fd80003800000 */
[----:B------:R-:W-:Y:S05]  /*a260*/  @P1 BRA `(.L_x_442) ;  /* 0x0000018000001947 */ /* 0x000fea0003800000 */
[----:B------:R-:W-:-:S05]  /*a270*/  SHF.R.U32.HI R75, RZ, 0x1, R0 ;  /* 0x00000001ff4b7819 */ /* 0x000fca0000011600 */
[----:B------:R-:W-:-:S05]  /*a280*/  IMAD.WIDE.U32 R74, R75, 0x20, R18 ;  /* 0x000000204b4a7825 */ /* 0x000fca00078e0012 */
[----:B0-----:R0:W5:Y:S04]  /*a290*/  LDG.E.128 R36, [R74.64] ;  /* 0x000000244a247981 */ /* 0x001168000c1e1d00 */
[----:B------:R0:W5:Y:S01]  /*a2a0*/  LDG.E.128 R32, [R74.64+0x10] ;  /* 0x000010244a207981 */ /* 0x000162000c1e1d00 */
[----:B------:R-:W-:-:S04]  /*a2b0*/  IADD3 R3, R0, c[0x0][0x18c], RZ ;  /* 0x0000630000037a10 */ /* 0x000fc80007ffe0ff */
[----:B------:R-:W-:-:S13]  /*a2c0*/  ISETP.GE.U32.AND P0, PT, R3, c[0x0][0x184], PT ;  /* 0x0000610003007a0c */ /* 0x000fda0003f06070 */
[----:B------:R-:W-:Y:S05]  /*a2d0*/  @P0 BRA `(.L_x_442) ;  /* 0x0000011000000947 */ /* 0x000fea0003800000 */
[----:B0-----:R-:W-:-:S05]  /*a2e0*/  SHF.R.U32.HI R75, RZ, 0x1, R3 ;  /* 0x00000001ff4b7819 */ /* 0x001fca0000011603 */
[----:B------:R-:W-:-:S05]  /*a2f0*/  IMAD.WIDE.U32 R74, R75, 0x20, R18 ;  /* 0x000000204b4a7825 */ /* 0x000fca00078e0012 */
[----:B----4-:R0:W5:Y:S04]  /*a300*/  LDG.E.128 R28, [R74.64] ;  /* 0x000000244a1c7981 */ /* 0x010168000c1e1d00 */
        /* <DEDUP_REMOVED lines=8> */
[----:B------:R0:W5:Y:S04]  /*a390*/  LDG.E.128 R52, [R74.64] ;  /* 0x000000244a347981 */ /* 0x000168000c1e1d00 */
[----:B------:R0:W5:Y:S01]  /*a3a0*/  LDG.E.128 R40, [R74.64+0x10] ;  /* 0x000010244a287981 */ /* 0x000162000c1e1d00 */
[----:B------:R-:W-:-:S05]  /*a3b0*/  @!P0 SHF.R.U32.HI R3, RZ, 0x1, R16 ;  /* 0x00000001ff038819 */ /* 0x000fca0000011610 */
[----:B------:R-:W-:-:S05]  /*a3c0*/  @!P0 IMAD.WIDE.U32 R18, R3, 0x20, R18 ;  /* 0x0000002003128825 */ /* 0x000fca00078e0012 */
[----:B------:R0:W5:Y:S04]  /*a3d0*/  @!P0 LDG.E.128 R44, [R18.64] ;  /* 0x00000024122c8981 */ /* 0x000168000c1e1d00 */
[----:B------:R0:W5:Y:S02]  /*a3e0*/  @!P0 LDG.E.128 R48, [R18.64+0x10] ;  /* 0x0000102412308981 */ /* 0x000164000c1e1d00 */
.L_x_442:
[----:B0-----:R-:W-:Y:S05]  /*a3f0*/  BSYNC B0 ;  /* 0x0000000000007941 */ /* 0x001fea0003800000 */
.L_x_441:
        /* <DEDUP_REMOVED lines=26> */
.L_x_444:
[----:B01234-:R-:W-:Y:S05]  /*a5a0*/  BSYNC B0 ;  /* 0x0000000000007941 */ /* 0x01ffea0003800000 */
.L_x_443:
        /* <DEDUP_REMOVED lines=8> */
[----:B0-----:R0:W2:-:S04]  /*a630*/  DADD R26, R26, R72 ;  /* 0x000000001a1a7229 */ /* 0x0010880000000048 */
[----:B------:R0:W3:-:S04]  /*a640*/  DADD R24, R20, R24 ;  /* 0x0000000014187229 */ /* 0x0000c80000000018 */
[----:B-1----:R0:W1:-:S04]  /*a650*/  DADD R6, R10, R6 ;  /* 0x000000000a067229 */ /* 0x0020480000000006 */
[----:B------:R0:W4:-:S06]  /*a660*/  DADD R4, R8, R4 ;  /* 0x0000000008047229 */ /* 0x00010c0000000004 */
.L_x_398:
[----:B-123--:R-:W-:Y:S05]  /*a670*/  BSYNC B6 ;  /* 0x0000000000067941 */ /* 0x00efea0003800000 */
.L_x_397:
[----:B------:R-:W-:-:S13]  /*a680*/  ISETP.NE.AND P0, PT, RZ, c[0x0][0x19c], PT ;  /* 0x00006700ff007a0c */ /* 0x000fda0003f05270 */
[----:B------:R-:W-:Y:S05]  /*a690*/  @!P0 BRA `(.L_x_445) ;  /* 0x0000020000008947 */ /* 0x000fea0003800000 */
[----:B------:R-:W-:Y:S01]  /*a6a0*/  IMAD R0, R2, c[0x0][0x0], R17 ;  /* 0x0000000002007a24 */ /* 0x000fe200078e0211 */
[----:B------:R-:W-:Y:S02]  /*a6b0*/  ULDC UR4, c[0x0][0x4] ;  /* 0x0000010000047ab9 */ /* 0x000fe40000000800 */
[----:B------:R-:W-:Y:S02]  /*a6c0*/  USHF.R.U32.HI UR4, URZ, 0x1, UR4 ;  /* 0x000000013f047899 */ /* 0x000fe40008011604 */
[C---:B0-----:R-:W-:Y:S02]  /*a6d0*/  SHF.L.U32 R9, R0.reuse, 0x5, RZ ;  /* 0x0000000500097819 */ /* 0x041fe400000006ff */
[----:B------:R-:W-:Y:S02]  /*a6e0*/  LEA R3, R0, 0x10, 0x5 ;  /* 0x0000001000037811 */ /* 0x000fe400078e28ff */
[----:B------:R-:W-:Y:S01]  /*a6f0*/  ISETP.NE.AND P0, PT, RZ, UR4, PT ;  /* 0x00000004ff007c0c */ /* 0x000fe2000bf05270 */
[----:B----4-:R0:W-:Y:S04]  /*a700*/  STS.128 [R9+0x10], R4 ;  /* 0x0000100409007388 */ /* 0x0101e80000000c00 */
[----:B------:R0:W-:Y:S08]  /*a710*/  STS.128 [R9+0x20], R24 ;  /* 0x0000201809007388 */ /* 0x0001f00000000c00 */
[----:B------:R-:W-:Y:S05]  /*a720*/  @!P0 BRA `(.L_x_445) ;  /* 0x0000017000008947 */ /* 0x000fea0003800000 */
[----:B0-----:R-:W-:-:S05]  /*a730*/  IMAD.U32 R9, RZ, RZ, UR4 ;  /* 0x00000004ff097e24 */ /* 0x001fca000f8e00ff */
.L_x_448:
        /* <DEDUP_REMOVED lines=8> */
[----:B0-----:R-:W-:Y:S05]  /*a7c0*/  @P0 BRA `(.L_x_447) ;  /* 0x000000a000000947 */ /* 0x001fea0003800000 */
[----:B------:R-:W-:-:S04]  /*a7d0*/  IMAD R0, R0, c[0x0][0x0], R17 ;  /* 0x0000000000007a24 */ /* 0x000fc800078e0211 */
[----:B------:R-:W-:-:S05]  /*a7e0*/  IMAD.SHL.U32 R0, R0, 0x20, RZ ;  /* 0x0000002000007824 */ /* 0x000fca00078e00ff */
[----:B------:R-:W0:Y:S04]  /*a7f0*/  LDS.128 R8, [R0+0x10] ;  /* 0x0000100000087984 */ /* 0x000e280000000c00 */
[----:B-----5:R-:W1:Y:S01]  /*a800*/  LDS.128 R12, [R0+0x20] ;  /* 0x00002000000c7984 */ /* 0x020e620000000c00 */
[----:B0-----:R-:W-:-:S04]  /*a810*/  DADD R4, R4, R8 ;  /* 0x0000000004047229 */ /* 0x001fc80000000008 */
[----:B------:R-:W0:-:S04]  /*a820*/  DADD R6, R6, R10 ;  /* 0x0000000006067229 */ /* 0x000e08000000000a */
[----:B-1----:R-:W-:-:S03]  /*a830*/  DADD R24, R24, R12 ;  /* 0x0000000018187229 */ /* 0x002fc6000000000c */
[----:B0-----:R0:W-:Y:S01]  /*a840*/  STS.128 [R3], R4 ;  /* 0x0000000403007388 */ /* 0x0011e20000000c00 */
[----:B------:R-:W1:-:S07]  /*a850*/  DADD R26, R26, R14 ;  /* 0x000000001a1a7229 */ /* 0x000e4e000000000e */
[----:B-1----:R0:W-:Y:S04]  /*a860*/  STS.128 [R3+0x10], R24 ;  /* 0x0000101803007388 */ /* 0x0021e80000000c00 */
.L_x_447:
[----:B------:R-:W-:Y:S05]  /*a870*/  BSYNC B0 ;  /* 0x0000000000007941 */ /* 0x000fea0003800000 */
.L_x_446:
[----:B------:R-:W-:Y:S01]  /*a880*/  MOV R9, R16 ;  /* 0x0000001000097202 */ /* 0x000fe20000000f00 */
[----:B------:R-:W-:Y:S05]  /*a890*/  @P1 BRA `(.L_x_448) ;  /* 0xfffffea000001947 */ /* 0x000fea000383ffff */
.L_x_445:
[----:B------:R-:W-:-:S13]  /*a8a0*/  ISETP.NE.AND P0, PT, RZ, c[0x0][0x198], PT ;  /* 0x00006600ff007a0c */ /* 0x000fda0003f05270 */
[----:B------:R-:W-:Y:S05]  /*a8b0*/  @!P0 BRA `(.L_x_449) ;  /* 0x0000037000008947 */ /* 0x000fea0003800000 */
[----:B0-----:R-:W-:Y:S01]  /*a8c0*/  IMAD.MOV.U32 R3, RZ, RZ, c[0x0][0x0] ;  /* 0x00000000ff037624 */ /* 0x001fe200078e00ff */
[----:B------:R-:W-:-:S04]  /*a8d0*/  MOV R0, c[0x0][0x0] ;  /* 0x0000000000007a02 */ /* 0x000fc80000000f00 */
        /* <DEDUP_REMOVED lines=8> */
[----:B----4-:R0:W-:Y:S01]  /*a960*/  STS.128 [R9+0x10], R4 ;  /* 0x0000100409007388 */ /* 0x0101e20000000c00 */
[----:B------:R-:W-:-:S03]  /*a970*/  ISETP.GE.AND P0, PT, R3, 0x20, PT ;  /* 0x000000200300780c */ /* 0x000fc60003f06270 */
[----:B------:R0:W-:Y:S10]  /*a980*/  STS.128 [R9+0x20], R24 ;  /* 0x0000201809007388 */ /* 0x0001f40000000c00 */
[----:B------:R-:W-:Y:S05]  /*a990*/  @!P0 BRA `(.L_x_450) ;  /* 0x0000015000008947 */ /* 0x000fea0003800000 */
.L_x_453:
[----:B------:R-:W-:Y:S01]  /*a9a0*/  IMAD.IADD R0, R17, 0x1, R3 ;  /* 0x0000000111007824 */ /* 0x000fe200078e0203 */
[----:B------:R-:W-:Y:S01]  /*a9b0*/  WARPSYNC 0xffffffff ;  /* 0xffffffff00007948 */ /* 0x000fe20003800000 */
[----:B------:R-:W-:Y:S03]  /*a9c0*/  BAR.SYNC.DEFER_BLOCKING 0x0 ;  /* 0x0000000000007b1d */ /* 0x000fe60000010000 */
[----:B------:R-:W-:-:S03]  /*a9d0*/  ISETP.GE.U32.AND P0, PT, R0, c[0x0][0x0], PT ;  /* 0x0000000000007a0c */ /* 0x000fc60003f06070 */
[----:B------:R-:W-:Y:S01]  /*a9e0*/  BSSY B0, `(.L_x_451) ;  /* 0x000000c000007945 */ /* 0x000fe20003800000 */
[----:B------:R-:W-:-:S13]  /*a9f0*/  ISETP.GE.U32.OR P0, PT, R17, R3, P0 ;  /* 0x000000031100720c */ /* 0x000fda0000706470 */
[----:B0-----:R-:W-:Y:S05]  /*aa00*/  @P0 BRA `(.L_x_452) ;  /* 0x0000009000000947 */ /* 0x001fea0003800000 */
[----:B------:R-:W-:-:S05]  /*aa10*/  LEA R0, R3, R19, 0x5 ;  /* 0x0000001303007211 */ /* 0x000fca00078e28ff */
[----:B0-----:R-:W0:Y:S04]  /*aa20*/  LDS.128 R8, [R0] ;  /* 0x0000000000087984 */ /* 0x001e280000000c00 */
[----:B-----5:R-:W1:Y:S01]  /*aa30*/  LDS.128 R12, [R0+0x10] ;  /* 0x00001000000c7984 */ /* 0x020e620000000c00 */
[----:B0-----:R-:W-:-:S04]  /*aa40*/  DADD R4, R4, R8 ;  /* 0x0000000004047229 */ /* 0x001fc80000000008 */
[----:B------:R-:W0:-:S04]  /*aa50*/  DADD R6, R6, R10 ;  /* 0x0000000006067229 */ /* 0x000e08000000000a */
[----:B-1----:R-:W-:-:S03]  /*aa60*/  DADD R24, R24, R12 ;  /* 0x0000000018187229 */ /* 0x002fc6000000000c */
[----:B0-----:R0:W-:Y:S01]  /*aa70*/  STS.128 [R19], R4 ;  /* 0x0000000413007388 */ /* 0x0011e20000000c00 */
[----:B------:R-:W1:-:S07]  /*aa80*/  DADD R26, R26, R14 ;  /* 0x000000001a1a7229 */ /* 0x000e4e000000000e */
[----:B-1----:R0:W-:Y:S04]  /*aa90*/  STS.128 [R19+0x10], R24 ;  /* 0x0000101813007388 */ /* 0x0021e80000000c00 */
.L_x_452:
[----:B------:R-:W-:Y:S05]  /*aaa0*/  BSYNC B0 ;  /* 0x0000000000007941 */ /* 0x000fea0003800000 */
.L_x_451:
[----:B------:R-:W-:-:S04]  /*aab0*/  SHF.R.S32.HI R3, RZ, 0x1, R3 ;  /* 0x00000001ff037819 */ /* 0x000fc80000011403 */
[----:B------:R-:W-:-:S13]  /*aac0*/  ISETP.GE.AND P0, PT, R3, 0x20, PT ;  /* 0x000000200300780c */ /* 0x000fda0003f06270 */
[----:B------:R-:W-:Y:S05]  /*aad0*/  @P0 BRA `(.L_x_453) ;  /* 0xfffffec000000947 */ /* 0x000fea000383ffff */
[----:B------:R-:W-:-:S05]  /*aae0*/  IMAD.MOV.U32 R0, RZ, RZ, 0x20 ;  /* 0x00000020ff007424 */ /* 0x000fca00078e00ff */
.L_x_450:
[----:B------:R-:W-:Y:S01]  /*aaf0*/  ISETP.GE.AND P0, PT, R0, 0x2, PT ;  /* 0x000000020000780c */ /* 0x000fe20003f06270 */
[----:B------:R-:W-:Y:S01]  /*ab00*/  WARPSYNC 0xffffffff ;  /* 0xffffffff00007948 */ /* 0x000fe20003800000 */
[----:B------:R-:W-:Y:S11]  /*ab10*/  BAR.SYNC.DEFER_BLOCKING 0x0 ;  /* 0x0000000000007b1d */ /* 0x000ff60000010000 */
[----:B------:R-:W-:Y:S05]  /*ab20*/  @!P0 BRA `(.L_x_449) ;  /* 0x0000010000008947 */ /* 0x000fea0003800000 */
[----:B------:R-:W-:-:S05]  /*ab30*/  MOV R3, 0x1 ;  /* 0x0000000100037802 */ /* 0x000fca0000000f00 */
.L_x_454:
[----:B0---4-:R-:W-:Y:S04]  /*ab40*/  SHFL.DOWN PT, R9, R5, R3, 0x1f ;  /* 0x08001f0305097589 */ /* 0x011fe800000e0000 */
[----:B------:R-:W0:Y:S04]  /*ab50*/  SHFL.DOWN PT, R8, R4, R3, 0x1f ;  /* 0x08001f0304087589 */ /* 0x000e2800000e0000 */
[----:B------:R-:W-:Y:S04]  /*ab60*/  SHFL.DOWN PT, R11, R7, R3, 0x1f ;  /* 0x08001f03070b7589 */ /* 0x000fe800000e0000 */
[----:B------:R-:W1:Y:S04]  /*ab70*/  SHFL.DOWN PT, R10, R6, R3, 0x1f ;  /* 0x08001f03060a7589 */ /* 0x000e6800000e0000 */
[----:B-----5:R-:W-:Y:S04]  /*ab80*/  SHFL.DOWN PT, R13, R25, R3, 0x1f ;  /* 0x08001f03190d7589 */ /* 0x020fe800000e0000 */
[----:B------:R-:W2:Y:S04]  /*ab90*/  SHFL.DOWN PT, R12, R24, R3, 0x1f ;  /* 0x08001f03180c7589 */ /* 0x000ea800000e0000 */
[----:B------:R-:W-:Y:S04]  /*aba0*/  SHFL.DOWN PT, R15, R27, R3, 0x1f ;  /* 0x08001f031b0f7589 */ /* 0x000fe800000e0000 */
[----:B------:R3:W4:Y:S01]  /*abb0*/  SHFL.DOWN PT, R14, R26, R3, 0x1f ;  /* 0x08001f031a0e7589 */ /* 0x00072200000e0000 */
[----:B0-----:R0:W0:-:S04]  /*abc0*/  DADD R4, R8, R4 ;  /* 0x0000000008047229 */ /* 0x0010080000000004 */
[----:B-1----:R1:W0:Y:S01]  /*abd0*/  DADD R6, R10, R6 ;  /* 0x000000000a067229 */ /* 0x0022220000000006 */
[----:B---3--:R-:W-:-:S05]  /*abe0*/  IMAD.SHL.U32 R3, R3, 0x2, RZ ;  /* 0x0000000203037824 */ /* 0x008fca00078e00ff */
[----:B------:R-:W-:Y:S01]  /*abf0*/  ISETP.GE.AND P0, PT, R3, R0, PT ;  /* 0x000000000300720c */ /* 0x000fe20003f06270 */
[----:B--2---:R1:W2:-:S04]  /*ac00*/  DADD R24, R12, R24 ;  /* 0x000000000c187229 */ /* 0x0042880000000018 */
[----:B----4-:R1:W3:-:S08]  /*ac10*/  DADD R26, R14, R26 ;  /* 0x000000000e1a7229 */ /* 0x0102d0000000001a */
[----:B0123--:R-:W-:Y:S05]  /*ac20*/  @!P0 BRA `(.L_x_454) ;  /* 0xffffff1000008947 */ /* 0x00ffea000383ffff */
.L_x_449:
[----:B------:R-:W-:Y:S01]  /*ac30*/  ISETP.NE.AND P1, PT, RZ, c[0x0][0x354], PT ;  /* 0x0000d500ff007a0c */ /* 0x000fe20003f25270 */
[----:B-----5:R-:W-:-:S12]  /*ac40*/  CS2R R28, SRZ ;  /* 0x00000000001c7805 */ /* 0x020fd8000001ff00 */
[----:B------:R-:W-:Y:S05]  /*ac50*/  @!P1 BRA `(.L_x_455) ;  /* 0x00000c8000009947 */ /* 0x000fea0003800000 */
[----:B------:R-:W-:Y:S01]  /*ac60*/  HFMA2.MMA R0, -RZ, RZ, 0, 5.9604644775390625e-08 ;  /* 0x00000001ff007435 */ /* 0x000fe200000001ff */
[----:B0-----:R-:W-:Y:S01]  /*ac70*/  MOV R8, RZ ;  /* 0x000000ff00087202 */ /* 0x001fe20000000f00 */
[----:B------:R-:W-:-:S04]  /*ac80*/  IMAD.MOV.U32 R9, RZ, RZ, R23 ;  /* 0x000000ffff097224 */ /* 0x000fc800078e0017 */
[----:B------:R-:W-:-:S04]  /*ac90*/  IMAD.HI.U32 R8, R23, c[0x0][0x35c], R8 ;  /* 0x0000d70017087a27 */ /* 0x000fc800078e0008 */
[----:B------:R-:W-:Y:S02]  /*aca0*/  ISETP.NE.AND P0, PT, R0, c[0x0][0x354], PT ;  /* 0x0000d50000007a0c */ /* 0x000fe40003f05270 */
[----:B------:R-:W-:-:S05]  /*acb0*/  SHF.R.U32.HI R9, RZ, c[0x0][0x360], R8 ;  /* 0x0000d800ff097a19 */ /* 0x000fca0000011608 */
[----:B------:R-:W-:-:S04]  /*acc0*/  IMAD.MOV R3, RZ, RZ, -R9 ;  /* 0x000000ffff037224 */ /* 0x000fc800078e0a09 */
        /* <DEDUP_REMOVED lines=193> */
.L_x_455:
[----:B0-----:R-:W-:-:S05]  /*b8e0*/  IADD3 R10, P0, R29, c[0x0][0x558], RZ ;  /* 0x000156001d0a7a10 */ /* 0x001fca0007f1e0ff */
[----:B------:R-:W-:Y:S01]  /*b8f0*/  IMAD.X R11, RZ, RZ, c[0x0][0x55c], P0 ;  /* 0x00015700ff0b7624 */ /* 0x000fe200000e06ff */
        /* <DEDUP_REMOVED lines=200> */
.L_x_456:
        /* <DEDUP_REMOVED lines=12> */
[----:B------:R-:W-:Y:S01]  /*c640*/  IMAD R11, R17, c[0x0][0x1a4], RZ ;  /* 0x00006900110b7a24 */ /* 0x000fe200078e02ff */
[----:B------:R-:W-:-:S03]  /*c650*/  CS2R R22, SRZ ;  /* 0x0000000000167805 */ /* 0x000fc6000001ff00 */
[----:B------:R-:W-:-:S04]  /*c660*/  IMAD R11, R2, c[0x0][0x1a8], R11 ;  /* 0x00006a00020b7a24 */ /* 0x000fc800078e020b */
[----:B0-----:R-:W-:-:S04]  /*c670*/  IMAD R11, R0, c[0x0][0x190], R11 ;  /* 0x00006400000b7a24 */ /* 0x001fc800078e020b */
[----:B------:R-:W-:Y:S01]  /*c680*/  IMAD.SHL.U32 R13, R11, 0x2, RZ ;  /* 0x000000020b0d7824 */ /* 0x000fe200078e00ff */
        /* <DEDUP_REMOVED lines=199> */
.L_x_458:
        /* <DEDUP_REMOVED lines=202> */
.L_x_459:
[----:B------:R-:W-:Y:S01]  /*dfa0*/  ISETP.NE.AND P0, PT, RZ, c[0x0][0x198], PT ;  /* 0x00006600ff007a0c */ /* 0x000fe20003f05270 */
[----:B------:R-:W-:Y:S01]  /*dfb0*/  BSSY B0, `(.L_x_460) ;  /* 0x000000a000007945 */ /* 0x000fe20003800000 */
[----:B------:R-:W-:Y:S02]  /*dfc0*/  PRMT R12, RZ, 0x7610, R12 ;  /* 0x00007610ff0c7816 */ /* 0x000fe4000000000c */
[----:B------:R-:W-:-:S04]  /*dfd0*/  ISETP.NE.AND P0, PT, R17, RZ, P0 ;  /* 0x000000ff1100720c */ /* 0x000fc80000705270 */
[----:B------:R-:W-:-:S13]  /*dfe0*/  ISETP.GE.OR P0, PT, R13, c[0x0][0x188], P0 ;  /* 0x000062000d007a0c */ /* 0x000fda0000706670 */
[----:B------:R-:W-:Y:S05]  /*dff0*/  @P0 BRA `(.L_x_461) ;  /* 0x0000005000000947 */ /* 0x000fea0003800000 */
[----:B------:R-:W-:Y:S01]  /*e000*/  ISETP.NE.AND P1, PT, RZ, c[0x0][0x19c], PT ;  /* 0x00006700ff007a0c */ /* 0x000fe20003f25270 */
[----:B------:R-:W-:-:S12]  /*e010*/  HFMA2.MMA R12, -RZ, RZ, 0, 5.9604644775390625e-08 ;  /* 0x00000001ff0c7435 */ /* 0x000fd800000001ff */
[----:B------:R-:W-:-:S04]  /*e020*/  @P1 ISETP.NE.AND P0, PT, R2, RZ, PT ;  /* 0x000000ff0200120c */ /* 0x000fc80003f05270 */
[----:B------:R-:W-:-:S04]  /*e030*/  @P1 SEL R13, RZ, 0x1, P0 ;  /* 0x00000001ff0d1807 */ /* 0x000fc80000000000 */
[----:B------:R-:W-:Y:S02]  /*e040*/  @P1 PRMT R12, R13, 0x7610, R12 ;  /* 0x000076100d0c1816 */ /* 0x000fe4000000000c */
.L_x_461:
[----:B------:R-:W-:Y:S05]  /*e050*/  BSYNC B0 ;  /* 0x0000000000007941 */ /* 0x000fea0003800000 */
.L_x_460:
[----:B------:R-:W-:Y:S01]  /*e060*/  PRMT R12, R12, 0x9910, RZ ;  /* 0x000099100c0c7816 */ /* 0x000fe200000000ff */
[----:B------:R-:W-:Y:S01]  /*e070*/  BSSY B0, `(.L_x_462) ;  /* 0x000000c000007945 */ /* 0x000fe20003800000 */
[----:B------:R-:W-:Y:S02]  /*e080*/  LOP3.LUT P0, RZ, R17, R2, RZ, 0xfc, !PT ;  /* 0x0000000211ff7212 */ /* 0x000fe4000780fcff */
[----:B------:R-:W-:-:S13]  /*e090*/  ISETP.NE.AND P1, PT, R12, RZ, PT ;  /* 0x000000ff0c00720c */ /* 0x000fda0003f25270 */
[----:B------:R-:W-:Y:S05]  /*e0a0*/  @!P1 BRA `(.L_x_463) ;  /* 0x0000008000009947 */ /* 0x000fea0003800000 */
[----:B------:R-:W0:Y:S01]  /*e0b0*/  S2R R13, SR_CTAID.Y ;  /* 0x00000000000d7919 */ /* 0x000e220000002600 */
[----:B------:R-:W-:Y:S01]  /*e0c0*/  ISETP.NE.AND P2, PT, RZ, c[0x0][0x198], PT ;  /* 0x00006600ff007a0c */ /* 0x000fe20003f45270 */
[----:B0-----:R-:W-:Y:S02]  /*e0d0*/  IMAD R12, R0, c[0x0][0x10], R13 ;  /* 0x00000400000c7a24 */ /* 0x001fe400078e020d */
[----:B------:R-:W-:-:S10]  /*e0e0*/  IMAD.MOV.U32 R13, RZ, RZ, 0x20 ;  /* 0x00000020ff0d7424 */ /* 0x000fd400078e00ff */
[----:B------:R-:W-:-:S04]  /*e0f0*/  @!P2 IMAD R12, R12, c[0x0][0x0], R17 ;  /* 0x000000000c0caa24 */ /* 0x000fc800078e0211 */
[----:B------:R-:W-:-:S05]  /*e100*/  IMAD.WIDE.U32 R12, R12, R13, c[0x0][0x570] ;  /* 0x00015c000c0c7625 */ /* 0x000fca00078e000d */
[----:B----4-:R0:W-:Y:S04]  /*e110*/  STG.E.128 [R12.64], R4 ;  /* 0x000000040c007986 */ /* 0x0101e8000c101d24 */
[----:B------:R0:W-:Y:S02]  /*e120*/  STG.E.128 [R12.64+0x10], R24 ;  /* 0x000010180c007986 */ /* 0x0001e4000c101d24 */
.L_x_463:
[----:B------:R-:W-:Y:S05]  /*e130*/  BSYNC B0 ;  /* 0x0000000000007941 */ /* 0x000fea0003800000 */
.L_x_462:
        /* <DEDUP_REMOVED lines=12> */
[----:B0---4-:R-:W0:Y:S01]  /*e200*/  S2R R5, SR_LANEID ;  /* 0x0000000000057919 */ /* 0x011e220000000000 */
[----:B------:R-:W-:-:S02]  /*e210*/  VOTEU.ANY UR4, UPT, PT ;  /* 0x0000000000047886 */ /* 0x000fc400038e0100 */
[----:B------:R-:W0:Y:S08]  /*e220*/  FLO.U32 R12, UR4 ;  /* 0x00000004000c7d00 */ /* 0x000e3000080e0000 */
[----:B------:R-:W1:Y:S01]  /*e230*/  POPC R7, UR4 ;  /* 0x0000000400077d09 */ /* 0x000e620008000000 */
[----:B0-----:R-:W-:Y:S02]  /*e240*/  ISETP.EQ.U32.AND P0, PT, R12, R5, PT ;  /* 0x000000050c00720c */ /* 0x001fe40003f02070 */
[----:B------:R-:W-:-:S05]  /*e250*/  MOV R5, 0x4 ;  /* 0x0000000400057802 */ /* 0x000fca0000000f00 */
[----:B------:R-:W-:-:S06]  /*e260*/  IMAD.WIDE.U32 R4, R0, R5, c[0x0][0x578] ;  /* 0x00015e0000047625 */ /* 0x000fcc00078e0005 */
        /* <DEDUP_REMOVED lines=12> */
.L_x_465:
[----:B------:R-:W-:Y:S05]  /*e330*/  BSYNC B0 ;  /* 0x0000000000007941 */ /* 0x000fea0003800000 */
.L_x_464:
[----:B------:R-:W-:Y:S01]  /*e340*/  BAR.SYNC.DEFER_BLOCKING 0x0 ;  /* 0x0000000000007b1d */ /* 0x000fe20000010000 */
[----:B0-----:R-:W-:-:S05]  /*e350*/  IADD3 R12, P2, R22, c[0x0][0x558], RZ ;  /* 0x00015600160c7a10 */ /* 0x001fca0007f5e0ff */
[----:B------:R-:W-:Y:S01]  /*e360*/  IMAD.X R13, RZ, RZ, c[0x0][0x55c], P2 ;  /* 0x00015700ff0d7624 */ /* 0x000fe200010e06ff */
[----:B----4-:R-:W0:Y:S02]  /*e370*/  LDS.U8 R4, [RZ] ;  /* 0x00000000ff047984 */ /* 0x010e240000000000 */
[----:B0-----:R-:W-:-:S13]  /*e380*/  ISETP.NE.AND P0, PT, R4, RZ, PT ;  /* 0x000000ff0400720c */ /* 0x001fda0003f05270 */
[----:B------:R-:W-:Y:S05]  /*e390*/  @!P0 EXIT ;  /* 0x000000000000894d */ /* 0x000fea0003800000 */
[----:B------:R-:W-:Y:S01]  /*e3a0*/  ISETP.NE.AND P0, PT, RZ, c[0x0][0x198], PT ;  /* 0x00006600ff007a0c */ /* 0x000fe20003f05270 */
[----:B------:R-:W-:Y:S01]  /*e3b0*/  IMAD.MOV.U32 R6, RZ, RZ, c[0x0][0x178] ;  /* 0x00005e00ff067624 */ /* 0x000fe200078e00ff */
[----:B------:R-:W-:Y:S02]  /*e3c0*/  MOV R4, c[0x0][0x170] ;  /* 0x00005c0000047a02 */ /* 0x000fe40000000f00 */
[----:B------:R-:W-:Y:S02]  /*e3d0*/  MOV R5, c[0x0][0x174] ;  /* 0x00005d0000057a02 */ /* 0x000fe40000000f00 */
        /* <DEDUP_REMOVED lines=16> */
[----:B------:R-:W-:-:S11]  /*e4e0*/  MOV R27, c[0x0][0x17c] ;  /* 0x00005f00001b7a02 */ /* 0x000fd60000000f00 */
[----:B------:R-:W-:Y:S05]  /*e4f0*/  @P0 BRA `(.L_x_469) ;  /* 0x0000011000000947 */ /* 0x000fea0003800000 */
[----:B------:R-:W-:Y:S01]  /*e500*/  IMAD.MOV.U32 R24, RZ, RZ, c[0x0][0x170] ;  /* 0x00005c00ff187624 */ /* 0x000fe200078e00ff */
[----:B------:R-:W-:Y:S01]  /*e510*/  MOV R25, c[0x0][0x174] ;  /* 0x00005d0000197a02 */ /* 0x000fe20000000f00 */
[----:B------:R-:W-:Y:S01]  /*e520*/  IMAD.MOV.U32 R27, RZ, RZ, c[0x0][0x17c] ;  /* 0x00005f00ff1b7624 */ /* 0x000fe200078e00ff */
[----:B------:R-:W-:Y:S02]  /*e530*/  MOV R26, c[0x0][0x178] ;  /* 0x00005e00001a7a02 */ /* 0x000fe40000000f00 */
.L_x_470:
[----:B------:R-:W-:Y:S01]  /*e540*/  HFMA2.MMA R15, -RZ, RZ, 0, 1.9073486328125e-06 ;  /* 0x00000020ff0f7435 */ /* 0x000fe200000001ff */
[----:B------:R-:W-:-:S09]  /*e550*/  IMAD R14, R0, c[0x0][0x10], R19 ;  /* 0x00000400000e7a24 */ /* 0x000fd200078e0213 */
[----:B------:R-:W-:-:S05]  /*e560*/  IMAD.WIDE.U32 R14, R14, R15, c[0x0][0x570] ;  /* 0x00015c000e0e7625 */ /* 0x000fca00078e000f */
[----:B0-----:R-:W2:Y:S04]  /*e570*/  LDG.E.128 R28, [R14.64] ;  /* 0x000000240e1c7981 */ /* 0x001ea8000c1e1d00 */
[----:B------:R-:W3:Y:S01]  /*e580*/  LDG.E.128 R32, [R14.64+0x10] ;  /* 0x000010240e207981 */ /* 0x000ee2000c1e1d00 */
[----:B------:R-:W-:-:S05]  /*e590*/  MOV R16, c[0x0][0x0] ;  /* 0x0000000000107a02 */ /* 0x000fca0000000f00 */
[----:B------:R-:W-:-:S05]  /*e5a0*/  IMAD R19, R16, c[0x0][0x4], R19 ;  /* 0x0000010010137a24 */ /* 0x000fca00078e0213 */
[----:B------:R-:W-:Y:S01]  /*e5b0*/  ISETP.GE.U32.AND P0, PT, R19, c[0x0][0x194], PT ;  /* 0x0000650013007a0c */ /* 0x000fe20003f06070 */
[----:B--2---:R0:W1:-:S04]  /*e5c0*/  DADD R4, R28, R4 ;  /* 0x000000001c047229 */ /* 0x0040480000000004 */
[----:B------:R0:W2:-:S04]  /*e5d0*/  DADD R6, R30, R6 ;  /* 0x000000001e067229 */ /* 0x0000880000000006 */
[----:B---3--:R0:W3:-:S04]  /*e5e0*/  DADD R24, R32, R24 ;  /* 0x0000000020187229 */ /* 0x0080c80000000018 */
[----:B----4-:R0:W4:Y:S01]  /*e5f0*/  DADD R26, R34, R26 ;  /* 0x00000000221a7229 */ /* 0x010122000000001a */
[----:B-123--:R-:W-:Y:S05]  /*e600*/  @!P0 BRA `(.L_x_470) ;  /* 0xffffff3000008947 */ /* 0x00efea000383ffff */
.L_x_469:
[----:B------:R-:W-:Y:S05]  /*e610*/  BSYNC B1 ;  /* 0x0000000000017941 */ /* 0x000fea0003800000 */
.L_x_468:
[----:B------:R-:W-:Y:S05]  /*e620*/  BRA `(.L_x_471) ;  /* 0x0000018000007947 */ /* 0x000fea0003800000 */
.L_x_467:
[----:B------:R-:W-:Y:S01]  /*e630*/  ISETP.GE.U32.AND P0, PT, R2, c[0x0][0x194], PT ;  /* 0x0000650002007a0c */ /* 0x000fe20003f06070 */
[----:B------:R-:W-:Y:S01]  /*e640*/  IMAD.MOV.U32 R24, RZ, RZ, c[0x0][0x170] ;  /* 0x00005c00ff187624 */ /* 0x000fe200078e00ff */
[----:B------:R-:W-:Y:S01]  /*e650*/  MOV R25, c[0x0][0x174] ;  /* 0x00005d0000197a02 */ /* 0x000fe20000000f00 */
[----:B------:R-:W-:Y:S01]  /*e660*/  IMAD.MOV.U32 R27, RZ, RZ, c[0x0][0x17c] ;  /* 0x00005f00ff1b7624 */ /* 0x000fe200078e00ff */
[----:B------:R-:W-:-:S09]  /*e670*/  MOV R26, c[0x0][0x178] ;  /* 0x00005e00001a7a02 */ /* 0x000fd20000000f00 */
[----:B------:R-:W-:Y:S05]  /*e680*/  @P0 BRA `(.L_x_471) ;  /* 0x0000012000000947 */ /* 0x000fea0003800000 */
[----:B------:R-:W-:Y:S01]  /*e690*/  MOV R19, R2 ;  /* 0x0000000200137202 */ /* 0x000fe20000000f00 */
[----:B------:R-:W-:Y:S01]  /*e6a0*/  IMAD.MOV.U32 R25, RZ, RZ, c[0x0][0x174] ;  /* 0x00005d00ff197624 */ /* 0x000fe200078e00ff */
[----:B------:R-:W-:Y:S02]  /*e6b0*/  MOV R24, c[0x0][0x170] ;  /* 0x00005c0000187a02 */ /* 0x000fe40000000f00 */
[----:B------:R-:W-:Y:S02]  /*e6c0*/  MOV R26, c[0x0][0x178] ;  /* 0x00005e00001a7a02 */ /* 0x000fe40000000f00 */
[----:B------:R-:W-:Y:S02]  /*e6d0*/  MOV R27, c[0x0][0x17c] ;  /* 0x00005f00001b7a02 */ /* 0x000fe40000000f00 */
.L_x_472:
[----:B------:R-:W-:Y:S02]  /*e6e0*/  IMAD R14, R0, c[0x0][0x10], R19 ;  /* 0x00000400000e7a24 */ /* 0x000fe400078e0213 */
[----:B------:R-:W-:Y:S02]  /*e6f0*/  IMAD.MOV.U32 R15, RZ, RZ, 0x20 ;  /* 0x00000020ff0f7424 */ /* 0x000fe400078e00ff */
[----:B------:R-:W-:-:S04]  /*e700*/  IMAD R14, R14, c[0x0][0x0], R17 ;  /* 0x000000000e0e7a24 */ /* 0x000fc800078e0211 */
[----:B------:R-:W-:-:S05]  /*e710*/  IMAD.WIDE.U32 R14, R14, R15, c[0x0][0x570] ;  /* 0x00015c000e0e7625 */ /* 0x000fca00078e000f */
[----:B0-----:R-:W2:Y:S04]  /*e720*/  LDG.E.128 R28, [R14.64] ;  /* 0x000000240e1c7981 */ /* 0x001ea8000c1e1d00 */
[----:B------:R-:W3:Y:S01]  /*e730*/  LDG.E.128 R32, [R14.64+0x10] ;  /* 0x000010240e207981 */ /* 0x000ee2000c1e1d00 */
[----:B------:R-:W-:-:S04]  /*e740*/  IADD3 R19, R19, c[0x0][0x4], RZ ;  /* 0x0000010013137a10 */ /* 0x000fc80007ffe0ff */
[----:B------:R-:W-:Y:S01]  /*e750*/  ISETP.GE.U32.AND P0, PT, R19, c[0x0][0x194], PT ;  /* 0x0000650013007a0c */ /* 0x000fe20003f06070 */
[----:B--2---:R0:W1:-:S04]  /*e760*/  DADD R4, R28, R4 ;  /* 0x000000001c047229 */ /* 0x0040480000000004 */
[----:B------:R0:W2:-:S04]  /*e770*/  DADD R6, R30, R6 ;  /* 0x000000001e067229 */ /* 0x0000880000000006 */
[----:B---3--:R0:W3:-:S04]  /*e780*/  DADD R24, R32, R24 ;  /* 0x0000000020187229 */ /* 0x0080c80000000018 */
[----:B----4-:R0:W4:Y:S01]  /*e790*/  DADD R26, R34, R26 ;  /* 0x00000000221a7229 */ /* 0x010122000000001a */
[----:B-123--:R-:W-:Y:S05]  /*e7a0*/  @!P0 BRA `(.L_x_472) ;  /* 0xffffff3000008947 */ /* 0x00efea000383ffff */
.L_x_471:
[----:B------:R-:W-:Y:S05]  /*e7b0*/  BSYNC B0 ;  /* 0x0000000000007941 */ /* 0x000fea0003800000 */
.L_x_466:
[----:B------:R-:W-:Y:S01]  /*e7c0*/  IMAD R0, R2, c[0x0][0x0], R17 ;  /* 0x0000000002007a24 */ /* 0x000fe200078e0211 */
[----:B------:R-:W-:Y:S02]  /*e7d0*/  ULDC UR4, c[0x0][0x4] ;  /* 0x0000010000047ab9 */ /* 0x000fe40000000800 */
[----:B------:R-:W-:Y:S02]  /*e7e0*/  USHF.R.U32.HI UR4, URZ, 0x1, UR4 ;  /* 0x000000013f047899 */ /* 0x000fe40008011604 */
[C---:B------:R-:W-:Y:S02]  /*e7f0*/  SHF.L.U32 R15, R0.reuse, 0x5, RZ ;  /* 0x00000005000f7819 */ /* 0x040fe400000006ff */
[----:B------:R-:W-:Y:S02]  /*e800*/  LEA R19, R0, 0x10, 0x5 ;  /* 0x0000001000137811 */ /* 0x000fe400078e28ff */
[----:B------:R-:W-:Y:S01]  /*e810*/  ISETP.NE.AND P0, PT, RZ, UR4, PT ;  /* 0x00000004ff007c0c */ /* 0x000fe2000bf05270 */
[----:B------:R1:W-:Y:S04]  /*e820*/  STS.128 [R15+0x10], R4 ;  /* 0x000010040f007388 */ /* 0x0003e80000000c00 */
[----:B----4-:R1:W-:Y:S08]  /*e830*/  STS.128 [R15+0x20], R24 ;  /* 0x000020180f007388 */ /* 0x0103f00000000c00 */
[----:B------:R-:W-:Y:S05]  /*e840*/  @!P0 BRA `(.L_x_473) ;  /* 0x0000015000008947 */ /* 0x000fea0003800000 */
[----:B-1----:R-:W-:-:S05]  /*e850*/  MOV R15, UR4 ;  /* 0x00000004000f7c02 */ /* 0x002fca0008000f00 */
.L_x_476:
[----:B------:R-:W-:Y:S01]  /*e860*/  IMAD.IADD R0, R2, 0x1, R15 ;  /* 0x0000000102007824 */ /* 0x000fe200078e020f */
[----:B------:R-:W-:Y:S01]  /*e870*/  BAR.SYNC.DEFER_BLOCKING 0x0 ;  /* 0x0000000000007b1d */ /* 0x000fe20000010000 */
[----:B------:R-:W-:-:S03]  /*e880*/  ISETP.GT.AND P2, PT, R15, 0x1, PT ;  /* 0x000000010f00780c */ /* 0x000fc60003f44270 */
[----:B------:R-:W-:Y:S02]  /*e890*/  ISETP.GE.U32.AND P0, PT, R0, c[0x0][0x4], PT ;  /* 0x0000010000007a0c */ /* 0x000fe40003f06070 */
[----:B------:R-:W-:Y:S02]  /*e8a0*/  BSSY B0, `(.L_x_474) ;  /* 0x000000e000007945 */ /* 0x000fe40003800000 */
[----:B------:R-:W-:Y:S02]  /*e8b0*/  ISETP.GE.U32.OR P0, PT, R2, R15, P0 ;  /* 0x0000000f0200720c */ /* 0x000fe40000706470 */
[----:B------:R-:W-:-:S11]  /*e8c0*/  SHF.R.S32.HI R15, RZ, 0x1, R15 ;  /* 0x00000001ff0f7819 */ /* 0x000fd6000001140f */
[----:B0-----:R-:W-:Y:S05]  /*e8d0*/  @P0 BRA `(.L_x_475) ;  /* 0x000000a000000947 */ /* 0x001fea0003800000 */
[----:B------:R-:W-:-:S05]  /*e8e0*/  IMAD R0, R0, c[0x0][0x0], R17 ;  /* 0x0000000000007a24 */ /* 0x000fca00078e0211 */
[----:B------:R-:W-:-:S05]  /*e8f0*/  SHF.L.U32 R0, R0, 0x5, RZ ;  /* 0x0000000500007819 */ /* 0x000fca00000006ff */
[----:B0-----:R-:W0:Y:S04]  /*e900*/  LDS.128 R28, [R0+0x10] ;  /* 0x00001000001c7984 */ /* 0x001e280000000c00 */
[----:B------:R-:W1:Y:S01]  /*e910*/  LDS.128 R32, [R0+0x20] ;  /* 0x0000200000207984 */ /* 0x000e620000000c00 */
[----:B0-----:R-:W-:-:S04]  /*e920*/  DADD R4, R4, R28 ;  /* 0x0000000004047229 */ /* 0x001fc8000000001c */
[----:B------:R-:W0:-:S04]  /*e930*/  DADD R6, R6, R30 ;  /* 0x0000000006067229 */ /* 0x000e08000000001e */
[----:B-1----:R-:W-:-:S03]  /*e940*/  DADD R24, R24, R32 ;  /* 0x0000000018187229 */ /* 0x002fc60000000020 */
[----:B0-----:R0:W-:Y:S01]  /*e950*/  STS.128 [R19], R4 ;  /* 0x0000000413007388 */ /* 0x0011e20000000c00 */
[----:B------:R-:W1:-:S07]  /*e960*/  DADD R26, R26, R34 ;  /* 0x000000001a1a7229 */ /* 0x000e4e0000000022 */
[----:B-1----:R0:W-:Y:S04]  /*e970*/  STS.128 [R19+0x10], R24 ;  /* 0x0000101813007388 */ /* 0x0021e80000000c00 */
.L_x_475:
[----:B------:R-:W-:Y:S05]  /*e980*/  BSYNC B0 ;  /* 0x0000000000007941 */ /* 0x000fea0003800000 */
.L_x_474:
[----:B------:R-:W-:Y:S05]  /*e990*/  @P2 BRA `(.L_x_476) ;  /* 0xfffffec000002947 */ /* 0x000fea000383ffff */
.L_x_473:
[----:B------:R-:W-:-:S13]  /*e9a0*/  ISETP.NE.AND P0, PT, RZ, c[0x0][0x198], PT ;  /* 0x00006600ff007a0c */ /* 0x000fda0003f05270 */
[----:B------:R-:W-:Y:S05]  /*e9b0*/  @!P0 BRA `(.L_x_477) ;  /* 0x0000034000008947 */ /* 0x000fea0003800000 */
[----:B------:R-:W-:-:S04]  /*e9c0*/  MOV R0, 0x20 ;  /* 0x0000002000007802 */ /* 0x000fc80000000f00 */
[----:B------:R-:W-:Y:S01]  /*e9d0*/  ISETP.LT.AND P0, PT, R0, c[0x0][0x0], PT ;  /* 0x0000000000007a0c */ /* 0x000fe20003f01270 */
[----:B------:R-:W-:-:S12]  /*e9e0*/  IMAD.MOV.U32 R0, RZ, RZ, c[0x0][0x0] ;  /* 0x00000000ff007624 */ /* 0x000fd800078e00ff */
[----:B------:R-:W-:Y:S05]  /*e9f0*/  @!P0 BRA `(.L_x_478) ;  /* 0x000001d000008947 */ /* 0x000fea0003800000 */
[----:B------:R-:W-:Y:S01]  /*ea00*/  MOV R0, c[0x0][0x0] ;  /* 0x0000000000007a02 */ /* 0x000fe20000000f00 */
[----:B------:R2:W-:Y:S03]  /*ea10*/  STS.128 [R19], R4 ;  /* 0x0000000413007388 */ /* 0x0005e60000000c00 */
[----:B------:R-:W-:Y:S01]  /*ea20*/  LEA.HI R0, R0, c[0x0][0x0], RZ, 0x1 ;  /* 0x0000000000007a11 */ /* 0x000fe200078f08ff */
[----:B------:R2:W-:Y:S03]  /*ea30*/  STS.128 [R19+0x10], R24 ;  /* 0x0000101813007388 */ /* 0x0005e60000000c00 */
[----:B------:R-:W-:Y:S01]  /*ea40*/  SHF.R.S32.HI R2, RZ, 0x1, R0 ;  /* 0x00000001ff027819 */ /* 0x000fe20000011400 */
[----:B------:R-:W-:-:S03]  /*ea50*/  HFMA2.MMA R0, -RZ, RZ, 0, 1.9073486328125e-06 ;  /* 0x00000020ff007435 */ /* 0x000fc600000001ff */
[----:B------:R-:W-:-:S13]  /*ea60*/  ISETP.GE.AND P0, PT, R2, 0x20, PT ;  /* 0x000000200200780c */ /* 0x000fda0003f06270 */
[----:B------:R-:W-:Y:S05]  /*ea70*/  @!P0 BRA `(.L_x_478) ;  /* 0x0000015000008947 */ /* 0x000fea0003800000 */
[----:B--2---:R-:W-:-:S05]  /*ea80*/  IMAD.MOV.U32 R0, RZ, RZ, R2 ;  /* 0x000000ffff007224 */ /* 0x004fca00078e0002 */
.L_x_481:
[----:B------:R-:W-:Y:S01]  /*ea90*/  IADD3 R2, R17, R0, RZ ;  /* 0x0000000011027210 */ /* 0x000fe20007ffe0ff */
[----:B------:R-:W-:Y:S03]  /*eaa0*/  BAR.SYNC.DEFER_BLOCKING 0x0 ;  /* 0x0000000000007b1d */ /* 0x000fe60000010000 */
[----:B------:R-:W-:-:S03]  /*eab0*/  ISETP.GE.U32.AND P0, PT, R2, c[0x0][0x0], PT ;  /* 0x0000000002007a0c */ /* 0x000fc60003f06070 */
[----:B------:R-:W-:Y:S01]  /*eac0*/  BSSY B0, `(.L_x_479) ;  /* 0x000000c000007945 */ /* 0x000fe20003800000 */
[----:B------:R-:W-:-:S13]  /*ead0*/  ISETP.GE.U32.OR P0, PT, R17, R0, P0 ;  /* 0x000000001100720c */ /* 0x000fda0000706470 */
[----:B01----:R-:W-:Y:S05]  /*eae0*/  @P0 BRA `(.L_x_480) ;  /* 0x0000009000000947 */ /* 0x003fea0003800000 */
[----:B------:R-:W-:-:S05]  /*eaf0*/  LEA R2, R0, R19, 0x5 ;  /* 0x0000001300027211 */ /* 0x000fca00078e28ff */
[----:B0-----:R-:W0:Y:S04]  /*eb00*/  LDS.128 R28, [R2] ;  /* 0x00000000021c7984 */ /* 0x001e280000000c00 */
[----:B------:R-:W2:Y:S01]  /*eb10*/  LDS.128 R32, [R2+0x10] ;  /* 0x0000100002207984 */ /* 0x000ea20000000c00 */
[----:B01----:R-:W-:-:S04]  /*eb20*/  DADD R4, R4, R28 ;  /* 0x0000000004047229 */ /* 0x003fc8000000001c */
[----:B------:R-:W0:-:S04]  /*eb30*/  DADD R6, R6, R30 ;  /* 0x0000000006067229 */ /* 0x000e08000000001e */
[----:B--2---:R-:W-:-:S03]  /*eb40*/  DADD R24, R24, R32 ;  /* 0x0000000018187229 */ /* 0x004fc60000000020 */
[----:B0-----:R0:W-:Y:S01]  /*eb50*/  STS.128 [R19], R4 ;  /* 0x0000000413007388 */ /* 0x0011e20000000c00 */
[----:B------:R-:W1:-:S07]  /*eb60*/  DADD R26, R26, R34 ;  /* 0x000000001a1a7229 */ /* 0x000e4e0000000022 */
[----:B-1----:R0:W-:Y:S04]  /*eb70*/  STS.128 [R19+0x10], R24 ;  /* 0x0000101813007388 */ /* 0x0021e80000000c00 */
.L_x_480:
[----:B------:R-:W-:Y:S05]  /*eb80*/  BSYNC B0 ;  /* 0x0000000000007941 */ /* 0x000fea0003800000 */
.L_x_479:
[----:B------:R-:W-:-:S04]  /*eb90*/  SHF.R.S32.HI R0, RZ, 0x1, R0 ;  /* 0x00000001ff007819 */ /* 0x000fc80000011400 */
[----:B------:R-:W-:-:S13]  /*eba0*/  ISETP.GE.AND P0, PT, R0, 0x20, PT ;  /* 0x000000200000780c */ /* 0x000fda0003f06270 */
[----:B------:R-:W-:Y:S05]  /*ebb0*/  @P0 BRA `(.L_x_481) ;  /* 0xfffffed000000947 */ /* 0x000fea000383ffff */
[----:B------:R-:W-:-:S04]  /*ebc0*/  IMAD.MOV.U32 R0, RZ, RZ, 0x20 ;  /* 0x00000020ff007424 */ /* 0x000fc800078e00ff */
.L_x_478:
[----:B--2---:R-:W-:Y:S01]  /*ebd0*/  BAR.SYNC.DEFER_BLOCKING 0x0 ;  /* 0x0000000000007b1d */ /* 0x004fe20000010000 */
[----:B------:R-:W-:-:S13]  /*ebe0*/  ISETP.GE.AND P0, PT, R0, 0x2, PT ;  /* 0x000000020000780c */ /* 0x000fda0003f06270 */
[----:B------:R-:W-:Y:S05]  /*ebf0*/  @!P0 BRA `(.L_x_477) ;  /* 0x0000010000008947 */ /* 0x000fea0003800000 */
[----:B0-----:R-:W-:-:S05]  /*ec00*/  MOV R29, 0x1 ;  /* 0x00000001001d7802 */ /* 0x001fca0000000f00 */
.L_x_482:
[----:B-1----:R-:W-:Y:S04]  /*ec10*/  SHFL.DOWN PT, R15, R5, R29, 0x1f ;  /* 0x08001f1d050f7589 */ /* 0x002fe800000e0000 */
[----:B------:R-:W0:Y:S04]  /*ec20*/  SHFL.DOWN PT, R14, R4, R29, 0x1f ;  /* 0x08001f1d040e7589 */ /* 0x000e2800000e0000 */
[----:B------:R-:W-:Y:S04]  /*ec30*/  SHFL.DOWN PT, R17, R7, R29, 0x1f ;  /* 0x08001f1d07117589 */ /* 0x000fe800000e0000 */
[----:B------:R-:W1:Y:S04]  /*ec40*/  SHFL.DOWN PT, R16, R6, R29, 0x1f ;  /* 0x08001f1d06107589 */ /* 0x000e6800000e0000 */
[----:B------:R-:W-:Y:S04]  /*ec50*/  SHFL.DOWN PT, R19, R25, R29, 0x1f ;  /* 0x08001f1d19137589 */ /* 0x000fe800000e0000 */
[----:B------:R-:W2:Y:S04]  /*ec60*/  SHFL.DOWN PT, R18, R24, R29, 0x1f ;  /* 0x08001f1d18127589 */ /* 0x000ea800000e0000 */
[----:B------:R-:W-:Y:S04]  /*ec70*/  SHFL.DOWN PT, R21, R27, R29, 0x1f ;  /* 0x08001f1d1b157589 */ /* 0x000fe800000e0000 */
[----:B------:R3:W4:Y:S01]  /*ec80*/  SHFL.DOWN PT, R20, R26, R29, 0x1f ;  /* 0x08001f1d1a147589 */ /* 0x00072200000e0000 */
[----:B0-----:R0:W0:-:S04]  /*ec90*/  DADD R4, R14, R4 ;  /* 0x000000000e047229 */ /* 0x0010080000000004 */
[----:B-1----:R1:W0:Y:S01]  /*eca0*/  DADD R6, R16, R6 ;  /* 0x0000000010067229 */ /* 0x0022220000000006 */
[----:B---3--:R-:W-:-:S04]  /*ecb0*/  SHF.L.U32 R29, R29, 0x1, RZ ;  /* 0x000000011d1d7819 */ /* 0x008fc800000006ff */
[----:B------:R-:W-:Y:S01]  /*ecc0*/  ISETP.GE.AND P0, PT, R29, R0, PT ;  /* 0x000000001d00720c */ /* 0x000fe20003f06270 */
[----:B--2---:R1:W2:-:S04]  /*ecd0*/  DADD R24, R18, R24 ;  /* 0x0000000012187229 */ /* 0x0042880000000018 */
[----:B----4-:R1:W3:-:S08]  /*ece0*/  DADD R26, R20, R26 ;  /* 0x00000000141a7229 */ /* 0x0102d0000000001a */
[----:B0123--:R-:W-:Y:S05]  /*ecf0*/  @!P0 BRA `(.L_x_482) ;  /* 0xffffff1000008947 */ /* 0x00ffea000383ffff */
.L_x_477:
        /* <DEDUP_REMOVED lines=9> */
[----:B-1----:R-:W2:Y:S04]  /*ed90*/  LDG.E.128 R12, [R8.64] ;  /* 0x00000024080c7981 */ /* 0x002ea8000c1e1d00 */
[----:B0-----:R-:W3:Y:S01]  /*eda0*/  LDG.E.128 R16, [R8.64+0x10] ;  /* 0x0000102408107981 */ /* 0x001ee2000c1e1d00 */
[----:B--2---:R0:W1:-:S04]  /*edb0*/  DADD R4, R4, R12 ;  /* 0x0000000004047229 */ /* 0x004048000000000c */
[----:B------:R0:W2:-:S04]  /*edc0*/  DADD R6, R6, R14 ;  /* 0x0000000006067229 */ /* 0x000088000000000e */
[----:B---3--:R0:W3:-:S04]  /*edd0*/  DADD R24, R24, R16 ;  /* 0x0000000018187229 */ /* 0x0080c80000000010 */
[----:B------:R0:W4:-:S06]  /*ede0*/  DADD R26, R26, R18 ;  /* 0x000000001a1a7229 */ /* 0x00010c0000000012 */
.L_x_484:
[----:B-123--:R-:W-:Y:S05]  /*edf0*/  @!P1 BRA `(.L_x_485) ;  /* 0x0000037000009947 */ /* 0x00efea0003800000 */
[----:B0-----:R-:W-:Y:S01]  /*ee00*/  IMAD.MOV.U32 R28, RZ, RZ, 0x1 ;  /* 0x00000001ff1c7424 */ /* 0x001fe200078e00ff */
[----:B------:R0:W1:-:S04]  /*ee10*/  DMUL R16, R4, c[0x0][0x160] ;  /* 0x0000580004107a28 */ /* 0x0000480000000000 */
[----:B------:R-:W-:Y:S01]  /*ee20*/  ISETP.NE.AND P0, PT, R28, c[0x0][0x58c], PT ;  /* 0x000163001c007a0c */ /* 0x000fe20003f05270 */
[----:B------:R0:W2:-:S03]  /*ee30*/  DMUL R18, R6, c[0x0][0x160] ;  /* 0x0000580006127a28 */ /* 0x0000860000000000 */
[----:B------:R-:W-:-:S09]  /*ee40*/  P2R R0, PR, RZ, 0x1 ;  /* 0x00000001ff007803 */ /* 0x000fd20000000000 */
[----:B------:R-:W-:Y:S05]  /*ee50*/  @!P0 BRA `(.L_x_486) ;  /* 0x0000013000008947 */ /* 0x000fea0003800000 */
[----:B012---:R-:W-:Y:S01]  /*ee60*/  MOV R0, 0x0 ;  /* 0x0000000000007802 */ /* 0x007fe20000000f00 */
        /* <DEDUP_REMOVED lines=17> */
[----:B-1--4-:R-:W-:Y:S05]  /*ef80*/  CALL.ABS.NOINC R2 ;  /* 0x0000000002007343 */ /* 0x012fea0003c00000 */
.L_x_486:
[----:B012---:R-:W-:Y:S01]  /*ef90*/  IADD3 R2, P0, R23, c[0x0][0x558], RZ ;  /* 0x0001560017027a10 */ /* 0x007fe20007f1e0ff */
[----:B------:R-:W0:Y:S01]  /*efa0*/  DMUL R24, R24, c[0x0][0x160] ;  /* 0x0000580018187a28 */ /* 0x000e220000000000 */
[----:B------:R-:W-:Y:S02]  /*efb0*/  ISETP.NE.AND P6, PT, R28, c[0x0][0x58c], PT ;  /* 0x000163001c007a0c */ /* 0x000fe40003fc5270 */
[----:B------:R-:W-:Y:S01]  /*efc0*/  IADD3.X R3, RZ, c[0x0][0x55c], RZ, P0, !PT ;  /* 0x00015700ff037a10 */ /* 0x000fe200007fe4ff */
[----:B----4-:R-:W1:-:S04]  /*efd0*/  DMUL R26, R26, c[0x0][0x160] ;  /* 0x000058001a1a7a28 */ /* 0x010e480000000000 */
[----:B------:R2:W-:Y:S06]  /*efe0*/  STG.E.128 [R2.64], R16 ;  /* 0x0000001002007986 */ /* 0x0005ec000c101d24 */
[----:B------:R-:W-:Y:S05]  /*eff0*/  @!P6 BRA `(.L_x_487) ;  /* 0x000001300000e947 */ /* 0x000fea0003800000 */
[----:B01----:R-:W-:Y:S01]  /*f000*/  MOV R0, 0x0 ;  /* 0x0000000000007802 */ /* 0x003fe20000000f00 */
[----:B------:R-:W-:Y:S01]  /*f010*/  IMAD.MOV.U32 R5, RZ, RZ, c[0x4][0x594] ;  /* 0x01016500ff057624 */ /* 0x000fe200078e00ff */
[----:B------:R-:W-:Y:S01]  /*f020*/  MOV R4, c[0x4][0x590] ;  /* 0x0101640000047a02 */ /* 0x000fe20000000f00 */
[----:B------:R-:W-:Y:S01]  /*f030*/  IMAD.MOV.U32 R8, RZ, RZ, 0x2ef ;  /* 0x000002efff087424 */ /* 0x000fe200078e00ff */
[----:B--2---:R0:W1:Y:S01]  /*f040*/  LDC.64 R2, c[0x4][R0] ;  /* 0x0100000000027b82 */ /* 0x0040620000000a00 */
[----:B------:R-:W-:Y:S01]  /*f050*/  MOV R6, c[0x4][0x578] ;  /* 0x01015e0000067a02 */ /* 0x000fe20000000f00 */
[----:B------:R-:W-:Y:S01]  /*f060*/  IMAD.MOV.U32 R12, RZ, RZ, 0x1 ;  /* 0x00000001ff0c7424 */ /* 0x000fe200078e00ff */
[----:B------:R-:W-:-:S02]  /*f070*/  MOV R7, c[0x4][0x57c] ;  /* 0x01015f0000077a02 */ /* 0x000fc40000000f00 */
[----:B------:R-:W-:Y:S02]  /*f080*/  MOV R10, c[0x4][0x430] ;  /* 0x01010c00000a7a02 */ /* 0x000fe40000000f00 */
[----:B------:R-:W-:Y:S02]  /*f090*/  MOV R11, c[0x4][0x434] ;  /* 0x01010d00000b7a02 */ /* 0x000fe40000000f00 */
[----:B------:R-:W-:Y:S02]  /*f0a0*/  MOV R13, RZ ;  /* 0x000000ff000d7202 */ /* 0x000fe40000000f00 */
[----:B0-----:R-:W-:Y:S01]  /*f0b0*/  LEPC R14 ;  /* 0x00000000000e734e */ /* 0x001fe20000000000 */
[----:B------:R-:W-:Y:S02]  /*f0c0*/  MOV R9, 0xf130 ;  /* 0x0000f13000097802 */ /* 0x000fe40000000f00 */
[----:B------:R-:W-:Y:S02]  /*f0d0*/  MOV R20, 0xf0b0 ;  /* 0x0000f0b000147802 */ /* 0x000fe40000000f00 */
[----:B------:R-:W-:Y:S02]  /*f0e0*/  MOV R21, 0x0 ;  /* 0x0000000000157802 */ /* 0x000fe40000000f00 */
[----:B------:R-:W-:-:S02]  /*f0f0*/  MOV R0, 0x0 ;  /* 0x0000000000007802 */ /* 0x000fc40000000f00 */
[----:B------:R-:W-:-:S04]  /*f100*/  IADD3 R20, P0, P1, -R20, R9, R14 ;  /* 0x0000000914147210 */ /* 0x000fc8000791e10e */
[----:B------:R-:W-:-:S04]  /*f110*/  IADD3.X R21, ~R0, R21, R15, P0, P1 ;  /* 0x0000001500157210 */ /* 0x000fc800007e250f */
[----:B-1----:R-:W-:Y:S05]  /*f120*/  CALL.ABS.NOINC R2 ;  /* 0x0000000002007343 */ /* 0x002fea0003c00000 */
.L_x_487:
[----:B01----:R-:W-:-:S04]  /*f130*/  IADD3 R22, P0, R22, c[0x0][0x558], RZ ;  /* 0x0001560016167a10 */ /* 0x003fc80007f1e0ff */
[----:B------:R-:W-:-:S05]  /*f140*/  IADD3.X R23, RZ, c[0x0][0x55c], RZ, P0, !PT ;  /* 0x00015700ff177a10 */ /* 0x000fca00007fe4ff */
[----:B------:R-:W-:Y:S01]  /*f150*/  STG.E.128 [R22.64], R24 ;  /* 0x0000001816007986 */ /* 0x000fe2000c101d24 */
[----:B------:R-:W-:Y:S05]  /*f160*/  EXIT ;  /* 0x000000000000794d */ /* 0x000fea0003800000 */
.L_x_485:
[----:B------:R-:W-:Y:S04]  /*f170*/  STG.E.128 [R8.64], R4 ;  /* 0x0000000408007986 */ /* 0x000fe8000c101d24 */
[----:B----4-:R-:W-:Y:S01]  /*f180*/  STG.E.128 [R8.64+0x10], R24 ;  /* 0x0000101808007986 */ /* 0x010fe2000c101d24 */
[----:B------:R-:W-:Y:S05]  /*f190*/  EXIT ;  /* 0x000000000000794d */ /* 0x000fea0003800000 */
.L_x_483:
[----:B------:R-:W-:Y:S01]  /*f1a0*/  ISETP.NE.AND P0, PT, RZ, UR38, PT ;  /* 0x00000026ff007c0c */ /* 0x000fe2000bf05270 */
[----:B------:R-:W-:Y:S02]  /*f1b0*/  ULDC.U8 UR4, c[0x0][0x589] ;  /* 0x0001624000047ab9 */ /* 0x000fe40000000000 */
[----:B------:R-:W-:-:S10]  /*f1c0*/  ISETP.NE.AND P1, PT, RZ, UR4, PT ;  /* 0x00000004ff007c0c */ /* 0x000fd4000bf25270 */
[----:B------:R-:W-:Y:S05]  /*f1d0*/  @!P0 BRA `(.L_x_488) ;  /* 0x0000006000008947 */ /* 0x000fea0003800000 */
[----:B0-----:R-:W2:Y:S04]  /*f1e0*/  LDG.E.128 R16, [R10.64] ;  /* 0x000000240a107981 */ /* 0x001ea8000c1e1d00 */
[----:B------:R-:W3:Y:S01]  /*f1f0*/  LDG.E.128 R28, [R12.64] ;  /* 0x000000240c1c7981 */ /* 0x000ee2000c1e1d00 */
[----:B-12---:R0:W1:-:S04]  /*f200*/  DADD R4, R4, R16 ;  /* 0x0000000004047229 */ /* 0x0060480000000010 */
[----:B------:R0:W2:-:S04]  /*f210*/  DADD R6, R6, R18 ;  /* 0x0000000006067229 */ /* 0x0000880000000012 */
[----:B---3--:R0:W3:-:S04]  /*f220*/  DADD R24, R24, R28 ;  /* 0x0000000018187229 */ /* 0x0080c8000000001c */
[----:B------:R0:W4:-:S06]  /*f230*/  DADD R26, R26, R30 ;  /* 0x000000001a1a7229 */ /* 0x00010c000000001e */
.L_x_488:
        /* <DEDUP_REMOVED lines=26> */
.L_x_490:
        /* <DEDUP_REMOVED lines=26> */
.L_x_491:
[----:B01----:R-:W-:-:S04]  /*f580*/  IADD3 R22, P0, R22, c[0x0][0x558], RZ ;  /* 0x0001560016167a10 */ /* 0x003fc80007f1e0ff */
[----:B------:R-:W-:-:S05]  /*f590*/  IADD3.X R23, RZ, c[0x0][0x55c], RZ, P0, !PT ;  /* 0x00015700ff177a10 */ /* 0x000fca00007fe4ff */
[----:B------:R-:W-:Y:S01]  /*f5a0*/  STG.E.128 [R22.64], R24 ;  /* 0x0000001816007986 */ /* 0x000fe2000c101d24 */
[----:B------:R-:W-:Y:S05]  /*f5b0*/  EXIT ;  /* 0x000000000000794d */ /* 0x000fea0003800000 */
.L_x_489:
[----:B------:R-:W-:Y:S04]  /*f5c0*/  STG.E.128 [R10.64], R4 ;  /* 0x000000040a007986 */ /* 0x000fe8000c101d24 */
[----:B----4-:R-:W-:Y:S01]  /*f5d0*/  STG.E.128 [R12.64], R24 ;  /* 0x000000180c007986 */ /* 0x010fe2000c101d24 */
[----:B------:R-:W-:Y:S05]  /*f5e0*/  EXIT ;  /* 0x000000000000794d */ /* 0x000fea0003800000 */
.L_x_457:
        /* <DEDUP_REMOVED lines=8> */
[----:B------:R-:W0:Y:S01]  /*f670*/  LDC.U8 R0, c[0x0][0x588] ;  /* 0x00016200ff007b82 */ /* 0x000e220000000000 */
[----:B------:R-:W-:-:S04]  /*f680*/  ISETP.NE.U32.AND P0, PT, R8, RZ, PT ;  /* 0x000000ff0800720c */ /* 0x000fc80003f05070 */
[----:B------:R-:W-:-:S13]  /*f690*/  ISETP.NE.AND.EX P0, PT, R3, RZ, PT, P0 ;  /* 0x000000ff0300720c */ /* 0x000fda0003f05300 */
[----:B------:R-:W-:Y:S05]  /*f6a0*/  @!P0 BRA `(.L_x_492) ;  /* 0x0000045000008947 */ /* 0x000fea0003800000 */
[----:B0-----:R-:W-:Y:S01]  /*f6b0*/  ISETP.NE.AND P0, PT, R0, RZ, PT ;  /* 0x000000ff0000720c */ /* 0x001fe20003f05270 */
[----:B------:R-:W-:Y:S02]  /*f6c0*/  ULDC.U8 UR4, c[0x0][0x589] ;  /* 0x0001624000047ab9 */ /* 0x000fe40000000000 */
[----:B------:R-:W-:-:S10]  /*f6d0*/  ISETP.NE.AND P1, PT, RZ, UR4, PT ;  /* 0x00000004ff007c0c */ /* 0x000fd4000bf25270 */
[----:B------:R-:W-:Y:S05]  /*f6e0*/  @!P0 BRA `(.L_x_493) ;  /* 0x0000006000008947 */ /* 0x000fea0003800000 */
[----:B------:R-:W2:Y:S04]  /*f6f0*/  LDG.E.128 R12, [R8.64] ;  /* 0x00000024080c7981 */ /* 0x000ea8000c1e1d00 */
[----:B------:R-:W3:Y:S01]  /*f700*/  LDG.E.128 R16, [R8.64+0x10] ;  /* 0x0000102408107981 */ /* 0x000ee2000c1e1d00 */
[----:B--2-4-:R0:W1:-:S04]  /*f710*/  DADD R4, R4, R12 ;  /* 0x0000000004047229 */ /* 0x014048000000000c */
[----:B------:R0:W2:-:S04]  /*f720*/  DADD R6, R6, R14 ;  /* 0x0000000006067229 */ /* 0x000088000000000e */
[----:B---3--:R0:W3:-:S04]  /*f730*/  DADD R24, R24, R16 ;  /* 0x0000000018187229 */ /* 0x0080c80000000010 */
[----:B------:R0:W4:-:S06]  /*f740*/  DADD R26, R26, R18 ;  /* 0x000000001a1a7229 */ /* 0x00010c0000000012 */
.L_x_493:
[----:B-123--:R-:W-:Y:S05]  /*f750*/  @!P1 BRA `(.L_x_494) ;  /* 0x0000037000009947 */ /* 0x00efea0003800000 */
[----:B------:R-:W-:Y:S01]  /*f760*/  IMAD.MOV.U32 R22, RZ, RZ, 0x1 ;  /* 0x00000001ff167424 */ /* 0x000fe200078e00ff */
[----:B0---4-:R0:W1:-:S04]  /*f770*/  DMUL R16, R4, c[0x0][0x160] ;  /* 0x0000580004107a28 */ /* 0x0110480000000000 */
        /* <DEDUP_REMOVED lines=23> */
.L_x_495:
[----:B012---:R-:W-:Y:S01]  /*f8f0*/  IADD3 R2, P0, R29, c[0x0][0x558], RZ ;  /* 0x000156001d027a10 */ /* 0x007fe20007f1e0ff */
[----:B------:R-:W0:Y:S01]  /*f900*/  DMUL R24, R24, c[0x0][0x160] ;  /* 0x0000580018187a28 */ /* 0x000e220000000000 */
[----:B------:R-:W-:Y:S02]  /*f910*/  ISETP.NE.AND P6, PT, R22, c[0x0][0x58c], PT ;  /* 0x0001630016007a0c */ /* 0x000fe40003fc5270 */
[----:B------:R-:W-:Y:S01]  /*f920*/  IADD3.X R3, RZ, c[0x0][0x55c], RZ, P0, !PT ;  /* 0x00015700ff037a10 */ /* 0x000fe200007fe4ff */
[----:B------:R-:W1:-:S04]  /*f930*/  DMUL R26, R26, c[0x0][0x160] ;  /* 0x000058001a1a7a28 */ /* 0x000e480000000000 */
        /* <DEDUP_REMOVED lines=21> */
.L_x_496:
[----:B01----:R-:W-:-:S04]  /*fa90*/  IADD3 R28, P0, R28, c[0x0][0x558], RZ ;  /* 0x000156001c1c7a10 */ /* 0x003fc80007f1e0ff */
[----:B------:R-:W-:-:S05]  /*faa0*/  IADD3.X R29, RZ, c[0x0][0x55c], RZ, P0, !PT ;  /* 0x00015700ff1d7a10 */ /* 0x000fca00007fe4ff */
[----:B------:R-:W-:Y:S01]  /*fab0*/  STG.E.128 [R28.64], R24 ;  /* 0x000000181c007986 */ /* 0x000fe2000c101d24 */
[----:B------:R-:W-:Y:S05]  /*fac0*/  EXIT ;  /* 0x000000000000794d */ /* 0x000fea0003800000 */
.L_x_494:
[----:B----4-:R-:W-:Y:S04]  /*fad0*/  STG.E.128 [R8.64], R4 ;  /* 0x0000000408007986 */ /* 0x010fe8000c101d24 */
[----:B------:R-:W-:Y:S01]  /*fae0*/  STG.E.128 [R8.64+0x10], R24 ;  /* 0x0000101808007986 */ /* 0x000fe2000c101d24 */
[----:B------:R-:W-:Y:S05]  /*faf0*/  EXIT ;  /* 0x000000000000794d */ /* 0x000fea0003800000 */
.L_x_492:
[----:B0-----:R-:W-:Y:S01]  /*fb00*/  ISETP.NE.AND P0, PT, R0, RZ, PT ;  /* 0x000000ff0000720c */ /* 0x001fe20003f05270 */
[----:B------:R-:W-:Y:S02]  /*fb10*/  ULDC.U8 UR4, c[0x0][0x589] ;  /* 0x0001624000047ab9 */ /* 0x000fe40000000000 */
[----:B------:R-:W-:-:S10]  /*fb20*/  ISETP.NE.AND P1, PT, RZ, UR4, PT ;  /* 0x00000004ff007c0c */ /* 0x000fd4000bf25270 */
[----:B------:R-:W-:Y:S05]  /*fb30*/  @!P0 BRA `(.L_x_497) ;  /* 0x0000006000008947 */ /* 0x000fea0003800000 */
[----:B------:R-:W2:Y:S04]  /*fb40*/  LDG.E.128 R12, [R10.64] ;  /* 0x000000240a0c7981 */ /* 0x000ea8000c1e1d00 */
[----:B------:R-:W3:Y:S01]  /*fb50*/  LDG.E.128 R16, [R20.64] ;  /* 0x0000002414107981 */ /* 0x000ee2000c1e1d00 */
[----:B--2-4-:R0:W1:-:S04]  /*fb60*/  DADD R4, R4, R12 ;  /* 0x0000000004047229 */ /* 0x014048000000000c */
[----:B------:R0:W2:-:S04]  /*fb70*/  DADD R6, R6, R14 ;  /* 0x0000000006067229 */ /* 0x000088000000000e */
[----:B---3--:R0:W3:-:S04]  /*fb80*/  DADD R24, R24, R16 ;  /* 0x0000000018187229 */ /* 0x0080c80000000010 */
[----:B------:R0:W4:-:S06]  /*fb90*/  DADD R26, R26, R18 ;  /* 0x000000001a1a7229 */ /* 0x00010c0000000012 */
.L_x_497:
        /* <DEDUP_REMOVED lines=26> */
.L_x_499:
        /* <DEDUP_REMOVED lines=26> */
.L_x_500:
[----:B01----:R-:W-:-:S04]  /*fee0*/  IADD3 R28, P0, R28, c[0x0][0x558], RZ ;  /* 0x000156001c1c7a10 */ /* 0x003fc80007f1e0ff */
[----:B------:R-:W-:-:S05]  /*fef0*/  IADD3.X R29, RZ, c[0x0][0x55c], RZ, P0, !PT ;  /* 0x00015700ff1d7a10 */ /* 0x000fca00007fe4ff */
[----:B------:R-:W-:Y:S01]  /*ff00*/  STG.E.128 [R28.64], R24 ;  /* 0x000000181c007986 */ /* 0x000fe2000c101d24 */
[----:B------:R-:W-:Y:S05]  /*ff10*/  EXIT ;  /* 0x000000000000794d */ /* 0x000fea0003800000 */
.L_x_498:
[----:B----4-:R-:W-:Y:S04]  /*ff20*/  STG.E.128 [R10.64], R4 ;  /* 0x000000040a007986 */ /* 0x010fe8000c101d24 */
[----:B------:R-:W-:Y:S01]  /*ff30*/  STG.E.128 [R20.64], R24 ;  /* 0x0000001814007986 */ /* 0x000fe2000c101d24 */
[----:B------:R-:W-:Y:S05]  /*ff40*/  EXIT ;  /* 0x000000000000794d */ /* 0x000fea0003800000 */
.L_x_501:
        /* <DEDUP_REMOVED lines=11> */
.L_x_8170:


//--------------------- .text._ZN2at6native13reduce_kernelILi64ELi4ENS0_8ReduceOpIN3c107complexIdEENS0_7MeanOpsIS5_S5_dS5_EEjS5_Li4ELi4EEEEEvT1_ --------------------------
	.section	.text._ZN2at6native13reduce_kernelILi64ELi4ENS0_8ReduceOpIN3c107complexIdEENS0_7MeanOpsIS5_S5_dS5_EEjS5_Li4ELi4EEEEEvT1_,"ax",@progbits
	.sectioninfo	@"SHI_REGISTERS=148"
	.align	128
        .global         _ZN2at6native13reduce_kernelILi64ELi4ENS0_8ReduceOpIN3c107complexIdEENS0_7MeanOpsIS5_S5_dS5_EEjS5_Li4ELi4EEEEEvT1_
        .type           _ZN2at6native13reduce_kernelILi64ELi4ENS0_8ReduceOpIN3c107complexIdEENS0_7MeanOpsIS5_S5_dS5_EEjS5_Li4ELi4EEEEEvT1_,@function
        .size           _ZN2at6native13reduce_kernelILi64ELi4ENS0_8ReduceOpIN3c107complexIdEENS0_7MeanOpsIS5_S5_dS5_EEjS5_Li4ELi4EEEEEvT1_,(.L_x_8171 - _ZN2at6native13reduce_kernelILi64ELi4ENS0_8ReduceOpIN3c107complexIdEENS0_7MeanOpsIS5_S5_dS5_EEjS5_Li4ELi4EEEEEvT1_)
        .other          _ZN2at6native13reduce_kernelILi64ELi4ENS0_8ReduceOpIN3c107complexIdEENS0_7MeanOpsIS5_S5_dS5_EEjS5_Li4ELi4EEEEEvT1_,@"STO_CUDA_ENTRY STV_DEFAULT"
_ZN2at6native13reduce_kernelILi64ELi4ENS0_8ReduceOpIN3c107complexIdEENS0_7MeanOpsIS5_S5_dS5_EEjS5_Li4ELi4EEEEEvT1_:
.text._ZN2at6native13reduce_kernelILi64ELi4ENS0_8ReduceOpIN3c107complexIdEENS0_7MeanOpsIS5_S5_dS5_EEjS5_Li4ELi4EEEEEvT1_:
        /* <DEDUP_REMOVED lines=209> */
.L_x_502:
        /* <DEDUP_REMOVED lines=11> */
[----:B------:R-:W-:Y:S01]  /*0dc0*/  CS2R R130, SRZ ;  /* 0x0000000000827805 */ /* 0x000fe2000001ff00 */
[----:B------:R-:W-:Y:S01]  /*0dd0*/  CS2R R128, SRZ ;  /* 0x0000000000807805 */ /* 0x000fe2000001ff00 */
        /* <DEDUP_REMOVED lines=19> */
[----:B------:R0:W1:Y:S01]  /*0f10*/  LDC.64 R14, c[0x4][R0] ;  /* 0x01000000000e7b82 */ /* 0x0000620000000a00 */
[----:B------:R-:W-:Y:S01]  /*0f20*/  IMAD.MOV.U32 R5, RZ, RZ, c[0x4][0x574] ;  /* 0x01015d00ff057624 */ /* 0x000fe200078e00ff */
[----:B------:R-:W-:Y:S01]  /*0f30*/  MOV R6, c[0x4][0x578] ;  /* 0x01015e0000067a02 */ /* 0x000fe20000000f00 */
[----:B------:R-:W-:Y:S01]  /*0f40*/  IMAD.MOV.U32 R7, RZ, RZ, c[0x4][0x57c] ;  /* 0x01015f00ff077624 */ /* 0x000fe200078e00ff */
[----:B------:R-:W-:Y:S01]  /*0f50*/  MOV R11, c[0x4][0x424] ;  /* 0x01010900000b7a02 */ /* 0x000fe20000000f00 */
[----:B------:R-:W-:Y:S02]  /*0f60*/  IMAD.MOV.U32 R10, RZ, RZ, c[0x4][0x420] ;  /* 0x01010800ff0a7624 */ /* 0x000fe400078e00ff */
[----:B------:R-:W-:-:S02]  /*0f70*/  IMAD.MOV.U32 R12, RZ, RZ, 0x1 ;  /* 0x00000001ff0c7424 */ /* 0x000fc400078e00ff */
        /* <DEDUP_REMOVED lines=10> */
[----:B------:R-:W-:Y:S01]  /*1020*/  MOV R4, c[0x0][0x170] ;  /* 0x00005c0000047a02 */ /* 0x000fe20000000f00 */
[----:B------:R-:W-:Y:S01]  /*1030*/  IMAD.MOV.U32 R5, RZ, RZ, c[0x0][0x174] ;  /* 0x00005d00ff057624 */ /* 0x000fe200078e00ff */
[----:B------:R-:W-:Y:S01]  /*1040*/  LOP3.LUT R10, R0, 0x3, RZ, 0xc0, !PT ;  /* 0x00000003000a7812 */ /* 0x000fe200078ec0ff */
[----:B------:R-:W-:Y:S01]  /*1050*/  IMAD.MOV.U32 R0, RZ, RZ, c[0x0][0x184] ;  /* 0x00006100ff007624 */ /* 0x000fe200078e00ff */
[----:B------:R-:W-:Y:S01]  /*1060*/  MOV R6, c[0x0][0x178] ;  /* 0x00005e0000067a02 */ /* 0x000fe20000000f00 */
[----:B------:R-:W-:Y:S01]  /*1070*/  IMAD.MOV.U32 R7, RZ, RZ, c[0x0][0x17c] ;  /* 0x00005f00ff077624 */ /* 0x000fe200078e00ff */
        /* <DEDUP_REMOVED lines=16> */
.L_x_511:
[----:B------:R-:W-:Y:S05]  /*1180*/  BSYNC B2 ;  /* 0x0000000000027941 */ /* 0x000fea0003800000 */
.L_x_510:
[----:B------:R-:W-:-:S04]  /*1190*/  PRMT R0, R0, 0x9910, RZ ;  /* 0x0000991000007816 */ /* 0x000fc800000000ff */
[----:B------:R-:W-:-:S13]  /*11a0*/  ISETP.NE.AND P0, PT, R0, RZ, PT ;  /* 0x000000ff0000720c */ /* 0x000fda0003f05270 */
[----:B------:R-:W-:Y:S05]  /*11b0*/  @!P0 BRA `(.L_x_509) ;  /* 0x0000007000008947 */ /* 0x000fea0003800000 */
[----:B------:R-:W-:-:S05]  /*11c0*/  IADD3 R3, P0, R17, -R10, RZ ;  /* 0x8000000a11037210 */ /* 0x000fca0007f1e0ff */
[----:B------:R-:W-:Y:S01]  /*11d0*/  IMAD.X R0, RZ, RZ, -0x1, P0 ;  /* 0xffffffffff007424 */ /* 0x000fe200000e06ff */
[----:B------:R-:W-:-:S04]  /*11e0*/  LEA R8, P0, R3, R18, 0x4 ;  /* 0x0000001203087211 */ /* 0x000fc800078020ff */
[----:B------:R-:W-:-:S05]  /*11f0*/  LEA.HI.X R9, R3, R19, R0, 0x4, P0 ;  /* 0x0000001303097211 */ /* 0x000fca00000f2400 */
[----:B------:R-:W2:Y:S02]  /*1200*/  LDG.E.128 R4, [R8.64] ;  /* 0x0000002408047981 */ /* 0x000ea4000c1e1d00 */
[----:B--2---:R-:W0:-:S04]  /*1210*/  DADD R6, R6, c[0x0][0x178] ;  /* 0x00005e0006067629 */ /* 0x004e080000000000 */
[----:B------:R-:W1:-:S06]  /*1220*/  DADD R4, R4, c[0x0][0x170] ;  /* 0x00005c0004047629 */ /* 0x000e4c0000000000 */
.L_x_509:
[----:B0-----:R-:W-:Y:S05]  /*1230*/  BSYNC B1 ;  /* 0x0000000000017941 */ /* 0x001fea0003800000 */
.L_x_508:
[C---:B------:R-:W-:Y:S02]  /*1240*/  IADD3 R3, P0, -R10.reuse, 0x4, RZ ;  /* 0x000000040a037810 */ /* 0x040fe40007f1e1ff */
[----:B------:R-:W-:Y:S02]  /*1250*/  IADD3 R0, R10, c[0x0][0x184], RZ ;  /* 0x000061000a007a10 */ /* 0x000fe40007ffe0ff */
[C---:B------:R-:W-:Y:S02]  /*1260*/  LEA R18, P1, R3.reuse, R18, 0x4 ;  /* 0x0000001203127211 */ /* 0x040fe400078220ff */
[----:B------:R-:W-:Y:S02]  /*1270*/  IADD3.X R8, RZ, -0x1, RZ, P0, !PT ;  /* 0xffffffffff087810 */ /* 0x000fe400007fe4ff */
[----:B------:R-:W-:Y:S02]  /*1280*/  IADD3 R0, R0, -0x4, RZ ;  /* 0xfffffffc00007810 */ /* 0x000fe40007ffe0ff */
[----:B------:R-:W-:-:S02]  /*1290*/  LEA.HI.X R19, R3, R19, R8, 0x4, P1 ;  /* 0x0000001303137211 */ /* 0x000fc400008f2408 */
.L_x_507:
[----:B------:R-:W-:Y:S05]  /*12a0*/  BSYNC B0 ;  /* 0x0000000000007941 */ /* 0x000fea0003800000 */
.L_x_506:
        /* <DEDUP_REMOVED lines=21> */
[----:B------:R-:W-:Y:S01]  /*1400*/  IMAD.MOV.U32 R3, RZ, RZ, R16 ;  /* 0x000000ffff037224 */ /* 0x000fe200078e0010 */
[----:B------:R-:W-:Y:S01]  /*1410*/  MOV R8, c[0x0][0x178] ;  /* 0x00005e0000087a02 */ /* 0x000fe20000000f00 */
[----:B------:R-:W-:Y:S01]  /*1420*/  IMAD.MOV.U32 R9, RZ, RZ, c[0x0][0x17c] ;  /* 0x00005f00ff097624 */ /* 0x000fe200078e00ff */
[----:B------:R-:W-:Y:S01]  /*1430*/  MOV R10, c[0x0][0x170] ;  /* 0x00005c00000a7a02 */ /* 0x000fe20000000f00 */
[----:B------:R-:W-:Y:S01]  /*1440*/  IMAD.MOV.U32 R11, RZ, RZ, c[0x0][0x174] ;  /* 0x00005d00ff0b7624 */ /* 0x000fe200078e00ff */
[----:B------:R-:W-:Y:S01]  /*1450*/  MOV R12, c[0x0][0x178] ;  /* 0x00005e00000c7a02 */ /* 0x000fe20000000f00 */
[----:B------:R-:W-:Y:S01]  /*1460*/  IMAD.MOV.U32 R13, RZ, RZ, c[0x0][0x17c] ;  /* 0x00005f00ff0d7624 */ /* 0x000fe200078e00ff */
[----:B------:R-:W-:Y:S01]  /*1470*/  MOV R14, c[0x0][0x170] ;  /* 0x00005c00000e7a02 */ /* 0x000fe20000000f00 */
[----:B------:R-:W-:Y:S02]  /*1480*/  IMAD.MOV.U32 R15, RZ, RZ, c[0x0][0x174] ;  /* 0x00005d00ff0f7624 */ /* 0x000fe400078e00ff */
.L_x_514:
[----:B------:R-:W-:-:S05]  /*1490*/  IMAD.WIDE.U32 R20, R3, 0x40, R18 ;  /* 0x0000004003147825 */ /* 0x000fca00078e0012 */
[----:B0-----:R-:W2:Y:S04]  /*14a0*/  LDG.E.128 R24, [R20.64] ;  /* 0x0000002414187981 */ /* 0x001ea8000c1e1d00 */
[----:B------:R-:W3:Y:S04]  /*14b0*/  LDG.E.128 R28, [R20.64+0x10] ;  /* 0x00001024141c7981 */ /* 0x000ee8000c1e1d00 */
[----:B----4-:R-:W4:Y:S04]  /*14c0*/  LDG.E.128 R32, [R20.64+0x20] ;  /* 0x0000202414207981 */ /* 0x010f28000c1e1d00 */
[----:B------:R-:W5:Y:S01]  /*14d0*/  LDG.E.128 R36, [R20.64+0x30] ;  /* 0x0000302414247981 */ /* 0x000f62000c1e1d00 */
[----:B------:R-:W-:Y:S01]  /*14e0*/  IADD3 R3, R3, c[0x0][0x18c], RZ ;  /* 0x0000630003037a10 */ /* 0x000fe20007ffe0ff */
[----:B-12---:R0:W1:-:S03]  /*14f0*/  DADD R4, R24, R4 ;  /* 0x0000000018047229 */ /* 0x0060460000000004 */
[----:B0-----:R-:W-:Y:S01]  /*1500*/  LEA R25, R3, 0x3, 0x2 ;  /* 0x0000000303197811 */ /* 0x001fe200078e10ff */
[----:B------:R0:W2:-:S03]  /*1510*/  DADD R6, R26, R6 ;  /* 0x000000001a067229 */ /* 0x0000860000000006 */
[----:B------:R-:W-:Y:S01]  /*1520*/  ISETP.GE.U32.AND P0, PT, R25, R0, PT ;  /* 0x000000001900720c */ /* 0x000fe20003f06070 */
[----:B---3--:R0:W3:-:S04]  /*1530*/  DADD R14, R28, R14 ;  /* 0x000000001c0e7229 */ /* 0x0080c8000000000e */
[----:B------:R0:W0:-:S04]  /*1540*/  DADD R12, R30, R12 ;  /* 0x000000001e0c7229 */ /* 0x000008000000000c */
[----:B----4-:R4:W0:-:S04]  /*1550*/  DADD R10, R32, R10 ;  /* 0x00000000200a7229 */ /* 0x010808000000000a */
[----:B------:R4:W0:-:S04]  /*1560*/  DADD R8, R34, R8 ;  /* 0x0000000022087229 */ /* 0x0008080000000008 */
[----:B-----5:R4:W0:-:S04]  /*1570*/  DADD R124, R36, R124 ;  /* 0x00000000247c7229 */ /* 0x020808000000007c */
[----:B------:R4:W0:Y:S01]  /*1580*/  DADD R126, R38, R126 ;  /* 0x00000000267e7229 */ /* 0x000822000000007e */
[----:B-123--:R-:W-:Y:S05]  /*1590*/  @!P0 BRA `(.L_x_514) ;  /* 0xfffffef000008947 */ /* 0x00efea000383ffff */
.L_x_513:
[----:B------:R-:W-:Y:S05]  /*15a0*/  BSYNC B0 ;  /* 0x0000000000007941 */ /* 0x000fea0003800000 */
.L_x_512:
[----:B------:R-:W-:Y:S01]  /*15b0*/  BSSY B0, `(.L_x_515) ;  /* 0x0000008000007945 */ /* 0x000fe20003800000 */
[----:B------:R-:W-:Y:S01]  /*15c0*/  PRMT R3, RZ, 0x7610, R3 ;  /* 0x00007610ff037816 */ /* 0x000fe20000000003 */
[----:B------:R-:W-:Y:S05]  /*15d0*/  @P1 BRA P2, `(.L_x_516) ;  /* 0x0000005000001947 */ /* 0x000fea0001000000 */
[----:B------:R-:W-:Y:S02]  /*15e0*/  ISETP.NE.AND P0, PT, RZ, c[0x0][0x1a0], PT ;  /* 0x00006800ff007a0c */ /* 0x000fe40003f05270 */
[----:B------:R-:W-:-:S11]  /*15f0*/  MOV R3, 0x1 ;  /* 0x0000000100037802 */ /* 0x000fd60000000f00 */
[----:B------:R-:W-:-:S04]  /*1600*/  @P0 ISETP.NE.AND P1, PT, R22, RZ, PT ;  /* 0x000000ff1600020c */ /* 0x000fc80003f25270 */
[----:B------:R-:W-:-:S04]  /*1610*/  @P0 SEL R16, RZ, 0x1, P1 ;  /* 0x00000001ff100807 */ /* 0x000fc80000800000 */
[----:B------:R-:W-:Y:S02]  /*1620*/  @P0 PRMT R3, R16, 0x7610, R3 ;  /* 0x0000761010030816 */ /* 0x000fe40000000003 */
.L_x_516:
[----:B------:R-:W-:Y:S05]  /*1630*/  BSYNC B0 ;  /* 0x0000000000007941 */ /* 0x000fea0003800000 */
.L_x_515:
[----:B------:R-:W-:Y:S01]  /*1640*/  PRMT R3, R3, 0x9910, RZ ;  /* 0x0000991003037816 */ /* 0x000fe200000000ff */
[----:B------:R-:W-:Y:S03]  /*1650*/  BSSY B0, `(.L_x_517) ;  /* 0x000000b000007945 */ /* 0x000fe60003800000 */
[----:B------:R-:W-:-:S13]  /*1660*/  ISETP.NE.AND P0, PT, R3, RZ, PT ;  /* 0x000000ff0300720c */ /* 0x000fda0003f05270 */
[----:B------:R-:W-:Y:S05]  /*1670*/  @!P0 BRA `(.L_x_518) ;  /* 0x0000008000008947 */ /* 0x000fea0003800000 */
[----:B------:R-:W-:-:S05]  /*1680*/  LOP3.LUT R16, R0, 0xfffffffc, RZ, 0xc0, !PT ;  /* 0xfffffffc00107812 */ /* 0x000fca00078ec0ff */
[----:B------:R-:W-:-:S05]  /*1690*/  IMAD.IADD R3, R16, 0x1, R17 ;  /* 0x0000000110037824 */ /* 0x000fca00078e0211 */
[----:B------:R-:W-:-:S13]  /*16a0*/  ISETP.GE.U32.AND P0, PT, R3, R0, PT ;  /* 0x000000000300720c */ /* 0x000fda0003f06070 */
[----:B------:R-:W-:Y:S05]  /*16b0*/  @P0 BRA `(.L_x_518) ;  /* 0x0000004000000947 */ /* 0x000fea0003800000 */
[----:B------:R-:W-:-:S05]  /*16c0*/  IMAD.WIDE R18, R3, 0x10, R18 ;  /* 0x0000001003127825 */ /* 0x000fca00078e0212 */
[----:B0-----:R-:W2:Y:S02]  /*16d0*/  LDG.E.128 R24, [R18.64] ;  /* 0x0000002412187981 */ /* 0x001ea4000c1e1d00 */
[----:B-12---:R0:W1:-:S04]  /*16e0*/  DADD R4, R4, R24 ;  /* 0x0000000004047229 */ /* 0x0060480000000018 */
[----:B------:R0:W2:-:S06]  /*16f0*/  DADD R6, R6, R26 ;  /* 0x0000000006067229 */ /* 0x00008c000000001a */
.L_x_518:
[----:B-1----:R-:W-:Y:S05]  /*1700*/  BSYNC B0 ;  /* 0x0000000000007941 */ /* 0x002fea0003800000 */
.L_x_517:
[----:B0-2---:R-:W0:Y:S01]  /*1710*/  DADD R6, R12, R6 ;  /* 0x000000000c067229 */ /* 0x005e220000000006 */
[----:B------:R-:W-:Y:S01]  /*1720*/  CS2R R128, SRZ ;  /* 0x0000000000807805 */ /* 0x000fe2000001ff00 */
[----:B------:R-:W-:Y:S01]  /*1730*/  CS2R R130, SRZ ;  /* 0x0000000000827805 */ /* 0x000fe2000001ff00 */
[----:B------:R-:W-:Y:S01]  /*1740*/  CS2R R132, SRZ ;  /* 0x0000000000847805 */ /* 0x000fe2000001ff00 */
[----:B------:R-:W1:Y:S01]  /*1750*/  DADD R4, R14, R4 ;  /* 0x000000000e047229 */ /* 0x000e620000000004 */
[----:B------:R-:W-:Y:S01]  /*1760*/  CS2R R134, SRZ ;  /* 0x0000000000867805 */ /* 0x000fe2000001ff00 */
[----:B------:R-:W-:Y:S01]  /*1770*/  CS2R R24, SRZ ;  /* 0x0000000000187805 */ /* 0x000fe2000001ff00 */
[----:B------:R-:W-:Y:S01]  /*1780*/  CS2R R26, SRZ ;  /* 0x00000000001a7805 */ /* 0x000fe2000001ff00 */
[----:B0-----:R-:W0:-:S04]  /*1790*/  DADD R6, R6, R8 ;  /* 0x0000000006067229 */ /* 0x001e080000000008 */
[----:B-1----:R-:W1:-:S04]  /*17a0*/  DADD R4, R4, R10 ;  /* 0x0000000004047229 */ /* 0x002e48000000000a */
[----:B0-----:R0:W2:-:S04]  /*17b0*/  DADD R126, R6, R126 ;  /* 0x00000000067e7229 */ /* 0x001088000000007e */
[----:B-1----:R0:W1:Y:S01]  /*17c0*/  DADD R124, R4, R124 ;  /* 0x00000000047c7229 */ /* 0x002062000000007c */
[----:B------:R-:W-:Y:S05]  /*17d0*/  BRA `(.L_x_504) ;  /* 0x0000a85000007947 */ /* 0x000fea0003800000 */
.L_x_505:
[----:B------:R-:W-:Y:S01]  /*17e0*/  MOV R4, c[0x0][0x2f0] ;  /* 0x0000bc0000047a02 */ /* 0x000fe20000000f00 */
[----:B------:R-:W-:-:S03]  /*17f0*/  IMAD.MOV.U32 R0, RZ, RZ, 0x1 ;  /* 0x00000001ff007424 */ /* 0x000fc600078e00ff */
[----:B------:R-:W-:Y:S02]  /*1800*/  SHF.R.U32.HI R4, RZ, 0x4, R4 ;  /* 0x00000004ff047819 */ /* 0x000fe40000011604 */
[----:B------:R-:W-:Y:S02]  /*1810*/  ISETP.EQ.AND P2, PT, R0, c[0x0][0x1c0], PT ;  /* 0x0000700000007a0c */ /* 0x000fe40003f42270 */
[----:B------:R-:W-:Y:S02]  /*1820*/  ISETP.NE.AND P0, PT, R4, 0x1, PT ;  /* 0x000000010400780c */ /* 0x000fe40003f05270 */
[----:B------:R-:W-:-:S11]  /*1830*/  ISETP.NE.AND P1, PT, R0, c[0x0][0x1c0], PT ;  /* 0x0000700000007a0c */ /* 0x000fd60003f25270 */
[----:B------:R-:W-:Y:S05]  /*1840*/  @!P0 BRA P2, `(.L_x_519) ;  /* 0x0000933000008947 */ /* 0x000fea0001000000 */
[----:B------:R-:W-:Y:S01]  /*1850*/  MOV R0, c[0x0][0x18c] ;  /* 0x0000630000007a02 */ /* 0x000fe20000000f00 */
[--C-:B------:R-:W-:Y:S01]  /*1860*/  IMAD.MOV.U32 R3, RZ, RZ, R5.reuse ;  /* 0x000000ffff037224 */ /* 0x100fe200078e0005 */
[----:B------:R-:W-:Y:S01]  /*1870*/  MOV R138, c[0x0][0x170] ;  /* 0x00005c00008a7a02 */ /* 0x000fe20000000f00 */
[----:B------:R-:W-:Y:S01]  /*1880*/  IMAD.MOV.U32 R139, RZ, RZ, c[0x0][0x174] ;  /* 0x00005d00ff8b7624 */ /* 0x000fe200078e00ff */
[----:B------:R-:W-:Y:S01]  /*1890*/  MOV R136, c[0x0][0x178] ;  /* 0x00005e0000887a02 */ /* 0x000fe20000000f00 */
[----:B------:R-:W-:Y:S02]  /*18a0*/  IMAD.MOV.U32 R137, RZ, RZ, c[0x0][0x17c] ;  /* 0x00005f00ff897624 */ /* 0x000fe400078e00ff */
        /* <DEDUP_REMOVED lines=159> */
.L_x_528:
[----:B------:R-:W-:Y:S01]  /*22a0*/  HFMA2.MMA R0, -RZ, RZ, 0, 0 ;  /* 0x00000000ff007435 */ /* 0x000fe200000001ff */
[----:B0-----:R-:W-:Y:S01]  /*22b0*/  IMAD.MOV.U32 R4, RZ, RZ, RZ ;  /* 0x000000ffff047224 */ /* 0x001fe200078e00ff */
[----:B--2---:R-:W-:Y:S05]  /*22c0*/  @!P0 BRA `(.L_x_523) ;  /* 0x00000d4000008947 */ /* 0x004fea0003800000 */
[----:B------:R-:W-:Y:S01]  /*22d0*/  MOV R4, RZ ;  /* 0x000000ff00047202 */ /* 0x000fe20000000f00 */
[----:B------:R-:W-:-:S04]  /*22e0*/  IMAD.MOV.U32 R5, RZ, RZ, R3 ;  /* 0x000000ffff057224 */ /* 0x000fc800078e0003 */
[----:B------:R-:W-:Y:S01]  /*22f0*/  IMAD.HI.U32 R4, R3, c[0x0][0x1c8], R4 ;  /* 0x0000720003047a27 */ /* 0x000fe200078e0004 */
[----:B------:R-:W-:-:S04]  /*2300*/  MOV R5, 0x1 ;  /* 0x0000000100057802 */ /* 0x000fc80000000f00 */
        /* <DEDUP_REMOVED lines=208> */
.L_x_523:
[----:B------:R-:W-:-:S04]  /*3010*/  LOP3.LUT R5, R4, 0xffffffc0, RZ, 0xc0, !PT ;  /* 0xffffffc004057812 */ /* 0x000fc800078ec0ff */
[----:B------:R-:W-:-:S05]  /*3020*/  IADD3 R4, P1, R18, R5, RZ ;  /* 0x0000000512047210 */ /* 0x000fca0007f3e0ff */
[----:B------:R-:W-:-:S05]  /*3030*/  IMAD.X R5, RZ, RZ, R19, P1 ;  /* 0x000000ffff057224 */ /* 0x000fca00008e0613 */
[----:B------:R0:W5:Y:S04]  /*3040*/  LDG.E.128 R56, [R4.64] ;  /* 0x0000002404387981 */ /* 0x000168000c1e1d00 */
[----:B------:R0:W5:Y:S04]  /*3050*/  LDG.E.128 R52, [R4.64+0x10] ;  /* 0x0000102404347981 */ /* 0x000168000c1e1d00 */
[----:B------:R0:W5:Y:S04]  /*3060*/  LDG.E.128 R48, [R4.64+0x20] ;  /* 0x0000202404307981 */ /* 0x000168000c1e1d00 */
        /* <DEDUP_REMOVED lines=225> */
.L_x_524:
        /* <DEDUP_REMOVED lines=8> */
[----:B0-----:R-:W-:Y:S01]  /*3f00*/  IMAD.MOV.U32 R4, RZ, RZ, RZ ;  /* 0x000000ffff047224 */ /* 0x001fe200078e00ff */
[----:B------:R-:W-:Y:S01]  /*3f10*/  MOV R0, RZ ;  /* 0x000000ff00007202 */ /* 0x000fe20000000f00 */
[----:B------:R-:W-:Y:S05]  /*3f20*/  @!P0 BRA `(.L_x_525) ;  /* 0x00000d3000008947 */ /* 0x000fea0003800000 */
[----:B------:R-:W-:Y:S01]  /*3f30*/  HFMA2.MMA R4, -RZ, RZ, 0, 0 ;  /* 0x00000000ff047435 */ /* 0x000fe200000001ff */
[----:B------:R-:W-:Y:S01]  /*3f40*/  IMAD.MOV.U32 R5, RZ, RZ, R3 ;  /* 0x000000ffff057224 */ /* 0x000fe200078e0003 */
[----:B------:R-:W-:-:S04]  /*3f50*/  MOV R8, c[0x0][0x1c0] ;  /* 0x0000700000087a02 */ /* 0x000fc80000000f00 */
[----:B------:R-:W-:-:S04]  /*3f60*/  ISETP.NE.AND P1, PT, R8, 0x1, PT ;  /* 0x000000010800780c */ /* 0x000fc80003f25270 */
[----:B------:R-:W-:-:S05]  /*3f70*/  IMAD.HI.U32 R4, R3, c[0x0][0x1c8], R4 ;  /* 0x0000720003047a27 */ /* 0x000fca00078e0004 */
[----:B-1----:R-:W-:-:S05]  /*3f80*/  SHF.R.U32.HI R7, RZ, c[0x0][0x1cc], R4 ;  /* 0x00007300ff077a19 */ /* 0x002fca0000011604 */
        /* <DEDUP_REMOVED lines=198> */
[----:B------:R-:W-:-:S05]  /*4bf0*/  @P1 IMAD.HI.U32 R5, R7, c[0x0][0x2e8], R6 ;  /* 0x0000ba0007051a27 */ /* 0x000fca00078e0006 */
[----:B------:R-:W-:Y:S01]  /*4c00*/  @P1 SHF.R.U32.HI R6, RZ, c[0x0][0x2ec], R5 ;  /* 0x0000bb00ff061a19 */ /* 0x000fe20000011605 */
[----:B------:R-:W-:-:S04]  /*4c10*/  IMAD R5, R8, c[0x0][0x2d8], R11 ;  /* 0x0000b60008057a24 */ /* 0x000fc800078e020b */
[----:B------:R-:W-:Y:S02]  /*4c20*/  @P1 IMAD.MOV R6, RZ, RZ, -R6 ;  /* 0x000000ffff061224 */ /* 0x000fe400078e0a06 */
[----:B------:R-:W-:Y:S02]  /*4c30*/  IMAD R4, R5, c[0x0][0x34c], R4 ;  /* 0x0000d30005047a24 */ /* 0x000fe400078e0204 */
[----:B------:R-:W-:-:S04]  /*4c40*/  @P1 IMAD R7, R6, c[0x0][0x2e4], R7 ;  /* 0x0000b90006071a24 */ /* 0x000fc800078e0207 */
[----:B------:R-:W-:-:S05]  /*4c50*/  @P1 IMAD R4, R7, c[0x0][0x350], R4 ;  /* 0x0000d40007041a24 */ /* 0x000fca00078e0204 */
.L_x_525:
[----:B------:R-:W-:-:S04]  /*4c60*/  LOP3.LUT R61, R4, 0xffffffc0, RZ, 0xc0, !PT ;  /* 0xffffffc0043d7812 */ /* 0x000fc800078ec0ff */
[----:B------:R-:W-:-:S04]  /*4c70*/  IADD3 R60, P1, R18, R61, RZ ;  /* 0x0000003d123c7210 */ /* 0x000fc80007f3e0ff */
[----:B------:R-:W-:-:S05]  /*4c80*/  IADD3.X R61, RZ, R19, RZ, P1, !PT ;  /* 0x00000013ff3d7210 */ /* 0x000fca0000ffe4ff */
[----:B------:R0:W5:Y:S04]  /*4c90*/  LDG.E.128 R24, [R60.64] ;  /* 0x000000243c187981 */ /* 0x000168000c1e1d00 */
[----:B------:R0:W5:Y:S04]  /*4ca0*/  LDG.E.128 R12, [R60.64+0x10] ;  /* 0x000010243c0c7981 */ /* 0x000168000c1e1d00 */
[----:B------:R0:W5:Y:S04]  /*4cb0*/  LDG.E.128 R8, [R60.64+0x20] ;  /* 0x000020243c087981 */ /* 0x000168000c1e1d00 */
[----:B-1----:R0:W5:Y:S01]  /*4cc0*/  LDG.E.128 R4, [R60.64+0x30] ;  /* 0x000030243c047981 */ /* 0x002162000c1e1d00 */
[----:B------:R-:W-:Y:S01]  /*4cd0*/  IADD3 R3, R3, c[0x0][0x18c], RZ ;  /* 0x0000630003037a10 */ /* 0x000fe20007ffe0ff */
[----:B------:R-:W-:Y:S05]  /*4ce0*/  @!P0 BRA `(.L_x_526) ;  /* 0x00000de000008947 */ /* 0x000fea0003800000 */
[----:B0-----:R-:W-:Y:S01]  /*4cf0*/  MOV R61, R3 ;  /* 0x00000003003d7202 */ /* 0x001fe20000000f00 */
[----:B------:R-:W-:-:S02]  /*4d00*/  IMAD.MOV.U32 R60, RZ, RZ, RZ ;  /* 0x000000ffff3c7224 */ /* 0x000fc400078e00ff */
        /* <DEDUP_REMOVED lines=220> */
.L_x_526:
[----:B------:R-:W-:-:S04]  /*5ad0*/  LOP3.LUT R127, R0, 0xffffffc0, RZ, 0xc0, !PT ;  /* 0xffffffc0007f7812 */ /* 0x000fc800078ec0ff */
[----:B------:R-:W-:-:S04]  /*5ae0*/  IADD3 R126, P1, R18, R127, RZ ;  /* 0x0000007f127e7210 */ /* 0x000fc80007f3e0ff */
[----:B------:R-:W-:-:S05]  /*5af0*/  IADD3.X R127, RZ, R19, RZ, P1, !PT ;  /* 0x00000013ff7f7210 */ /* 0x000fca0000ffe4ff */
[----:B0-----:R-:W2:Y:S04]  /*5b00*/  LDG.E.128 R60, [R126.64] ;  /* 0x000000247e3c7981 */ /* 0x001ea8000c1e1d00 */
[----:B------:R-:W3:Y:S04]  /*5b10*/  LDG.E.128 R68, [R126.64+0x10] ;  /* 0x000010247e447981 */ /* 0x000ee8000c1e1d00 */
[----:B------:R-:W4:Y:S04]  /*5b20*/  LDG.E.128 R72, [R126.64+0x20] ;  /* 0x000020247e487981 */ /* 0x000f28000c1e1d00 */
[----:B------:R-:W4:Y:S01]  /*5b30*/  LDG.E.128 R64, [R126.64+0x30] ;  /* 0x000030247e407981 */ /* 0x000f22000c1e1d00 */
[----:B------:R-:W-:Y:S01]  /*5b40*/  IADD3 R3, R3, c[0x0][0x18c], RZ ;  /* 0x0000630003037a10 */ /* 0x000fe20007ffe0ff */
[----:B------:R-:W-:Y:S01]  /*5b50*/  IMAD.MOV.U32 R0, RZ, RZ, c[0x0][0x18c] ;  /* 0x00006300ff007624 */ /* 0x000fe200078e00ff */
[----:B-----5:R0:W1:-:S03]  /*5b60*/  DADD R78, R56, R78 ;  /* 0x00000000384e7229 */ /* 0x020046000000004e */
[----:B------:R-:W-:Y:S01]  /*5b70*/  IMAD R0, R0, 0x3, R3 ;  /* 0x0000000300007824 */ /* 0x000fe200078e0203 */
[----:B------:R0:W0:-:S04]  /*5b80*/  DADD R80, R58, R80 ;  /* 0x000000003a507229 */ /* 0x0000080000000050 */
        /* <DEDUP_REMOVED lines=26> */
[----:B------:R2:W0:-:S04]  /*5d30*/  DADD R130, R70, R130 ;  /* 0x0000000046827229 */ /* 0x0004080000000082 */
[----:B----4-:R2:W4:-:S04]  /*5d40*/  DADD R132, R72, R132 ;  /* 0x0000000048847229 */ /* 0x0105080000000084 */
[----:B------:R2:W0:-:S04]  /*5d50*/  DADD R134, R74, R134 ;  /* 0x000000004a867229 */ /* 0x0004080000000086 */
[----:B------:R2:W0:-:S04]  /*5d60*/  DADD R138, R64, R138 ;  /* 0x00000000408a7229 */ /* 0x000408000000008a */
[----:B------:R2:W0:Y:S01]  /*5d70*/  DADD R136, R66, R136 ;  /* 0x0000000042887229 */ /* 0x0004220000000088 */
[----:B-1-34-:R-:W-:Y:S01]  /*5d80*/  @P1 CALL.REL.NOINC `(.L_x_527) ;  /* 0x0000001000001944 */ /* 0x01afe20003c00000 */
[----:B------:R-:W-:Y:S05]  /*5d90*/  BRA `(.L_x_528) ;  /* 0xffffc50000007947 */ /* 0x000fea000383ffff */
.L_x_527:
[----:B------:R-:W-:Y:S05]  /*5da0*/  BSYNC B1 ;  /* 0x0000000000017941 */ /* 0x000fea0003800000 */
.L_x_522:
[----:B------:R-:W-:Y:S05]  /*5db0*/  BSYNC B0 ;  /* 0x0000000000007941 */ /* 0x000fea0003800000 */
.L_x_521:
[----:B------:R-:W-:Y:S01]  /*5dc0*/  ISETP.GE.U32.AND P0, PT, R3, c[0x0][0x184], PT ;  /* 0x0000610003007a0c */ /* 0x000fe20003f06070 */
[----:B------:R-:W-:-:S12]  /*5dd0*/  BSSY B0, `(.L_x_529) ;  /* 0x0000349000007945 */ /* 0x000fd80003800000 */
[----:B------:R-:W-:Y:S05]  /*5de0*/  @P0 BRA `(.L_x_530) ;  /* 0x0000347000000947 */ /* 0x000fea0003800000 */
[----:B------:R-:W-:Y:S02]  /*5df0*/  ISETP.NE.AND P1, PT, RZ, c[0x0][0x1c0], PT ;  /* 0x00007000ff007a0c */ /* 0x000fe40003f25270 */
[----:B------:R-:W-:-:S11]  /*5e00*/  MOV R0, RZ ;  /* 0x000000ff00007202 */ /* 0x000fd60000000f00 */
[----:B------:R-:W-:Y:S05]  /*5e10*/  @!P1 BRA `(.L_x_531) ;  /* 0x00000c7000009947 */ /* 0x000fea0003800000 */
[----:B0-----:R-:W-:Y:S01]  /*5e20*/  MOV R45, R3 ;  /* 0x00000003002d7202 */ /* 0x001fe20000000f00 */
        /* <DEDUP_REMOVED lines=198> */
.L_x_531:
[----:B------:R-:W-:-:S04]  /*6a90*/  LOP3.LUT R141, R0, 0xffffffc0, RZ, 0xc0, !PT ;  /* 0xffffffc0008d7812 */ /* 0x000fc800078ec0ff */
[----:B------:R-:W-:-:S05]  /*6aa0*/  IADD3 R140, P2, R18, R141, RZ ;  /* 0x0000008d128c7210 */ /* 0x000fca0007f5e0ff */
[----:B------:R-:W-:-:S05]  /*6ab0*/  IMAD.X R141, RZ, RZ, R19, P2 ;  /* 0x000000ffff8d7224 */ /* 0x000fca00010e0613 */
[----:B0-----:R0:W5:Y:S04]  /*6ac0*/  LDG.E.128 R56, [R140.64] ;  /* 0x000000248c387981 */ /* 0x001168000c1e1d00 */
[----:B------:R0:W5:Y:S04]  /*6ad0*/  LDG.E.128 R52, [R140.64+0x10] ;  /* 0x000010248c347981 */ /* 0x000168000c1e1d00 */
[----:B------:R0:W5:Y:S04]  /*6ae0*/  LDG.E.128 R48, [R140.64+0x20] ;  /* 0x000020248c307981 */ /* 0x000168000c1e1d00 */
        /* <DEDUP_REMOVED lines=204> */
.L_x_532:
[----:B------:R-:W-:-:S04]  /*77b0*/  LOP3.LUT R141, R0, 0xffffffc0, RZ, 0xc0, !PT ;  /* 0xffffffc0008d7812 */ /* 0x000fc800078ec0ff */
[----:B------:R-:W-:-:S04]  /*77c0*/  IADD3 R140, P2, R18, R141, RZ ;  /* 0x0000008d128c7210 */ /* 0x000fc80007f5e0ff */
[----:B------:R-:W-:-:S05]  /*77d0*/  IADD3.X R141, RZ, R19, RZ, P2, !PT ;  /* 0x00000013ff8d7210 */ /* 0x000fca00017fe4ff */
[----:B------:R0:W5:Y:S04]  /*77e0*/  LDG.E.128 R40, [R140.64] ;  /* 0x000000248c287981 */ /* 0x000168000c1e1d00 */
[----:B------:R0:W5:Y:S04]  /*77f0*/  LDG.E.128 R36, [R140.64+0x10] ;  /* 0x000010248c247981 */ /* 0x000168000c1e1d00 */
[----:B------:R0:W5:Y:S04]  /*7800*/  LDG.E.128 R32, [R140.64+0x20] ;  /* 0x000020248c207981 */ /* 0x000168000c1e1d00 */
        /* <DEDUP_REMOVED lines=204> */
.L_x_533:
[----:B------:R-:W-:-:S04]  /*84d0*/  LOP3.LUT R141, R0, 0xffffffc0, RZ, 0xc0, !PT ;  /* 0xffffffc0008d7812 */ /* 0x000fc800078ec0ff */
[----:B------:R-:W-:-:S05]  /*84e0*/  IADD3 R140, P2, R18, R141, RZ ;  /* 0x0000008d128c7210 */ /* 0x000fca0007f5e0ff */
[----:B------:R-:W-:-:S05]  /*84f0*/  IMAD.X R141, RZ, RZ, R19, P2 ;  /* 0x000000ffff8d7224 */ /* 0x000fca00010e0613 */
[----:B------:R0:W5:Y:S04]  /*8500*/  LDG.E.128 R24, [R140.64] ;  /* 0x000000248c187981 */ /* 0x000168000c1e1d00 */
        /* <DEDUP_REMOVED lines=10> */
[----:B--2---:R-:W-:Y:S01]  /*85b0*/  IMAD.HI.U32 R60, R127, c[0x0][0x1c8], R126 ;  /* 0x000072007f3c7a27 */ /* 0x004fe200078e007e */
        /* <DEDUP_REMOVED lines=195> */
.L_x_534:
[----:B--2---:R-:W-:-:S04]  /*91f0*/  LOP3.LUT R61, R0, 0xffffffc0, RZ, 0xc0, !PT ;  /* 0xffffffc0003d7812 */ /* 0x004fc800078ec0ff */
[----:B------:R-:W-:-:S04]  /*9200*/  IADD3 R18, P1, R18, R61, RZ ;  /* 0x0000003d12127210 */ /* 0x000fc80007f3e0ff */
[----:B------:R-:W-:-:S05]  /*9210*/  IADD3.X R19, RZ, R19, RZ, P1, !PT ;  /* 0x00000013ff137210 */ /* 0x000fca0000ffe4ff */
[----:B------:R0:W5:Y:S04]  /*9220*/  LDG.E.128 R60, [R18.64] ;  /* 0x00000024123c7981 */ /* 0x000168000c1e1d00 */
[----:B------:R0:W5:Y:S04]  /*9230*/  LDG.E.128 R68, [R18.64+0x10] ;  /* 0x0000102412447981 */ /* 0x000168000c1e1d00 */
[----:B------:R0:W5:Y:S04]  /*9240*/  LDG.E.128 R72, [R18.64+0x20] ;  /* 0x0000202412487981 */ /* 0x000168000c1e1d00 */
[----:B------:R0:W5:Y:S02]  /*9250*/  LDG.E.128 R64, [R18.64+0x30] ;  /* 0x0000302412407981 */ /* 0x000164000c1e1d00 */
.L_x_530:
[----:B0-----:R-:W-:Y:S05]  /*9260*/  BSYNC B0 ;  /* 0x0000000000007941 */ /* 0x001fea0003800000 */
.L_x_529:
        /* <DEDUP_REMOVED lines=8> */
[----:B------:R0:W0:-:S04]  /*92f0*/  DADD R86, R86, R48 ;  /* 0x0000000056567229 */ /* 0x0000080000000030 */
[----:B------:R0:W0:-:S04]  /*9300*/  DADD R88, R88, R50 ;  /* 0x0000000058587229 */ /* 0x0000080000000032 */
[----:B------:R0:W0:-:S04]  /*9310*/  DADD R90, R90, R44 ;  /* 0x000000005a5a7229 */ /* 0x000008000000002c */
[----:B------:R0:W0:Y:S01]  /*9320*/  DADD R92, R92, R46 ;  /* 0x000000005c5c7229 */ /* 0x000022000000002e */
[----:B------:R-:W-:Y:S05]  /*9330*/  @P0 BRA `(.L_x_536) ;  /* 0x000001d000000947 */ /* 0x000fea0003800000 */
[----:B-1234-:R-:W-:Y:S01]  /*9340*/  IADD3 R0, R0, c[0x0][0x18c], RZ ;  /* 0x0000630000007a10 */ /* 0x01efe20007ffe0ff */
[----:B------:R1:W2:-:S03]  /*9350*/  DADD R94, R94, R40 ;  /* 0x000000005e5e7229 */ /* 0x0002860000000028 */
[----:B------:R-:W-:Y:S01]  /*9360*/  ISETP.GE.U32.AND P0, PT, R0, c[0x0][0x184], PT ;  /* 0x0000610000007a0c */ /* 0x000fe20003f06070 */
[----:B------:R1:W3:-:S04]  /*9370*/  DADD R96, R96, R42 ;  /* 0x0000000060607229 */ /* 0x0002c8000000002a */
[----:B------:R1:W4:-:S04]  /*9380*/  DADD R98, R98, R36 ;  /* 0x0000000062627229 */ /* 0x0003080000000024 */
[----:B------:R1:W0:-:S04]  /*9390*/  DADD R100, R100, R38 ;  /* 0x0000000064647229 */ /* 0x0002080000000026 */
[----:B------:R1:W0:-:S04]  /*93a0*/  DADD R102, R102, R32 ;  /* 0x0000000066667229 */ /* 0x0002080000000020 */
[----:B------:R1:W0:-:S04]  /*93b0*/  DADD R104, R104, R34 ;  /* 0x0000000068687229 */ /* 0x0002080000000022 */
[----:B------:R1:W0:-:S04]  /*93c0*/  DADD R106, R106, R28 ;  /* 0x000000006a6a7229 */ /* 0x000208000000001c */
[----:B------:R1:W0:Y:S01]  /*93d0*/  DADD R108, R108, R30 ;  /* 0x000000006c6c7229 */ /* 0x000222000000001e */
[----:B------:R-:W-:Y:S05]  /*93e0*/  @P0 BRA `(.L_x_536) ;  /* 0x0000012000000947 */ /* 0x000fea0003800000 */
[----:B--234-:R-:W-:Y:S01]  /*93f0*/  IADD3 R0, R0, c[0x0][0x18c], RZ ;  /* 0x0000630000007a10 */ /* 0x01cfe20007ffe0ff */
[----:B------:R2:W3:-:S03]  /*9400*/  DADD R110, R110, R24 ;  /* 0x000000006e6e7229 */ /* 0x0004c60000000018 */
[----:B------:R-:W-:Y:S01]  /*9410*/  ISETP.GE.U32.AND P0, PT, R0, c[0x0][0x184], PT ;  /* 0x0000610000007a0c */ /* 0x000fe20003f06070 */
[----:B------:R2:W4:-:S04]  /*9420*/  DADD R112, R112, R26 ;  /* 0x0000000070707229 */ /* 0x000508000000001a */
[----:B------:R2:W1:-:S04]  /*9430*/  DADD R114, R114, R12 ;  /* 0x0000000072727229 */ /* 0x000448000000000c */
[----:B------:R2:W0:-:S04]  /*9440*/  DADD R116, R116, R14 ;  /* 0x0000000074747229 */ /* 0x000408000000000e */
[----:B------:R2:W0:-:S04]  /*9450*/  DADD R118, R118, R8 ;  /* 0x0000000076767229 */ /* 0x0004080000000008 */
[----:B------:R2:W0:-:S04]  /*9460*/  DADD R120, R120, R10 ;  /* 0x0000000078787229 */ /* 0x000408000000000a */
[----:B------:R2:W0:-:S04]  /*9470*/  DADD R122, R122, R4 ;  /* 0x000000007a7a7229 */ /* 0x0004080000000004 */
[----:B------:R2:W0:-:S04]  /*9480*/  DADD R124, R124, R6 ;  /* 0x000000007c7c7229 */ /* 0x0004080000000006 */
[----:B------:R2:W0:-:S04]  /*9490*/  @!P0 DADD R20, R20, R60 ;  /* 0x0000000014148229 */ /* 0x000408000000003c */
[----:B------:R2:W0:-:S04]  /*94a0*/  @!P0 DADD R76, R76, R62 ;  /* 0x000000004c4c8229 */ /* 0x000408000000003e */
[----:B------:R2:W0:-:S04]  /*94b0*/  @!P0 DADD R128, R128, R68 ;  /* 0x0000000080808229 */ /* 0x0004080000000044 */
[----:B------:R2:W0:-:S04]  /*94c0*/  @!P0 DADD R130, R130, R70 ;  /* 0x0000000082828229 */ /* 0x0004080000000046 */
[----:B------:R2:W0:-:S04]  /*94d0*/  @!P0 DADD R132, R132, R72 ;  /* 0x0000000084848229 */ /* 0x0004080000000048 */
[----:B------:R2:W0:-:S04]  /*94e0*/  @!P0 DADD R134, R134, R74 ;  /* 0x0000000086868229 */ /* 0x000408000000004a */
[----:B------:R2:W0:-:S04]  /*94f0*/  @!P0 DADD R138, R138, R64 ;  /* 0x000000008a8a8229 */ /* 0x0004080000000040 */
[----:B------:R2:W0:-:S06]  /*9500*/  @!P0 DADD R136, R136, R66 ;  /* 0x0000000088888229 */ /* 0x00040c0000000042 */
.L_x_536:
[----:B-1234-:R-:W-:Y:S05]  /*9510*/  BSYNC B0 ;  /* 0x0000000000007941 */ /* 0x01efea0003800000 */
.L_x_535:
[----:B------:R-:W1:-:S04]  /*9520*/  DADD R78, R94, R78 ;  /* 0x000000005e4e7229 */ /* 0x000e48000000004e */
[----:B------:R-:W2:-:S04]  /*9530*/  DADD R80, R96, R80 ;  /* 0x0000000060507229 */ /* 0x000e880000000050 */
[----:B------:R-:W3:-:S04]  /*9540*/  DADD R82, R98, R82 ;  /* 0x0000000062527229 */ /* 0x000ec80000000052 */
[----:B0-----:R-:W0:-:S04]  /*9550*/  DADD R84, R100, R84 ;  /* 0x0000000064547229 */ /* 0x001e080000000054 */
[----:B------:R-:W4:-:S04]  /*9560*/  DADD R86, R102, R86 ;  /* 0x0000000066567229 */ /* 0x000f080000000056 */
[----:B------:R-:W-:-:S04]  /*9570*/  DADD R88, R104, R88 ;  /* 0x0000000068587229 */ /* 0x000fc80000000058 */
[----:B------:R-:W0:-:S04]  /*9580*/  DADD R90, R106, R90 ;  /* 0x000000006a5a7229 */ /* 0x000e08000000005a */
[----:B------:R-:W0:-:S04]  /*9590*/  DADD R92, R108, R92 ;  /* 0x000000006c5c7229 */ /* 0x000e08000000005c */
[----:B-1----:R-:W-:-:S04]  /*95a0*/  DADD R78, R78, R110 ;  /* 0x000000004e4e7229 */ /* 0x002fc8000000006e */
[----:B--2---:R-:W-:-:S04]  /*95b0*/  DADD R80, R80, R112 ;  /* 0x0000000050507229 */ /* 0x004fc80000000070 */
[----:B---3--:R-:W-:-:S04]  /*95c0*/  DADD R82, R82, R114 ;  /* 0x0000000052527229 */ /* 0x008fc80000000072 */
[----:B0-----:R-:W-:-:S04]  /*95d0*/  DADD R84, R84, R116 ;  /* 0x0000000054547229 */ /* 0x001fc80000000074 */
[----:B----4-:R-:W-:-:S04]  /*95e0*/  DADD R86, R86, R118 ;  /* 0x0000000056567229 */ /* 0x010fc80000000076 */
[----:B------:R-:W-:-:S04]  /*95f0*/  DADD R90, R90, R122 ;  /* 0x000000005a5a7229 */ /* 0x000fc8000000007a */
[----:B------:R-:W0:-:S04]  /*9600*/  DADD R92, R92, R124 ;  /* 0x000000005c5c7229 */ /* 0x000e08000000007c */
[----:B------:R-:W1:-:S04]  /*9610*/  DADD R88, R88, R120 ;  /* 0x0000000058587229 */ /* 0x000e480000000078 */
[----:B0----5:R0:W2:-:S04]  /*9620*/  DADD R26, R92, R136 ;  /* 0x000000005c1a7229 */ /* 0x0210880000000088 */
[----:B------:R0:W3:-:S04]  /*9630*/  DADD R24, R90, R138 ;  /* 0x000000005a187229 */ /* 0x0000c8000000008a */
[----:B-1----:R0:W1:-:S04]  /*9640*/  DADD R134, R88, R134 ;  /* 0x0000000058867229 */ /* 0x0020480000000086 */
[----:B------:R0:W4:-:S04]  /*9650*/  DADD R132, R86, R132 ;  /* 0x0000000056847229 */ /* 0x0001080000000084 */
[----:B------:R0:W0:-:S04]  /*9660*/  DADD R130, R84, R130 ;  /* 0x0000000054827229 */ /* 0x0000080000000082 */
[----:B------:R0:W0:-:S04]  /*9670*/  DADD R128, R82, R128 ;  /* 0x0000000052807229 */ /* 0x0000080000000080 */
[----:B------:R0:W0:-:S04]  /*9680*/  DADD R126, R80, R76 ;  /* 0x00000000507e7229 */ /* 0x000008000000004c */
[----:B------:R0:W0:Y:S01]  /*9690*/  DADD R124, R78, R20 ;  /* 0x000000004e7c7229 */ /* 0x0000220000000014 */
[----:B------:R-:W-:Y:S05]  /*96a0*/  BRA `(.L_x_504) ;  /* 0x0000298000007947 */ /* 0x000fea0003800000 */
.L_x_520:
        /* <DEDUP_REMOVED lines=156> */
.L_x_539:
[----:B------:R-:W-:Y:S01]  /*a070*/  IMAD R5, R4, R3, RZ ;  /* 0x0000000304057224 */ /* 0x000fe200078e02ff */
[----:B------:R-:W-:-:S04]  /*a080*/  IADD3 R3, R3, c[0x0][0x18c], RZ ;  /* 0x0000630003037a10 */ /* 0x000fc80007ffe0ff */
[----:B------:R-:W-:Y:S01]  /*a090*/  SHF.R.U32.HI R5, RZ, 0x2, R5 ;  /* 0x00000002ff057819 */ /* 0x000fe20000011605 */
[----:B------:R-:W-:Y:S01]  /*a0a0*/  IMAD R16, R4, R3, RZ ;  /* 0x0000000304107224 */ /* 0x000fe200078e02ff */
[----:B------:R-:W-:-:S03]  /*a0b0*/  IADD3 R3, R3, c[0x0][0x18c], RZ ;  /* 0x0000630003037a10 */ /* 0x000fc60007ffe0ff */
[----:B----4-:R-:W-:Y:S01]  /*a0c0*/  IMAD.WIDE.U32 R84, R5, 0x40, R18 ;  /* 0x0000004005547825 */ /* 0x010fe200078e0012 */
[----:B------:R-:W-:-:S03]  /*a0d0*/  SHF.R.U32.HI R141, RZ, 0x2, R16 ;  /* 0x00000002ff8d7819 */ /* 0x000fc60000011610 */
[C---:B------:R-:W-:Y:S01]  /*a0e0*/  IMAD R5, R4.reuse, R3, RZ ;  /* 0x0000000304057224 */ /* 0x040fe200078e02ff */
[----:B------:R-:W-:Y:S01]  /*a0f0*/  IADD3 R3, R3, c[0x0][0x18c], RZ ;  /* 0x0000630003037a10 */ /* 0x000fe20007ffe0ff */
[----:B0-----:R0:W2:Y:S04]  /*a100*/  LDG.E.128 R76, [R84.64] ;  /* 0x00000024544c7981 */ /* 0x0010a8000c1e1d00 */
[----:B------:R-:W-:Y:S01]  /*a110*/  IMAD R16, R4, R3, RZ ;  /* 0x0000000304107224 */ /* 0x000fe200078e02ff */
[----:B------:R-:W-:Y:S01]  /*a120*/  SHF.R.U32.HI R5, RZ, 0x2, R5 ;  /* 0x00000002ff057819 */ /* 0x000fe20000011605 */
[----:B------:R0:W3:Y:S01]  /*a130*/  LDG.E.128 R72, [R84.64+0x10] ;  /* 0x0000102454487981 */ /* 0x0000e2000c1e1d00 */
[----:B------:R-:W-:Y:S02]  /*a140*/  IMAD.WIDE.U32 R140, R141, 0x40, R18 ;  /* 0x000000408d8c7825 */ /* 0x000fe400078e0012 */
[----:B------:R-:W-:Y:S01]  /*a150*/  SHF.R.U32.HI R145, RZ, 0x2, R16 ;  /* 0x00000002ff917819 */ /* 0x000fe20000011610 */
[----:B------:R0:W4:Y:S01]  /*a160*/  LDG.E.128 R68, [R84.64+0x20] ;  /* 0x0000202454447981 */ /* 0x000122000c1e1d00 */
[----:B------:R-:W-:-:S03]  /*a170*/  IMAD.WIDE.U32 R142, R5, 0x40, R18 ;  /* 0x00000040058e7825 */ /* 0x000fc600078e0012 */
[----:B------:R0:W5:Y:S01]  /*a180*/  LDG.E.128 R64, [R84.64+0x30] ;  /* 0x0000302454407981 */ /* 0x000162000c1e1d00 */
[----:B------:R-:W-:-:S03]  /*a190*/  IMAD.WIDE.U32 R144, R145, 0x40, R18 ;  /* 0x0000004091907825 */ /* 0x000fc600078e0012 */
[----:B------:R-:W5:Y:S04]  /*a1a0*/  LDG.E.128 R60, [R140.64] ;  /* 0x000000248c3c7981 */ /* 0x000f68000c1e1d00 */
[----:B------:R-:W5:Y:S04]  /*a1b0*/  LDG.E.128 R56, [R140.64+0x10] ;  /* 0x000010248c387981 */ /* 0x000f68000c1e1d00 */
[----:B------:R-:W5:Y:S04]  /*a1c0*/  LDG.E.128 R52, [R140.64+0x20] ;  /* 0x000020248c347981 */ /* 0x000f68000c1e1d00 */
[----:B------:R-:W5:Y:S04]  /*a1d0*/  LDG.E.128 R48, [R140.64+0x30] ;  /* 0x000030248c307981 */ /* 0x000f68000c1e1d00 */
[----:B------:R-:W5:Y:S04]  /*a1e0*/  LDG.E.128 R108, [R142.64] ;  /* 0x000000248e6c7981 */ /* 0x000f68000c1e1d00 */
[----:B------:R-:W5:Y:S04]  /*a1f0*/  LDG.E.128 R80, [R142.64+0x10] ;  /* 0x000010248e507981 */ /* 0x000f68000c1e1d00 */
[----:B0-----:R-:W5:Y:S04]  /*a200*/  LDG.E.128 R84, [R142.64+0x20] ;  /* 0x000020248e547981 */ /* 0x001f68000c1e1d00 */
[----:B------:R-:W5:Y:S04]  /*a210*/  LDG.E.128 R88, [R142.64+0x30] ;  /* 0x000030248e587981 */ /* 0x000f68000c1e1d00 */
[----:B------:R-:W5:Y:S04]  /*a220*/  LDG.E.128 R92, [R144.64] ;  /* 0x00000024905c7981 */ /* 0x000f68000c1e1d00 */
[----:B------:R-:W5:Y:S04]  /*a230*/  LDG.E.128 R96, [R144.64+0x10] ;  /* 0x0000102490607981 */ /* 0x000f68000c1e1d00 */
[----:B------:R-:W5:Y:S04]  /*a240*/  LDG.E.128 R100, [R144.64+0x20] ;  /* 0x0000202490647981 */ /* 0x000f68000c1e1d00 */
[----:B------:R-:W5:Y:S01]  /*a250*/  LDG.E.128 R104, [R144.64+0x30] ;  /* 0x0000302490687981 */ /* 0x000f62000c1e1d00 */
        /* <DEDUP_REMOVED lines=37> */
.L_x_538:
[----:B------:R-:W-:Y:S05]  /*a4b0*/  BSYNC B0 ;  /* 0x0000000000007941 */ /* 0x000fea0003800000 */
.L_x_537:
[----:B------:R-:W-:Y:S01]  /*a4c0*/  ISETP.GE.U32.AND P1, PT, R3, c[0x0][0x184], PT ;  /* 0x0000610003007a0c */ /* 0x000fe20003f26070 */
[----:B------:R-:W-:-:S12]  /*a4d0*/  BSSY B0, `(.L_x_540) ;  /* 0x0000026000007945 */ /* 0x000fd80003800000 */
[----:B------:R-:W-:Y:S05]  /*a4e0*/  @P1 BRA `(.L_x_541) ;  /* 0x0000024000001947 */ /* 0x000fea0003800000 */
[----:B------:R-:W-:-:S05]  /*a4f0*/  IMAD R0, R4, R3, RZ ;  /* 0x0000000304007224 */ /* 0x000fca00078e02ff */
[----:B------:R-:W-:-:S05]  /*a500*/  SHF.R.U32.HI R141, RZ, 0x2, R0 ;  /* 0x00000002ff8d7819 */ /* 0x000fca0000011600 */
[----:B------:R-:W-:-:S05]  /*a510*/  IMAD.WIDE.U32 R140, R141, 0x40, R18 ;  /* 0x000000408d8c7825 */ /* 0x000fca00078e0012 */
[----:B0-----:R0:W5:Y:S04]  /*a520*/  LDG.E.128 R76, [R140.64] ;  /* 0x000000248c4c7981 */ /* 0x001168000c1e1d00 */
[----:B------:R0:W5:Y:S04]  /*a530*/  LDG.E.128 R72, [R140.64+0x10] ;  /* 0x000010248c487981 */ /* 0x000168000c1e1d00 */
[----:B----4-:R0:W5:Y:S04]  /*a540*/  LDG.E.128 R68, [R140.64+0x20] ;  /* 0x000020248c447981 */ /* 0x010168000c1e1d00 */
        /* <DEDUP_REMOVED lines=8> */
[----:B------:R0:W5:Y:S04]  /*a5d0*/  LDG.E.128 R56, [R140.64+0x10] ;  /* 0x000010248c387981 */ /* 0x000168000c1e1d00 */
[----:B------:R0:W5:Y:S04]  /*a5e0*/  LDG.E.128 R52, [R140.64+0x20] ;  /* 0x000020248c347981 */ /* 0x000168000c1e1d00 */
[----:B------:R0:W5:Y:S01]  /*a5f0*/  LDG.E.128 R48, [R140.64+0x30] ;  /* 0x000030248c307981 */ /* 0x000162000c1e1d00 */
[----:B------:R-:W-:-:S04]  /*a600*/  IADD3 R5, R5, c[0x0][0x18c], RZ ;  /* 0x0000630005057a10 */ /* 0x000fc80007ffe0ff */
[----:B------:R-:W-:-:S13]  /*a610*/  ISETP.GE.U32.AND P0, PT, R5, c[0x0][0x184], PT ;  /* 0x0000610005007a0c */ /* 0x000fda0003f06070 */
[----:B------:R-:W-:Y:S05]  /*a620*/  @P0 BRA `(.L_x_541) ;  /* 0x0000010000000947 */ /* 0x000fea0003800000 */
[----:B0-----:R-:W-:-:S04]  /*a630*/  IADD3 R81, R5, c[0x0][0x18c], RZ ;  /* 0x0000630005517a10 */ /* 0x001fc80007ffe0ff */
[----:B------:R-:W-:-:S13]  /*a640*/  ISETP.GE.U32.AND P0, PT, R81, c[0x0][0x184], PT ;  /* 0x0000610051007a0c */ /* 0x000fda0003f06070 */
[C---:B------:R-:W-:Y:S02]  /*a650*/  @!P0 IMAD R0, R4.reuse, R81, RZ ;  /* 0x0000005104008224 */ /* 0x040fe400078e02ff */
[----:B------:R-:W-:-:S03]  /*a660*/  IMAD R4, R4, R5, RZ ;  /* 0x0000000504047224 */ /* 0x000fc600078e02ff */
[----:B------:R-:W-:Y:S02]  /*a670*/  @!P0 SHF.R.U32.HI R5, RZ, 0x2, R0 ;  /* 0x00000002ff058819 */ /* 0x000fe40000011600 */
[----:B------:R-:W-:-:S03]  /*a680*/  SHF.R.U32.HI R81, RZ, 0x2, R4 ;  /* 0x00000002ff517819 */ /* 0x000fc60000011604 */
[----:B------:R-:W-:-:S04]  /*a690*/  @!P0 IMAD.WIDE.U32 R4, R5, 0x40, R18 ;  /* 0x0000004005048825 */ /* 0x000fc800078e0012 */
[----:B------:R-:W-:Y:S01]  /*a6a0*/  IMAD.WIDE.U32 R18, R81, 0x40, R18 ;  /* 0x0000004051127825 */ /* 0x000fe200078e0012 */
[----:B------:R0:W5:Y:S04]  /*a6b0*/  @!P0 LDG.E.128 R92, [R4.64] ;  /* 0x00000024045c8981 */ /* 0x000168000c1e1d00 */
[----:B------:R0:W5:Y:S04]  /*a6c0*/  @!P0 LDG.E.128 R96, [R4.64+0x10] ;  /* 0x0000102404608981 */ /* 0x000168000c1e1d00 */
[----:B------:R0:W5:Y:S04]  /*a6d0*/  @!P0 LDG.E.128 R100, [R4.64+0x20] ;  /* 0x0000202404648981 */ /* 0x000168000c1e1d00 */
[----:B------:R0:W5:Y:S04]  /*a6e0*/  @!P0 LDG.E.128 R104, [R4.64+0x30] ;  /* 0x0000302404688981 */ /* 0x000168000c1e1d00 */
[----:B------:R0:W5:Y:S04]  /*a6f0*/  LDG.E.128 R108, [R18.64] ;  /* 0x00000024126c7981 */ /* 0x000168000c1e1d00 */
[----:B------:R0:W5:Y:S04]  /*a700*/  LDG.E.128 R80, [R18.64+0x10] ;  /* 0x0000102412507981 */ /* 0x000168000c1e1d00 */
[----:B------:R0:W5:Y:S04]  /*a710*/  LDG.E.128 R84, [R18.64+0x20] ;  /* 0x0000202412547981 */ /* 0x000168000c1e1d00 */
[----:B------:R0:W5:Y:S02]  /*a720*/  LDG.E.128 R88, [R18.64+0x30] ;  /* 0x0000302412587981 */ /* 0x000164000c1e1d00 */
.L_x_541:
[----:B0-----:R-:W-:Y:S05]  /*a730*/  BSYNC B0 ;  /* 0x0000000000007941 */ /* 0x001fea0003800000 */
.L_x_540:
        /* <DEDUP_REMOVED lines=42> */
.L_x_543:
[----:B-1234-:R-:W-:Y:S05]  /*a9e0*/  BSYNC B0 ;  /* 0x0000000000007941 */ /* 0x01efea0003800000 */
.L_x_542:
        /* <DEDUP_REMOVED lines=16> */
[----:B0-----:R0:W2:-:S04]  /*aaf0*/  DADD R26, R26, R136 ;  /* 0x000000001a1a7229 */ /* 0x0010880000000088 */
        /* <DEDUP_REMOVED lines=8> */
.L_x_519:
[----:B------:R-:W-:Y:S01]  /*ab80*/  IMAD.MOV.U32 R3, RZ, RZ, c[0x0][0x18c] ;  /* 0x00006300ff037624 */ /* 0x000fe200078e00ff */
[----:B------:R-:W-:Y:S01]  /*ab90*/  BSSY B0, `(.L_x_544) ;  /* 0x00000e2000007945 */ /* 0x000fe20003800000 */
[----:B------:R-:W-:Y:S01]  /*aba0*/  MOV R0, R5 ;  /* 0x0000000500007202 */ /* 0x000fe20000000f00 */
        /* <DEDUP_REMOVED lines=160> */
.L_x_546:
[----:B----4-:R-:W-:Y:S02]  /*b5b0*/  SHF.R.U32.HI R85, RZ, 0x2, R0 ;  /* 0x00000002ff557819 */ /* 0x010fe40000011600 */
[----:B------:R-:W-:-:S03]  /*b5c0*/  IADD3 R0, R0, c[0x0][0x18c], RZ ;  /* 0x0000630000007a10 */ /* 0x000fc60007ffe0ff */
[----:B------:R-:W-:Y:S01]  /*b5d0*/  IMAD.WIDE.U32 R84, R85, 0x40, R18 ;  /* 0x0000004055547825 */ /* 0x000fe200078e0012 */
[----:B------:R-:W-:Y:S02]  /*b5e0*/  SHF.R.U32.HI R139, RZ, 0x2, R0 ;  /* 0x00000002ff8b7819 */ /* 0x000fe40000011600 */
[----:B------:R-:W-:Y:S02]  /*b5f0*/  IADD3 R0, R0, c[0x0][0x18c], RZ ;  /* 0x0000630000007a10 */ /* 0x000fe40007ffe0ff */
[----:B0-----:R0:W2:Y:S02]  /*b600*/  LDG.E.128 R76, [R84.64] ;  /* 0x00000024544c7981 */ /* 0x0010a4000c1e1d00 */
[----:B------:R-:W-:Y:S02]  /*b610*/  SHF.R.U32.HI R141, RZ, 0x2, R0 ;  /* 0x00000002ff8d7819 */ /* 0x000fe40000011600 */
[----:B------:R-:W-:Y:S01]  /*b620*/  IADD3 R0, R0, c[0x0][0x18c], RZ ;  /* 0x0000630000007a10 */ /* 0x000fe20007ffe0ff */
[----:B------:R0:W3:Y:S01]  /*b630*/  LDG.E.128 R72, [R84.64+0x10] ;  /* 0x0000102454487981 */ /* 0x0000e2000c1e1d00 */
[----:B------:R-:W-:-:S02]  /*b640*/  IMAD.WIDE.U32 R138, R139, 0x40, R18 ;  /* 0x000000408b8a7825 */ /* 0x000fc400078e0012 */
        /* <DEDUP_REMOVED lines=54> */
.L_x_545:
[----:B------:R-:W-:Y:S05]  /*b9b0*/  BSYNC B0 ;  /* 0x0000000000007941 */ /* 0x000fea0003800000 */
.L_x_544:
[----:B------:R-:W-:Y:S01]  /*b9c0*/  ISETP.GE.U32.AND P1, PT, R0, c[0x0][0x184], PT ;  /* 0x0000610000007a0c */ /* 0x000fe20003f26070 */
[----:B------:R-:W-:-:S12]  /*b9d0*/  BSSY B0, `(.L_x_547) ;  /* 0x0000022000007945 */ /* 0x000fd80003800000 */
[----:B------:R-:W-:Y:S05]  /*b9e0*/  @P1 BRA `(.L_x_548) ;  /* 0x0000020000001947 */ /* 0x000fea0003800000 */
        /* <DEDUP_REMOVED lines=9> */
[----:B0-----:R-:W-:-:S05]  /*ba80*/  SHF.R.U32.HI R139, RZ, 0x2, R3 ;  /* 0x00000002ff8b7819 */ /* 0x001fca0000011603 */
        /* <DEDUP_REMOVED lines=8> */
[----:B0-----:R-:W-:Y:S02]  /*bb10*/  IADD3 R139, R3, c[0x0][0x18c], RZ ;  /* 0x00006300038b7a10 */ /* 0x001fe40007ffe0ff */
[----:B------:R-:W-:Y:S02]  /*bb20*/  SHF.R.U32.HI R3, RZ, 0x2, R3 ;  /* 0x00000002ff037819 */ /* 0x000fe40000011603 */
[----:B------:R-:W-:-:S13]  /*bb30*/  ISETP.GE.U32.AND P0, PT, R139, c[0x0][0x184], PT ;  /* 0x000061008b007a0c */ /* 0x000fda0003f06070 */
[----:B------:R-:W-:-:S05]  /*bb40*/  @!P0 SHF.R.U32.HI R139, RZ, 0x2, R139 ;  /* 0x00000002ff8b8819 */ /* 0x000fca000001168b */
        /* <DEDUP_REMOVED lines=10> */
.L_x_548:
[----:B0-----:R-:W-:Y:S05]  /*bbf0*/  BSYNC B0 ;  /* 0x0000000000007941 */ /* 0x001fea0003800000 */
.L_x_547:
        /* <DEDUP_REMOVED lines=42> */
.L_x_550:
[----:B-1234-:R-:W-:Y:S05]  /*bea0*/  BSYNC B0 ;  /* 0x0000000000007941 */ /* 0x01efea0003800000 */
.L_x_549:
[----:B0-----:R-:W0:-:S04]  /*beb0*/  DADD R24, R24, R40 ;  /* 0x0000000018187229 */ /* 0x001e080000000028 */
[----:B------:R-:W1:-:S04]  /*bec0*/  DADD R14, R14, R36 ;  /* 0x000000000e0e7229 */ /* 0x000e480000000024 */
[----:B------:R-:W2:-:S04]  /*bed0*/  DADD R12, R12, R34 ;  /* 0x000000000c0c7229 */ /* 0x000e880000000022 */
[----:B------:R-:W3:-:S04]  /*bee0*/  DADD R10, R10, R32 ;  /* 0x000000000a0a7229 */ /* 0x000ec80000000020 */
[----:B------:R-:W4:-:S04]  /*bef0*/  DADD R8, R8, R30 ;  /* 0x0000000008087229 */ /* 0x000f08000000001e */
[----:B------:R-:W0:-:S04]  /*bf00*/  DADD R6, R6, R28 ;  /* 0x0000000006067229 */ /* 0x000e08000000001c */
[----:B------:R-:W0:-:S04]  /*bf10*/  DADD R4, R4, R26 ;  /* 0x0000000004047229 */ /* 0x000e08000000001a */
[----:B------:R-:W0:-:S04]  /*bf20*/  DADD R20, R20, R38 ;  /* 0x0000000014147229 */ /* 0x000e080000000026 */
[----:B0-----:R-:W0:-:S04]  /*bf30*/  DADD R24, R24, R120 ;  /* 0x0000000018187229 */ /* 0x001e080000000078 */
[----:B-1----:R-:W1:-:S04]  /*bf40*/  DADD R14, R14, R116 ;  /* 0x000000000e0e7229 */ /* 0x002e480000000074 */
[----:B--2---:R-:W2:-:S04]  /*bf50*/  DADD R12, R12, R114 ;  /* 0x000000000c0c7229 */ /* 0x004e880000000072 */
[----:B---3--:R-:W3:-:S04]  /*bf60*/  DADD R10, R10, R112 ;  /* 0x000000000a0a7229 */ /* 0x008ec80000000070 */
[----:B----4-:R-:W4:-:S04]  /*bf70*/  DADD R8, R8, R46 ;  /* 0x0000000008087229 */ /* 0x010f08000000002e */
[----:B------:R-:W0:-:S04]  /*bf80*/  DADD R6, R6, R44 ;  /* 0x0000000006067229 */ /* 0x000e08000000002c */
[----:B------:R-:W-:-:S04]  /*bf90*/  DADD R4, R4, R42 ;  /* 0x0000000004047229 */ /* 0x000fc8000000002a */
[----:B------:R-:W0:-:S04]  /*bfa0*/  DADD R20, R20, R118 ;  /* 0x0000000014147229 */ /* 0x000e080000000076 */
[----:B0-----:R0:W0:-:S04]  /*bfb0*/  DADD R26, R24, R134 ;  /* 0x00000000181a7229 */ /* 0x0010080000000086 */
[----:B-1----:R1:W0:-:S04]  /*bfc0*/  DADD R134, R14, R132 ;  /* 0x000000000e867229 */ /* 0x0022080000000084 */
[----:B--2---:R1:W2:-:S04]  /*bfd0*/  DADD R132, R12, R130 ;  /* 0x000000000c847229 */ /* 0x0042880000000082 */
[----:B---3--:R1:W3:-:S04]  /*bfe0*/  DADD R130, R10, R128 ;  /* 0x000000000a827229 */ /* 0x0082c80000000080 */
[----:B----4-:R1:W4:-:S04]  /*bff0*/  DADD R128, R8, R126 ;  /* 0x0000000008807229 */ /* 0x010308000000007e */
[----:B------:R1:W0:-:S04]  /*c000*/  DADD R126, R6, R124 ;  /* 0x00000000067e7229 */ /* 0x000208000000007c */
[----:B------:R1:W0:-:S04]  /*c010*/  DADD R24, R20, R136 ;  /* 0x0000000014187229 */ /* 0x0002080000000088 */
[----:B------:R1:W0:-:S06]  /*c020*/  DADD R124, R4, R122 ;  /* 0x00000000047c7229 */ /* 0x00020c000000007a */
.L_x_504:
[----:B-1234-:R-:W-:Y:S05]  /*c030*/  BSYNC B6 ;  /* 0x0000000000067941 */ /* 0x01efea0003800000 */
.L_x_503:
[----:B------:R-:W-:-:S13]  /*c040*/  ISETP.NE.AND P0, PT, RZ, c[0x0][0x19c], PT ;  /* 0x00006700ff007a0c */ /* 0x000fda0003f05270 */
[----:B------:R-:W-:Y:S05]  /*c050*/  @!P0 BRA `(.L_x_551) ;  /* 0x000002a000008947 */ /* 0x000fea0003800000 */
[----:B------:R-:W-:Y:S01]  /*c060*/  IMAD R0, R2, c[0x0][0x0], R17 ;  /* 0x0000000002007a24 */ /* 0x000fe200078e0211 */
[----:B------:R-:W-:Y:S02]  /*c070*/  ULDC UR4, c[0x0][0x4] ;  /* 0x0000010000047ab9 */ /* 0x000fe40000000800 */
[----:B------:R-:W-:Y:S01]  /*c080*/  USHF.R.U32.HI UR4, URZ, 0x1, UR4 ;  /* 0x000000013f047899 */ /* 0x000fe20008011604 */
[C---:B0-----:R-:W-:Y:S01]  /*c090*/  IMAD.SHL.U32 R5, R0.reuse, 0x40, RZ ;  /* 0x0000004000057824 */ /* 0x041fe200078e00ff */
[----:B------:R-:W-:-:S04]  /*c0a0*/  LEA R3, R0, 0x10, 0x6 ;  /* 0x0000001000037811 */ /* 0x000fc800078e30ff */
[----:B------:R0:W-:Y:S01]  /*c0b0*/  STS.128 [R5+0x10], R124 ;  /* 0x0000107c05007388 */ /* 0x0001e20000000c00 */
[----:B------:R-:W-:-:S03]  /*c0c0*/  ISETP.NE.AND P0, PT, RZ, UR4, PT ;  /* 0x00000004ff007c0c */ /* 0x000fc6000bf05270 */
[----:B------:R0:W-:Y:S04]  /*c0d0*/  STS.128 [R5+0x20], R128 ;  /* 0x0000208005007388 */ /* 0x0001e80000000c00 */
[----:B------:R0:W-:Y:S04]  /*c0e0*/  STS.128 [R5+0x30], R132 ;  /* 0x0000308405007388 */ /* 0x0001e80000000c00 */
[----:B------:R0:W-:Y:S02]  /*c0f0*/  STS.128 [R5+0x40], R24 ;  /* 0x0000401805007388 */ /* 0x0001e40000000c00 */
[----:B------:R-:W-:Y:S05]  /*c100*/  @!P0 BRA `(.L_x_551) ;  /* 0x000001f000008947 */ /* 0x000fea0003800000 */
[----:B0-----:R-:W-:-:S05]  /*c110*/  MOV R5, UR4 ;  /* 0x0000000400057c02 */ /* 0x001fca0008000f00 */
.L_x_554:
[----:B------:R-:W-:Y:S01]  /*c120*/  IMAD.IADD R0, R2, 0x1, R5 ;  /* 0x0000000102007824 */ /* 0x000fe200078e0205 */
        /* <DEDUP_REMOVED lines=8> */
[----:B------:R-:W-:-:S05]  /*c1b0*/  IMAD R0, R0, c[0x0][0x0], R17 ;  /* 0x0000000000007a24 */ /* 0x000fca00078e0211 */
[----:B------:R-:W-:-:S05]  /*c1c0*/  SHF.L.U32 R0, R0, 0x6, RZ ;  /* 0x0000000600007819 */ /* 0x000fca00000006ff */
[----:B------:R-:W0:Y:S04]  /*c1d0*/  LDS.128 R4, [R0+0x10] ;  /* 0x0000100000047984 */ /* 0x000e280000000c00 */
[----:B------:R-:W1:Y:S04]  /*c1e0*/  LDS.128 R8, [R0+0x20] ;  /* 0x0000200000087984 */ /* 0x000e680000000c00 */
[----:B------:R-:W2:Y:S04]  /*c1f0*/  LDS.128 R12, [R0+0x30] ;  /* 0x00003000000c7984 */ /* 0x000ea80000000c00 */
[----:B------:R-:W3:Y:S01]  /*c200*/  LDS.128 R28, [R0+0x40] ;  /* 0x00004000001c7984 */ /* 0x000ee20000000c00 */
[----:B0-----:R-:W-:-:S04]  /*c210*/  DADD R124, R124, R4 ;  /* 0x000000007c7c7229 */ /* 0x001fc80000000004 */
[----:B------:R-:W0:-:S04]  /*c220*/  DADD R126, R126, R6 ;  /* 0x000000007e7e7229 */ /* 0x000e080000000006 */
[----:B-1----:R-:W-:-:S03]  /*c230*/  DADD R128, R128, R8 ;  /* 0x0000000080807229 */ /* 0x002fc60000000008 */
[----:B0-----:R0:W-:Y:S01]  /*c240*/  STS.128 [R3], R124 ;  /* 0x0000007c03007388 */ /* 0x0011e20000000c00 */
[----:B------:R-:W1:-:S04]  /*c250*/  DADD R130, R130, R10 ;  /* 0x0000000082827229 */ /* 0x000e48000000000a */
[----:B--2---:R-:W-:-:S03]  /*c260*/  DADD R132, R132, R12 ;  /* 0x0000000084847229 */ /* 0x004fc6000000000c */
[----:B-1----:R0:W-:Y:S01]  /*c270*/  STS.128 [R3+0x10], R128 ;  /* 0x0000108003007388 */ /* 0x0021e20000000c00 */
[----:B------:R-:W1:-:S04]  /*c280*/  DADD R134, R134, R14 ;  /* 0x0000000086867229 */ /* 0x000e48000000000e */
[----:B---3--:R-:W-:-:S03]  /*c290*/  DADD R24, R24, R28 ;  /* 0x0000000018187229 */ /* 0x008fc6000000001c */
[----:B-1----:R0:W-:Y:S01]  /*c2a0*/  STS.128 [R3+0x20], R132 ;  /* 0x0000208403007388 */ /* 0x0021e20000000c00 */
[----:B------:R-:W1:-:S07]  /*c2b0*/  DADD R26, R26, R30 ;  /* 0x000000001a1a7229 */ /* 0x000e4e000000001e */
[----:B-1----:R0:W-:Y:S04]  /*c2c0*/  STS.128 [R3+0x30], R24 ;  /* 0x0000301803007388 */ /* 0x0021e80000000c00 */
.L_x_553:
[----:B------:R-:W-:Y:S05]  /*c2d0*/  BSYNC B0 ;  /* 0x0000000000007941 */ /* 0x000fea0003800000 */
.L_x_552:
[----:B------:R-:W-:Y:S01]  /*c2e0*/  IMAD.MOV.U32 R5, RZ, RZ, R16 ;  /* 0x000000ffff057224 */ /* 0x000fe200078e0010 */
[----:B------:R-:W-:Y:S05]  /*c2f0*/  @P1 BRA `(.L_x_554) ;  /* 0xfffffe2000001947 */ /* 0x000fea000383ffff */
.L_x_551:
[----:B------:R-:W-:-:S13]  /*c300*/  ISETP.NE.AND P0, PT, RZ, c[0x0][0x198], PT ;  /* 0x00006600ff007a0c */ /* 0x000fda0003f05270 */
[----:B------:R-:W-:Y:S05]  /*c310*/  @!P0 BRA `(.L_x_555) ;  /* 0x000004d000008947 */ /* 0x000fea0003800000 */
[----:B0-----:R-:W-:Y:S01]  /*c320*/  MOV R3, c[0x0][0x0] ;  /* 0x0000000000037a02 */ /* 0x001fe20000000f00 */
[----:B------:R-:W-:-:S03]  /*c330*/  IMAD.MOV.U32 R0, RZ, RZ, c[0x0][0x0] ;  /* 0x00000000ff007624 */ /* 0x000fc600078e00ff */
[----:B------:R-:W-:-:S13]  /*c340*/  ISETP.GT.AND P0, PT, R3, 0x20, PT ;  /* 0x000000200300780c */ /* 0x000fda0003f04270 */
[----:B------:R-:W-:Y:S05]  /*c350*/  @!P0 BRA `(.L_x_556) ;  /* 0x0000029000008947 */ /* 0x000fea0003800000 */
[----:B------:R-:W-:Y:S01]  /*c360*/  IMAD R4, R2, c[0x0][0x0], R17 ;  /* 0x0000000002047a24 */ /* 0x000fe200078e0211 */
[----:B------:R-:W-:-:S04]  /*c370*/  LEA.HI R0, R3, c[0x0][0x0], RZ, 0x1 ;  /* 0x0000000003007a11 */ /* 0x000fc800078f08ff */
[C---:B------:R-:W-:Y:S02]  /*c380*/  SHF.L.U32 R5, R4.reuse, 0x6, RZ ;  /* 0x0000000604057819 */ /* 0x040fe400000006ff */
[----:B------:R-:W-:Y:S01]  /*c390*/  SHF.R.S32.HI R3, RZ, 0x1, R0 ;  /* 0x00000001ff037819 */ /* 0x000fe20000011400 */
[----:B------:R-:W-:Y:S01]  /*c3a0*/  IMAD.MOV.U32 R0, RZ, RZ, 0x20 ;  /* 0x00000020ff007424 */ /* 0x000fe200078e00ff */
[----:B------:R-:W-:Y:S01]  /*c3b0*/  LEA R19, R4, 0x10, 0x6 ;  /* 0x0000001004137811 */ /* 0x000fe200078e30ff */
[----:B------:R0:W-:Y:S01]  /*c3c0*/  STS.128 [R5+0x10], R124 ;  /* 0x0000107c05007388 */ /* 0x0001e20000000c00 */
[----:B------:R-:W-:-:S03]  /*c3d0*/  ISETP.GE.AND P0, PT, R3, 0x20, PT ;  /* 0x000000200300780c */ /* 0x000fc60003f06270 */
[----:B------:R0:W-:Y:S04]  /*c3e0*/  STS.128 [R5+0x20], R128 ;  /* 0x0000208005007388 */ /* 0x0001e80000000c00 */
[----:B------:R0:W-:Y:S04]  /*c3f0*/  STS.128 [R5+0x30], R132 ;  /* 0x0000308405007388 */ /* 0x0001e80000000c00 */
[----:B------:R0:W-:Y:S02]  /*c400*/  STS.128 [R5+0x40], R24 ;  /* 0x0000401805007388 */ /* 0x0001e40000000c00 */
[----:B------:R-:W-:Y:S05]  /*c410*/  @!P0 BRA `(.L_x_556) ;  /* 0x000001d000008947 */ /* 0x000fea0003800000 */
.L_x_559:
[----:B------:R-:W-:Y:S01]  /*c420*/  IADD3 R0, R17, R3, RZ ;  /* 0x0000000311007210 */ /* 0x000fe20007ffe0ff */
[----:B------:R-:W-:Y:S01]  /*c430*/  WARPSYNC 0xffffffff ;  /* 0xffffffff00007948 */ /* 0x000fe20003800000 */
[----:B------:R-:W-:Y:S02]  /*c440*/  BAR.SYNC.DEFER_BLOCKING 0x0 ;  /* 0x0000000000007b1d */ /* 0x000fe40000010000 */
[----:B------:R-:W-:-:S04]  /*c450*/  ISETP.GE.U32.AND P0, PT, R0, c[0x0][0x0], PT ;  /* 0x0000000000007a0c */ /* 0x000fc80003f06070 */
[----:B------:R-:W-:Y:S01]  /*c460*/  ISETP.GE.U32.OR P0, PT, R17, R3, P0 ;  /* 0x000000031100720c */ /* 0x000fe20000706470 */
[----:B------:R-:W-:-:S12]  /*c470*/  BSSY B0, `(.L_x_557) ;  /* 0x0000013000007945 */ /* 0x000fd80003800000 */
[----:B0-----:R-:W-:Y:S05]  /*c480*/  @P0 BRA `(.L_x_558) ;  /* 0x0000011000000947 */ /* 0x001fea0003800000 */
[----:B------:R-:W-:-:S05]  /*c490*/  IMAD R0, R3, 0x40, R19 ;  /* 0x0000004003007824 */ /* 0x000fca00078e0213 */
[----:B0-----:R-:W0:Y:S04]  /*c4a0*/  LDS.128 R4, [R0] ;  /* 0x0000000000047984 */ /* 0x001e280000000c00 */
        /* <DEDUP_REMOVED lines=15> */
.L_x_558:
[----:B------:R-:W-:Y:S05]  /*c5a0*/  BSYNC B0 ;  /* 0x0000000000007941 */ /* 0x000fea0003800000 */
.L_x_557:
[----:B------:R-:W-:-:S04]  /*c5b0*/  SHF.R.S32.HI R3, RZ, 0x1, R3 ;  /* 0x00000001ff037819 */ /* 0x000fc80000011403 */
[----:B------:R-:W-:-:S13]  /*c5c0*/  ISETP.GE.AND P0, PT, R3, 0x20, PT ;  /* 0x000000200300780c */ /* 0x000fda0003f06270 */
[----:B------:R-:W-:Y:S05]  /*c5d0*/  @P0 BRA `(.L_x_559) ;  /* 0xfffffe4000000947 */ /* 0x000fea000383ffff */
[----:B------:R-:W-:-:S04]  /*c5e0*/  MOV R0, 0x20 ;  /* 0x0000002000007802 */ /* 0x000fc80000000f00 */
.L_x_556:
[----:B------:R-:W-:Y:S01]  /*c5f0*/  ISETP.GE.AND P0, PT, R0, 0x2, PT ;  /* 0x000000020000780c */ /* 0x000fe20003f06270 */
[----:B------:R-:W-:Y:S01]  /*c600*/  WARPSYNC 0xffffffff ;  /* 0xffffffff00007948 */ /* 0x000fe20003800000 */
[----:B------:R-:W-:Y:S11]  /*c610*/  BAR.SYNC.DEFER_BLOCKING 0x0 ;  /* 0x0000000000007b1d */ /* 0x000ff60000010000 */
[----:B------:R-:W-:Y:S05]  /*c620*/  @!P0 BRA `(.L_x_555) ;  /* 0x000001c000008947 */ /* 0x000fea0003800000 */
[----:B------:R-:W-:-:S05]  /*c630*/  IMAD.MOV.U32 R3, RZ, RZ, 0x1 ;  /* 0x00000001ff037424 */ /* 0x000fca00078e00ff */
.L_x_560:
[----:B0-----:R-:W-:Y:S04]  /*c640*/  SHFL.DOWN PT, R5, R125, R3, 0x1f ;  /* 0x08001f037d057589 */ /* 0x001fe800000e0000 */
[----:B------:R-:W0:Y:S04]  /*c650*/  SHFL.DOWN PT, R4, R124, R3, 0x1f ;  /* 0x08001f037c047589 */ /* 0x000e2800000e0000 */
[----:B------:R-:W-:Y:S04]  /*c660*/  SHFL.DOWN PT, R7, R127, R3, 0x1f ;  /* 0x08001f037f077589 */ /* 0x000fe800000e0000 */
[----:B------:R-:W1:Y:S04]  /*c670*/  SHFL.DOWN PT, R6, R126, R3, 0x1f ;  /* 0x08001f037e067589 */ /* 0x000e6800000e0000 */
[----:B------:R-:W-:Y:S04]  /*c680*/  SHFL.DOWN PT, R9, R129, R3, 0x1f ;  /* 0x08001f0381097589 */ /* 0x000fe800000e0000 */
[----:B------:R-:W2:Y:S04]  /*c690*/  SHFL.DOWN PT, R8, R128, R3, 0x1f ;  /* 0x08001f0380087589 */ /* 0x000ea800000e0000 */
[----:B------:R-:W-:Y:S04]  /*c6a0*/  SHFL.DOWN PT, R11, R131, R3, 0x1f ;  /* 0x08001f03830b7589 */ /* 0x000fe800000e0000 */
[----:B------:R-:W3:Y:S01]  /*c6b0*/  SHFL.DOWN PT, R10, R130, R3, 0x1f ;  /* 0x08001f03820a7589 */ /* 0x000ee200000e0000 */
[----:B0-----:R0:W4:-:S03]  /*c6c0*/  DADD R124, R4, R124 ;  /* 0x00000000047c7229 */ /* 0x001106000000007c */
[----:B------:R-:W-:Y:S04]  /*c6d0*/  SHFL.DOWN PT, R13, R133, R3, 0x1f ;  /* 0x08001f03850d7589 */ /* 0x000fe800000e0000 */
[----:B------:R-:W0:Y:S01]  /*c6e0*/  SHFL.DOWN PT, R12, R132, R3, 0x1f ;  /* 0x08001f03840c7589 */ /* 0x000e2200000e0000 */
[----:B-1----:R1:W0:-:S03]  /*c6f0*/  DADD R126, R6, R126 ;  /* 0x00000000067e7229 */ /* 0x002206000000007e */
[----:B------:R-:W-:Y:S04]  /*c700*/  SHFL.DOWN PT, R15, R135, R3, 0x1f ;  /* 0x08001f03870f7589 */ /* 0x000fe800000e0000 */
[----:B------:R-:W1:Y:S01]  /*c710*/  SHFL.DOWN PT, R14, R134, R3, 0x1f ;  /* 0x08001f03860e7589 */ /* 0x000e6200000e0000 */
[----:B--2---:R2:W0:-:S03]  /*c720*/  DADD R128, R8, R128 ;  /* 0x0000000008807229 */ /* 0x0044060000000080 */
[----:B------:R-:W-:Y:S04]  /*c730*/  SHFL.DOWN PT, R19, R25, R3, 0x1f ;  /* 0x08001f0319137589 */ /* 0x000fe800000e0000 */
[----:B------:R-:W2:Y:S01]  /*c740*/  SHFL.DOWN PT, R18, R24, R3, 0x1f ;  /* 0x08001f0318127589 */ /* 0x000ea200000e0000 */
[----:B---3--:R3:W0:-:S03]  /*c750*/  DADD R130, R10, R130 ;  /* 0x000000000a827229 */ /* 0x0086060000000082 */
        /* <DEDUP_REMOVED lines=9> */
.L_x_555:
[----:B------:R-:W-:Y:S01]  /*c7f0*/  ISETP.NE.AND P1, PT, RZ, c[0x0][0x354], PT ;  /* 0x0000d500ff007a0c */ /* 0x000fe20003f25270 */
[----:B0-----:R-:W-:Y:S01]  /*c800*/  IMAD.MOV.U32 R19, RZ, RZ, RZ ;  /* 0x000000ffff137224 */ /* 0x001fe200078e00ff */
[----:B------:R-:W-:-:S11]  /*c810*/  MOV R28, RZ ;  /* 0x000000ff001c7202 */ /* 0x000fd60000000f00 */
[----:B------:R-:W-:Y:S05]  /*c820*/  @!P1 BRA `(.L_x_561) ;  /* 0x00000c7000009947 */ /* 0x000fea0003800000 */
[----:B------:R-:W-:Y:S01]  /*c830*/  IMAD.MOV.U32 R22, RZ, RZ, RZ ;  /* 0x000000ffff167224 */ /* 0x000fe200078e00ff */
[----:B------:R-:W-:-:S03]  /*c840*/  MOV R0, 0x1 ;  /* 0x0000000100007802 */ /* 0x000fc60000000f00 */
[----:B------:R-:W-:Y:S01]  /*c850*/  IMAD.HI.U32 R4, R23, c[0x0][0x35c], R22 ;  /* 0x0000d70017047a27 */ /* 0x000fe200078e0016 */
[----:B------:R-:W-:-:S04]  /*c860*/  ISETP.NE.AND P0, PT, R0, c[0x0][0x354], PT ;  /* 0x0000d50000007a0c */ /* 0x000fc80003f05270 */
[----:B------:R-:W-:-:S05]  /*c870*/  SHF.R.U32.HI R5, RZ, c[0x0][0x360], R4 ;  /* 0x0000d800ff057a19 */ /* 0x000fca0000011604 */
[----:B------:R-:W-:-:S04]  /*c880*/  IMAD.MOV R3, RZ, RZ, -R5 ;  /* 0x000000ffff037224 */ /* 0x000fc800078e0a05 */
[----:B------:R-:W-:-:S04]  /*c890*/  IMAD R3, R3, c[0x0][0x358], R23 ;  /* 0x0000d60003037a24 */ /* 0x000fc800078e0217 */
[----:B------:R-:W-:Y:S01]  /*c8a0*/  IMAD R28, R3, c[0x0][0x484], RZ ;  /* 0x00012100031c7a24 */ /* 0x000fe200078e02ff */
        /* <DEDUP_REMOVED lines=191> */
.L_x_561:
[----:B------:R-:W-:-:S05]  /*d4a0*/  IADD3 R6, P0, R28, c[0x0][0x558], RZ ;  /* 0x000156001c067a10 */ /* 0x000fca0007f1e0ff */
        /* <DEDUP_REMOVED lines=201> */
.L_x_562:
[----:B------:R-:W-:Y:S01]  /*e140*/  IADD3 R8, P0, R19, c[0x0][0x558], RZ ;  /* 0x0001560013087a10 */ /* 0x000fe20007f1e0ff */
[----:B------:R-:W-:Y:S01]  /*e150*/  IMAD.MOV.U32 R18, RZ, RZ, RZ ;  /* 0x000000ffff127224 */ /* 0x000fe200078e00ff */
[----:B------:R-:W-:-:S03]  /*e160*/  MOV R16, RZ ;  /* 0x000000ff00107202 */ /* 0x000fc60000000f00 */
        /* <DEDUP_REMOVED lines=201> */
.L_x_563:
        /* <DEDUP_REMOVED lines=202> */
.L_x_564:
[----:B------:R-:W-:Y:S01]  /*faa0*/  ISETP.NE.U32.AND P0, PT, RZ, c[0x0][0x568], PT ;  /* 0x00015a00ff007a0c */ /* 0x000fe20003f05070 */
[----:B------:R-:W-:Y:S01]  /*fab0*/  CS2R R4, SRZ ;  /* 0x0000000000047805 */ /* 0x000fe2000001ff00 */
[----:B------:R-:W-:Y:S01]  /*fac0*/  ISETP.NE.AND P4, PT, RZ, c[0x0][0x1a0], PT ;  /* 0x00006800ff007a0c */ /* 0x000fe20003f85270 */
[----:B-----5:R-:W-:Y:S01]  /*fad0*/  IMAD.MOV.U32 R56, RZ, RZ, RZ ;  /* 0x000000ffff387224 */ /* 0x020fe200078e00ff */
[----:B------:R-:W-:Y:S02]  /*fae0*/  ISETP.NE.AND.EX P0, PT, RZ, c[0x0][0x56c], PT, P0 ;  /* 0x00015b00ff007a0c */ /* 0x000fe40003f05300 */
[----:B------:R-:W-:-:S04]  /*faf0*/  IADD3 R30, P2, R16, c[0x0][0x558], RZ ;  /* 0x00015600101e7a10 */ /* 0x000fc80007f5e0ff */
[----:B------:R-:W-:-:S07]  /*fb00*/  IADD3.X R31, RZ, c[0x0][0x55c], RZ, P2, !PT ;  /* 0x00015700ff1f7a10 */ /* 0x000fce00017fe4ff */
[----:B------:R-:W-:-:S05]  /*fb10*/  @P0 IADD3 R4, P3, R28, c[0x0][0x568], RZ ;  /* 0x00015a001c040a10 */ /* 0x000fca0007f7e0ff */
[----:B------:R-:W-:-:S05]  /*fb20*/  @P0 IMAD.X R5, RZ, RZ, c[0x0][0x56c], P3 ;  /* 0x00015b00ff050624 */ /* 0x000fca00018e06ff */
[----:B------:R-:W-:Y:S01]  /*fb30*/  @P0 MOV R56, R5 ;  /* 0x0000000500380202 */ /* 0x000fe20000000f00 */
[----:B------:R-:W-:Y:S05]  /*fb40*/  @!P4 BRA `(.L_x_565) ;  /* 0x000055800000c947 */ /* 0x000fea0003800000 */
[----:B------:R-:W0:Y:S01]  /*fb50*/  S2R R0, SR_CTAID.X ;  /* 0x0000000000007919 */ /* 0x000e220000002500 */
[----:B------:R-:W-:Y:S01]  /*fb60*/  IMAD R3, R17, c[0x0][0x1a4], RZ ;  /* 0x0000690011037a24 */ /* 0x000fe200078e02ff */
[----:B------:R-:W-:Y:S01]  /*fb70*/  HFMA2.MMA R22, -RZ, RZ, 0, 0 ;  /* 0x00000000ff167435 */ /* 0x000fe200000001ff */
[----:B------:R-:W-:Y:S02]  /*fb80*/  IMAD.MOV.U32 R19, RZ, RZ, RZ ;  /* 0x000000ffff137224 */ /* 0x000fe400078e00ff */
[----:B------:R-:W-:-:S04]  /*fb90*/  IMAD R3, R2, c[0x0][0x1a8], R3 ;  /* 0x00006a0002037a24 */ /* 0x000fc800078e0203 */
[----:B0-----:R-:W-:-:S04]  /*fba0*/  IMAD R3, R0, c[0x0][0x190], R3 ;  /* 0x0000640000037a24 */ /* 0x001fc800078e0203 */
[----:B------:R-:W-:Y:S01]  /*fbb0*/  IMAD.SHL.U32 R9, R3, 0x4, RZ ;  /* 0x0000000403097824 */ /* 0x000fe200078e00ff */
        /* <DEDUP_REMOVED lines=199> */
.L_x_566:
        /* <DEDUP_REMOVED lines=202> */
.L_x_567:
[----:B------:R-:W-:Y:S01]  /*114d0*/  IADD3 R12, P0, R19, c[0x0][0x558], RZ ;  /* 0x00015600130c7a10 */ /* 0x000fe20007f1e0ff */
[----:B------:R-:W-:Y:S01]  /*114e0*/  IMAD.MOV.U32 R18, RZ, RZ, RZ ;  /* 0x000000ffff127224 */ /* 0x000fe200078e00ff */
[----:B------:R-:W-:Y:S02]  /*114f0*/  MOV R16, RZ ;  /* 0x000000ff00107202 */ /* 0x000fe40000000f00 */
[----:B------:R-:W-:Y:S01]  /*11500*/  IADD3.X R13, RZ, c[0x0][0x55c], RZ, P0, !PT ;  /* 0x00015700ff0d7a10 */ /* 0x000fe200007fe4ff */
        /* <DEDUP_REMOVED lines=200> */
.L_x_568:
        /* <DEDUP_REMOVED lines=202> */
.L_x_569:
        /* <DEDUP_REMOVED lines=11> */
.L_x_571:
[----:B------:R-:W-:Y:S05]  /*12ee0*/  BSYNC B0 ;  /* 0x0000000000007941 */ /* 0x000fea0003800000 */
.L_x_570:
[----:B------:R-:W-:Y:S01]  /*12ef0*/  PRMT R3, R3, 0x9910, RZ ;  /* 0x0000991003037816 */ /* 0x000fe200000000ff */
[----:B------:R-:W-:Y:S01]  /*12f00*/  BSSY B0, `(.L_x_572) ;  /* 0x000000e000007945 */ /* 0x000fe20003800000 */
[----:B------:R-:W-:Y:S02]  /*12f10*/  LOP3.LUT P0, RZ, R17, R2, RZ, 0xfc, !PT ;  /* 0x0000000211ff7212 */ /* 0x000fe4000780fcff */
[----:B------:R-:W-:-:S13]  /*12f20*/  ISETP.NE.AND P1, PT, R3, RZ, PT ;  /* 0x000000ff0300720c */ /* 0x000fda0003f25270 */
[----:B------:R-:W-:Y:S05]  /*12f30*/  @!P1 BRA `(.L_x_573) ;  /* 0x000000a000009947 */ /* 0x000fea0003800000 */
[----:B------:R-:W0:Y:S01]  /*12f40*/  S2R R3, SR_CTAID.Y ;  /* 0x0000000000037919 */ /* 0x000e220000002600 */
[----:B------:R-:W-:Y:S01]  /*12f50*/  ISETP.NE.AND P2, PT, RZ, c[0x0][0x198], PT ;  /* 0x00006600ff007a0c */ /* 0x000fe20003f45270 */
[----:B------:R-:W-:Y:S02]  /*12f60*/  IMAD.MOV.U32 R9, RZ, RZ, 0x40 ;  /* 0x00000040ff097424 */ /* 0x000fe400078e00ff */
[----:B0-----:R-:W-:-:S10]  /*12f70*/  IMAD R8, R0, c[0x0][0x10], R3 ;  /* 0x0000040000087a24 */ /* 0x001fd400078e0203 */
[----:B------:R-:W-:-:S04]  /*12f80*/  @!P2 IMAD R8, R8, c[0x0][0x0], R17 ;  /* 0x000000000808aa24 */ /* 0x000fc800078e0211 */
[----:B------:R-:W-:-:S05]  /*12f90*/  IMAD.WIDE.U32 R8, R8, R9, c[0x0][0x570] ;  /* 0x00015c0008087625 */ /* 0x000fca00078e0009 */
[----:B------:R0:W-:Y:S04]  /*12fa0*/  STG.E.128 [R8.64], R124 ;  /* 0x0000007c08007986 */ /* 0x0001e8000c101d24 */
[----:B------:R0:W-:Y:S04]  /*12fb0*/  STG.E.128 [R8.64+0x10], R128 ;  /* 0x0000108008007986 */ /* 0x0001e8000c101d24 */
[----:B------:R0:W-:Y:S04]  /*12fc0*/  STG.E.128 [R8.64+0x20], R132 ;  /* 0x0000208408007986 */ /* 0x0001e8000c101d24 */
[----:B------:R0:W-:Y:S02]  /*12fd0*/  STG.E.128 [R8.64+0x30], R24 ;  /* 0x0000301808007986 */ /* 0x0001e4000c101d24 */
.L_x_573:
[----:B------:R-:W-:Y:S05]  /*12fe0*/  BSYNC B0 ;  /* 0x0000000000007941 */ /* 0x000fea0003800000 */
.L_x_572:
        /* <DEDUP_REMOVED lines=12> */
[----:B------:R-:W1:Y:S01]  /*130b0*/  S2R R3, SR_LANEID ;  /* 0x0000000000037919 */ /* 0x000e620000000000 */
[----:B------:R-:W-:Y:S01]  /*130c0*/  VOTEU.ANY UR4, UPT, PT ;  /* 0x0000000000047886 */ /* 0x000fe200038e0100 */
[----:B0-----:R-:W-:Y:S01]  /*130d0*/  MOV R9, 0x4 ;  /* 0x0000000400097802 */ /* 0x001fe20000000f00 */
[----:B------:R-:W1:Y:S04]  /*130e0*/  FLO.U32 R10, UR4 ;  /* 0x00000004000a7d00 */ /* 0x000e6800080e0000 */
[----:B------:R-:W-:-:S04]  /*130f0*/  IMAD.WIDE.U32 R8, R0, R9, c[0x0][0x578] ;  /* 0x00015e0000087625 */ /* 0x000fc800078e0009 */
[----:B------:R-:W0:Y:S01]  /*13100*/  POPC R11, UR4 ;  /* 0x00000004000b7d09 */ /* 0x000e220008000000 */
[----:B-1----:R-:W-:-:S13]  /*13110*/  ISETP.EQ.U32.AND P0, PT, R10, R3, PT ;  /* 0x000000030a00720c */ /* 0x002fda0003f02070 */
[----:B0-----:R-:W2:Y:S01]  /*13120*/  @P0 ATOMG.E.ADD.STRONG.GPU PT, R9, [R8.64], R11 ;  /* 0x0000000b080909a8 */ /* 0x001ea200081ee1e4 */
        /* <DEDUP_REMOVED lines=11> */
.L_x_575:
[----:B------:R-:W-:Y:S05]  /*131e0*/  BSYNC B0 ;  /* 0x0000000000007941 */ /* 0x000fea0003800000 */
.L_x_574:
[----:B------:R-:W-:Y:S01]  /*131f0*/  BAR.SYNC.DEFER_BLOCKING 0x0 ;  /* 0x0000000000007b1d */ /* 0x000fe20000010000 */
[----:B------:R-:W-:-:S05]  /*13200*/  IADD3 R20, P2, R16, c[0x0][0x558], RZ ;  /* 0x0001560010147a10 */ /* 0x000fca0007f5e0ff */
[----:B------:R-:W-:Y:S01]  /*13210*/  IMAD.X R21, RZ, RZ, c[0x0][0x55c], P2 ;  /* 0x00015700ff157624 */ /* 0x000fe200010e06ff */
[----:B0-----:R-:W0:Y:S02]  /*13220*/  LDS.U8 R3, [RZ] ;  /* 0x00000000ff037984 */ /* 0x001e240000000000 */
        /* <DEDUP_REMOVED lines=26> */
[----:B------:R-:W-:-:S02]  /*133d0*/  MOV R29, c[0x0][0x174] ;  /* 0x00005d00001d7a02 */ /* 0x000fc40000000f00 */
[----:B------:R-:W-:Y:S02]  /*133e0*/  MOV R30, c[0x0][0x178] ;  /* 0x00005e00001e7a02 */ /* 0x000fe40000000f00 */
[----:B------:R-:W-:Y:S02]  /*133f0*/  MOV R24, c[0x0][0x170] ;  /* 0x00005c0000187a02 */ /* 0x000fe40000000f00 */
[----:B------:R-:W-:Y:S02]  /*13400*/  MOV R25, c[0x0][0x174] ;  /* 0x00005d0000197a02 */ /* 0x000fe40000000f00 */
[----:B------:R-:W-:Y:S01]  /*13410*/  MOV R27, c[0x0][0x17c] ;  /* 0x00005f00001b7a02 */ /* 0x000fe20000000f00 */
[----:B------:R-:W-:Y:S05]  /*13420*/  @P0 BRA `(.L_x_579) ;  /* 0x000001f000000947 */ /* 0x000fea0003800000 */
        /* <DEDUP_REMOVED lines=12> */
.L_x_580:
[----:B------:R-:W-:Y:S01]  /*134f0*/  HFMA2.MMA R37, -RZ, RZ, 0, 3.814697265625e-06 ;  /* 0x00000040ff257435 */ /* 0x000fe200000001ff */
[----:B------:R-:W-:-:S09]  /*13500*/  IMAD R36, R0, c[0x0][0x10], R3 ;  /* 0x0000040000247a24 */ /* 0x000fd200078e0203 */
[----:B------:R-:W-:-:S05]  /*13510*/  IMAD.WIDE.U32 R36, R36, R37, c[0x0][0x570] ;  /* 0x00015c0024247625 */ /* 0x000fca00078e0025 */
[----:B0-----:R-:W2:Y:S04]  /*13520*/  LDG.E.128 R40, [R36.64] ;  /* 0x0000002424287981 */ /* 0x001ea8000c1e1d00 */
[----:B------:R-:W3:Y:S04]  /*13530*/  LDG.E.128 R44, [R36.64+0x10] ;  /* 0x00001024242c7981 */ /* 0x000ee8000c1e1d00 */
[----:B----4-:R-:W4:Y:S04]  /*13540*/  LDG.E.128 R48, [R36.64+0x20] ;  /* 0x0000202424307981 */ /* 0x010f28000c1e1d00 */
[----:B------:R-:W5:Y:S01]  /*13550*/  LDG.E.128 R52, [R36.64+0x30] ;  /* 0x0000302424347981 */ /* 0x000f62000c1e1d00 */
[----:B------:R-:W-:-:S04]  /*13560*/  IMAD.MOV.U32 R38, RZ, RZ, c[0x0][0x0] ;  /* 0x00000000ff267624 */ /* 0x000fc800078e00ff */
[----:B------:R-:W-:-:S05]  /*13570*/  IMAD R3, R38, c[0x0][0x4], R3 ;  /* 0x0000010026037a24 */ /* 0x000fca00078e0203 */
        /* <DEDUP_REMOVED lines=10> */
.L_x_579:
[----:B------:R-:W-:Y:S05]  /*13620*/  BSYNC B1 ;  /* 0x0000000000017941 */ /* 0x000fea0003800000 */
.L_x_578:
[----:B------:R-:W-:Y:S05]  /*13630*/  BRA `(.L_x_581) ;  /* 0x000002e000007947 */ /* 0x000fea0003800000 */
.L_x_577:
        /* <DEDUP_REMOVED lines=9> */
[----:B------:R-:W-:-:S02]  /*136d0*/  MOV R30, c[0x0][0x178] ;  /* 0x00005e00001e7a02 */ /* 0x000fc40000000f00 */
[----:B------:R-:W-:Y:S02]  /*136e0*/  MOV R31, c[0x0][0x17c] ;  /* 0x00005f00001f7a02 */ /* 0x000fe40000000f00 */
        /* <DEDUP_REMOVED lines=16> */
.L_x_582:
[----:B------:R-:W-:Y:S01]  /*137f0*/  HFMA2.MMA R37, -RZ, RZ, 0, 3.814697265625e-06 ;  /* 0x00000040ff257435 */ /* 0x000fe200000001ff */
[----:B------:R-:W-:-:S04]  /*13800*/  IMAD R36, R0, c[0x0][0x10], R3 ;  /* 0x0000040000247a24 */ /* 0x000fc800078e0203 */
[----:B------:R-:W-:-:S05]  /*13810*/  IMAD R36, R36, c[0x0][0x0], R17 ;  /* 0x0000000024247a24 */ /* 0x000fca00078e0211 */
[----:B------:R-:W-:-:S05]  /*13820*/  IMAD.WIDE.U32 R36, R36, R37, c[0x0][0x570] ;  /* 0x00015c0024247625 */ /* 0x000fca00078e0025 */
[----:B0-----:R-:W2:Y:S04]  /*13830*/  LDG.E.128 R40, [R36.64] ;  /* 0x0000002424287981 */ /* 0x001ea8000c1e1d00 */
[----:B------:R-:W3:Y:S04]  /*13840*/  LDG.E.128 R44, [R36.64+0x10] ;  /* 0x00001024242c7981 */ /* 0x000ee8000c1e1d00 */
[----:B----4-:R-:W4:Y:S04]  /*13850*/  LDG.E.128 R48, [R36.64+0x20] ;  /* 0x0000202424307981 */ /* 0x010f28000c1e1d00 */
[----:B------:R-:W5:Y:S01]  /*13860*/  LDG.E.128 R52, [R36.64+0x30] ;  /* 0x0000302424347981 */ /* 0x000f62000c1e1d00 */
[----:B------:R-:W-:-:S04]  /*13870*/  IADD3 R3, R3, c[0x0][0x4], RZ ;  /* 0x0000010003037a10 */ /* 0x000fc80007ffe0ff */
        /* <DEDUP_REMOVED lines=10> */
.L_x_581:
[----:B------:R-:W-:Y:S05]  /*13920*/  BSYNC B0 ;  /* 0x0000000000007941 */ /* 0x000fea0003800000 */
.L_x_576:
[----:B------:R-:W-:Y:S01]  /*13930*/  IMAD R0, R2, c[0x0][0x0], R17 ;  /* 0x0000000002007a24 */ /* 0x000fe200078e0211 */
[----:B------:R-:W-:Y:S02]  /*13940*/  ULDC UR4, c[0x0][0x4] ;  /* 0x0000010000047ab9 */ /* 0x000fe40000000800 */
[----:B------:R-:W-:Y:S01]  /*13950*/  USHF.R.U32.HI UR4, URZ, 0x1, UR4 ;  /* 0x000000013f047899 */ /* 0x000fe20008011604 */
[C---:B------:R-:W-:Y:S01]  /*13960*/  IMAD.SHL.U32 R3, R0.reuse, 0x40, RZ ;  /* 0x0000004000037824 */ /* 0x040fe200078e00ff */
[----:B------:R-:W-:-:S04]  /*13970*/  LEA R23, R0, 0x10, 0x6 ;  /* 0x0000001000177811 */ /* 0x000fc800078e30ff */
[----:B------:R1:W-:Y:S01]  /*13980*/  STS.128 [R3+0x10], R8 ;  /* 0x0000100803007388 */ /* 0x0003e20000000c00 */
[----:B------:R-:W-:-:S03]  /*13990*/  ISETP.NE.AND P0, PT, RZ, UR4, PT ;  /* 0x00000004ff007c0c */ /* 0x000fc6000bf05270 */
[----:B0-----:R1:W-:Y:S04]  /*139a0*/  STS.128 [R3+0x20], R32 ;  /* 0x0000202003007388 */ /* 0x0013e80000000c00 */
[----:B------:R1:W-:Y:S04]  /*139b0*/  STS.128 [R3+0x30], R28 ;  /* 0x0000301c03007388 */ /* 0x0003e80000000c00 */
[----:B------:R1:W-:Y:S02]  /*139c0*/  STS.128 [R3+0x40], R24 ;  /* 0x0000401803007388 */ /* 0x0003e40000000c00 */
[----:B------:R-:W-:Y:S05]  /*139d0*/  @!P0 BRA `(.L_x_583) ;  /* 0x000001d000008947 */ /* 0x000fea0003800000 */
[----:B-1----:R-:W-:-:S04]  /*139e0*/  MOV R3, UR4 ;  /* 0x0000000400037c02 */ /* 0x002fc80008000f00 */
.L_x_586:
[----:B------:R-:W-:Y:S01]  /*139f0*/  IADD3 R0, R2, R3, RZ ;  /* 0x0000000302007210 */ /* 0x000fe20007ffe0ff */
[----:B------:R-:W-:Y:S01]  /*13a00*/  BAR.SYNC.DEFER_BLOCKING 0x0 ;  /* 0x0000000000007b1d */ /* 0x000fe20000010000 */
[----:B------:R-:W-:-:S02]  /*13a10*/  ISETP.GT.AND P2, PT, R3, 0x1, PT ;  /* 0x000000010300780c */ /* 0x000fc40003f44270 */
[----:B------:R-:W-:-:S03]  /*13a20*/  ISETP.GE.U32.AND P0, PT, R0, c[0x0][0x4], PT ;  /* 0x0000010000007a0c */ /* 0x000fc60003f06070 */
[----:B------:R-:W-:Y:S01]  /*13a30*/  BSSY B0, `(.L_x_584) ;  /* 0x0000016000007945 */ /* 0x000fe20003800000 */
[----:B------:R-:W-:Y:S02]  /*13a40*/  ISETP.GE.U32.OR P0, PT, R2, R3, P0 ;  /* 0x000000030200720c */ /* 0x000fe40000706470 */
[----:B------:R-:W-:-:S11]  /*13a50*/  SHF.R.S32.HI R3, RZ, 0x1, R3 ;  /* 0x00000001ff037819 */ /* 0x000fd60000011403 */
[----:B0-----:R-:W-:Y:S05]  /*13a60*/  @P0 BRA `(.L_x_585) ;  /* 0x0000012000000947 */ /* 0x001fea0003800000 */
[----:B------:R-:W-:-:S04]  /*13a70*/  IMAD R0, R0, c[0x0][0x0], R17 ;  /* 0x0000000000007a24 */ /* 0x000fc800078e0211 */
[----:B------:R-:W-:-:S05]  /*13a80*/  IMAD.SHL.U32 R0, R0, 0x40, RZ ;  /* 0x0000004000007824 */ /* 0x000fca00078e00ff */
[----:B------:R-:W0:Y:S04]  /*13a90*/  LDS.128 R36, [R0+0x10] ;  /* 0x0000100000247984 */ /* 0x000e280000000c00 */
[----:B------:R-:W1:Y:S04]  /*13aa0*/  LDS.128 R40, [R0+0x20] ;  /* 0x0000200000287984 */ /* 0x000e680000000c00 */
[----:B------:R-:W2:Y:S04]  /*13ab0*/  LDS.128 R44, [R0+0x30] ;  /* 0x00003000002c7984 */ /* 0x000ea80000000c00 */
[----:B----4-:R-:W3:Y:S01]  /*13ac0*/  LDS.128 R48, [R0+0x40] ;  /* 0x0000400000307984 */ /* 0x010ee20000000c00 */
        /* <DEDUP_REMOVED lines=12> */
.L_x_585:
[----:B------:R-:W-:Y:S05]  /*13b90*/  BSYNC B0 ;  /* 0x0000000000007941 */ /* 0x000fea0003800000 */
.L_x_584:
[----:B------:R-:W-:Y:S05]  /*13ba0*/  @P2 BRA `(.L_x_586) ;  /* 0xfffffe4000002947 */ /* 0x000fea000383ffff */
.L_x_583:
[----:B------:R-:W-:-:S13]  /*13bb0*/  ISETP.NE.AND P0, PT, RZ, c[0x0][0x198], PT ;  /* 0x00006600ff007a0c */ /* 0x000fda0003f05270 */
[----:B------:R-:W-:Y:S05]  /*13bc0*/  @!P0 BRA `(.L_x_587) ;  /* 0x0000049000008947 */ /* 0x000fea0003800000 */
[----:B------:R-:W-:Y:S02]  /*13bd0*/  MOV R2, c[0x0][0x0] ;  /* 0x0000000000027a02 */ /* 0x000fe40000000f00 */
[----:B------:R-:W-:Y:S02]  /*13be0*/  MOV R0, c[0x0][0x0] ;  /* 0x0000000000007a02 */ /* 0x000fe40000000f00 */
[----:B------:R-:W-:-:S13]  /*13bf0*/  ISETP.GT.AND P0, PT, R2, 0x20, PT ;  /* 0x000000200200780c */ /* 0x000fda0003f04270 */
[----:B------:R-:W-:Y:S05]  /*13c00*/  @!P0 BRA `(.L_x_588) ;  /* 0x0000026000008947 */ /* 0x000fea0003800000 */
[----:B------:R-:W-:Y:S01]  /*13c10*/  LEA.HI R2, R2, c[0x0][0x0], RZ, 0x1 ;  /* 0x0000000002027a11 */ /* 0x000fe200078f08ff */
[----:B------:R2:W-:Y:S01]  /*13c20*/  STS.128 [R23], R8 ;  /* 0x0000000817007388 */ /* 0x0005e20000000c00 */
[----:B------:R-:W-:Y:S02]  /*13c30*/  IMAD.MOV.U32 R0, RZ, RZ, 0x20 ;  /* 0x00000020ff007424 */ /* 0x000fe400078e00ff */
[----:B------:R-:W-:Y:S01]  /*13c40*/  SHF.R.S32.HI R2, RZ, 0x1, R2 ;  /* 0x00000001ff027819 */ /* 0x000fe20000011402 */
[----:B------:R2:W-:Y:S03]  /*13c50*/  STS.128 [R23+0x10], R32 ;  /* 0x0000102017007388 */ /* 0x0005e60000000c00 */
[----:B------:R-:W-:Y:S01]  /*13c60*/  ISETP.GE.AND P0, PT, R2, 0x20, PT ;  /* 0x000000200200780c */ /* 0x000fe20003f06270 */
[----:B------:R2:W-:Y:S04]  /*13c70*/  STS.128 [R23+0x20], R28 ;  /* 0x0000201c17007388 */ /* 0x0005e80000000c00 */
[----:B------:R2:W-:Y:S08]  /*13c80*/  STS.128 [R23+0x30], R24 ;  /* 0x0000301817007388 */ /* 0x0005f00000000c00 */
[----:B------:R-:W-:Y:S05]  /*13c90*/  @!P0 BRA `(.L_x_588) ;  /* 0x000001d000008947 */ /* 0x000fea0003800000 */
[----:B------:R-:W-:-:S04]  /*13ca0*/  MOV R0, R2 ;  /* 0x0000000200007202 */ /* 0x000fc80000000f00 */
.L_x_591:
[----:B------:R-:W-:Y:S01]  /*13cb0*/  IADD3 R2, R17, R0, RZ ;  /* 0x0000000011027210 */ /* 0x000fe20007ffe0ff */
[----:B------:R-:W-:Y:S03]  /*13cc0*/  BAR.SYNC.DEFER_BLOCKING 0x0 ;  /* 0x0000000000007b1d */ /* 0x000fe60000010000 */
[----:B------:R-:W-:-:S03]  /*13cd0*/  ISETP.GE.U32.AND P0, PT, R2, c[0x0][0x0], PT ;  /* 0x0000000002007a0c */ /* 0x000fc60003f06070 */
[----:B------:R-:W-:Y:S01]  /*13ce0*/  BSSY B0, `(.L_x_589) ;  /* 0x0000014000007945 */ /* 0x000fe20003800000 */
[----:B------:R-:W-:-:S13]  /*13cf0*/  ISETP.GE.U32.OR P0, PT, R17, R0, P0 ;  /* 0x000000001100720c */ /* 0x000fda0000706470 */
[----:B01--4-:R-:W-:Y:S05]  /*13d00*/  @P0 BRA `(.L_x_590) ;  /* 0x0000011000000947 */ /* 0x013fea0003800000 */
[----:B------:R-:W-:-:S05]  /*13d10*/  IMAD R2, R0, 0x40, R23 ;  /* 0x0000004000027824 */ /* 0x000fca00078e0217 */
[----:B------:R-:W3:Y:S04]  /*13d20*/  LDS.128 R36, [R2] ;  /* 0x0000000002247984 */ /* 0x000ee80000000c00 */
[----:B------:R-:W5:Y:S04]  /*13d30*/  LDS.128 R40, [R2+0x10] ;  /* 0x0000100002287984 */ /* 0x000f680000000c00 */
[----:B------:R-:W0:Y:S04]  /*13d40*/  LDS.128 R44, [R2+0x20] ;  /* 0x00002000022c7984 */ /* 0x000e280000000c00 */
[----:B----4-:R-:W4:Y:S01]  /*13d50*/  LDS.128 R48, [R2+0x30] ;  /* 0x0000300002307984 */ /* 0x010f220000000c00 */
[----:B0123--:R-:W-:-:S04]  /*13d60*/  DADD R8, R8, R36 ;  /* 0x0000000008087229 */ /* 0x00ffc80000000024 */
[----:B------:R-:W0:-:S04]  /*13d70*/  DADD R10, R10, R38 ;  /* 0x000000000a0a7229 */ /* 0x000e080000000026 */
[----:B-----5:R-:W-:-:S03]  /*13d80*/  DADD R32, R32, R40 ;  /* 0x0000000020207229 */ /* 0x020fc60000000028 */
[----:B0-----:R0:W-:Y:S01]  /*13d90*/  STS.128 [R23], R8 ;  /* 0x0000000817007388 */ /* 0x0011e20000000c00 */
[----:B------:R-:W1:-:S04]  /*13da0*/  DADD R34, R34, R42 ;  /* 0x0000000022227229 */ /* 0x000e48000000002a */
[----:B------:R-:W-:-:S03]  /*13db0*/  DADD R28, R28, R44 ;  /* 0x000000001c1c7229 */ /* 0x000fc6000000002c */
[----:B-1----:R0:W-:Y:S01]  /*13dc0*/  STS.128 [R23+0x10], R32 ;  /* 0x0000102017007388 */ /* 0x0021e20000000c00 */
[----:B------:R-:W1:-:S04]  /*13dd0*/  DADD R30, R30, R46 ;  /* 0x000000001e1e7229 */ /* 0x000e48000000002e */
[----:B----4-:R-:W-:-:S03]  /*13de0*/  DADD R24, R24, R48 ;  /* 0x0000000018187229 */ /* 0x010fc60000000030 */
[----:B-1----:R0:W-:Y:S01]  /*13df0*/  STS.128 [R23+0x20], R28 ;  /* 0x0000201c17007388 */ /* 0x0021e20000000c00 */
[----:B------:R-:W1:-:S07]  /*13e00*/  DADD R26, R26, R50 ;  /* 0x000000001a1a7229 */ /* 0x000e4e0000000032 */
[----:B-1----:R0:W-:Y:S04]  /*13e10*/  STS.128 [R23+0x30], R24 ;  /* 0x0000301817007388 */ /* 0x0021e80000000c00 */
.L_x_590:
[----:B------:R-:W-:Y:S05]  /*13e20*/  BSYNC B0 ;  /* 0x0000000000007941 */ /* 0x000fea0003800000 */
.L_x_589:
[----:B------:R-:W-:-:S04]  /*13e30*/  SHF.R.S32.HI R0, RZ, 0x1, R0 ;  /* 0x00000001ff007819 */ /* 0x000fc80000011400 */
[----:B------:R-:W-:-:S13]  /*13e40*/  ISETP.GE.AND P0, PT, R0, 0x20, PT ;  /* 0x000000200000780c */ /* 0x000fda0003f06270 */
[----:B------:R-:W-:Y:S05]  /*13e50*/  @P0 BRA `(.L_x_591) ;  /* 0xfffffe5000000947 */ /* 0x000fea000383ffff */
[----:B------:R-:W-:-:S03]  /*13e60*/  MOV R0, 0x20 ;  /* 0x0000002000007802 */ /* 0x000fc60000000f00 */
.L_x_588:
[----:B------:R-:W-:Y:S01]  /*13e70*/  BAR.SYNC.DEFER_BLOCKING 0x0 ;  /* 0x0000000000007b1d */ /* 0x000fe20000010000 */
[----:B------:R-:W-:-:S13]  /*13e80*/  ISETP.GE.AND P0, PT, R0, 0x2, PT ;  /* 0x000000020000780c */ /* 0x000fda0003f06270 */
[----:B------:R-:W-:Y:S05]  /*13e90*/  @!P0 BRA `(.L_x_587) ;  /* 0x000001c000008947 */ /* 0x000fea0003800000 */
[----:B------:R-:W-:-:S07]  /*13ea0*/  HFMA2.MMA R17, -RZ, RZ, 0, 5.9604644775390625e-08 ;  /* 0x00000001ff117435 */ /* 0x000fce00000001ff */
.L_x_592:
[----:B-1----:R-:W-:Y:S04]  /*13eb0*/  SHFL.DOWN PT, R3, R9, R17, 0x1f ;  /* 0x08001f1109037589 */ /* 0x002fe800000e0000 */
[----:B------:R-:W1:Y:S04]  /*13ec0*/  SHFL.DOWN PT, R2, R8, R17, 0x1f ;  /* 0x08001f1108027589 */ /* 0x000e6800000e0000 */
[----:B------:R-:W-:Y:S04]  /*13ed0*/  SHFL.DOWN PT, R37, R11, R17, 0x1f ;  /* 0x08001f110b257589 */ /* 0x000fe800000e0000 */
[----:B------:R-:W3:Y:S04]  /*13ee0*/  SHFL.DOWN PT, R36, R10, R17, 0x1f ;  /* 0x08001f110a247589 */ /* 0x000ee800000e0000 */
[----:B------:R-:W-:Y:S04]  /*13ef0*/  SHFL.DOWN PT, R39, R33, R17, 0x1f ;  /* 0x08001f1121277589 */ /* 0x000fe800000e0000 */
[----:B------:R-:W5:Y:S04]  /*13f00*/  SHFL.DOWN PT, R38, R32, R17, 0x1f ;  /* 0x08001f1120267589 */ /* 0x000f6800000e0000 */
[----:B------:R-:W-:Y:S04]  /*13f10*/  SHFL.DOWN PT, R41, R35, R17, 0x1f ;  /* 0x08001f1123297589 */ /* 0x000fe800000e0000 */
[----:B------:R-:W0:Y:S02]  /*13f20*/  SHFL.DOWN PT, R40, R34, R17, 0x1f ;  /* 0x08001f1122287589 */ /* 0x000e2400000e0000 */
[----:B012---:R0:W1:-:S02]  /*13f30*/  DADD R8, R2, R8 ;  /* 0x0000000002087229 */ /* 0x0070440000000008 */
[----:B------:R-:W-:Y:S04]  /*13f40*/  SHFL.DOWN PT, R43, R29, R17, 0x1f ;  /* 0x08001f111d2b7589 */ /* 0x000fe800000e0000 */
[----:B------:R-:W2:Y:S01]  /*13f50*/  SHFL.DOWN PT, R42, R28, R17, 0x1f ;  /* 0x08001f111c2a7589 */ /* 0x000ea200000e0000 */
[----:B---3--:R0:W3:-:S03]  /*13f60*/  DADD R10, R36, R10 ;  /* 0x00000000240a7229 */ /* 0x0080c6000000000a */
[----:B------:R-:W-:Y:S04]  /*13f70*/  SHFL.DOWN PT, R45, R31, R17, 0x1f ;  /* 0x08001f111f2d7589 */ /* 0x000fe800000e0000 */
[----:B------:R-:W4:Y:S01]  /*13f80*/  SHFL.DOWN PT, R44, R30, R17, 0x1f ;  /* 0x08001f111e2c7589 */ /* 0x000f2200000e0000 */
[----:B-----5:R0:W0:-:S03]  /*13f90*/  DADD R32, R38, R32 ;  /* 0x0000000026207229 */ /* 0x0200060000000020 */
[----:B------:R-:W-:Y:S04]  /*13fa0*/  SHFL.DOWN PT, R47, R25, R17, 0x1f ;  /* 0x08001f11192f7589 */ /* 0x000fe800000e0000 */
[----:B------:R-:W5:Y:S01]  /*13fb0*/  SHFL.DOWN PT, R46, R24, R17, 0x1f ;  /* 0x08001f11182e7589 */ /* 0x000f6200000e0000 */
[----:B------:R0:W0:-:S03]  /*13fc0*/  DADD R34, R40, R34 ;  /* 0x0000000028227229 */ /* 0x0000060000000022 */
[----:B----4-:R-:W-:Y:S04]  /*13fd0*/  SHFL.DOWN PT, R49, R27, R17, 0x1f ;  /* 0x08001f111b317589 */ /* 0x010fe800000e0000 */
[----:B------:R4:W0:Y:S01]  /*13fe0*/  SHFL.DOWN PT, R48, R26, R17, 0x1f ;  /* 0x08001f111a307589 */ /* 0x00082200000e0000 */
[----:B--2---:R2:W0:-:S04]  /*13ff0*/  DADD R28, R42, R28 ;  /* 0x000000002a1c7229 */ /* 0x004408000000001c */
[----:B------:R2:W0:Y:S01]  /*14000*/  DADD R30, R44, R30 ;  /* 0x000000002c1e7229 */ /* 0x000422000000001e */
[----:B----4-:R-:W-:-:S05]  /*14010*/  IMAD.SHL.U32 R17, R17, 0x2, RZ ;  /* 0x0000000211117824 */ /* 0x010fca00078e00ff */
[----:B------:R-:W-:Y:S01]  /*14020*/  ISETP.GE.AND P0, PT, R17, R0, PT ;  /* 0x000000001100720c */ /* 0x000fe20003f06270 */
[----:B-----5:R2:W4:-:S04]  /*14030*/  DADD R24, R46, R24 ;  /* 0x000000002e187229 */ /* 0x0205080000000018 */
[----:B0-----:R2:W0:-:S08]  /*14040*/  DADD R26, R48, R26 ;  /* 0x00000000301a7229 */ /* 0x001410000000001a */
[----:B01234-:R-:W-:Y:S05]  /*14050*/  @!P0 BRA `(.L_x_592) ;  /* 0xfffffe5000008947 */ /* 0x01ffea000383ffff */
.L_x_587:
        /* <DEDUP_REMOVED lines=9> */
[----:B------:R-:W3:Y:S04]  /*140f0*/  LDG.E.128 R12, [R4.64] ;  /* 0x00000024040c7981 */ /* 0x000ee8000c1e1d00 */
[----:B------:R-:W5:Y:S04]  /*14100*/  LDG.E.128 R36, [R4.64+0x10] ;  /* 0x0000102404247981 */ /* 0x000f68000c1e1d00 */
[----:B--2---:R-:W2:Y:S04]  /*14110*/  LDG.E.128 R40, [R4.64+0x20] ;  /* 0x0000202404287981 */ /* 0x004ea8000c1e1d00 */
[----:B----4-:R-:W4:Y:S01]  /*14120*/  LDG.E.128 R44, [R4.64+0x30] ;  /* 0x00003024042c7981 */ /* 0x010f22000c1e1d00 */
[----:B01-3--:R0:W1:-:S04]  /*14130*/  DADD R8, R8, R12 ;  /* 0x0000000008087229 */ /* 0x00b048000000000c */
[----:B------:R0:W3:-:S04]  /*14140*/  DADD R10, R10, R14 ;  /* 0x000000000a0a7229 */ /* 0x0000c8000000000e */
[----:B-----5:R0:W0:-:S04]  /*14150*/  DADD R32, R32, R36 ;  /* 0x0000000020207229 */ /* 0x0200080000000024 */
[----:B------:R0:W0:-:S04]  /*14160*/  DADD R34, R34, R38 ;  /* 0x0000000022227229 */ /* 0x0000080000000026 */
[----:B--2---:R2:W0:-:S04]  /*14170*/  DADD R28, R28, R40 ;  /* 0x000000001c1c7229 */ /* 0x0044080000000028 */
[----:B------:R2:W0:-:S04]  /*14180*/  DADD R30, R30, R42 ;  /* 0x000000001e1e7229 */ /* 0x000408000000002a */
[----:B----4-:R2:W4:-:S04]  /*14190*/  DADD R24, R24, R44 ;  /* 0x0000000018187229 */ /* 0x010508000000002c */
[----:B------:R2:W0:-:S06]  /*141a0*/  DADD R26, R26, R46 ;  /* 0x000000001a1a7229 */ /* 0x00040c000000002e */
.L_x_594:
[----:B-1-34-:R-:W-:Y:S05]  /*141b0*/  @!P1 BRA `(.L_x_595) ;  /* 0x000006b000009947 */ /* 0x01afea0003800000 */
[----:B------:R-:W-:Y:S01]  /*141c0*/  MOV R17, 0x1 ;  /* 0x0000000100117802 */ /* 0x000fe20000000f00 */
[----:B0-----:R0:W1:-:S03]  /*141d0*/  DMUL R36, R8, c[0x0][0x160] ;  /* 0x0000580008247a28 */ /* 0x0010460000000000 */
[----:B------:R-:W-:Y:S01]  /*141e0*/  ISETP.NE.AND P0, PT, R17, c[0x0][0x58c], PT ;  /* 0x0001630011007a0c */ /* 0x000fe20003f05270 */
[----:B------:R0:W3:-:S03]  /*141f0*/  DMUL R38, R10, c[0x0][0x160] ;  /* 0x000058000a267a28 */ /* 0x0000c60000000000 */
[----:B------:R-:W-:-:S09]  /*14200*/  P2R R0, PR, RZ, 0x1 ;  /* 0x00000001ff007803 */ /* 0x000fd20000000000 */
[----:B------:R-:W-:Y:S05]  /*14210*/  @!P0 BRA `(.L_x_596) ;  /* 0x0000013000008947 */ /* 0x000fea0003800000 */
[----:B01-3--:R-:W-:Y:S01]  /*14220*/  MOV R0, 0x0 ;  /* 0x0000000000007802 */ /* 0x00bfe20000000f00 */
[----:B------:R-:W-:Y:S01]  /*14230*/  IMAD.MOV.U32 R5, RZ, RZ, c[0x4][0x594] ;  /* 0x01016500ff057624 */ /* 0x000fe200078e00ff */
[----:B------:R-:W-:Y:S01]  /*14240*/  MOV R4, c[0x4][0x590] ;  /* 0x0101640000047a02 */ /* 0x000fe20000000f00 */
[----:B--2---:R-:W-:Y:S01]  /*14250*/  IMAD.MOV.U32 R8, RZ, RZ, 0x2ef ;  /* 0x000002efff087424 */ /* 0x004fe200078e00ff */
        /* <DEDUP_REMOVED lines=15> */
.L_x_596:
[----:B01-3--:R-:W-:Y:S01]  /*14350*/  IADD3 R22, P0, R22, c[0x0][0x558], RZ ;  /* 0x0001560016167a10 */ /* 0x00bfe20007f1e0ff */
[----:B--2---:R-:W0:Y:S01]  /*14360*/  DMUL R32, R32, c[0x0][0x160] ;  /* 0x0000580020207a28 */ /* 0x004e220000000000 */
        /* <DEDUP_REMOVED lines=8> */
[----:B------:R-:W-:Y:S01]  /*143f0*/  IMAD.MOV.U32 R7, RZ, RZ, c[0x4][0x57c] ;  /* 0x01015f00ff077624 */ /* 0x000fe200078e00ff */
[----:B------:R0:W1:Y:S01]  /*14400*/  LDC.64 R2, c[0x4][R0] ;  /* 0x0100000000027b82 */ /* 0x0000620000000a00 */
[----:B------:R-:W-:Y:S01]  /*14410*/  MOV R6, c[0x4][0x578] ;  /* 0x01015e0000067a02 */ /* 0x000fe20000000f00 */
[----:B------:R-:W-:Y:S01]  /*14420*/  IMAD.MOV.U32 R11, RZ, RZ, c[0x4][0x434] ;  /* 0x01010d00ff0b7624 */ /* 0x000fe200078e00ff */
[----:B------:R-:W-:-:S02]  /*14430*/  MOV R8, 0x2ef ;  /* 0x000002ef00087802 */ /* 0x000fc40000000f00 */
[----:B------:R-:W-:Y:S02]  /*14440*/  MOV R10, c[0x4][0x430] ;  /* 0x01010c00000a7a02 */ /* 0x000fe40000000f00 */
[----:B------:R-:W-:Y:S02]  /*14450*/  MOV R12, 0x1 ;  /* 0x00000001000c7802 */ /* 0x000fe40000000f00 */
        /* <DEDUP_REMOVED lines=8> */
[----:B-12---:R-:W-:Y:S05]  /*144e0*/  CALL.ABS.NOINC R2 ;  /* 0x0000000002007343 */ /* 0x006fea0003c00000 */
.L_x_597:
[----:B01----:R-:W-:Y:S01]  /*144f0*/  IADD3 R2, P0, R19, c[0x0][0x558], RZ ;  /* 0x0001560013027a10 */ /* 0x003fe20007f1e0ff */
[----:B------:R-:W0:Y:S01]  /*14500*/  DMUL R28, R28, c[0x0][0x160] ;  /* 0x000058001c1c7a28 */ /* 0x000e220000000000 */
[----:B------:R-:W-:-:S03]  /*14510*/  ISETP.NE.AND P6, PT, R17, c[0x0][0x58c], PT ;  /* 0x0001630011007a0c */ /* 0x000fc60003fc5270 */
[----:B------:R-:W-:Y:S01]  /*14520*/  IMAD.X R3, RZ, RZ, c[0x0][0x55c], P0 ;  /* 0x00015700ff037624 */ /* 0x000fe200000e06ff */
[----:B------:R-:W1:-:S04]  /*14530*/  DMUL R30, R30, c[0x0][0x160] ;  /* 0x000058001e1e7a28 */ /* 0x000e480000000000 */
[----:B------:R3:W-:Y:S05]  /*14540*/  STG.E.128 [R2.64], R32 ;  /* 0x0000002002007986 */ /* 0x0007ea000c101d24 */
[----:B------:R-:W-:Y:S05]  /*14550*/  @!P6 BRA `(.L_x_598) ;  /* 0x000001300000e947 */ /* 0x000fea0003800000 */
[----:B01----:R-:W-:Y:S01]  /*14560*/  MOV R0, 0x0 ;  /* 0x0000000000007802 */ /* 0x003fe20000000f00 */
[----:B------:R-:W-:Y:S01]  /*14570*/  IMAD.MOV.U32 R6, RZ, RZ, c[0x4][0x578] ;  /* 0x01015e00ff067624 */ /* 0x000fe200078e00ff */
[----:B------:R-:W-:Y:S01]  /*14580*/  MOV R4, c[0x4][0x590] ;  /* 0x0101640000047a02 */ /* 0x000fe20000000f00 */
[----:B------:R-:W-:Y:S01]  /*14590*/  IMAD.MOV.U32 R10, RZ, RZ, c[0x4][0x430] ;  /* 0x01010c00ff0a7624 */ /* 0x000fe200078e00ff */
[----:B---3--:R0:W1:Y:S01]  /*145a0*/  LDC.64 R2, c[0x4][R0] ;  /* 0x0100000000027b82 */ /* 0x0080620000000a00 */
[----:B------:R-:W-:Y:S01]  /*145b0*/  MOV R5, c[0x4][0x594] ;  /* 0x0101650000057a02 */ /* 0x000fe20000000f00 */
[----:B------:R-:W-:Y:S01]  /*145c0*/  IMAD.MOV.U32 R13, RZ, RZ, RZ ;  /* 0x000000ffff0d7224 */ /* 0x000fe200078e00ff */
[----:B------:R-:W-:-:S02]  /*145d0*/  MOV R7, c[0x4][0x57c] ;  /* 0x01015f0000077a02 */ /* 0x000fc40000000f00 */
[----:B------:R-:W-:Y:S02]  /*145e0*/  MOV R8, 0x2ef ;  /* 0x000002ef00087802 */ /* 0x000fe40000000f00 */
[----:B------:R-:W-:Y:S02]  /*145f0*/  MOV R11, c[0x4][0x434] ;  /* 0x01010d00000b7a02 */ /* 0x000fe40000000f00 */
[----:B------:R-:W-:Y:S02]  /*14600*/  MOV R12, 0x1 ;  /* 0x00000001000c7802 */ /* 0x000fe40000000f00 */
        /* <DEDUP_REMOVED lines=8> */
.L_x_598:
[----:B01----:R-:W-:Y:S01]  /*14690*/  IADD3 R18, P0, R18, c[0x0][0x558], RZ ;  /* 0x0001560012127a10 */ /* 0x003fe20007f1e0ff */
        /* <DEDUP_REMOVED lines=10> */
[----:B---3--:R0:W1:Y:S01]  /*14740*/  LDC.64 R2, c[0x4][R0] ;  /* 0x0100000000027b82 */ /* 0x0080620000000a00 */
        /* <DEDUP_REMOVED lines=13> */
[----:B-12-4-:R-:W-:Y:S05]  /*14820*/  CALL.ABS.NOINC R2 ;  /* 0x0000000002007343 */ /* 0x016fea0003c00000 */
.L_x_599:
[----:B01----:R-:W-:-:S04]  /*14830*/  IADD3 R16, P0, R16, c[0x0][0x558], RZ ;  /* 0x0001560010107a10 */ /* 0x003fc80007f1e0ff */
[----:B------:R-:W-:-:S05]  /*14840*/  IADD3.X R17, RZ, c[0x0][0x55c], RZ, P0, !PT ;  /* 0x00015700ff117a10 */ /* 0x000fca00007fe4ff */
[----:B------:R-:W-:Y:S01]  /*14850*/  STG.E.128 [R16.64], R24 ;  /* 0x0000001810007986 */ /* 0x000fe2000c101d24 */
[----:B------:R-:W-:Y:S05]  /*14860*/  EXIT ;  /* 0x000000000000794d */ /* 0x000fea0003800000 */
.L_x_595:
[----:B------:R-:W-:Y:S04]  /*14870*/  STG.E.128 [R4.64], R8 ;  /* 0x0000000804007986 */ /* 0x000fe8000c101d24 */
[----:B0-----:R-:W-:Y:S04]  /*14880*/  STG.E.128 [R4.64+0x10], R32 ;  /* 0x0000102004007986 */ /* 0x001fe8000c101d24 */
[----:B------:R-:W-:Y:S04]  /*14890*/  STG.E.128 [R4.64+0x20], R28 ;  /* 0x0000201c04007986 */ /* 0x000fe8000c101d24 */
[----:B------:R-:W-:Y:S01]  /*148a0*/  STG.E.128 [R4.64+0x30], R24 ;  /* 0x0000301804007986 */ /* 0x000fe2000c101d24 */
[----:B------:R-:W-:Y:S05]  /*148b0*/  EXIT ;  /* 0x000000000000794d */ /* 0x000fea0003800000 */
.L_x_593:
[----:B------:R-:W-:Y:S01]  /*148c0*/  ISETP.NE.AND P0, PT, RZ, UR38, PT ;  /* 0x00000026ff007c0c */ /* 0x000fe2000bf05270 */
[----:B------:R-:W-:-:S02]  /*148d0*/  ULDC.U8 UR4, c[0x0][0x589] ;  /* 0x0001624000047ab9 */ /* 0x000fc40000000000 */
[----:B------:R-:W-:-:S10]  /*148e0*/  ISETP.NE.AND P1, PT, RZ, UR4, PT ;  /* 0x00000004ff007c0c */ /* 0x000fd4000bf25270 */
[----:B------:R-:W-:Y:S05]  /*148f0*/  @!P0 BRA `(.L_x_600) ;  /* 0x000000c000008947 */ /* 0x000fea0003800000 */
[----:B------:R-:W3:Y:S04]  /*14900*/  LDG.E.128 R36, [R6.64] ;  /* 0x0000002406247981 */ /* 0x000ee8000c1e1d00 */
[----:B------:R-:W5:Y:S04]  /*14910*/  LDG.E.128 R40, [R12.64] ;  /* 0x000000240c287981 */ /* 0x000f68000c1e1d00 */
[----:B--2---:R-:W2:Y:S04]  /*14920*/  LDG.E.128 R44, [R14.64] ;  /* 0x000000240e2c7981 */ /* 0x004ea8000c1e1d00 */
[----:B----4-:R-:W4:Y:S01]  /*14930*/  LDG.E.128 R48, [R20.64] ;  /* 0x0000002414307981 */ /* 0x010f22000c1e1d00 */
        /* <DEDUP_REMOVED lines=8> */
.L_x_600:
[----:B-1-34-:R-:W-:Y:S05]  /*149c0*/  @!P1 BRA `(.L_x_601) ;  /* 0x000006b000009947 */ /* 0x01afea0003800000 */
[----:B------:R-:W-:Y:S01]  /*149d0*/  IMAD.MOV.U32 R17, RZ, RZ, 0x1 ;  /* 0x00000001ff117424 */ /* 0x000fe200078e00ff */
[----:B0-----:R0:W1:-:S04]  /*149e0*/  DMUL R36, R8, c[0x0][0x160] ;  /* 0x0000580008247a28 */ /* 0x0010480000000000 */
[----:B------:R-:W-:Y:S01]  /*149f0*/  ISETP.NE.AND P0, PT, R17, c[0x0][0x58c], PT ;  /* 0x0001630011007a0c */ /* 0x000fe20003f05270 */
[----:B------:R0:W3:-:S03]  /*14a00*/  DMUL R38, R10, c[0x0][0x160] ;  /* 0x000058000a267a28 */ /* 0x0000c60000000000 */
[----:B------:R-:W-:-:S09]  /*14a10*/  P2R R0, PR, RZ, 0x1 ;  /* 0x00000001ff007803 */ /* 0x000fd20000000000 */
[----:B------:R-:W-:Y:S05]  /*14a20*/  @!P0 BRA `(.L_x_602) ;  /* 0x0000013000008947 */ /* 0x000fea0003800000 */
[----:B01-3--:R-:W-:Y:S01]  /*14a30*/  MOV R0, 0x0 ;  /* 0x0000000000007802 */ /* 0x00bfe20000000f00 */
[----:B------:R-:W-:Y:S01]  /*14a40*/  IMAD.MOV.U32 R6, RZ, RZ, c[0x4][0x578] ;  /* 0x01015e00ff067624 */ /* 0x000fe200078e00ff */
[----:B------:R-:W-:Y:S01]  /*14a50*/  MOV R4, c[0x4][0x590] ;  /* 0x0101640000047a02 */ /* 0x000fe20000000f00 */
[----:B--2---:R-:W-:Y:S01]  /*14a60*/  IMAD.MOV.U32 R10, RZ, RZ, c[0x4][0x430] ;  /* 0x01010c00ff0a7624 */ /* 0x004fe200078e00ff */
        /* <DEDUP_REMOVED lines=15> */
.L_x_602:
        /* <DEDUP_REMOVED lines=26> */
.L_x_603:
        /* <DEDUP_REMOVED lines=11> */
[----:B---3--:R0:W1:Y:S01]  /*14db0*/  LDC.64 R2, c[0x4][R0] ;  /* 0x0100000000027b82 */ /* 0x0080620000000a00 */
        /* <DEDUP_REMOVED lines=14> */
.L_x_604:
        /* <DEDUP_REMOVED lines=26> */
.L_x_605:
[----:B01----:R-:W-:-:S04]  /*15040*/  IADD3 R16, P0, R16, c[0x0][0x558], RZ ;  /* 0x0001560010107a10 */ /* 0x003fc80007f1e0ff */
[----:B------:R-:W-:-:S05]  /*15050*/  IADD3.X R17, RZ, c[0x0][0x55c], RZ, P0, !PT ;  /* 0x00015700ff117a10 */ /* 0x000fca00007fe4ff */
[----:B------:R-:W-:Y:S01]  /*15060*/  STG.E.128 [R16.64], R24 ;  /* 0x0000001810007986 */ /* 0x000fe2000c101d24 */
[----:B------:R-:W-:Y:S05]  /*15070*/  EXIT ;  /* 0x000000000000794d */ /* 0x000fea0003800000 */
.L_x_601:
[----:B------:R-:W-:Y:S04]  /*15080*/  STG.E.128 [R6.64], R8 ;  /* 0x0000000806007986 */ /* 0x000fe8000c101d24 */
[----:B0-----:R-:W-:Y:S04]  /*15090*/  STG.E.128 [R12.64], R32 ;  /* 0x000000200c007986 */ /* 0x001fe8000c101d24 */
[----:B------:R-:W-:Y:S04]  /*150a0*/  STG.E.128 [R14.64], R28 ;  /* 0x0000001c0e007986 */ /* 0x000fe8000c101d24 */
[----:B------:R-:W-:Y:S01]  /*150b0*/  STG.E.128 [R20.64], R24 ;  /* 0x0000001814007986 */ /* 0x000fe2000c101d24 */
[----:B------:R-:W-:Y:S05]  /*150c0*/  EXIT ;  /* 0x000000000000794d */ /* 0x000fea0003800000 */
.L_x_565:
        /* <DEDUP_REMOVED lines=17> */
[----:B------:R-:W3:Y:S04]  /*151e0*/  LDG.E.128 R12, [R4.64+0x10] ;  /* 0x00001024040c7981 */ /* 0x000ee8000c1e1d00 */
[----:B------:R-:W4:Y:S04]  /*151f0*/  LDG.E.128 R20, [R4.64+0x20] ;  /* 0x0000202404147981 */ /* 0x000f28000c1e1d00 */
[----:B------:R-:W5:Y:S01]  /*15200*/  LDG.E.128 R32, [R4.64+0x30] ;  /* 0x0000302404207981 */ /* 0x000f62000c1e1d00 */
[----:B--2---:R0:W1:-:S04]  /*15210*/  DADD R124, R124, R8 ;  /* 0x000000007c7c7229 */ /* 0x0040480000000008 */
[----:B------:R0:W2:-:S04]  /*15220*/  DADD R126, R126, R10 ;  /* 0x000000007e7e7229 */ /* 0x000088000000000a */
[----:B---3--:R0:W3:-:S04]  /*15230*/  DADD R128, R128, R12 ;  /* 0x0000000080807229 */ /* 0x0080c8000000000c */
[----:B------:R0:W0:-:S04]  /*15240*/  DADD R130, R130, R14 ;  /* 0x0000000082827229 */ /* 0x000008000000000e */
[----:B----4-:R4:W0:-:S04]  /*15250*/  DADD R132, R132, R20 ;  /* 0x0000000084847229 */ /* 0x0108080000000014 */
[----:B------:R4:W0:-:S04]  /*15260*/  DADD R134, R134, R22 ;  /* 0x0000000086867229 */ /* 0x0008080000000016 */
[----:B-----5:R4:W0:-:S04]  /*15270*/  DADD R24, R24, R32 ;  /* 0x0000000018187229 */ /* 0x0208080000000020 */
[----:B------:R4:W0:-:S06]  /*15280*/  DADD R26, R26, R34 ;  /* 0x000000001a1a7229 */ /* 0x00080c0000000022 */
.L_x_607:
[----:B-123--:R-:W-:Y:S05]  /*15290*/  @!P1 BRA `(.L_x_608) ;  /* 0x000006b000009947 */ /* 0x00efea0003800000 */
[----:B------:R-:W-:Y:S01]  /*152a0*/  MOV R17, 0x1 ;  /* 0x0000000100117802 */ /* 0x000fe20000000f00 */
[----:B------:R-:W1:-:S03]  /*152b0*/  DMUL R124, R124, c[0x0][0x160] ;  /* 0x000058007c7c7a28 */ /* 0x000e460000000000 */
[----:B------:R-:W-:Y:S01]  /*152c0*/  ISETP.NE.AND P0, PT, R17, c[0x0][0x58c], PT ;  /* 0x0001630011007a0c */ /* 0x000fe20003f05270 */
[----:B------:R-:W2:-:S03]  /*152d0*/  DMUL R126, R126, c[0x0][0x160] ;  /* 0x000058007e7e7a28 */ /* 0x000e860000000000 */
[----:B------:R-:W-:-:S09]  /*152e0*/  P2R R0, PR, RZ, 0x1 ;  /* 0x00000001ff007803 */ /* 0x000fd20000000000 */
[----:B------:R-:W-:Y:S05]  /*152f0*/  @!P0 BRA `(.L_x_609) ;  /* 0x0000013000008947 */ /* 0x000fea0003800000 */
[----:B-12---:R-:W-:Y:S01]  /*15300*/  MOV R0, 0x0 ;  /* 0x0000000000007802 */ /* 0x006fe20000000f00 */
[----:B------:R-:W-:Y:S01]  /*15310*/  IMAD.MOV.U32 R4, RZ, RZ, c[0x4][0x590] ;  /* 0x01016400ff047624 */ /* 0x000fe200078e00ff */
[----:B------:R-:W-:Y:S01]  /*15320*/  MOV R5, c[0x4][0x594] ;  /* 0x0101650000057a02 */ /* 0x000fe20000000f00 */
[----:B------:R-:W-:Y:S01]  /*15330*/  IMAD.MOV.U32 R7, RZ, RZ, c[0x4][0x57c] ;  /* 0x01015f00ff077624 */ /* 0x000fe200078e00ff */
[----:B------:R1:W2:Y:S01]  /*15340*/  LDC.64 R2, c[0x4][R0] ;  /* 0x0100000000027b82 */ /* 0x0002a20000000a00 */
[----:B------:R-:W-:Y:S01]  /*15350*/  MOV R6, c[0x4][0x578] ;  /* 0x01015e0000067a02 */ /* 0x000fe20000000f00 */
[----:B0-----:R-:W-:Y:S01]  /*15360*/  IMAD.MOV.U32 R11, RZ, RZ, c[0x4][0x434] ;  /* 0x01010d00ff0b7624 */ /* 0x001fe200078e00ff */
[----:B------:R-:W-:Y:S02]  /*15370*/  MOV R8, 0x2ef ;  /* 0x000002ef00087802 */ /* 0x000fe40000000f00 */
[----:B------:R-:W-:Y:S02]  /*15380*/  MOV R10, c[0x4][0x430] ;  /* 0x01010c00000a7a02 */ /* 0x000fe40000000f00 */
[----:B------:R-:W-:-:S02]  /*15390*/  MOV R12, 0x1 ;  /* 0x00000001000c7802 */ /* 0x000fc40000000f00 */
[----:B------:R-:W-:Y:S02]  /*153a0*/  MOV R13, RZ ;  /* 0x000000ff000d7202 */ /* 0x000fe40000000f00 */
[----:B-1----:R-:W-:Y:S01]  /*153b0*/  LEPC R14 ;  /* 0x00000000000e734e */ /* 0x002fe20000000000 */
[----:B------:R-:W-:Y:S02]  /*153c0*/  MOV R9, 0x15430 ;  /* 0x0001543000097802 */ /* 0x000fe40000000f00 */
[----:B----4-:R-:W-:Y:S02]  /*153d0*/  MOV R20, 0x153b0 ;  /* 0x000153b000147802 */ /* 0x010fe40000000f00 */
[----:B------:R-:W-:Y:S02]  /*153e0*/  MOV R21, 0x0 ;  /* 0x0000000000157802 */ /* 0x000fe40000000f00 */
[----:B------:R-:W-:Y:S02]  /*153f0*/  MOV R0, 0x0 ;  /* 0x0000000000007802 */ /* 0x000fe40000000f00 */
[----:B------:R-:W-:-:S04]  /*15400*/  IADD3 R20, P0, P1, -R20, R9, R14 ;  /* 0x0000000914147210 */ /* 0x000fc8000791e10e */
[----:B------:R-:W-:-:S04]  /*15410*/  IADD3.X R21, ~R0, R21, R15, P0, P1 ;  /* 0x0000001500157210 */ /* 0x000fc800007e250f */
[----:B--2---:R-:W-:Y:S05]  /*15420*/  CALL.ABS.NOINC R2 ;  /* 0x0000000002007343 */ /* 0x004fea0003c00000 */
.L_x_609:
[----:B-12---:R-:W-:Y:S01]  /*15430*/  IADD3 R28, P0, R28, c[0x0][0x558], RZ ;  /* 0x000156001c1c7a10 */ /* 0x006fe20007f1e0ff */
[----:B------:R-:W1:Y:S01]  /*15440*/  DMUL R128, R128, c[0x0][0x160] ;  /* 0x0000580080807a28 */ /* 0x000e620000000000 */
[----:B------:R-:W-:-:S03]  /*15450*/  ISETP.NE.AND P6, PT, R17, c[0x0][0x58c], PT ;  /* 0x0001630011007a0c */ /* 0x000fc60003fc5270 */
[----:B------:R-:W-:Y:S01]  /*15460*/  IMAD.X R29, RZ, RZ, c[0x0][0x55c], P0 ;  /* 0x00015700ff1d7624 */ /* 0x000fe200000e06ff */
[----:B0-----:R-:W0:-:S04]  /*15470*/  DMUL R130, R130, c[0x0][0x160] ;  /* 0x0000580082827a28 */ /* 0x001e080000000000 */
[----:B------:R2:W-:Y:S05]  /*15480*/  STG.E.128 [R28.64], R124 ;  /* 0x0000007c1c007986 */ /* 0x0005ea000c101d24 */
        /* <DEDUP_REMOVED lines=14> */
[----:B----4-:R-:W-:Y:S02]  /*15570*/  MOV R20, 0x15550 ;  /* 0x0001555000147802 */ /* 0x010fe40000000f00 */
[----:B------:R-:W-:Y:S02]  /*15580*/  MOV R21, 0x0 ;  /* 0x0000000000157802 */ /* 0x000fe40000000f00 */
[----:B------:R-:W-:-:S02]  /*15590*/  MOV R0, 0x0 ;  /* 0x0000000000007802 */ /* 0x000fc40000000f00 */
[----:B------:R-:W-:-:S04]  /*155a0*/  IADD3 R20, P0, P1, -R20, R9, R14 ;  /* 0x0000000914147210 */ /* 0x000fc8000791e10e */
[----:B------:R-:W-:-:S04]  /*155b0*/  IADD3.X R21, ~R0, R21, R15, P0, P1 ;  /* 0x0000001500157210 */ /* 0x000fc800007e250f */
[----:B-12---:R-:W-:Y:S05]  /*155c0*/  CALL.ABS.NOINC R2 ;  /* 0x0000000002007343 */ /* 0x006fea0003c00000 */
.L_x_610:
        /* <DEDUP_REMOVED lines=26> */
.L_x_611:
        /* <DEDUP_REMOVED lines=26> */
.L_x_612:
[----:B01----:R-:W-:-:S05]  /*15910*/  IADD3 R16, P0, R16, c[0x0][0x558], RZ ;  /* 0x0001560010107a10 */ /* 0x003fca0007f1e0ff */
[----:B------:R-:W-:-:S05]  /*15920*/  IMAD.X R17, RZ, RZ, c[0x0][0x55c], P0 ;  /* 0x00015700ff117624 */ /* 0x000fca00000e06ff */
[----:B------:R-:W-:Y:S01]  /*15930*/  STG.E.128 [R16.64], R24 ;  /* 0x0000001810007986 */ /* 0x000fe2000c101d24 */
[----:B------:R-:W-:Y:S05]  /*15940*/  EXIT ;  /* 0x000000000000794d */ /* 0x000fea0003800000 */
.L_x_608:
[----:B------:R-:W-:Y:S04]  /*15950*/  STG.E.128 [R4.64], R124 ;  /* 0x0000007c04007986 */ /* 0x000fe8000c101d24 */
[----:B0-----:R-:W-:Y:S04]  /*15960*/  STG.E.128 [R4.64+0x10], R128 ;  /* 0x0000108004007986 */ /* 0x001fe8000c101d24 */
[----:B------:R-:W-:Y:S04]  /*15970*/  STG.E.128 [R4.64+0x20], R132 ;  /* 0x0000208404007986 */ /* 0x000fe8000c101d24 */
[----:B------:R-:W-:Y:S01]  /*15980*/  STG.E.128 [R4.64+0x30], R24 ;  /* 0x0000301804007986 */ /* 0x000fe2000c101d24 */
[----:B------:R-:W-:Y:S05]  /*15990*/  EXIT ;  /* 0x000000000000794d */ /* 0x000fea0003800000 */
.L_x_606:
[----:B0-----:R-:W-:Y:S01]  /*159a0*/  ISETP.NE.AND P0, PT, R0, RZ, PT ;  /* 0x000000ff0000720c */ /* 0x001fe20003f05270 */
[----:B------:R-:W-:-:S02]  /*159b0*/  ULDC.U8 UR4, c[0x0][0x589] ;  /* 0x0001624000047ab9 */ /* 0x000fc40000000000 */
[----:B------:R-:W-:-:S10]  /*159c0*/  ISETP.NE.AND P1, PT, RZ, UR4, PT ;  /* 0x00000004ff007c0c */ /* 0x000fd4000bf25270 */
[----:B------:R-:W-:Y:S05]  /*159d0*/  @!P0 BRA `(.L_x_613) ;  /* 0x000000c000008947 */ /* 0x000fea0003800000 */
[----:B------:R-:W2:Y:S04]  /*159e0*/  LDG.E.128 R12, [R6.64] ;  /* 0x00000024060c7981 */ /* 0x000ea8000c1e1d00 */
[----:B------:R-:W3:Y:S04]  /*159f0*/  LDG.E.128 R20, [R8.64] ;  /* 0x0000002408147981 */ /* 0x000ee8000c1e1d00 */
[----:B------:R-:W4:Y:S04]  /*15a00*/  LDG.E.128 R32, [R10.64] ;  /* 0x000000240a207981 */ /* 0x000f28000c1e1d00 */
[----:B------:R-:W5:Y:S01]  /*15a10*/  LDG.E.128 R36, [R30.64] ;  /* 0x000000241e247981 */ /* 0x000f62000c1e1d00 */
        /* <DEDUP_REMOVED lines=8> */
.L_x_613:
        /* <DEDUP_REMOVED lines=10> */
[----:B------:R-:W-:Y:S01]  /*15b40*/  IMAD.MOV.U32 R8, RZ, RZ, 0x2ef ;  /* 0x000002efff087424 */ /* 0x000fe200078e00ff */
[----:B------:R1:W2:Y:S01]  /*15b50*/  LDC.64 R2, c[0x4][R0] ;  /* 0x0100000000027b82 */ /* 0x0002a20000000a00 */
[----:B------:R-:W-:Y:S01]  /*15b60*/  MOV R6, c[0x4][0x578] ;  /* 0x01015e0000067a02 */ /* 0x000fe20000000f00 */
[----:B0-----:R-:W-:Y:S01]  /*15b70*/  IMAD.MOV.U32 R12, RZ, RZ, 0x1 ;  /* 0x00000001ff0c7424 */ /* 0x001fe200078e00ff */
[----:B------:R-:W-:Y:S02]  /*15b80*/  MOV R7, c[0x4][0x57c] ;  /* 0x01015f0000077a02 */ /* 0x000fe40000000f00 */
[----:B------:R-:W-:Y:S02]  /*15b90*/  MOV R10, c[0x4][0x430] ;  /* 0x01010c00000a7a02 */ /* 0x000fe40000000f00 */
[----:B------:R-:W-:-:S02]  /*15ba0*/  MOV R11, c[0x4][0x434] ;  /* 0x01010d00000b7a02 */ /* 0x000fc40000000f00 */
        /* <DEDUP_REMOVED lines=8> */
[----:B--2-4-:R-:W-:Y:S05]  /*15c30*/  CALL.ABS.NOINC R2 ;  /* 0x0000000002007343 */ /* 0x014fea0003c00000 */
.L_x_615:
[----:B-12---:R-:W-:Y:S01]  /*15c40*/  IADD3 R28, P0, R28, c[0x0][0x558], RZ ;  /* 0x000156001c1c7a10 */ /* 0x006fe20007f1e0ff */
[----:B------:R-:W1:Y:S01]  /*15c50*/  DMUL R128, R128, c[0x0][0x160] ;  /* 0x0000580080807a28 */ /* 0x000e620000000000 */
[----:B------:R-:W-:Y:S02]  /*15c60*/  ISETP.NE.AND P6, PT, R17, c[0x0][0x58c], PT ;  /* 0x0001630011007a0c */ /* 0x000fe40003fc5270 */
[----:B------:R-:W-:Y:S01]  /*15c70*/  IADD3.X R29, RZ, c[0x0][0x55c], RZ, P0, !PT ;  /* 0x00015700ff1d7a10 */ /* 0x000fe200007fe4ff */
[----:B0-----:R-:W0:-:S04]  /*15c80*/  DMUL R130, R130, c[0x0][0x160] ;  /* 0x0000580082827a28 */ /* 0x001e080000000000 */
        /* <DEDUP_REMOVED lines=21> */
.L_x_616:
        /* <DEDUP_REMOVED lines=26> */
.L_x_617:
        /* <DEDUP_REMOVED lines=26> */
.L_x_618:
[----:B01----:R-:W-:-:S04]  /*16120*/  IADD3 R16, P0, R16, c[0x0][0x558], RZ ;  /* 0x0001560010107a10 */ /* 0x003fc80007f1e0ff */
[----:B------:R-:W-:-:S05]  /*16130*/  IADD3.X R17, RZ, c[0x0][0x55c], RZ, P0, !PT ;  /* 0x00015700ff117a10 */ /* 0x000fca00007fe4ff */
[----:B------:R-:W-:Y:S01]  /*16140*/  STG.E.128 [R16.64], R24 ;  /* 0x0000001810007986 */ /* 0x000fe2000c101d24 */
[----:B------:R-:W-:Y:S05]  /*16150*/  EXIT ;  /* 0x000000000000794d */ /* 0x000fea0003800000 */
.L_x_614:
[----:B------:R-:W-:Y:S04]  /*16160*/  STG.E.128 [R6.64], R124 ;  /* 0x0000007c06007986 */ /* 0x000fe8000c101d24 */
[----:B0-----:R-:W-:Y:S04]  /*16170*/  STG.E.128 [R8.64], R128 ;  /* 0x0000008008007986 */ /* 0x001fe8000c101d24 */
[----:B------:R-:W-:Y:S04]  /*16180*/  STG.E.128 [R10.64], R132 ;  /* 0x000000840a007986 */ /* 0x000fe8000c101d24 */
[----:B------:R-:W-:Y:S01]  /*16190*/  STG.E.128 [R30.64], R24 ;  /* 0x000000181e007986 */ /* 0x000fe2000c101d24 */
[----:B------:R-:W-:Y:S05]  /*161a0*/  EXIT ;  /* 0x000000000000794d */ /* 0x000fea0003800000 */
.L_x_619:
        /* <DEDUP_REMOVED lines=13> */
.L_x_8171:


//--------------------- .text._ZN2at6native13reduce_kernelILi512ELi1ENS0_8ReduceOpIfNS0_7MeanOpsIffffEEjfLi4ELi4EEEEEvT1_ --------------------------
	.section	.text._ZN2at6native13reduce_kernelILi512ELi1ENS0_8ReduceOpIfNS0_7MeanOpsIffffEEjfLi4ELi4EEEEEvT1_,"ax",@progbits
	.sectioninfo	@"SHI_REGISTERS=26"
	.align	128
        .global         _ZN2at6native13reduce_kernelILi512ELi1ENS0_8ReduceOpIfNS0_7MeanOpsIffffEEjfLi4ELi4EEEEEvT1_
        .type           _ZN2at6native13reduce_kernelILi512ELi1ENS0_8ReduceOpIfNS0_7MeanOpsIffffEEjfLi4ELi4EEEEEvT1_,@function
        .size           _ZN2at6native13reduce_kernelILi512ELi1ENS0_8ReduceOpIfNS0_7MeanOpsIffffEEjfLi4ELi4EEEEEvT1_,(.L_x_8172 - _ZN2at6native13reduce_kernelILi512ELi1ENS0_8ReduceOpIfNS0_7MeanOpsIffffEEjfLi4ELi4EEEEEvT1_)
        .other          _ZN2at6native13reduce_kernelILi512ELi1ENS0_8ReduceOpIfNS0_7MeanOpsIffffEEjfLi4ELi4EEEEEvT1_,@"STO_CUDA_ENTRY STV_DEFAULT"
_ZN2at6native13reduce_kernelILi512ELi1ENS0_8ReduceOpIfNS0_7MeanOpsIffffEEjfLi4ELi4EEEEEvT1_:
.text._ZN2at6native13reduce_kernelILi512ELi1ENS0_8ReduceOpIfNS0_7MeanOpsIffffEEjfLi4ELi4EEEEEvT1_:
[----:B------:R-:W-:Y:S02]  /*0000*/  MOV R1, c[0x0][0x28] ;  /* 0x00000a0000017a02 */ /* 0x000fe40000000f00 */
[----:B------:R-:W0:Y:S01]  /*0010*/  S2R R22, SR_TID.X ;  /* 0x0000000000167919 */ /* 0x000e220000002100 */
[----:B------:R-:W-:Y:S01]  /*0020*/  ISETP.NE.AND P0, PT, RZ, c[0x0][0x33c], PT ;  /* 0x0000cf00ff007a0c */ /* 0x000fe20003f05270 */
[----:B------:R-:W-:-:S12]  /*0030*/  IMAD.MOV.U32 R0, RZ, RZ, RZ ;  /* 0x000000ffff007224 */ /* 0x000fd800078e00ff */
[----:B------:R-:W-:Y:S05]  /*0040*/  @!P0 BRA `(.L_x_620) ;  /* 0x00000cb000008947 */ /* 0x000fea0003800000 */
[----:B------:R-:W1:Y:S01]  /*0050*/  S2R R3, SR_TID.Y ;  /* 0x0000000000037919 */ /* 0x000e620000002200 */
[----:B0-----:R-:W-:Y:S01]  /*0060*/  IMAD R0, R22, c[0x0][0x18c], RZ ;  /* 0x0000630016007a24 */ /* 0x001fe200078e02ff */
[----:B------:R-:W-:Y:S01]  /*0070*/  HFMA2.MMA R2, -RZ, RZ, 0, 0 ;  /* 0x00000000ff027435 */ /* 0x000fe200000001ff */
[----:B------:R-:W-:Y:S01]  /*0080*/  IMAD.MOV.U32 R6, RZ, RZ, c[0x0][0x33c] ;  /* 0x0000cf00ff067624 */ /* 0x000fe200078e00ff */
[----:B------:R-:W0:Y:S04]  /*0090*/  S2R R5, SR_CTAID.X ;  /* 0x0000000000057919 */ /* 0x000e280000002500 */
[----:B------:R-:W-:Y:S01]  /*00a0*/  ISETP.NE.AND P0, PT, R6, 0x1, PT ;  /* 0x000000010600780c */ /* 0x000fe20003f05270 */
[----:B-1----:R-:W-:-:S04]  /*00b0*/  IMAD R0, R3, c[0x0][0x190], R0 ;  /* 0x0000640003007a24 */ /* 0x002fc800078e0200 */
[----:B0-----:R-:W-:-:S04]  /*00c0*/  IMAD R3, R5, c[0x0][0x178], R0 ;  /* 0x00005e0005037a24 */ /* 0x001fc800078e0200 */
        /* <DEDUP_REMOVED lines=195> */
.L_x_620:
[----:B------:R-:W1:Y:S01]  /*0d00*/  S2R R11, SR_TID.Y ;  /* 0x00000000000b7919 */ /* 0x000e620000002200 */
[C---:B0-----:R-:W-:Y:S01]  /*0d10*/  IMAD R4, R22.reuse, c[0x0][0x180], RZ ;  /* 0x0000600016047a24 */ /* 0x041fe200078e02ff */
[----:B------:R-:W-:Y:S01]  /*0d20*/  ULDC.64 UR36, c[0x0][0x118] ;  /* 0x0000460000247ab9 */ /* 0x000fe20000000a00 */
[----:B------:R-:W-:Y:S01]  /*0d30*/  IMAD R6, R22, c[0x0][0x18c], RZ ;  /* 0x0000630016067a24 */ /* 0x000fe200078e02ff */
[----:B------:R-:W0:Y:S01]  /*0d40*/  S2R R2, SR_CTAID.Y ;  /* 0x0000000000027919 */ /* 0x000e220000002600 */
[----:B------:R-:W-:Y:S03]  /*0d50*/  BSSY B0, `(.L_x_621) ;  /* 0x00007f7000007945 */ /* 0x000fe60003800000 */
        /* <DEDUP_REMOVED lines=15> */
[----:B------:R-:W-:Y:S02]  /*0e50*/  IMAD.MOV.U32 R3, RZ, RZ, c[0x0][0x164] ;  /* 0x00005900ff037624 */ /* 0x000fe400078e00ff */
        /* <DEDUP_REMOVED lines=18> */
.L_x_629:
[----:B------:R-:W-:Y:S05]  /*0f80*/  BSYNC B3 ;  /* 0x0000000000037941 */ /* 0x000fea0003800000 */
.L_x_628:
[----:B------:R-:W-:-:S04]  /*0f90*/  PRMT R0, R0, 0x9910, RZ ;  /* 0x0000991000007816 */ /* 0x000fc800000000ff */
[----:B------:R-:W-:-:S13]  /*0fa0*/  ISETP.NE.AND P0, PT, R0, RZ, PT ;  /* 0x000000ff0000720c */ /* 0x000fda0003f05270 */
[----:B------:R-:W-:Y:S05]  /*0fb0*/  @!P0 BRA `(.L_x_627) ;  /* 0x0000006000008947 */ /* 0x000fea0003800000 */
[----:B------:R-:W-:-:S05]  /*0fc0*/  IADD3 R3, P0, R22, -R7, RZ ;  /* 0x8000000716037210 */ /* 0x000fca0007f1e0ff */
[----:B------:R-:W-:Y:S01]  /*0fd0*/  IMAD.X R0, RZ, RZ, -0x1, P0 ;  /* 0xffffffffff007424 */ /* 0x000fe200000e06ff */
[----:B------:R-:W-:-:S04]  /*0fe0*/  LEA R4, P0, R3, R16, 0x2 ;  /* 0x0000001003047211 */ /* 0x000fc800078010ff */
[----:B------:R-:W-:-:S05]  /*0ff0*/  LEA.HI.X R5, R3, R17, R0, 0x2, P0 ;  /* 0x0000001103057211 */ /* 0x000fca00000f1400 */
[----:B------:R-:W2:Y:S02]  /*1000*/  LDG.E R4, [R4.64] ;  /* 0x0000002404047981 */ /* 0x000ea4000c1e1900 */
[----:B--2---:R-:W-:Y:S02]  /*1010*/  FADD.FTZ R3, R4, c[0x0][0x164] ;  /* 0x0000590004037621 */ /* 0x004fe40000010000 */
.L_x_627:
[----:B------:R-:W-:Y:S05]  /*1020*/  BSYNC B2 ;  /* 0x0000000000027941 */ /* 0x000fea0003800000 */
.L_x_626:
[C---:B------:R-:W-:Y:S02]  /*1030*/  IADD3 R5, P0, -R7.reuse, 0x4, RZ ;  /* 0x0000000407057810 */ /* 0x040fe40007f1e1ff */
[----:B------:R-:W-:Y:S02]  /*1040*/  IADD3 R0, R7, c[0x0][0x16c], RZ ;  /* 0x00005b0007007a10 */ /* 0x000fe40007ffe0ff */
[----:B------:R-:W-:Y:S02]  /*1050*/  LEA R16, P1, R5, R16, 0x2 ;  /* 0x0000001005107211 */ /* 0x000fe400078210ff */
[----:B------:R-:W-:Y:S02]  /*1060*/  IADD3.X R4, RZ, -0x1, RZ, P0, !PT ;  /* 0xffffffffff047810 */ /* 0x000fe400007fe4ff */
[----:B------:R-:W-:-:S02]  /*1070*/  IADD3 R0, R0, -0x4, RZ ;  /* 0xfffffffc00007810 */ /* 0x000fc40007ffe0ff */
[----:B------:R-:W-:Y:S02]  /*1080*/  LEA.HI.X R17, R5, R17, R4, 0x2, P1 ;  /* 0x0000001105117211 */ /* 0x000fe400008f1404 */
.L_x_625:
[----:B------:R-:W-:Y:S05]  /*1090*/  BSYNC B1 ;  /* 0x0000000000017941 */ /* 0x000fea0003800000 */
.L_x_624:
[----:B------:R-:W-:Y:S01]  /*10a0*/  LEA R5, R21, 0x3, 0x2 ;  /* 0x0000000315057811 */ /* 0x000fe200078e10ff */
[----:B------:R-:W-:Y:S01]  /*10b0*/  BSSY B1, `(.L_x_630) ;  /* 0x0000014000017945 */ /* 0x000fe20003800000 */
[----:B------:R-:W-:Y:S01]  /*10c0*/  ISETP.NE.AND P1, PT, RZ, c[0x0][0x184], PT ;  /* 0x00006100ff007a0c */ /* 0x000fe20003f25270 */
[----:B------:R-:W-:Y:S01]  /*10d0*/  IMAD.MOV.U32 R8, RZ, RZ, c[0x0][0x164] ;  /* 0x00005900ff087624 */ /* 0x000fe200078e00ff */
[----:B------:R-:W-:Y:S01]  /*10e0*/  ISETP.GE.U32.AND P0, PT, R5, R0, PT ;  /* 0x000000000500720c */ /* 0x000fe20003f06070 */
[----:B------:R-:W-:Y:S01]  /*10f0*/  IMAD.MOV.U32 R10, RZ, RZ, c[0x0][0x164] ;  /* 0x00005900ff0a7624 */ /* 0x000fe200078e00ff */
[----:B------:R-:W-:Y:S02]  /*1100*/  ISETP.NE.AND P2, PT, R11, RZ, PT ;  /* 0x000000ff0b00720c */ /* 0x000fe40003f45270 */
[----:B------:R-:W-:-:S09]  /*1110*/  MOV R9, c[0x0][0x164] ;  /* 0x0000590000097a02 */ /* 0x000fd20000000f00 */
[----:B------:R-:W-:Y:S05]  /*1120*/  @P0 BRA `(.L_x_631) ;  /* 0x000000c000000947 */ /* 0x000fea0003800000 */
[----:B------:R-:W-:Y:S01]  /*1130*/  MOV R9, c[0x0][0x164] ;  /* 0x0000590000097a02 */ /* 0x000fe20000000f00 */
[----:B------:R-:W-:Y:S02]  /*1140*/  IMAD.MOV.U32 R10, RZ, RZ, c[0x0][0x164] ;  /* 0x00005900ff0a7624 */ /* 0x000fe400078e00ff */
.L_x_632:
[----:B------:R-:W-:-:S06]  /*1150*/  IMAD.WIDE.U32 R4, R21, 0x10, R16 ;  /* 0x0000001015047825 */ /* 0x000fcc00078e0010 */
[----:B------:R-:W2:Y:S01]  /*1160*/  LDG.E.128 R4, [R4.64] ;  /* 0x0000002404047981 */ /* 0x000ea2000c1e1d00 */
[----:B------:R-:W-:-:S04]  /*1170*/  IADD3 R21, R21, c[0x0][0x174], RZ ;  /* 0x00005d0015157a10 */ /* 0x000fc80007ffe0ff */
[----:B------:R-:W-:-:S04]  /*1180*/  LEA R13, R21, 0x3, 0x2 ;  /* 0x00000003150d7811 */ /* 0x000fc800078e10ff */
[----:B------:R-:W-:Y:S01]  /*1190*/  ISETP.GE.U32.AND P0, PT, R13, R0, PT ;  /* 0x000000000d00720c */ /* 0x000fe20003f06070 */
[----:B--2---:R-:W-:Y:S02]  /*11a0*/  FADD.FTZ R3, R4, R3 ;  /* 0x0000000304037221 */ /* 0x004fe40000010000 */
[----:B------:R-:W-:Y:S02]  /*11b0*/  FADD.FTZ R10, R5, R10 ;  /* 0x0000000a050a7221 */ /* 0x000fe40000010000 */
[----:B------:R-:W-:Y:S02]  /*11c0*/  FADD.FTZ R9, R6, R9 ;  /* 0x0000000906097221 */ /* 0x000fe40000010000 */
[----:B------:R-:W-:-:S06]  /*11d0*/  FADD.FTZ R8, R7, R8 ;  /* 0x0000000807087221 */ /* 0x000fcc0000010000 */
[----:B------:R-:W-:Y:S05]  /*11e0*/  @!P0 BRA `(.L_x_632) ;  /* 0xffffff6000008947 */ /* 0x000fea000383ffff */
.L_x_631:
[----:B------:R-:W-:Y:S05]  /*11f0*/  BSYNC B1 ;  /* 0x0000000000017941 */ /* 0x000fea0003800000 */
.L_x_630:
        /* <DEDUP_REMOVED lines=8> */
.L_x_634:
[----:B------:R-:W-:Y:S05]  /*1280*/  BSYNC B1 ;  /* 0x0000000000017941 */ /* 0x000fea0003800000 */
.L_x_633:
        /* <DEDUP_REMOVED lines=8> */
[----:B------:R-:W-:-:S06]  /*1310*/  IMAD.WIDE R16, R5, 0x4, R16 ;  /* 0x0000000405107825 */ /* 0x000fcc00078e0210 */
[----:B------:R-:W2:Y:S02]  /*1320*/  LDG.E R16, [R16.64] ;  /* 0x0000002410107981 */ /* 0x000ea4000c1e1900 */
[----:B--2---:R-:W-:Y:S02]  /*1330*/  FADD.FTZ R3, R3, R16 ;  /* 0x0000001003037221 */ /* 0x004fe40000010000 */
.L_x_636:
[----:B------:R-:W-:Y:S05]  /*1340*/  BSYNC B1 ;  /* 0x0000000000017941 */ /* 0x000fea0003800000 */
.L_x_635:
[----:B------:R-:W-:-:S04]  /*1350*/  FADD.FTZ R10, R10, R3 ;  /* 0x000000030a0a7221 */ /* 0x000fc80000010000 */
[----:B------:R-:W-:-:S04]  /*1360*/  FADD.FTZ R7, R10, R9 ;  /* 0x000000090a077221 */ /* 0x000fc80000010000 */
[----:B------:R-:W-:Y:S01]  /*1370*/  FADD.FTZ R7, R7, R8 ;  /* 0x0000000807077221 */ /* 0x000fe20000010000 */
[----:B------:R-:W-:Y:S05]  /*1380*/  BRA `(.L_x_622) ;  /* 0x0000793000007947 */ /* 0x000fea0003800000 */
.L_x_623:
        /* <DEDUP_REMOVED lines=8> */
[----:B------:R-:W-:Y:S01]  /*1410*/  IMAD.MOV.U32 R9, RZ, RZ, R21 ;  /* 0x000000ffff097224 */ /* 0x000fe200078e0015 */
[----:B------:R-:W-:-:S03]  /*1420*/  MOV R10, c[0x0][0x164] ;  /* 0x00005900000a7a02 */ /* 0x000fc60000000f00 */
[----:B------:R-:W-:Y:S01]  /*1430*/  IMAD R0, R20, 0x3, R21 ;  /* 0x0000000314007824 */ /* 0x000fe200078e0215 */
[----:B------:R-:W-:Y:S05]  /*1440*/  @!P1 BRA `(.L_x_638) ;  /* 0x00006f0000009947 */ /* 0x000fea0003800000 */
[----:B------:R-:W-:Y:S01]  /*1450*/  ISETP.GE.U32.AND P0, PT, R0, c[0x0][0x16c], PT ;  /* 0x00005b0000007a0c */ /* 0x000fe20003f06070 */
[----:B------:R-:W-:Y:S01]  /*1460*/  BSSY B1, `(.L_x_639) ;  /* 0x000039d000017945 */ /* 0x000fe20003800000 */
[----:B------:R-:W-:Y:S01]  /*1470*/  IMAD.MOV.U32 R8, RZ, RZ, c[0x0][0x164] ;  /* 0x00005900ff087624 */ /* 0x000fe200078e00ff */
[----:B------:R-:W-:Y:S01]  /*1480*/  MOV R7, c[0x0][0x164] ;  /* 0x0000590000077a02 */ /* 0x000fe20000000f00 */
[----:B------:R-:W-:-:S09]  /*1490*/  IMAD.MOV.U32 R6, RZ, RZ, c[0x0][0x164] ;  /* 0x00005900ff067624 */ /* 0x000fd200078e00ff */
[----:B------:R-:W-:Y:S05]  /*14a0*/  @P0 BRA `(.L_x_640) ;  /* 0x0000398000000947 */ /* 0x000fea0003800000 */
[----:B------:R-:W-:Y:S01]  /*14b0*/  BSSY B2, `(.L_x_640) ;  /* 0x0000397000027945 */ /* 0x000fe20003800000 */
[----:B------:R-:W-:Y:S01]  /*14c0*/  ISETP.NE.AND P0, PT, RZ, c[0x0][0x1a8], PT ;  /* 0x00006a00ff007a0c */ /* 0x000fe20003f05270 */
[----:B------:R-:W-:Y:S01]  /*14d0*/  IMAD.MOV.U32 R7, RZ, RZ, c[0x0][0x164] ;  /* 0x00005900ff077624 */ /* 0x000fe200078e00ff */
[----:B------:R-:W-:Y:S02]  /*14e0*/  MOV R8, c[0x0][0x164] ;  /* 0x0000590000087a02 */ /* 0x000fe40000000f00 */
[----:B------:R-:W-:-:S07]  /*14f0*/  MOV R6, c[0x0][0x164] ;  /* 0x0000590000067a02 */ /* 0x000fce0000000f00 */
.L_x_646:
[----:B------:R-:W-:Y:S01]  /*1500*/  HFMA2.MMA R2, -RZ, RZ, 0, 0 ;  /* 0x00000000ff027435 */ /* 0x000fe200000001ff */
[----:B------:R-:W-:Y:S01]  /*1510*/  IMAD.MOV.U32 R0, RZ, RZ, RZ ;  /* 0x000000ffff007224 */ /* 0x000fe200078e00ff */
[----:B------:R-:W-:Y:S08]  /*1520*/  @!P0 BRA `(.L_x_641) ;  /* 0x00000df000008947 */ /* 0x000ff00003800000 */
        /* <DEDUP_REMOVED lines=223> */
.L_x_641:
[----:B------:R-:W-:-:S04]  /*2320*/  LOP3.LUT R3, R2, 0xfffffffc, RZ, 0xc0, !PT ;  /* 0xfffffffc02037812 */ /* 0x000fc800078ec0ff */
[----:B------:R-:W-:-:S05]  /*2330*/  IADD3 R2, P1, R16, R3, RZ ;  /* 0x0000000310027210 */ /* 0x000fca0007f3e0ff */
[----:B------:R-:W-:-:S05]  /*2340*/  IMAD.X R3, RZ, RZ, R17, P1 ;  /* 0x000000ffff037224 */ /* 0x000fca00008e0611 */
[----:B------:R0:W5:Y:S01]  /*2350*/  LDG.E R5, [R2.64] ;  /* 0x0000002402057981 */ /* 0x000162000c1e1900 */
        /* <DEDUP_REMOVED lines=224> */
.L_x_642:
[----:B0-----:R-:W-:-:S04]  /*3160*/  LOP3.LUT R3, R0, 0xfffffffc, RZ, 0xc0, !PT ;  /* 0xfffffffc00037812 */ /* 0x001fc800078ec0ff */
[----:B------:R-:W-:-:S05]  /*3170*/  IADD3 R2, P1, R16, R3, RZ ;  /* 0x0000000310027210 */ /* 0x000fca0007f3e0ff */
[----:B------:R-:W-:-:S05]  /*3180*/  IMAD.X R3, RZ, RZ, R17, P1 ;  /* 0x000000ffff037224 */ /* 0x000fca00008e0611 */
[----:B------:R0:W5:Y:S01]  /*3190*/  LDG.E R4, [R2.64] ;  /* 0x0000002402047981 */ /* 0x000162000c1e1900 */
[----:B------:R-:W-:Y:S01]  /*31a0*/  IADD3 R9, R9, c[0x0][0x174], RZ ;  /* 0x00005d0009097a10 */ /* 0x000fe20007ffe0ff */
[----:B------:R-:W-:Y:S01]  /*31b0*/  CS2R R12, SRZ ;  /* 0x00000000000c7805 */ /* 0x000fe2000001ff00 */
[----:B------:R-:W-:Y:S05]  /*31c0*/  @!P0 BRA `(.L_x_643) ;  /* 0x00000d3000008947 */ /* 0x000fea0003800000 */
[----:B0-----:R-:W-:Y:S01]  /*31d0*/  HFMA2.MMA R2, -RZ, RZ, 0, 0 ;  /* 0x00000000ff027435 */ /* 0x001fe200000001ff */
[----:B------:R-:W-:-:S09]  /*31e0*/  IMAD.MOV.U32 R3, RZ, RZ, R9 ;  /* 0x000000ffff037224 */ /* 0x000fd200078e0009 */
[----:B------:R-:W-:-:S05]  /*31f0*/  IMAD.HI.U32 R0, R9, c[0x0][0x1b0], R2 ;  /* 0x00006c0009007a27 */ /* 0x000fca00078e0002 */
[----:B------:R-:W-:Y:S02]  /*3200*/  SHF.R.U32.HI R3, RZ, c[0x0][0x1b4], R0 ;  /* 0x00006d00ff037a19 */ /* 0x000fe40000011600 */
[----:B------:R-:W-:-:S03]  /*3210*/  MOV R0, c[0x0][0x1a8] ;  /* 0x00006a0000007a02 */ /* 0x000fc60000000f00 */
[----:B------:R-:W-:Y:S01]  /*3220*/  IMAD.MOV R2, RZ, RZ, -R3 ;  /* 0x000000ffff027224 */ /* 0x000fe200078e0a03 */
[----:B------:R-:W-:-:S03]  /*3230*/  ISETP.NE.AND P1, PT, R0, 0x1, PT ;  /* 0x000000010000780c */ /* 0x000fc60003f25270 */
[----:B------:R-:W-:-:S04]  /*3240*/  IMAD R13, R2, c[0x0][0x1ac], R9 ;  /* 0x00006b00020d7a24 */ /* 0x000fc800078e0209 */
[----:B------:R-:W-:-:S06]  /*3250*/  IMAD R13, R13, c[0x0][0x2d8], RZ ;  /* 0x0000b6000d0d7a24 */ /* 0x000fcc00078e02ff */
        /* <DEDUP_REMOVED lines=202> */
.L_x_643:
[----:B0-----:R-:W-:-:S04]  /*3f00*/  LOP3.LUT R3, R13, 0xfffffffc, RZ, 0xc0, !PT ;  /* 0xfffffffc0d037812 */ /* 0x001fc800078ec0ff */
[----:B------:R-:W-:-:S04]  /*3f10*/  IADD3 R2, P1, R16, R3, RZ ;  /* 0x0000000310027210 */ /* 0x000fc80007f3e0ff */
[----:B------:R-:W-:-:S05]  /*3f20*/  IADD3.X R3, RZ, R17, RZ, P1, !PT ;  /* 0x00000011ff037210 */ /* 0x000fca0000ffe4ff */
[----:B------:R0:W5:Y:S01]  /*3f30*/  LDG.E R23, [R2.64] ;  /* 0x0000002402177981 */ /* 0x000162000c1e1900 */
[----:B------:R-:W-:Y:S01]  /*3f40*/  IADD3 R9, R9, c[0x0][0x174], RZ ;  /* 0x00005d0009097a10 */ /* 0x000fe20007ffe0ff */
[----:B------:R-:W-:Y:S05]  /*3f50*/  @!P0 BRA `(.L_x_644) ;  /* 0x00000de000008947 */ /* 0x000fea0003800000 */
[----:B0-----:R-:W-:Y:S01]  /*3f60*/  MOV R3, R9 ;  /* 0x0000000900037202 */ /* 0x001fe20000000f00 */
[----:B------:R-:W-:-:S04]  /*3f70*/  IMAD.MOV.U32 R2, RZ, RZ, RZ ;  /* 0x000000ffff027224 */ /* 0x000fc800078e00ff */
[----:B------:R-:W-:-:S05]  /*3f80*/  IMAD.HI.U32 R0, R9, c[0x0][0x1b0], R2 ;  /* 0x00006c0009007a27 */ /* 0x000fca00078e0002 */
[----:B------:R-:W-:Y:S01]  /*3f90*/  SHF.R.U32.HI R13, RZ, c[0x0][0x1b4], R0 ;  /* 0x00006d00ff0d7a19 */ /* 0x000fe20000011600 */
[----:B------:R-:W-:-:S03]  /*3fa0*/  IMAD.MOV.U32 R0, RZ, RZ, c[0x0][0x1a8] ;  /* 0x00006a00ff007624 */ /* 0x000fc600078e00ff */
[----:B------:R-:W-:Y:S02]  /*3fb0*/  IADD3 R12, -R13, RZ, RZ ;  /* 0x000000ff0d0c7210 */ /* 0x000fe40007ffe1ff */
[----:B------:R-:W-:-:S03]  /*3fc0*/  ISETP.NE.AND P1, PT, R0, 0x1, PT ;  /* 0x000000010000780c */ /* 0x000fc60003f25270 */
[----:B------:R-:W-:-:S04]  /*3fd0*/  IMAD R12, R12, c[0x0][0x1ac], R9 ;  /* 0x00006b000c0c7a24 */ /* 0x000fc800078e0209 */
[----:B------:R-:W-:-:S06]  /*3fe0*/  IMAD R12, R12, c[0x0][0x2d8], RZ ;  /* 0x0000b6000c0c7a24 */ /* 0x000fcc00078e02ff */
        /* <DEDUP_REMOVED lines=213> */
.L_x_644:
[----:B0-----:R-:W-:-:S04]  /*4d40*/  LOP3.LUT R3, R12, 0xfffffffc, RZ, 0xc0, !PT ;  /* 0xfffffffc0c037812 */ /* 0x001fc800078ec0ff */
[----:B------:R-:W-:-:S04]  /*4d50*/  IADD3 R2, P1, R16, R3, RZ ;  /* 0x0000000310027210 */ /* 0x000fc80007f3e0ff */
[----:B------:R-:W-:-:S06]  /*4d60*/  IADD3.X R3, RZ, R17, RZ, P1, !PT ;  /* 0x00000011ff037210 */ /* 0x000fcc0000ffe4ff */
[----:B------:R-:W2:Y:S01]  /*4d70*/  LDG.E R3, [R2.64] ;  /* 0x0000002402037981 */ /* 0x000ea2000c1e1900 */
[----:B------:R-:W-:Y:S01]  /*4d80*/  IADD3 R9, R9, c[0x0][0x174], RZ ;  /* 0x00005d0009097a10 */ /* 0x000fe20007ffe0ff */
[----:B------:R-:W-:Y:S02]  /*4d90*/  IMAD.MOV.U32 R0, RZ, RZ, c[0x0][0x174] ;  /* 0x00005d00ff007624 */ /* 0x000fe400078e00ff */
[----:B-----5:R-:W-:Y:S02]  /*4da0*/  FADD.FTZ R6, R5, R6 ;  /* 0x0000000605067221 */ /* 0x020fe40000010000 */
[----:B------:R-:W-:Y:S02]  /*4db0*/  IMAD R0, R0, 0x3, R9 ;  /* 0x0000000300007824 */ /* 0x000fe400078e0209 */
[----:B------:R-:W-:Y:S02]  /*4dc0*/  FADD.FTZ R7, R4, R7 ;  /* 0x0000000704077221 */ /* 0x000fe40000010000 */
[----:B------:R-:W-:Y:S01]  /*4dd0*/  FADD.FTZ R8, R23, R8 ;  /* 0x0000000817087221 */ /* 0x000fe20000010000 */
[----:B------:R-:W-:Y:S01]  /*4de0*/  ISETP.GE.U32.AND P1, PT, R0, c[0x0][0x16c], PT ;  /* 0x00005b0000007a0c */ /* 0x000fe20003f26070 */
[----:B--2---:R-:W-:-:S12]  /*4df0*/  FADD.FTZ R10, R3, R10 ;  /* 0x0000000a030a7221 */ /* 0x004fd80000010000 */
[----:B------:R-:W-:Y:S01]  /*4e00*/  @P1 CALL.REL.NOINC `(.L_x_645) ;  /* 0x0000001000001944 */ /* 0x000fe20003c00000 */
[----:B------:R-:W-:Y:S05]  /*4e10*/  BRA `(.L_x_646) ;  /* 0xffffc6e000007947 */ /* 0x000fea000383ffff */
.L_x_645:
[----:B------:R-:W-:Y:S05]  /*4e20*/  BSYNC B2 ;  /* 0x0000000000027941 */ /* 0x000fea0003800000 */
.L_x_640:
[----:B------:R-:W-:Y:S05]  /*4e30*/  BSYNC B1 ;  /* 0x0000000000017941 */ /* 0x000fea0003800000 */
.L_x_639:
        /* <DEDUP_REMOVED lines=205> */
.L_x_649:
[----:B------:R-:W-:-:S04]  /*5b10*/  LOP3.LUT R13, R2, 0xfffffffc, RZ, 0xc0, !PT ;  /* 0xfffffffc020d7812 */ /* 0x000fc800078ec0ff */
[----:B------:R-:W-:-:S05]  /*5b20*/  IADD3 R12, P2, R16, R13, RZ ;  /* 0x0000000d100c7210 */ /* 0x000fca0007f5e0ff */
[----:B------:R-:W-:-:S05]  /*5b30*/  IMAD.X R13, RZ, RZ, R17, P2 ;  /* 0x000000ffff0d7224 */ /* 0x000fca00010e0611 */
[----:B------:R0:W5:Y:S01]  /*5b40*/  LDG.E R5, [R12.64] ;  /* 0x000000240c057981 */ /* 0x000162000c1e1900 */
[----:B------:R-:W-:-:S04]  /*5b50*/  IADD3 R15, R9, c[0x0][0x174], RZ ;  /* 0x00005d00090f7a10 */ /* 0x000fc80007ffe0ff */
[----:B------:R-:W-:-:S13]  /*5b60*/  ISETP.GE.U32.AND P2, PT, R15, c[0x0][0x16c], PT ;  /* 0x00005b000f007a0c */ /* 0x000fda0003f46070 */
[----:B------:R-:W-:Y:S05]  /*5b70*/  @P2 BRA `(.L_x_648) ;  /* 0x000026a000002947 */ /* 0x000fea0003800000 */
[----:B0-----:R-:W-:Y:S01]  /*5b80*/  HFMA2.MMA R2, -RZ, RZ, 0, 0 ;  /* 0x00000000ff027435 */ /* 0x001fe200000001ff */
        /* <DEDUP_REMOVED lines=199> */
.L_x_650:
[----:B------:R-:W-:-:S04]  /*6800*/  LOP3.LUT R13, R2, 0xfffffffc, RZ, 0xc0, !PT ;  /* 0xfffffffc020d7812 */ /* 0x000fc800078ec0ff */
[----:B------:R-:W-:-:S04]  /*6810*/  IADD3 R12, P2, R16, R13, RZ ;  /* 0x0000000d100c7210 */ /* 0x000fc80007f5e0ff */
[----:B------:R-:W-:-:S05]  /*6820*/  IADD3.X R13, RZ, R17, RZ, P2, !PT ;  /* 0x00000011ff0d7210 */ /* 0x000fca00017fe4ff */
[----:B------:R0:W5:Y:S01]  /*6830*/  LDG.E R4, [R12.64] ;  /* 0x000000240c047981 */ /* 0x000162000c1e1900 */
[----:B------:R-:W-:-:S04]  /*6840*/  IADD3 R15, R15, c[0x0][0x174], RZ ;  /* 0x00005d000f0f7a10 */ /* 0x000fc80007ffe0ff */
[----:B------:R-:W-:-:S13]  /*6850*/  ISETP.GE.U32.AND P2, PT, R15, c[0x0][0x16c], PT ;  /* 0x00005b000f007a0c */ /* 0x000fda0003f46070 */
[----:B------:R-:W-:Y:S05]  /*6860*/  @P2 BRA `(.L_x_648) ;  /* 0x000019b000002947 */ /* 0x000fea0003800000 */
[----:B0-----:R-:W-:Y:S01]  /*6870*/  IMAD.MOV.U32 R2, RZ, RZ, RZ ;  /* 0x000000ffff027224 */ /* 0x001fe200078e00ff */
        /* <DEDUP_REMOVED lines=199> */
.L_x_651:
[----:B------:R-:W-:-:S04]  /*74f0*/  LOP3.LUT R13, R2, 0xfffffffc, RZ, 0xc0, !PT ;  /* 0xfffffffc020d7812 */ /* 0x000fc800078ec0ff */
[----:B------:R-:W-:-:S04]  /*7500*/  IADD3 R12, P2, R16, R13, RZ ;  /* 0x0000000d100c7210 */ /* 0x000fc80007f5e0ff */
[----:B------:R-:W-:-:S05]  /*7510*/  IADD3.X R13, RZ, R17, RZ, P2, !PT ;  /* 0x00000011ff0d7210 */ /* 0x000fca00017fe4ff */
[----:B------:R0:W5:Y:S01]  /*7520*/  LDG.E R23, [R12.64] ;  /* 0x000000240c177981 */ /* 0x000162000c1e1900 */
[----:B------:R-:W-:-:S04]  /*7530*/  IADD3 R15, R15, c[0x0][0x174], RZ ;  /* 0x00005d000f0f7a10 */ /* 0x000fc80007ffe0ff */
[----:B------:R-:W-:-:S13]  /*7540*/  ISETP.GE.U32.AND P2, PT, R15, c[0x0][0x16c], PT ;  /* 0x00005b000f007a0c */ /* 0x000fda0003f46070 */
[----:B------:R-:W-:Y:S05]  /*7550*/  @P2 BRA `(.L_x_648) ;  /* 0x00000cc000002947 */ /* 0x000fea0003800000 */
[----:B0-----:R-:W-:Y:S01]  /*7560*/  MOV R20, RZ ;  /* 0x000000ff00147202 */ /* 0x001fe20000000f00 */
        /* <DEDUP_REMOVED lines=199> */
.L_x_652:
[----:B------:R-:W-:-:S04]  /*81e0*/  LOP3.LUT R3, R20, 0xfffffffc, RZ, 0xc0, !PT ;  /* 0xfffffffc14037812 */ /* 0x000fc800078ec0ff */
[----:B------:R-:W-:-:S05]  /*81f0*/  IADD3 R2, P1, R16, R3, RZ ;  /* 0x0000000310027210 */ /* 0x000fca0007f3e0ff */
[----:B------:R-:W-:-:S06]  /*8200*/  IMAD.X R3, RZ, RZ, R17, P1 ;  /* 0x000000ffff037224 */ /* 0x000fcc00008e0611 */
[----:B------:R0:W5:Y:S02]  /*8210*/  LDG.E R3, [R2.64] ;  /* 0x0000002402037981 */ /* 0x000164000c1e1900 */
.L_x_648:
[----:B0-----:R-:W-:Y:S05]  /*8220*/  BSYNC B1 ;  /* 0x0000000000017941 */ /* 0x001fea0003800000 */
.L_x_647:
[----:B------:R-:W-:Y:S01]  /*8230*/  BSSY B1, `(.L_x_653) ;  /* 0x000000d000017945 */ /* 0x000fe20003800000 */
[----:B------:R-:W-:Y:S05]  /*8240*/  @P0 BRA `(.L_x_654) ;  /* 0x000000b000000947 */ /* 0x000fea0003800000 */
[----:B------:R-:W-:Y:S01]  /*8250*/  IADD3 R0, R9, c[0x0][0x174], RZ ;  /* 0x00005d0009007a10 */ /* 0x000fe20007ffe0ff */
[----:B-----5:R-:W-:-:S03]  /*8260*/  FADD.FTZ R6, R6, R5 ;  /* 0x0000000506067221 */ /* 0x020fc60000010000 */
[----:B------:R-:W-:-:S13]  /*8270*/  ISETP.GE.U32.AND P0, PT, R0, c[0x0][0x16c], PT ;  /* 0x00005b0000007a0c */ /* 0x000fda0003f06070 */
[----:B------:R-:W-:Y:S05]  /*8280*/  @P0 BRA `(.L_x_654) ;  /* 0x0000007000000947 */ /* 0x000fea0003800000 */
[----:B------:R-:W-:Y:S01]  /*8290*/  IADD3 R0, R0, c[0x0][0x174], RZ ;  /* 0x00005d0000007a10 */ /* 0x000fe20007ffe0ff */
[----:B------:R-:W-:-:S03]  /*82a0*/  FADD.FTZ R7, R7, R4 ;  /* 0x0000000407077221 */ /* 0x000fc60000010000 */
[----:B------:R-:W-:-:S13]  /*82b0*/  ISETP.GE.U32.AND P0, PT, R0, c[0x0][0x16c], PT ;  /* 0x00005b0000007a0c */ /* 0x000fda0003f06070 */
[----:B------:R-:W-:Y:S01]  /*82c0*/  @!P0 IADD3 R0, R0, c[0x0][0x174], RZ ;  /* 0x00005d0000008a10 */ /* 0x000fe20007ffe0ff */
[----:B------:R-:W-:-:S03]  /*82d0*/  @!P0 FADD.FTZ R8, R8, R23 ;  /* 0x0000001708088221 */ /* 0x000fc60000010000 */
[----:B------:R-:W-:-:S13]  /*82e0*/  ISETP.GE.U32.OR P1, PT, R0, c[0x0][0x16c], P0 ;  /* 0x00005b0000007a0c */ /* 0x000fda0000726470 */
[----:B------:R-:W-:Y:S02]  /*82f0*/  @!P1 FADD.FTZ R10, R10, R3 ;  /* 0x000000030a0a9221 */ /* 0x000fe40000010000 */
.L_x_654:
[----:B------:R-:W-:Y:S05]  /*8300*/  BSYNC B1 ;  /* 0x0000000000017941 */ /* 0x000fea0003800000 */
.L_x_653:
[----:B------:R-:W-:-:S04]  /*8310*/  FADD.FTZ R7, R7, R6 ;  /* 0x0000000607077221 */ /* 0x000fc80000010000 */
[----:B------:R-:W-:-:S04]  /*8320*/  FADD.FTZ R7, R7, R8 ;  /* 0x0000000807077221 */ /* 0x000fc80000010000 */
[----:B------:R-:W-:Y:S01]  /*8330*/  FADD.FTZ R7, R7, R10 ;  /* 0x0000000a07077221 */ /* 0x000fe20000010000 */
[----:B------:R-:W-:Y:S05]  /*8340*/  BRA `(.L_x_622) ;  /* 0x0000097000007947 */ /* 0x000fea0003800000 */
.L_x_638:
[----:B------:R-:W-:Y:S01]  /*8350*/  ISETP.GE.U32.AND P0, PT, R0, c[0x0][0x16c], PT ;  /* 0x00005b0000007a0c */ /* 0x000fe20003f06070 */
[----:B------:R-:W-:Y:S01]  /*8360*/  BSSY B1, `(.L_x_655) ;  /* 0x0000023000017945 */ /* 0x000fe20003800000 */
[----:B------:R-:W-:Y:S01]  /*8370*/  MOV R8, c[0x0][0x164] ;  /* 0x0000590000087a02 */ /* 0x000fe20000000f00 */
[----:B------:R-:W-:Y:S01]  /*8380*/  IMAD.MOV.U32 R0, RZ, RZ, c[0x0][0x164] ;  /* 0x00005900ff007624 */ /* 0x000fe200078e00ff */
[----:B------:R-:W-:-:S09]  /*8390*/  MOV R15, c[0x0][0x164] ;  /* 0x00005900000f7a02 */ /* 0x000fd20000000f00 */
[----:B------:R-:W-:Y:S05]  /*83a0*/  @P0 BRA `(.L_x_656) ;  /* 0x000001e000000947 */ /* 0x000fea0003800000 */
[----:B------:R-:W-:Y:S01]  /*83b0*/  BSSY B2, `(.L_x_657) ;  /* 0x000001b000027945 */ /* 0x000fe20003800000 */
[----:B------:R-:W-:Y:S01]  /*83c0*/  MOV R8, c[0x0][0x164] ;  /* 0x0000590000087a02 */ /* 0x000fe20000000f00 */
[----:B------:R-:W-:Y:S01]  /*83d0*/  IMAD.MOV.U32 R0, RZ, RZ, c[0x0][0x164] ;  /* 0x00005900ff007624 */ /* 0x000fe200078e00ff */
[----:B------:R-:W-:Y:S02]  /*83e0*/  MOV R15, c[0x0][0x164] ;  /* 0x00005900000f7a02 */ /* 0x000fe40000000f00 */
.L_x_658:
        /* <DEDUP_REMOVED lines=8> */
[----:B------:R-:W2:Y:S01]  /*8470*/  LDG.E R3, [R2.64] ;  /* 0x0000002402037981 */ /* 0x000ea2000c1e1900 */
[----:B------:R-:W-:-:S04]  /*8480*/  IMAD.WIDE.U32 R4, R5, 0x4, R16 ;  /* 0x0000000405047825 */ /* 0x000fc800078e0010 */
[--C-:B------:R-:W-:Y:S02]  /*8490*/  IMAD.WIDE.U32 R6, R7, 0x4, R16.reuse ;  /* 0x0000000407067825 */ /* 0x100fe400078e0010 */
[----:B------:R0:W3:Y:S02]  /*84a0*/  LDG.E R4, [R4.64] ;  /* 0x0000002404047981 */ /* 0x0000e4000c1e1900 */
[----:B------:R-:W-:Y:S02]  /*84b0*/  IMAD.WIDE.U32 R12, R13, 0x4, R16 ;  /* 0x000000040d0c7825 */ /* 0x000fe400078e0010 */
[----:B------:R-:W4:Y:S04]  /*84c0*/  LDG.E R23, [R6.64] ;  /* 0x0000002406177981 */ /* 0x000f28000c1e1900 */
[----:B0-----:R-:W5:Y:S01]  /*84d0*/  LDG.E R5, [R12.64] ;  /* 0x000000240c057981 */ /* 0x001f62000c1e1900 */
[----:B------:R-:W-:-:S05]  /*84e0*/  IADD3 R9, R21, c[0x0][0x174], RZ ;  /* 0x00005d0015097a10 */ /* 0x000fca0007ffe0ff */
[----:B------:R-:W-:-:S05]  /*84f0*/  IMAD R21, R20, 0x3, R9 ;  /* 0x0000000314157824 */ /* 0x000fca00078e0209 */
[----:B------:R-:W-:Y:S01]  /*8500*/  ISETP.GE.U32.AND P0, PT, R21, c[0x0][0x16c], PT ;  /* 0x00005b0015007a0c */ /* 0x000fe20003f06070 */
[----:B--2---:R-:W-:Y:S02]  /*8510*/  FADD.FTZ R0, R3, R0 ;  /* 0x0000000003007221 */ /* 0x004fe40000010000 */
[----:B---3--:R-:W-:Y:S02]  /*8520*/  FADD.FTZ R15, R4, R15 ;  /* 0x0000000f040f7221 */ /* 0x008fe40000010000 */
[----:B----4-:R-:W-:Y:S02]  /*8530*/  FADD.FTZ R8, R23, R8 ;  /* 0x0000000817087221 */ /* 0x010fe40000010000 */
[----:B-----5:R-:W-:-:S06]  /*8540*/  FADD.FTZ R10, R5, R10 ;  /* 0x0000000a050a7221 */ /* 0x020fcc0000010000 */
[----:B------:R-:W-:Y:S05]  /*8550*/  @!P0 BRA `(.L_x_658) ;  /* 0xfffffe9000008947 */ /* 0x000fea000383ffff */
[----:B------:R-:W-:Y:S05]  /*8560*/  BSYNC B2 ;  /* 0x0000000000027941 */ /* 0x000fea0003800000 */
.L_x_657:
[----:B------:R-:W-:Y:S02]  /*8570*/  MOV R7, R3 ;  /* 0x0000000300077202 */ /* 0x000fe40000000f00 */
[----:B------:R-:W-:Y:S02]  /*8580*/  MOV R13, R23 ;  /* 0x00000017000d7202 */ /* 0x000fe40000000f00 */
.L_x_656:
[----:B------:R-:W-:Y:S05]  /*8590*/  BSYNC B1 ;  /* 0x0000000000017941 */ /* 0x000fea0003800000 */
.L_x_655:
[----:B------:R-:W-:Y:S01]  /*85a0*/  ISETP.GE.U32.AND P1, PT, R9, c[0x0][0x16c], PT ;  /* 0x00005b0009007a0c */ /* 0x000fe20003f26070 */
[----:B------:R-:W-:-:S12]  /*85b0*/  BSSY B1, `(.L_x_659) ;  /* 0x0000016000017945 */ /* 0x000fd80003800000 */
[----:B------:R-:W-:Y:S05]  /*85c0*/  @P1 BRA `(.L_x_660) ;  /* 0x0000014000001947 */ /* 0x000fea0003800000 */
[----:B------:R-:W-:-:S04]  /*85d0*/  IMAD R3, R14, R9, RZ ;  /* 0x000000090e037224 */ /* 0x000fc800078e02ff */
[----:B------:R-:W-:-:S05]  /*85e0*/  IMAD.WIDE.U32 R2, R3, 0x4, R16 ;  /* 0x0000000403027825 */ /* 0x000fca00078e0010 */
[----:B------:R0:W5:Y:S01]  /*85f0*/  LDG.E R7, [R2.64] ;  /* 0x0000002402077981 */ /* 0x000162000c1e1900 */
[----:B------:R-:W-:-:S04]  /*8600*/  IADD3 R21, R9, c[0x0][0x174], RZ ;  /* 0x00005d0009157a10 */ /* 0x000fc80007ffe0ff */
[----:B------:R-:W-:-:S13]  /*8610*/  ISETP.GE.U32.AND P0, PT, R21, c[0x0][0x16c], PT ;  /* 0x00005b0015007a0c */ /* 0x000fda0003f06070 */
[----:B------:R-:W-:Y:S05]  /*8620*/  @P0 BRA `(.L_x_660) ;  /* 0x000000e000000947 */ /* 0x000fea0003800000 */
[----:B0-----:R-:W-:-:S04]  /*8630*/  IMAD R3, R14, R21, RZ ;  /* 0x000000150e037224 */ /* 0x001fc800078e02ff */
[----:B------:R-:W-:-:S05]  /*8640*/  IMAD.WIDE.U32 R2, R3, 0x4, R16 ;  /* 0x0000000403027825 */ /* 0x000fca00078e0010 */
[----:B------:R0:W5:Y:S01]  /*8650*/  LDG.E R4, [R2.64] ;  /* 0x0000002402047981 */ /* 0x000162000c1e1900 */
[----:B------:R-:W-:-:S04]  /*8660*/  IADD3 R21, R21, c[0x0][0x174], RZ ;  /* 0x00005d0015157a10 */ /* 0x000fc80007ffe0ff */
[----:B------:R-:W-:-:S13]  /*8670*/  ISETP.GE.U32.AND P0, PT, R21, c[0x0][0x16c], PT ;  /* 0x00005b0015007a0c */ /* 0x000fda0003f06070 */
[----:B------:R-:W-:Y:S05]  /*8680*/  @P0 BRA `(.L_x_660) ;  /* 0x0000008000000947 */ /* 0x000fea0003800000 */
[----:B0-----:R-:W-:Y:S01]  /*8690*/  IADD3 R13, R21, c[0x0][0x174], RZ ;  /* 0x00005d00150d7a10 */ /* 0x001fe20007ffe0ff */
[----:B------:R-:W-:-:S03]  /*86a0*/  IMAD R3, R14, R21, RZ ;  /* 0x000000150e037224 */ /* 0x000fc600078e02ff */
[----:B------:R-:W-:Y:S01]  /*86b0*/  ISETP.GE.U32.AND P0, PT, R13, c[0x0][0x16c], PT ;  /* 0x00005b000d007a0c */ /* 0x000fe20003f06070 */
[----:B------:R-:W-:-:S12]  /*86c0*/  IMAD.WIDE.U32 R2, R3, 0x4, R16 ;  /* 0x0000000403027825 */ /* 0x000fd800078e0010 */
[----:B------:R-:W-:-:S04]  /*86d0*/  @!P0 IMAD R13, R14, R13, RZ ;  /* 0x0000000d0e0d8224 */ /* 0x000fc800078e02ff */
[----:B------:R-:W-:Y:S02]  /*86e0*/  @!P0 IMAD.WIDE.U32 R16, R13, 0x4, R16 ;  /* 0x000000040d108825 */ /* 0x000fe400078e0010 */
[----:B------:R0:W5:Y:S04]  /*86f0*/  LDG.E R13, [R2.64] ;  /* 0x00000024020d7981 */ /* 0x000168000c1e1900 */
[----:B------:R0:W5:Y:S02]  /*8700*/  @!P0 LDG.E R5, [R16.64] ;  /* 0x0000002410058981 */ /* 0x000164000c1e1900 */
.L_x_660:
[----:B0-----:R-:W-:Y:S05]  /*8710*/  BSYNC B1 ;  /* 0x0000000000017941 */ /* 0x001fea0003800000 */
.L_x_659:
        /* <DEDUP_REMOVED lines=13> */
.L_x_662:
[----:B------:R-:W-:Y:S05]  /*87f0*/  BSYNC B1 ;  /* 0x0000000000017941 */ /* 0x000fea0003800000 */
.L_x_661:
[----:B------:R-:W-:-:S04]  /*8800*/  FADD.FTZ R15, R0, R15 ;  /* 0x0000000f000f7221 */ /* 0x000fc80000010000 */
[----:B------:R-:W-:-:S04]  /*8810*/  FADD.FTZ R15, R15, R8 ;  /* 0x000000080f0f7221 */ /* 0x000fc80000010000 */
[----:B-----5:R-:W-:Y:S01]  /*8820*/  FADD.FTZ R7, R15, R10 ;  /* 0x0000000a0f077221 */ /* 0x020fe20000010000 */
[----:B------:R-:W-:Y:S05]  /*8830*/  BRA `(.L_x_622) ;  /* 0x0000048000007947 */ /* 0x000fea0003800000 */
.L_x_637:
[----:B------:R-:W-:Y:S01]  /*8840*/  IMAD.MOV.U32 R6, RZ, RZ, c[0x0][0x174] ;  /* 0x00005d00ff067624 */ /* 0x000fe200078e00ff */
[----:B------:R-:W-:Y:S01]  /*8850*/  BSSY B1, `(.L_x_663) ;  /* 0x0000021000017945 */ /* 0x000fe20003800000 */
[----:B------:R-:W-:Y:S01]  /*8860*/  MOV R7, c[0x0][0x164] ;  /* 0x0000590000077a02 */ /* 0x000fe20000000f00 */
[----:B------:R-:W-:Y:S01]  /*8870*/  IMAD.MOV.U32 R3, RZ, RZ, c[0x0][0x164] ;  /* 0x00005900ff037624 */ /* 0x000fe200078e00ff */
[----:B------:R-:W-:Y:S01]  /*8880*/  MOV R2, c[0x0][0x164] ;  /* 0x0000590000027a02 */ /* 0x000fe20000000f00 */
[----:B------:R-:W-:-:S05]  /*8890*/  IMAD R0, R6, 0x3, R21 ;  /* 0x0000000306007824 */ /* 0x000fca00078e0215 */
[----:B------:R-:W-:Y:S02]  /*88a0*/  ISETP.GE.U32.AND P0, PT, R0, c[0x0][0x16c], PT ;  /* 0x00005b0000007a0c */ /* 0x000fe40003f06070 */
[----:B------:R-:W-:-:S11]  /*88b0*/  MOV R0, c[0x0][0x164] ;  /* 0x0000590000007a02 */ /* 0x000fd60000000f00 */
[----:B------:R-:W-:Y:S05]  /*88c0*/  @P0 BRA `(.L_x_664) ;  /* 0x0000019000000947 */ /* 0x000fea0003800000 */
[----:B------:R-:W-:Y:S01]  /*88d0*/  BSSY B2, `(.L_x_665) ;  /* 0x0000017000027945 */ /* 0x000fe20003800000 */
[----:B------:R-:W-:Y:S01]  /*88e0*/  MOV R2, c[0x0][0x164] ;  /* 0x0000590000027a02 */ /* 0x000fe20000000f00 */
[----:B------:R-:W-:Y:S01]  /*88f0*/  IMAD.MOV.U32 R3, RZ, RZ, c[0x0][0x164] ;  /* 0x00005900ff037624 */ /* 0x000fe200078e00ff */
[----:B------:R-:W-:Y:S02]  /*8900*/  MOV R0, c[0x0][0x164] ;  /* 0x0000590000007a02 */ /* 0x000fe40000000f00 */
.L_x_666:
[C---:B------:R-:W-:Y:S01]  /*8910*/  IADD3 R9, R21.reuse, c[0x0][0x174], RZ ;  /* 0x00005d0015097a10 */ /* 0x040fe20007ffe0ff */
[----:B------:R-:W-:-:S03]  /*8920*/  IMAD.WIDE.U32 R4, R21, 0x4, R16 ;  /* 0x0000000415047825 */ /* 0x000fc600078e0010 */
[C---:B------:R-:W-:Y:S01]  /*8930*/  IADD3 R13, R9.reuse, c[0x0][0x174], RZ ;  /* 0x00005d00090d7a10 */ /* 0x040fe20007ffe0ff */
[--C-:B------:R-:W-:Y:S02]  /*8940*/  IMAD.WIDE.U32 R8, R9, 0x4, R16.reuse ;  /* 0x0000000409087825 */ /* 0x100fe400078e0010 */
[----:B------:R-:W2:Y:S01]  /*8950*/  LDG.E R5, [R4.64] ;  /* 0x0000002404057981 */ /* 0x000ea2000c1e1900 */
[C---:B------:R-:W-:Y:S01]  /*8960*/  IADD3 R23, R13.reuse, c[0x0][0x174], RZ ;  /* 0x00005d000d177a10 */ /* 0x040fe20007ffe0ff */
[--C-:B------:R-:W-:Y:S02]  /*8970*/  IMAD.WIDE.U32 R12, R13, 0x4, R16.reuse ;  /* 0x000000040d0c7825 */ /* 0x100fe400078e0010 */
[----:B------:R-:W3:Y:S02]  /*8980*/  LDG.E R8, [R8.64] ;  /* 0x0000002408087981 */ /* 0x000ee4000c1e1900 */
[C---:B------:R-:W-:Y:S02]  /*8990*/  IMAD.WIDE.U32 R14, R23.reuse, 0x4, R16 ;  /* 0x00000004170e7825 */ /* 0x040fe400078e0010 */
[----:B------:R-:W4:Y:S04]  /*89a0*/  LDG.E R13, [R12.64] ;  /* 0x000000240c0d7981 */ /* 0x000f28000c1e1900 */
[----:B------:R-:W5:Y:S01]  /*89b0*/  LDG.E R14, [R14.64] ;  /* 0x000000240e0e7981 */ /* 0x000f62000c1e1900 */
        /* <DEDUP_REMOVED lines=9> */
.L_x_665:
[----:B------:R-:W-:Y:S02]  /*8a50*/  MOV R9, R5 ;  /* 0x0000000500097202 */ /* 0x000fe40000000f00 */
.L_x_664:
[----:B------:R-:W-:Y:S05]  /*8a60*/  BSYNC B1 ;  /* 0x0000000000017941 */ /* 0x000fea0003800000 */
.L_x_663:
[----:B------:R-:W-:Y:S01]  /*8a70*/  ISETP.GE.U32.AND P1, PT, R21, c[0x0][0x16c], PT ;  /* 0x00005b0015007a0c */ /* 0x000fe20003f26070 */
[----:B------:R-:W-:-:S12]  /*8a80*/  BSSY B1, `(.L_x_667) ;  /* 0x0000012000017945 */ /* 0x000fd80003800000 */
[----:B------:R-:W-:Y:S05]  /*8a90*/  @P1 BRA `(.L_x_668) ;  /* 0x0000010000001947 */ /* 0x000fea0003800000 */
[----:B------:R-:W-:-:S05]  /*8aa0*/  IMAD.WIDE.U32 R4, R21, 0x4, R16 ;  /* 0x0000000415047825 */ /* 0x000fca00078e0010 */
[----:B------:R0:W5:Y:S01]  /*8ab0*/  LDG.E R9, [R4.64] ;  /* 0x0000002404097981 */ /* 0x000162000c1e1900 */
[----:B------:R-:W-:-:S04]  /*8ac0*/  IADD3 R15, R21, c[0x0][0x174], RZ ;  /* 0x00005d00150f7a10 */ /* 0x000fc80007ffe0ff */
[----:B------:R-:W-:-:S13]  /*8ad0*/  ISETP.GE.U32.AND P0, PT, R15, c[0x0][0x16c], PT ;  /* 0x00005b000f007a0c */ /* 0x000fda0003f06070 */
[----:B------:R-:W-:Y:S05]  /*8ae0*/  @P0 BRA `(.L_x_668) ;  /* 0x000000b000000947 */ /* 0x000fea0003800000 */
[----:B0-----:R-:W-:-:S05]  /*8af0*/  IMAD.WIDE.U32 R4, R15, 0x4, R16 ;  /* 0x000000040f047825 */ /* 0x001fca00078e0010 */
[----:B------:R0:W5:Y:S01]  /*8b00*/  LDG.E R8, [R4.64] ;  /* 0x0000002404087981 */ /* 0x000162000c1e1900 */
[----:B------:R-:W-:-:S04]  /*8b10*/  IADD3 R15, R15, c[0x0][0x174], RZ ;  /* 0x00005d000f0f7a10 */ /* 0x000fc80007ffe0ff */
[----:B------:R-:W-:-:S13]  /*8b20*/  ISETP.GE.U32.AND P0, PT, R15, c[0x0][0x16c], PT ;  /* 0x00005b000f007a0c */ /* 0x000fda0003f06070 */
[----:B------:R-:W-:Y:S05]  /*8b30*/  @P0 BRA `(.L_x_668) ;  /* 0x0000006000000947 */ /* 0x000fea0003800000 */
[C---:B0-----:R-:W-:Y:S01]  /*8b40*/  IADD3 R13, R15.reuse, c[0x0][0x174], RZ ;  /* 0x00005d000f0d7a10 */ /* 0x041fe20007ffe0ff */
[----:B------:R-:W-:-:S03]  /*8b50*/  IMAD.WIDE.U32 R4, R15, 0x4, R16 ;  /* 0x000000040f047825 */ /* 0x000fc600078e0010 */
[----:B------:R-:W-:-:S13]  /*8b60*/  ISETP.GE.U32.AND P0, PT, R13, c[0x0][0x16c], PT ;  /* 0x00005b000d007a0c */ /* 0x000fda0003f06070 */
[----:B------:R-:W-:Y:S02]  /*8b70*/  @!P0 IMAD.WIDE.U32 R16, R13, 0x4, R16 ;  /* 0x000000040d108825 */ /* 0x000fe400078e0010 */
[----:B------:R0:W5:Y:S04]  /*8b80*/  LDG.E R13, [R4.64] ;  /* 0x00000024040d7981 */ /* 0x000168000c1e1900 */
[----:B------:R0:W5:Y:S02]  /*8b90*/  @!P0 LDG.E R14, [R16.64] ;  /* 0x00000024100e8981 */ /* 0x000164000c1e1900 */
.L_x_668:
[----:B0-----:R-:W-:Y:S05]  /*8ba0*/  BSYNC B1 ;  /* 0x0000000000017941 */ /* 0x001fea0003800000 */
.L_x_667:
        /* <DEDUP_REMOVED lines=13> */
.L_x_670:
[----:B------:R-:W-:Y:S05]  /*8c80*/  BSYNC B1 ;  /* 0x0000000000017941 */ /* 0x000fea0003800000 */
.L_x_669:
[----:B------:R-:W-:-:S04]  /*8c90*/  FADD.FTZ R3, R0, R3 ;  /* 0x0000000300037221 */ /* 0x000fc80000010000 */
[----:B------:R-:W-:-:S04]  /*8ca0*/  FADD.FTZ R2, R3, R2 ;  /* 0x0000000203027221 */ /* 0x000fc80000010000 */
[----:B------:R-:W-:Y:S02]  /*8cb0*/  FADD.FTZ R7, R2, R7 ;  /* 0x0000000702077221 */ /* 0x000fe40000010000 */
.L_x_622:
[----:B------:R-:W-:Y:S05]  /*8cc0*/  BSYNC B0 ;  /* 0x0000000000007941 */ /* 0x000fea0003800000 */
.L_x_621:
[----:B------:R-:W-:-:S13]  /*8cd0*/  ISETP.NE.AND P0, PT, RZ, c[0x0][0x184], PT ;  /* 0x00006100ff007a0c */ /* 0x000fda0003f05270 */
[----:B------:R-:W-:Y:S05]  /*8ce0*/  @!P0 BRA `(.L_x_671) ;  /* 0x0000012000008947 */ /* 0x000fea0003800000 */
[----:B------:R-:W-:Y:S01]  /*8cf0*/  IMAD R0, R11, c[0x0][0x0], R22 ;  /* 0x000000000b007a24 */ /* 0x000fe200078e0216 */
[----:B------:R-:W-:Y:S02]  /*8d00*/  ULDC UR4, c[0x0][0x4] ;  /* 0x0000010000047ab9 */ /* 0x000fe40000000800 */
[----:B------:R-:W-:Y:S02]  /*8d10*/  USHF.R.U32.HI UR4, URZ, 0x1, UR4 ;  /* 0x000000013f047899 */ /* 0x000fe40008011604 */
[----:B------:R0:W-:Y:S04]  /*8d20*/  STS [R0.X4+0x10], R7 ;  /* 0x0000100700007388 */ /* 0x0001e80000004800 */
[----:B------:R-:W-:-:S13]  /*8d30*/  ISETP.NE.AND P0, PT, RZ, UR4, PT ;  /* 0x00000004ff007c0c */ /* 0x000fda000bf05270 */
[----:B------:R-:W-:Y:S05]  /*8d40*/  @!P0 BRA `(.L_x_671) ;  /* 0x000000c000008947 */ /* 0x000fea0003800000 */
[----:B0-----:R-:W-:-:S05]  /*8d50*/  IMAD.U32 R2, RZ, RZ, UR4 ;  /* 0x00000004ff027e24 */ /* 0x001fca000f8e00ff */
.L_x_672:
[----:B-----5:R-:W-:Y:S01]  /*8d60*/  IADD3 R3, R11, R2, RZ ;  /* 0x000000020b037210 */ /* 0x020fe20007ffe0ff */
[----:B------:R-:W-:Y:S03]  /*8d70*/  BAR.SYNC.DEFER_BLOCKING 0x0 ;  /* 0x0000000000007b1d */ /* 0x000fe60000010000 */
[----:B------:R-:W-:-:S04]  /*8d80*/  ISETP.GE.U32.AND P0, PT, R3, c[0x0][0x4], PT ;  /* 0x0000010003007a0c */ /* 0x000fc80003f06070 */
[----:B------:R-:W-:-:S13]  /*8d90*/  ISETP.GE.U32.OR P0, PT, R11, R2, P0 ;  /* 0x000000020b00720c */ /* 0x000fda0000706470 */
[----:B------:R-:W-:-:S05]  /*8da0*/  @!P0 IMAD R3, R3, c[0x0][0x0], R22 ;  /* 0x0000000003038a24 */ /* 0x000fca00078e0216 */
[----:B------:R-:W0:Y:S02]  /*8db0*/  @!P0 LDS R4, [R3.X4+0x10] ;  /* 0x0000100003048984 */ /* 0x000e240000004800 */
[----:B0-----:R-:W-:-:S05]  /*8dc0*/  @!P0 FADD.FTZ R7, R7, R4 ;  /* 0x0000000407078221 */ /* 0x001fca0000010000 */
[----:B------:R0:W-:Y:S01]  /*8dd0*/  @!P0 STS [R0.X4+0x10], R7 ;  /* 0x0000100700008388 */ /* 0x0001e20000004800 */
[----:B------:R-:W-:Y:S02]  /*8de0*/  ISETP.GT.AND P0, PT, R2, 0x1, PT ;  /* 0x000000010200780c */ /* 0x000fe40003f04270 */
[----:B------:R-:W-:-:S11]  /*8df0*/  SHF.R.S32.HI R2, RZ, 0x1, R2 ;  /* 0x00000001ff027819 */ /* 0x000fd60000011402 */
[----:B0-----:R-:W-:Y:S05]  /*8e00*/  @P0 BRA `(.L_x_672) ;  /* 0xffffff5000000947 */ /* 0x001fea000383ffff */
.L_x_671:
[----:B0-----:R-:W-:-:S13]  /*8e10*/  ISETP.NE.AND P0, PT, RZ, c[0x0][0x180], PT ;  /* 0x00006000ff007a0c */ /* 0x001fda0003f05270 */
[----:B------:R-:W-:Y:S05]  /*8e20*/  @!P0 BRA `(.L_x_673) ;  /* 0x0000021000008947 */ /* 0x000fea0003800000 */
[----:B------:R-:W-:Y:S01]  /*8e30*/  MOV R2, c[0x0][0x0] ;  /* 0x0000000000027a02 */ /* 0x000fe20000000f00 */
[----:B------:R-:W-:-:S03]  /*8e40*/  IMAD.MOV.U32 R0, RZ, RZ, c[0x0][0x0] ;  /* 0x00000000ff007624 */ /* 0x000fc600078e00ff */
[----:B------:R-:W-:-:S13]  /*8e50*/  ISETP.GT.AND P0, PT, R2, 0x20, PT ;  /* 0x000000200200780c */ /* 0x000fda0003f04270 */
[----:B------:R-:W-:Y:S05]  /*8e60*/  @!P0 BRA `(.L_x_674) ;  /* 0x0000014000008947 */ /* 0x000fea0003800000 */
[----:B-----5:R-:W-:Y:S01]  /*8e70*/  IMAD R4, R11, c[0x0][0x0], R22 ;  /* 0x000000000b047a24 */ /* 0x020fe200078e0216 */
[----:B------:R-:W-:-:S04]  /*8e80*/  LEA.HI R0, R2, c[0x0][0x0], RZ, 0x1 ;  /* 0x0000000002007a11 */ /* 0x000fc800078f08ff */
[----:B------:R0:W-:Y:S01]  /*8e90*/  STS [R4.X4+0x10], R7 ;  /* 0x0000100704007388 */ /* 0x0001e20000004800 */
[----:B------:R-:W-:Y:S01]  /*8ea0*/  SHF.R.S32.HI R2, RZ, 0x1, R0 ;  /* 0x00000001ff027819 */ /* 0x000fe20000011400 */
[----:B------:R-:W-:-:S03]  /*8eb0*/  HFMA2.MMA R0, -RZ, RZ, 0, 1.9073486328125e-06 ;  /* 0x00000020ff007435 */ /* 0x000fc600000001ff */
[----:B------:R-:W-:-:S13]  /*8ec0*/  ISETP.GE.AND P0, PT, R2, 0x20, PT ;  /* 0x000000200200780c */ /* 0x000fda0003f06270 */
[----:B------:R-:W-:Y:S05]  /*8ed0*/  @!P0 BRA `(.L_x_674) ;  /* 0x000000d000008947 */ /* 0x000fea0003800000 */
[----:B0-----:R-:W-:Y:S02]  /*8ee0*/  LEA R3, R4, 0x10, 0x2 ;  /* 0x0000001004037811 */ /* 0x001fe400078e10ff */
.L_x_675:
[----:B------:R-:W-:Y:S01]  /*8ef0*/  IADD3 R0, R22, R2, RZ ;  /* 0x0000000216007210 */ /* 0x000fe20007ffe0ff */
[----:B------:R-:W-:Y:S03]  /*8f00*/  BAR.SYNC.DEFER_BLOCKING 0x0 ;  /* 0x0000000000007b1d */ /* 0x000fe60000010000 */
[----:B------:R-:W-:-:S04]  /*8f10*/  ISETP.GE.U32.AND P0, PT, R0, c[0x0][0x0], PT ;  /* 0x0000000000007a0c */ /* 0x000fc80003f06070 */
[----:B------:R-:W-:-:S13]  /*8f20*/  ISETP.GE.U32.OR P0, PT, R22, R2, P0 ;  /* 0x000000021600720c */ /* 0x000fda0000706470 */
[----:B------:R-:W-:Y:S01]  /*8f30*/  @!P0 IMAD R0, R2, 0x4, R3 ;  /* 0x0000000402008824 */ /* 0x000fe200078e0203 */
[----:B------:R-:W-:-:S05]  /*8f40*/  SHF.R.S32.HI R2, RZ, 0x1, R2 ;  /* 0x00000001ff027819 */ /* 0x000fca0000011402 */
[----:B------:R-:W0:Y:S02]  /*8f50*/  @!P0 LDS R0, [R0] ;  /* 0x0000000000008984 */ /* 0x000e240000000800 */
[----:B0-----:R-:W-:-:S05]  /*8f60*/  @!P0 FADD.FTZ R7, R7, R0 ;  /* 0x0000000007078221 */ /* 0x001fca0000010000 */
[----:B------:R0:W-:Y:S01]  /*8f70*/  @!P0 STS [R4.X4+0x10], R7 ;  /* 0x0000100704008388 */ /* 0x0001e20000004800 */
[----:B------:R-:W-:-:S13]  /*8f80*/  ISETP.GE.AND P0, PT, R2, 0x20, PT ;  /* 0x000000200200780c */ /* 0x000fda0003f06270 */
[----:B0-----:R-:W-:Y:S05]  /*8f90*/  @P0 BRA `(.L_x_675) ;  /* 0xffffff5000000947 */ /* 0x001fea000383ffff */
[----:B------:R-:W-:-:S03]  /*8fa0*/  MOV R0, 0x20 ;  /* 0x0000002000007802 */ /* 0x000fc60000000f00 */
.L_x_674:
[----:B0-----:R-:W-:Y:S01]  /*8fb0*/  BAR.SYNC.DEFER_BLOCKING 0x0 ;  /* 0x0000000000007b1d */ /* 0x001fe20000010000 */
[----:B------:R-:W-:-:S13]  /*8fc0*/  ISETP.GE.AND P0, PT, R0, 0x2, PT ;  /* 0x000000020000780c */ /* 0x000fda0003f06270 */
[----:B------:R-:W-:Y:S05]  /*8fd0*/  @!P0 BRA `(.L_x_673) ;  /* 0x0000006000008947 */ /* 0x000fea0003800000 */
[----:B------:R-:W-:-:S08]  /*8fe0*/  HFMA2.MMA R2, -RZ, RZ, 0, 5.9604644775390625e-08 ;  /* 0x00000001ff027435 */ /* 0x000fd000000001ff */
.L_x_676:
[----:B-----5:R0:W1:Y:S02]  /*8ff0*/  SHFL.DOWN PT, R4, R7, R2, 0x1f ;  /* 0x08001f0207047589 */ /* 0x02006400000e0000 */
[----:B0-----:R-:W-:-:S05]  /*9000*/  IMAD.SHL.U32 R2, R2, 0x2, RZ ;  /* 0x0000000202027824 */ /* 0x001fca00078e00ff */
[----:B------:R-:W-:Y:S01]  /*9010*/  ISETP.GE.AND P0, PT, R2, R0, PT ;  /* 0x000000000200720c */ /* 0x000fe20003f06270 */
[----:B-1----:R-:W-:-:S12]  /*9020*/  FADD.FTZ R7, R4, R7 ;  /* 0x0000000704077221 */ /* 0x002fd80000010000 */
[----:B------:R-:W-:Y:S05]  /*9030*/  @!P0 BRA `(.L_x_676) ;  /* 0xffffffb000008947 */ /* 0x000fea000383ffff */
.L_x_673:
[----:B------:R-:W-:Y:S02]  /*9040*/  ISETP.NE.AND P1, PT, RZ, c[0x0][0x33c], PT ;  /* 0x0000cf00ff007a0c */ /* 0x000fe40003f25270 */
[----:B------:R-:W-:-:S11]  /*9050*/  MOV R16, RZ ;  /* 0x000000ff00107202 */ /* 0x000fd60000000f00 */
[----:B------:R-:W-:Y:S05]  /*9060*/  @!P1 BRA `(.L_x_677) ;  /* 0x00000c7000009947 */ /* 0x000fea0003800000 */
[----:B------:R-:W-:Y:S01]  /*9070*/  HFMA2.MMA R18, -RZ, RZ, 0, 0 ;  /* 0x00000000ff127435 */ /* 0x000fe200000001ff */
[----:B------:R-:W-:-:S05]  /*9080*/  IMAD.MOV.U32 R0, RZ, RZ, 0x1 ;  /* 0x00000001ff007424 */ /* 0x000fca00078e00ff */
[----:B------:R-:W-:-:S04]  /*9090*/  ISETP.NE.AND P0, PT, R0, c[0x0][0x33c], PT ;  /* 0x0000cf0000007a0c */ /* 0x000fc80003f05270 */
[----:B------:R-:W-:-:S05]  /*90a0*/  IMAD.HI.U32 R2, R19, c[0x0][0x344], R18 ;  /* 0x0000d10013027a27 */ /* 0x000fca00078e0012 */
[----:B-----5:R-:W-:-:S04]  /*90b0*/  SHF.R.U32.HI R3, RZ, c[0x0][0x348], R2 ;  /* 0x0000d200ff037a19 */ /* 0x020fc80000011602 */
        /* <DEDUP_REMOVED lines=194> */
.L_x_677:
[----:B------:R-:W-:Y:S01]  /*9ce0*/  ISETP.NE.U32.AND P0, PT, RZ, c[0x0][0x550], PT ;  /* 0x00015400ff007a0c */ /* 0x000fe20003f05070 */
[----:B-----5:R-:W-:Y:S01]  /*9cf0*/  CS2R R2, SRZ ;  /* 0x0000000000027805 */ /* 0x020fe2000001ff00 */
        /* <DEDUP_REMOVED lines=9> */
[----:B------:R-:W0:Y:S01]  /*9d90*/  S2R R0, SR_CTAID.X ;  /* 0x0000000000007919 */ /* 0x000e220000002500 */
[----:B------:R-:W-:Y:S01]  /*9da0*/  IMAD R4, R22, c[0x0][0x18c], RZ ;  /* 0x0000630016047a24 */ /* 0x000fe200078e02ff */
[----:B------:R-:W-:-:S03]  /*9db0*/  HFMA2.MMA R16, -RZ, RZ, 0, 0 ;  /* 0x00000000ff107435 */ /* 0x000fc600000001ff */
[----:B------:R-:W-:-:S04]  /*9dc0*/  IMAD R5, R11, c[0x0][0x190], R4 ;  /* 0x000064000b057a24 */ /* 0x000fc800078e0204 */
[----:B0-----:R-:W-:Y:S01]  /*9dd0*/  IMAD R5, R0, c[0x0][0x178], R5 ;  /* 0x00005e0000057a24 */ /* 0x001fe200078e0205 */
        /* <DEDUP_REMOVED lines=199> */
.L_x_679:
        /* <DEDUP_REMOVED lines=11> */
.L_x_681:
[----:B------:R-:W-:Y:S05]  /*ab00*/  BSYNC B0 ;  /* 0x0000000000007941 */ /* 0x000fea0003800000 */
.L_x_680:
[----:B------:R-:W-:-:S04]  /*ab10*/  PRMT R4, R4, 0x9910, RZ ;  /* 0x0000991004047816 */ /* 0x000fc800000000ff */
[----:B------:R-:W-:-:S04]  /*ab20*/  ISETP.NE.AND P1, PT, R4, RZ, PT ;  /* 0x000000ff0400720c */ /* 0x000fc80003f25270 */
[----:B------:R-:W-:-:S09]  /*ab30*/  ISETP.NE.OR P0, PT, RZ, c[0x0][0x180], !P1 ;  /* 0x00006000ff007a0c */ /* 0x000fd20004f05670 */
[----:B------:R-:W0:Y:S01]  /*ab40*/  @P1 S2R R5, SR_CTAID.Y ;  /* 0x0000000000051919 */ /* 0x000e220000002600 */
[----:B------:R-:W-:Y:S02]  /*ab50*/  @P1 IMAD.MOV.U32 R4, RZ, RZ, 0x4 ;  /* 0x00000004ff041424 */ /* 0x000fe400078e00ff */
[----:B0-----:R-:W-:-:S04]  /*ab60*/  @P1 IMAD R5, R0, c[0x0][0x10], R5 ;  /* 0x0000040000051a24 */ /* 0x001fc800078e0205 */
[----:B------:R-:W-:Y:S01]  /*ab70*/  @!P0 IMAD R5, R5, c[0x0][0x0], R22 ;  /* 0x0000000005058a24 */ /* 0x000fe200078e0216 */
[----:B------:R-:W-:-:S03]  /*ab80*/  LOP3.LUT P0, RZ, R22, R11, RZ, 0xfc, !PT ;  /* 0x0000000b16ff7212 */ /* 0x000fc6000780fcff */
[----:B------:R-:W-:-:S05]  /*ab90*/  @P1 IMAD.WIDE.U32 R4, R5, R4, c[0x0][0x558] ;  /* 0x0001560005041625 */ /* 0x000fca00078e0004 */
[----:B------:R0:W-:Y:S01]  /*aba0*/  @P1 STG.E [R4.64], R7 ;  /* 0x0000000704001986 */ /* 0x0001e2000c101924 */
        /* <DEDUP_REMOVED lines=30> */
.L_x_683:
[----:B------:R-:W-:Y:S05]  /*ad90*/  BSYNC B0 ;  /* 0x0000000000007941 */ /* 0x000fea0003800000 */
.L_x_682:
[----:B------:R-:W-:Y:S06]  /*ada0*/  BAR.SYNC.DEFER_BLOCKING 0x0 ;  /* 0x0000000000007b1d */ /* 0x000fec0000010000 */
[----:B0-----:R-:W0:Y:S02]  /*adb0*/  LDS.U8 R4, [RZ] ;  /* 0x00000000ff047984 */ /* 0x001e240000000000 */
[----:B0-----:R-:W-:Y:S02]  /*adc0*/  ISETP.NE.AND P0, PT, R4, RZ, PT ;  /* 0x000000ff0400720c */ /* 0x001fe40003f05270 */
[----:B------:R-:W-:-:S05]  /*add0*/  IADD3 R4, P2, R16, c[0x0][0x540], RZ ;  /* 0x0001500010047a10 */ /* 0x000fca0007f5e0ff */
[----:B------:R-:W-:-:S06]  /*ade0*/  IMAD.X R5, RZ, RZ, c[0x0][0x544], P2 ;  /* 0x00015100ff057624 */ /* 0x000fcc00010e06ff */
[----:B------:R-:W-:Y:S05]  /*adf0*/  @!P0 EXIT ;  /* 0x000000000000894d */ /* 0x000fea0003800000 */
[----:B------:R-:W-:Y:S02]  /*ae00*/  ISETP.NE.AND P0, PT, RZ, c[0x0][0x180], PT ;  /* 0x00006000ff007a0c */ /* 0x000fe40003f05270 */
        /* <DEDUP_REMOVED lines=14> */
.L_x_688:
[----:B------:R-:W-:Y:S01]  /*aef0*/  HFMA2.MMA R9, -RZ, RZ, 0, 2.384185791015625e-07 ;  /* 0x00000004ff097435 */ /* 0x000fe200000001ff */
[----:B------:R-:W-:-:S09]  /*af00*/  IMAD R8, R0, c[0x0][0x10], R13 ;  /* 0x0000040000087a24 */ /* 0x000fd200078e020d */
[----:B------:R-:W-:-:S06]  /*af10*/  IMAD.WIDE.U32 R8, R8, R9, c[0x0][0x558] ;  /* 0x0001560008087625 */ /* 0x000fcc00078e0009 */
[----:B------:R-:W2:Y:S01]  /*af20*/  LDG.E R8, [R8.64] ;  /* 0x0000002408087981 */ /* 0x000ea2000c1e1900 */
[----:B------:R-:W-:-:S04]  /*af30*/  IMAD.MOV.U32 R10, RZ, RZ, c[0x0][0x0] ;  /* 0x00000000ff0a7624 */ /* 0x000fc800078e00ff */
[----:B------:R-:W-:-:S05]  /*af40*/  IMAD R13, R10, c[0x0][0x4], R13 ;  /* 0x000001000a0d7a24 */ /* 0x000fca00078e020d */
[----:B------:R-:W-:Y:S01]  /*af50*/  ISETP.GE.U32.AND P0, PT, R13, c[0x0][0x17c], PT ;  /* 0x00005f000d007a0c */ /* 0x000fe20003f06070 */
[----:B--2---:R-:W-:-:S12]  /*af60*/  FADD.FTZ R7, R8, R7 ;  /* 0x0000000708077221 */ /* 0x004fd80000010000 */
[----:B------:R-:W-:Y:S05]  /*af70*/  @!P0 BRA `(.L_x_688) ;  /* 0xffffff7000008947 */ /* 0x000fea000383ffff */
.L_x_687:
[----:B------:R-:W-:Y:S05]  /*af80*/  BSYNC B1 ;  /* 0x0000000000017941 */ /* 0x000fea0003800000 */
.L_x_686:
[----:B------:R-:W-:Y:S05]  /*af90*/  BRA `(.L_x_689) ;  /* 0x000000c000007947 */ /* 0x000fea0003800000 */
.L_x_685:
[----:B------:R-:W-:-:S13]  /*afa0*/  ISETP.GE.U32.AND P0, PT, R11, c[0x0][0x17c], PT ;  /* 0x00005f000b007a0c */ /* 0x000fda0003f06070 */
[----:B------:R-:W-:Y:S05]  /*afb0*/  @P0 BRA `(.L_x_689) ;  /* 0x000000a000000947 */ /* 0x000fea0003800000 */
[----:B------:R-:W-:-:S04]  /*afc0*/  MOV R13, R11 ;  /* 0x0000000b000d7202 */ /* 0x000fc80000000f00 */
.L_x_690:
[----:B------:R-:W-:Y:S01]  /*afd0*/  HFMA2.MMA R8, -RZ, RZ, 0, 2.384185791015625e-07 ;  /* 0x00000004ff087435 */ /* 0x000fe200000001ff */
[----:B------:R-:W-:-:S04]  /*afe0*/  IMAD R9, R0, c[0x0][0x10], R13 ;  /* 0x0000040000097a24 */ /* 0x000fc800078e020d */
[----:B------:R-:W-:-:S05]  /*aff0*/  IMAD R9, R9, c[0x0][0x0], R22 ;  /* 0x0000000009097a24 */ /* 0x000fca00078e0216 */
[----:B------:R-:W-:-:S06]  /*b000*/  IMAD.WIDE.U32 R8, R9, R8, c[0x0][0x558] ;  /* 0x0001560009087625 */ /* 0x000fcc00078e0008 */
[----:B------:R-:W2:Y:S01]  /*b010*/  LDG.E R8, [R8.64] ;  /* 0x0000002408087981 */ /* 0x000ea2000c1e1900 */
[----:B------:R-:W-:-:S04]  /*b020*/  IADD3 R13, R13, c[0x0][0x4], RZ ;  /* 0x000001000d0d7a10 */ /* 0x000fc80007ffe0ff */
[----:B------:R-:W-:Y:S01]  /*b030*/  ISETP.GE.U32.AND P0, PT, R13, c[0x0][0x17c], PT ;  /* 0x00005f000d007a0c */ /* 0x000fe20003f06070 */
[----:B--2---:R-:W-:-:S12]  /*b040*/  FADD.FTZ R7, R8, R7 ;  /* 0x0000000708077221 */ /* 0x004fd80000010000 */
[----:B------:R-:W-:Y:S05]  /*b050*/  @!P0 BRA `(.L_x_690) ;  /* 0xffffff7000008947 */ /* 0x000fea000383ffff */
.L_x_689:
[----:B------:R-:W-:Y:S05]  /*b060*/  BSYNC B0 ;  /* 0x0000000000007941 */ /* 0x000fea0003800000 */
.L_x_684:
[----:B------:R-:W-:Y:S01]  /*b070*/  IMAD R10, R11, c[0x0][0x0], R22 ;  /* 0x000000000b0a7a24 */ /* 0x000fe200078e0216 */
[----:B------:R-:W-:Y:S01]  /*b080*/  ULDC UR4, c[0x0][0x4] ;  /* 0x0000010000047ab9 */ /* 0x000fe20000000800 */
[----:B------:R-:W-:Y:S01]  /*b090*/  ISETP.NE.AND P2, PT, RZ, c[0x0][0x180], PT ;  /* 0x00006000ff007a0c */ /* 0x000fe20003f45270 */
[----:B------:R-:W-:Y:S02]  /*b0a0*/  USHF.R.U32.HI UR4, URZ, 0x1, UR4 ;  /* 0x000000013f047899 */ /* 0x000fe40008011604 */
[----:B------:R0:W-:Y:S04]  /*b0b0*/  STS [R10.X4+0x10], R7 ;  /* 0x000010070a007388 */ /* 0x0001e80000004800 */
[----:B------:R-:W-:-:S13]  /*b0c0*/  ISETP.NE.AND P0, PT, RZ, UR4, PT ;  /* 0x00000004ff007c0c */ /* 0x000fda000bf05270 */
[----:B------:R-:W-:Y:S05]  /*b0d0*/  @!P0 BRA `(.L_x_691) ;  /* 0x000000c000008947 */ /* 0x000fea0003800000 */
[----:B0-----:R-:W-:-:S05]  /*b0e0*/  IMAD.U32 R0, RZ, RZ, UR4 ;  /* 0x00000004ff007e24 */ /* 0x001fca000f8e00ff */
.L_x_692:
[----:B------:R-:W-:Y:S01]  /*b0f0*/  IADD3 R9, R11, R0, RZ ;  /* 0x000000000b097210 */ /* 0x000fe20007ffe0ff */
[----:B------:R-:W-:Y:S03]  /*b100*/  BAR.SYNC.DEFER_BLOCKING 0x0 ;  /* 0x0000000000007b1d */ /* 0x000fe60000010000 */
[----:B------:R-:W-:-:S04]  /*b110*/  ISETP.GE.U32.AND P0, PT, R9, c[0x0][0x4], PT ;  /* 0x0000010009007a0c */ /* 0x000fc80003f06070 */
[----:B------:R-:W-:-:S13]  /*b120*/  ISETP.GE.U32.OR P0, PT, R11, R0, P0 ;  /* 0x000000000b00720c */ /* 0x000fda0000706470 */
[----:B------:R-:W-:-:S06]  /*b130*/  @!P0 IMAD R8, R9, c[0x0][0x0], R22 ;  /* 0x0000000009088a24 */ /* 0x000fcc00078e0216 */
[----:B------:R-:W0:Y:S02]  /*b140*/  @!P0 LDS R8, [R8.X4+0x10] ;  /* 0x0000100008088984 */ /* 0x000e240000004800 */
[----:B0-----:R-:W-:-:S05]  /*b150*/  @!P0 FADD.FTZ R7, R7, R8 ;  /* 0x0000000807078221 */ /* 0x001fca0000010000 */
[----:B------:R0:W-:Y:S01]  /*b160*/  @!P0 STS [R10.X4+0x10], R7 ;  /* 0x000010070a008388 */ /* 0x0001e20000004800 */
[----:B------:R-:W-:Y:S02]  /*b170*/  ISETP.GT.AND P0, PT, R0, 0x1, PT ;  /* 0x000000010000780c */ /* 0x000fe40003f04270 */
[----:B------:R-:W-:-:S11]  /*b180*/  SHF.R.S32.HI R0, RZ, 0x1, R0 ;  /* 0x00000001ff007819 */ /* 0x000fd60000011400 */
[----:B0-----:R-:W-:Y:S05]  /*b190*/  @P0 BRA `(.L_x_692) ;  /* 0xffffff5000000947 */ /* 0x001fea000383ffff */
.L_x_691:
[----:B0-----:R-:W-:Y:S01]  /*b1a0*/  LEA R8, R10, 0x10, 0x2 ;  /* 0x000000100a087811 */ /* 0x001fe200078e10ff */
[----:B------:R-:W-:Y:S05]  /*b1b0*/  @!P2 BRA `(.L_x_693) ;  /* 0x000001f00000a947 */ /* 0x000fea0003800000 */
[----:B------:R-:W-:Y:S01]  /*b1c0*/  MOV R9, c[0x0][0x0] ;  /* 0x0000000000097a02 */ /* 0x000fe20000000f00 */
[----:B------:R-:W-:-:S03]  /*b1d0*/  IMAD.MOV.U32 R0, RZ, RZ, c[0x0][0x0] ;  /* 0x00000000ff007624 */ /* 0x000fc600078e00ff */
[----:B------:R-:W-:-:S13]  /*b1e0*/  ISETP.GT.AND P0, PT, R9, 0x20, PT ;  /* 0x000000200900780c */ /* 0x000fda0003f04270 */
[----:B------:R-:W-:Y:S05]  /*b1f0*/  @!P0 BRA `(.L_x_694) ;  /* 0x0000012000008947 */ /* 0x000fea0003800000 */
[----:B------:R-:W-:Y:S01]  /*b200*/  LEA.HI R9, R9, c[0x0][0x0], RZ, 0x1 ;  /* 0x0000000009097a11 */ /* 0x000fe200078f08ff */
[----:B------:R0:W-:Y:S01]  /*b210*/  STS [R10.X4+0x10], R7 ;  /* 0x000010070a007388 */ /* 0x0001e20000004800 */
[----:B------:R-:W-:Y:S02]  /*b220*/  HFMA2.MMA R0, -RZ, RZ, 0, 1.9073486328125e-06 ;  /* 0x00000020ff007435 */ /* 0x000fe400000001ff */
[----:B------:R-:W-:-:S04]  /*b230*/  SHF.R.S32.HI R9, RZ, 0x1, R9 ;  /* 0x00000001ff097819 */ /* 0x000fc80000011409 */
[----:B------:R-:W-:-:S13]  /*b240*/  ISETP.GE.AND P0, PT, R9, 0x20, PT ;  /* 0x000000200900780c */ /* 0x000fda0003f06270 */
[----:B0-----:R-:W-:Y:S05]  /*b250*/  @!P0 BRA `(.L_x_694) ;  /* 0x000000c000008947 */ /* 0x001fea0003800000 */
.L_x_695:
        /* <DEDUP_REMOVED lines=12> */
.L_x_694:
[----:B------:R-:W-:Y:S01]  /*b320*/  BAR.SYNC.DEFER_BLOCKING 0x0 ;  /* 0x0000000000007b1d */ /* 0x000fe20000010000 */
[----:B------:R-:W-:-:S13]  /*b330*/  ISETP.GE.AND P0, PT, R0, 0x2, PT ;  /* 0x000000020000780c */ /* 0x000fda0003f06270 */
[----:B------:R-:W-:Y:S05]  /*b340*/  @!P0 BRA `(.L_x_693) ;  /* 0x0000006000008947 */ /* 0x000fea0003800000 */
[----:B------:R-:W-:-:S08]  /*b350*/  HFMA2.MMA R8, -RZ, RZ, 0, 5.9604644775390625e-08 ;  /* 0x00000001ff087435 */ /* 0x000fd000000001ff */
.L_x_696:
[----:B------:R0:W1:Y:S02]  /*b360*/  SHFL.DOWN PT, R10, R7, R8, 0x1f ;  /* 0x08001f08070a7589 */ /* 0x00006400000e0000 */
[----:B0-----:R-:W-:-:S05]  /*b370*/  IMAD.SHL.U32 R8, R8, 0x2, RZ ;  /* 0x0000000208087824 */ /* 0x001fca00078e00ff */
[----:B------:R-:W-:Y:S01]  /*b380*/  ISETP.GE.AND P0, PT, R8, R0, PT ;  /* 0x000000000800720c */ /* 0x000fe20003f06270 */
[----:B-1----:R-:W-:-:S12]  /*b390*/  FADD.FTZ R7, R10, R7 ;  /* 0x000000070a077221 */ /* 0x002fd80000010000 */
[----:B------:R-:W-:Y:S05]  /*b3a0*/  @!P0 BRA `(.L_x_696) ;  /* 0xffffffb000008947 */ /* 0x000fea000383ffff */
.L_x_693:
        /* <DEDUP_REMOVED lines=9> */
[----:B------:R-:W2:Y:S02]  /*b440*/  LDG.E R0, [R2.64] ;  /* 0x0000002402007981 */ /* 0x000ea4000c1e1900 */
[----:B--2---:R-:W-:Y:S02]  /*b450*/  FADD.FTZ R7, R7, R0 ;  /* 0x0000000007077221 */ /* 0x004fe40000010000 */
.L_x_698:
[----:B------:R-:W-:Y:S05]  /*b460*/  @!P1 BRA `(.L_x_699) ;  /* 0x000001b000009947 */ /* 0x000fea0003800000 */
[----:B------:R-:W-:Y:S01]  /*b470*/  HFMA2.MMA R0, -RZ, RZ, 0, 5.9604644775390625e-08 ;  /* 0x00000001ff007435 */ /* 0x000fe200000001ff */
[----:B------:R-:W-:-:S09]  /*b480*/  FMUL.FTZ R19, R7, c[0x0][0x160] ;  /* 0x0000580007137a20 */ /* 0x000fd20000410000 */
        /* <DEDUP_REMOVED lines=8> */
[----:B------:R-:W0:Y:S01]  /*b510*/  LDC.64 R2, c[0x4][R2] ;  /* 0x0100000002027b82 */ /* 0x000e220000000a00 */
        /* <DEDUP_REMOVED lines=11> */
[----:B0-----:R-:W-:Y:S05]  /*b5d0*/  CALL.ABS.NOINC R2 ;  /* 0x0000000002007343 */ /* 0x001fea0003c00000 */
.L_x_700:
[----:B------:R-:W-:-:S04]  /*b5e0*/  IADD3 R16, P0, R16, c[0x0][0x540], RZ ;  /* 0x0001500010107a10 */ /* 0x000fc80007f1e0ff */
[----:B------:R-:W-:-:S05]  /*b5f0*/  IADD3.X R17, RZ, c[0x0][0x544], RZ, P0, !PT ;  /* 0x00015100ff117a10 */ /* 0x000fca00007fe4ff */
[----:B------:R-:W-:Y:S01]  /*b600*/  STG.E [R16.64], R19 ;  /* 0x0000001310007986 */ /* 0x000fe2000c101924 */
[----:B------:R-:W-:Y:S05]  /*b610*/  EXIT ;  /* 0x000000000000794d */ /* 0x000fea0003800000 */
.L_x_699:
[----:B------:R-:W-:Y:S01]  /*b620*/  STG.E [R2.64], R7 ;  /* 0x0000000702007986 */ /* 0x000fe2000c101924 */
[----:B------:R-:W-:Y:S05]  /*b630*/  EXIT ;  /* 0x000000000000794d */ /* 0x000fea0003800000 */
.L_x_697:
[----:B------:R-:W-:Y:S01]  /*b640*/  ISETP.NE.AND P0, PT, RZ, UR38, PT ;  /* 0x00000026ff007c0c */ /* 0x000fe2000bf05270 */
[----:B------:R-:W-:Y:S02]  /*b650*/  ULDC.U8 UR4, c[0x0][0x571] ;  /* 0x00015c4000047ab9 */ /* 0x000fe40000000000 */
[----:B------:R-:W-:-:S10]  /*b660*/  ISETP.NE.AND P1, PT, RZ, UR4, PT ;  /* 0x00000004ff007c0c */ /* 0x000fd4000bf25270 */
[----:B------:R-:W-:Y:S05]  /*b670*/  @!P0 BRA `(.L_x_701) ;  /* 0x0000002000008947 */ /* 0x000fea0003800000 */
[----:B------:R-:W2:Y:S02]  /*b680*/  LDG.E R0, [R4.64] ;  /* 0x0000002404007981 */ /* 0x000ea4000c1e1900 */
[----:B--2---:R-:W-:Y:S02]  /*b690*/  FADD.FTZ R7, R7, R0 ;  /* 0x0000000007077221 */ /* 0x004fe40000010000 */
.L_x_701:
[----:B------:R-:W-:Y:S05]  /*b6a0*/  @!P1 BRA `(.L_x_702) ;  /* 0x000001b000009947 */ /* 0x000fea0003800000 */
[----:B------:R-:W-:Y:S02]  /*b6b0*/  IMAD.MOV.U32 R0, RZ, RZ, 0x1 ;  /* 0x00000001ff007424 */ /* 0x000fe400078e00ff */
[----:B------:R-:W-:-:S03]  /*b6c0*/  FMUL.FTZ R19, R7, c[0x0][0x160] ;  /* 0x0000580007137a20 */ /* 0x000fc60000410000 */
        /* <DEDUP_REMOVED lines=8> */
[----:B------:R-:W0:Y:S01]  /*b750*/  LDC.64 R2, c[0x4][R2] ;  /* 0x0100000002027b82 */ /* 0x000e220000000a00 */
        /* <DEDUP_REMOVED lines=12> */
.L_x_703:
[----:B------:R-:W-:-:S04]  /*b820*/  IADD3 R16, P0, R16, c[0x0][0x540], RZ ;  /* 0x0001500010107a10 */ /* 0x000fc80007f1e0ff */
[----:B------:R-:W-:-:S05]  /*b830*/  IADD3.X R17, RZ, c[0x0][0x544], RZ, P0, !PT ;  /* 0x00015100ff117a10 */ /* 0x000fca00007fe4ff */
[----:B------:R-:W-:Y:S01]  /*b840*/  STG.E [R16.64], R19 ;  /* 0x0000001310007986 */ /* 0x000fe2000c101924 */
[----:B------:R-:W-:Y:S05]  /*b850*/  EXIT ;  /* 0x000000000000794d */ /* 0x000fea0003800000 */
.L_x_702:
[----:B------:R-:W-:Y:S01]  /*b860*/  STG.E [R4.64], R7 ;  /* 0x0000000704007986 */ /* 0x000fe2000c101924 */
[----:B------:R-:W-:Y:S05]  /*b870*/  EXIT ;  /* 0x000000000000794d */ /* 0x000fea0003800000 */
.L_x_678:
        /* <DEDUP_REMOVED lines=18> */
.L_x_705:
        /* <DEDUP_REMOVED lines=11> */
[----:B------:R-:W0:Y:S01]  /*ba50*/  LDC.64 R2, c[0x4][R2] ;  /* 0x0100000002027b82 */ /* 0x000e220000000a00 */
        /* <DEDUP_REMOVED lines=12> */
.L_x_707:
[----:B------:R-:W-:-:S05]  /*bb20*/  IADD3 R16, P0, R16, c[0x0][0x540], RZ ;  /* 0x0001500010107a10 */ /* 0x000fca0007f1e0ff */
[----:B------:R-:W-:-:S05]  /*bb30*/  IMAD.X R17, RZ, RZ, c[0x0][0x544], P0 ;  /* 0x00015100ff117624 */ /* 0x000fca00000e06ff */
[----:B------:R-:W-:Y:S01]  /*bb40*/  STG.E [R16.64], R19 ;  /* 0x0000001310007986 */ /* 0x000fe2000c101924 */
[----:B------:R-:W-:Y:S05]  /*bb50*/  EXIT ;  /* 0x000000000000794d */ /* 0x000fea0003800000 */
.L_x_706:
[----:B------:R-:W-:Y:S01]  /*bb60*/  STG.E [R2.64], R7 ;  /* 0x0000000702007986 */ /* 0x000fe2000c101924 */
[----:B------:R-:W-:Y:S05]  /*bb70*/  EXIT ;  /* 0x000000000000794d */ /* 0x000fea0003800000 */
.L_x_704:
[----:B------:R-:W-:Y:S01]  /*bb80*/  ISETP.NE.AND P0, PT, RZ, UR38, PT ;  /* 0x00000026ff007c0c */ /* 0x000fe2000bf05270 */
[----:B------:R-:W-:Y:S02]  /*bb90*/  ULDC.U8 UR4, c[0x0][0x571] ;  /* 0x00015c4000047ab9 */ /* 0x000fe40000000000 */
[----:B------:R-:W-:-:S10]  /*bba0*/  ISETP.NE.AND P1, PT, RZ, UR4, PT ;  /* 0x00000004ff007c0c */ /* 0x000fd4000bf25270 */
[----:B------:R-:W-:Y:S05]  /*bbb0*/  @!P0 BRA `(.L_x_708) ;  /* 0x0000002000008947 */ /* 0x000fea0003800000 */
[----:B------:R-:W2:Y:S02]  /*bbc0*/  LDG.E R0, [R4.64] ;  /* 0x0000002404007981 */ /* 0x000ea4000c1e1900 */
[----:B--2---:R-:W-:Y:S02]  /*bbd0*/  FADD.FTZ R7, R7, R0 ;  /* 0x0000000007077221 */ /* 0x004fe40000010000 */
.L_x_708:
        /* <DEDUP_REMOVED lines=24> */
.L_x_710:
[----:B------:R-:W-:-:S04]  /*bd60*/  IADD3 R16, P0, R16, c[0x0][0x540], RZ ;  /* 0x0001500010107a10 */ /* 0x000fc80007f1e0ff */
[----:B------:R-:W-:-:S05]  /*bd70*/  IADD3.X R17, RZ, c[0x0][0x544], RZ, P0, !PT ;  /* 0x00015100ff117a10 */ /* 0x000fca00007fe4ff */
[----:B------:R-:W-:Y:S01]  /*bd80*/  STG.E [R16.64], R19 ;  /* 0x0000001310007986 */ /* 0x000fe2000c101924 */
[----:B------:R-:W-:Y:S05]  /*bd90*/  EXIT ;  /* 0x000000000000794d */ /* 0x000fea0003800000 */
.L_x_709:
[----:B------:R-:W-:Y:S01]  /*bda0*/  STG.E [R4.64], R7 ;  /* 0x0000000704007986 */ /* 0x000fe2000c101924 */
[----:B------:R-:W-:Y:S05]  /*bdb0*/  EXIT ;  /* 0x000000000000794d */ /* 0x000fea0003800000 */
.L_x_711:
        /* <DEDUP_REMOVED lines=12> */
.L_x_8172:


//--------------------- .text._ZN2at6native13reduce_kernelILi256ELi2ENS0_8ReduceOpIfNS0_7MeanOpsIffffEEjfLi4ELi4EEEEEvT1_ --------------------------
	.section	.text._ZN2at6native13reduce_kernelILi256ELi2ENS0_8ReduceOpIfNS0_7MeanOpsIffffEEjfLi4ELi4EEEEEvT1_,"ax",@progbits
	.sectioninfo	@"SHI_REGISTERS=34"
	.align	128
        .global         _ZN2at6native13reduce_kernelILi256ELi2ENS0_8ReduceOpIfNS0_7MeanOpsIffffEEjfLi4ELi4EEEEEvT1_
        .type           _ZN2at6native13reduce_kernelILi256ELi2ENS0_8ReduceOpIfNS0_7MeanOpsIffffEEjfLi4ELi4EEEEEvT1_,@function
        .size           _ZN2at6native13reduce_kernelILi256ELi2ENS0_8ReduceOpIfNS0_7MeanOpsIffffEEjfLi4ELi4EEEEEvT1_,(.L_x_8173 - _ZN2at6native13reduce_kernelILi256ELi2ENS0_8ReduceOpIfNS0_7MeanOpsIffffEEjfLi4ELi4EEEEEvT1_)
        .other          _ZN2at6native13reduce_kernelILi256ELi2ENS0_8ReduceOpIfNS0_7MeanOpsIffffEEjfLi4ELi4EEEEEvT1_,@"STO_CUDA_ENTRY STV_DEFAULT"
_ZN2at6native13reduce_kernelILi256ELi2ENS0_8ReduceOpIfNS0_7MeanOpsIffffEEjfLi4ELi4EEEEEvT1_:
.text._ZN2at6native13reduce_kernelILi256ELi2ENS0_8ReduceOpIfNS0_7MeanOpsIffffEEjfLi4ELi4EEEEEvT1_:
[----:B------:R-:W-:Y:S02]  /*0000*/  MOV R1, c[0x0][0x28] ;  /* 0x00000a0000017a02 */ /* 0x000fe40000000f00 */
[----:B------:R-:W0:Y:S01]  /*0010*/  S2R R23, SR_TID.X ;  /* 0x0000000000177919 */ /* 0x000e220000002100 */
[----:B------:R-:W-:Y:S01]  /*0020*/  ISETP.NE.AND P0, PT, RZ, c[0x0][0x33c], PT ;  /* 0x0000cf00ff007a0c */ /* 0x000fe20003f05270 */
[----:B------:R-:W-:-:S12]  /*0030*/  IMAD.MOV.U32 R18, RZ, RZ, RZ ;  /* 0x000000ffff127224 */ /* 0x000fd800078e00ff */
[----:B------:R-:W-:Y:S05]  /*0040*/  @!P0 BRA `(.L_x_712) ;  /* 0x00000cc000008947 */ /* 0x000fea0003800000 */
[----:B------:R-:W1:Y:S01]  /*0050*/  S2R R3, SR_TID.Y ;  /* 0x0000000000037919 */ /* 0x000e620000002200 */
[----:B0-----:R-:W-:Y:S02]  /*0060*/  IMAD R0, R23, c[0x0][0x18c], RZ ;  /* 0x0000630017007a24 */ /* 0x001fe400078e02ff */
[----:B------:R-:W-:Y:S01]  /*0070*/  IMAD.MOV.U32 R2, RZ, RZ, RZ ;  /* 0x000000ffff027224 */ /* 0x000fe200078e00ff */
[----:B------:R-:W0:Y:S01]  /*0080*/  S2R R5, SR_CTAID.X ;  /* 0x0000000000057919 */ /* 0x000e220000002500 */
[----:B-1----:R-:W-:-:S04]  /*0090*/  IMAD R0, R3, c[0x0][0x190], R0 ;  /* 0x0000640003007a24 */ /* 0x002fc800078e0200 */
[----:B0-----:R-:W-:-:S05]  /*00a0*/  IMAD R0, R5, c[0x0][0x178], R0 ;  /* 0x00005e0005007a24 */ /* 0x001fca00078e0200 */
[----:B------:R-:W-:Y:S02]  /*00b0*/  SHF.L.U32 R3, R0, 0x1, RZ ;  /* 0x0000000100037819 */ /* 0x000fe400000006ff */
        /* <DEDUP_REMOVED lines=197> */
.L_x_712:
[----:B------:R-:W1:Y:S01]  /*0d10*/  S2R R2, SR_TID.Y ;  /* 0x0000000000027919 */ /* 0x000e620000002200 */
[C---:B0-----:R-:W-:Y:S01]  /*0d20*/  IMAD R5, R23.reuse, c[0x0][0x18c], RZ ;  /* 0x0000630017057a24 */ /* 0x041fe200078e02ff */
[----:B------:R-:W-:Y:S01]  /*0d30*/  ULDC.64 UR36, c[0x0][0x118] ;  /* 0x0000460000247ab9 */ /* 0x000fe20000000a00 */
[----:B------:R-:W-:Y:S01]  /*0d40*/  IMAD R3, R23, c[0x0][0x180], RZ ;  /* 0x0000600017037a24 */ /* 0x000fe200078e02ff */
[----:B------:R-:W0:Y:S01]  /*0d50*/  S2R R0, SR_CTAID.X ;  /* 0x0000000000007919 */ /* 0x000e220000002500 */
[----:B------:R-:W-:Y:S03]  /*0d60*/  BSSY B6, `(.L_x_713) ;  /* 0x0000842000067945 */ /* 0x000fe60003800000 */
        /* <DEDUP_REMOVED lines=37> */
[----:B------:R-:W-:-:S04]  /*0fc0*/  LOP3.LUT R6, R0, 0x3, RZ, 0xc0, !PT ;  /* 0x0000000300067812 */ /* 0x000fc800078ec0ff */
        /* <DEDUP_REMOVED lines=16> */
.L_x_721:
[----:B------:R-:W-:Y:S05]  /*10d0*/  BSYNC B2 ;  /* 0x0000000000027941 */ /* 0x000fea0003800000 */
.L_x_720:
[----:B------:R-:W-:-:S04]  /*10e0*/  PRMT R0, R0, 0x9910, RZ ;  /* 0x0000991000007816 */ /* 0x000fc800000000ff */
[----:B------:R-:W-:-:S13]  /*10f0*/  ISETP.NE.AND P0, PT, R0, RZ, PT ;  /* 0x000000ff0000720c */ /* 0x000fda0003f05270 */
[----:B------:R-:W-:Y:S05]  /*1100*/  @!P0 BRA `(.L_x_719) ;  /* 0x0000006000008947 */ /* 0x000fea0003800000 */
[----:B------:R-:W-:-:S04]  /*1110*/  IADD3 R3, P0, R23, -R6, RZ ;  /* 0x8000000617037210 */ /* 0x000fc80007f1e0ff */
[----:B------:R-:W-:Y:S02]  /*1120*/  IADD3.X R0, RZ, -0x1, RZ, P0, !PT ;  /* 0xffffffffff007810 */ /* 0x000fe400007fe4ff */
[----:B------:R-:W-:-:S04]  /*1130*/  LEA R4, P0, R3, R18, 0x2 ;  /* 0x0000001203047211 */ /* 0x000fc800078010ff */
[----:B------:R-:W-:-:S05]  /*1140*/  LEA.HI.X R5, R3, R19, R0, 0x2, P0 ;  /* 0x0000001303057211 */ /* 0x000fca00000f1400 */
[----:B------:R-:W2:Y:S02]  /*1150*/  LDG.E R4, [R4.64] ;  /* 0x0000002404047981 */ /* 0x000ea4000c1e1900 */
[----:B--2---:R-:W-:Y:S02]  /*1160*/  FADD.FTZ R3, R4, c[0x0][0x164] ;  /* 0x0000590004037621 */ /* 0x004fe40000010000 */
.L_x_719:
[----:B------:R-:W-:Y:S05]  /*1170*/  BSYNC B1 ;  /* 0x0000000000017941 */ /* 0x000fea0003800000 */
.L_x_718:
[C---:B------:R-:W-:Y:S02]  /*1180*/  IADD3 R5, P0, -R6.reuse, 0x4, RZ ;  /* 0x0000000406057810 */ /* 0x040fe40007f1e1ff */
[----:B------:R-:W-:Y:S02]  /*1190*/  IADD3 R8, R6, c[0x0][0x16c], RZ ;  /* 0x00005b0006087a10 */ /* 0x000fe40007ffe0ff */
[----:B------:R-:W-:Y:S01]  /*11a0*/  LEA R18, P1, R5, R18, 0x2 ;  /* 0x0000001205127211 */ /* 0x000fe200078210ff */
[----:B------:R-:W-:Y:S01]  /*11b0*/  IMAD.X R0, RZ, RZ, -0x1, P0 ;  /* 0xffffffffff007424 */ /* 0x000fe200000e06ff */
[----:B------:R-:W-:-:S04]  /*11c0*/  IADD3 R8, R8, -0x4, RZ ;  /* 0xfffffffc08087810 */ /* 0x000fc80007ffe0ff */
[----:B------:R-:W-:Y:S02]  /*11d0*/  LEA.HI.X R19, R5, R19, R0, 0x2, P1 ;  /* 0x0000001305137211 */ /* 0x000fe400008f1400 */
.L_x_717:
[----:B------:R-:W-:Y:S05]  /*11e0*/  BSYNC B0 ;  /* 0x0000000000007941 */ /* 0x000fea0003800000 */
.L_x_716:
[----:B------:R-:W-:Y:S01]  /*11f0*/  IMAD R5, R23, c[0x0][0x180], RZ ;  /* 0x0000600017057a24 */ /* 0x000fe200078e02ff */
[----:B------:R-:W-:Y:S01]  /*1200*/  BSSY B0, `(.L_x_722) ;  /* 0x0000017000007945 */ /* 0x000fe20003800000 */
[----:B------:R-:W-:Y:S01]  /*1210*/  ISETP.NE.AND P1, PT, RZ, c[0x0][0x184], PT ;  /* 0x00006100ff007a0c */ /* 0x000fe20003f25270 */
[----:B------:R-:W-:Y:S01]  /*1220*/  IMAD.MOV.U32 R9, RZ, RZ, c[0x0][0x164] ;  /* 0x00005900ff097624 */ /* 0x000fe200078e00ff */
[C---:B------:R-:W-:Y:S01]  /*1230*/  ISETP.NE.AND P2, PT, R2.reuse, RZ, PT ;  /* 0x000000ff0200720c */ /* 0x040fe20003f45270 */
[----:B------:R-:W-:Y:S01]  /*1240*/  IMAD R5, R2, c[0x0][0x184], R5 ;  /* 0x0000610002057a24 */ /* 0x000fe200078e0205 */
[----:B------:R-:W-:Y:S02]  /*1250*/  MOV R0, c[0x0][0x164] ;  /* 0x0000590000007a02 */ /* 0x000fe40000000f00 */
[----:B------:R-:W-:Y:S01]  /*1260*/  MOV R10, c[0x0][0x164] ;  /* 0x00005900000a7a02 */ /* 0x000fe20000000f00 */
[----:B------:R-:W-:-:S05]  /*1270*/  IMAD R11, R16, c[0x0][0x188], R5 ;  /* 0x00006200100b7a24 */ /* 0x000fca00078e0205 */
[----:B------:R-:W-:-:S04]  /*1280*/  LEA R5, R11, 0x3, 0x2 ;  /* 0x000000030b057811 */ /* 0x000fc800078e10ff */
[----:B------:R-:W-:-:S13]  /*1290*/  ISETP.GE.U32.AND P0, PT, R5, R8, PT ;  /* 0x000000080500720c */ /* 0x000fda0003f06070 */
[----:B------:R-:W-:Y:S05]  /*12a0*/  @P0 BRA `(.L_x_723) ;  /* 0x000000c000000947 */ /* 0x000fea0003800000 */
[----:B------:R-:W-:Y:S01]  /*12b0*/  IMAD.MOV.U32 R9, RZ, RZ, c[0x0][0x164] ;  /* 0x00005900ff097624 */ /* 0x000fe200078e00ff */
[----:B------:R-:W-:Y:S02]  /*12c0*/  MOV R10, c[0x0][0x164] ;  /* 0x00005900000a7a02 */ /* 0x000fe40000000f00 */
.L_x_724:
        /* <DEDUP_REMOVED lines=10> */
.L_x_723:
[----:B------:R-:W-:Y:S05]  /*1370*/  BSYNC B0 ;  /* 0x0000000000007941 */ /* 0x000fea0003800000 */
.L_x_722:
        /* <DEDUP_REMOVED lines=8> */
.L_x_726:
[----:B------:R-:W-:Y:S05]  /*1400*/  BSYNC B0 ;  /* 0x0000000000007941 */ /* 0x000fea0003800000 */
.L_x_725:
        /* <DEDUP_REMOVED lines=9> */
[----:B------:R-:W2:Y:S02]  /*14a0*/  LDG.E R18, [R18.64] ;  /* 0x0000002412127981 */ /* 0x000ea4000c1e1900 */
[----:B--2---:R-:W-:Y:S02]  /*14b0*/  FADD.FTZ R3, R3, R18 ;  /* 0x0000001203037221 */ /* 0x004fe40000010000 */
.L_x_728:
[----:B------:R-:W-:Y:S05]  /*14c0*/  BSYNC B0 ;  /* 0x0000000000007941 */ /* 0x000fea0003800000 */
.L_x_727:
[----:B------:R-:W-:Y:S02]  /*14d0*/  FADD.FTZ R10, R10, R3 ;  /* 0x000000030a0a7221 */ /* 0x000fe40000010000 */
[----:B------:R-:W-:Y:S02]  /*14e0*/  IMAD.MOV.U32 R19, RZ, RZ, RZ ;  /* 0x000000ffff137224 */ /* 0x000fe400078e00ff */
[----:B------:R-:W-:-:S04]  /*14f0*/  FADD.FTZ R9, R10, R9 ;  /* 0x000000090a097221 */ /* 0x000fc80000010000 */
[----:B------:R-:W-:Y:S01]  /*1500*/  FADD.FTZ R18, R9, R0 ;  /* 0x0000000009127221 */ /* 0x000fe20000010000 */
[----:B------:R-:W-:Y:S05]  /*1510*/  BRA `(.L_x_714) ;  /* 0x00007c6000007947 */ /* 0x000fea0003800000 */
.L_x_715:
        /* <DEDUP_REMOVED lines=8> */
[----:B------:R-:W-:-:S04]  /*15a0*/  IMAD.MOV.U32 R22, RZ, RZ, c[0x0][0x164] ;  /* 0x00005900ff167624 */ /* 0x000fc800078e00ff */
        /* <DEDUP_REMOVED lines=10> */
[----:B------:R-:W-:-:S05]  /*1650*/  MOV R3, c[0x0][0x164] ;  /* 0x0000590000037a02 */ /* 0x000fca0000000f00 */
        /* <DEDUP_REMOVED lines=9> */
[----:B------:R-:W-:-:S04]  /*16f0*/  IMAD.MOV.U32 R3, RZ, RZ, c[0x0][0x164] ;  /* 0x00005900ff037624 */ /* 0x000fc800078e00ff */
.L_x_738:
[----:B------:R-:W-:Y:S01]  /*1700*/  HFMA2.MMA R12, -RZ, RZ, 0, 0 ;  /* 0x00000000ff0c7435 */ /* 0x000fe200000001ff */
[----:B------:R-:W-:Y:S01]  /*1710*/  IMAD.MOV.U32 R11, RZ, RZ, RZ ;  /* 0x000000ffff0b7224 */ /* 0x000fe200078e00ff */
[----:B------:R-:W-:Y:S05]  /*1720*/  @!P0 BRA `(.L_x_733) ;  /* 0x00000d4000008947 */ /* 0x000fea0003800000 */
[----:B------:R-:W-:Y:S01]  /*1730*/  MOV R6, RZ ;  /* 0x000000ff00067202 */ /* 0x000fe20000000f00 */
[----:B------:R-:W-:Y:S01]  /*1740*/  IMAD.MOV.U32 R7, RZ, RZ, R9 ;  /* 0x000000ffff077224 */ /* 0x000fe200078e0009 */
        /* <DEDUP_REMOVED lines=210> */
.L_x_733:
[----:B------:R-:W-:-:S04]  /*2470*/  LOP3.LUT R7, R11, 0xfffffff8, RZ, 0xc0, !PT ;  /* 0xfffffff80b077812 */ /* 0x000fc800078ec0ff */
[----:B------:R-:W-:-:S05]  /*2480*/  IADD3 R6, P1, R18, R7, RZ ;  /* 0x0000000712067210 */ /* 0x000fca0007f3e0ff */
[----:B------:R-:W-:-:S06]  /*2490*/  IMAD.X R7, RZ, RZ, R19, P1 ;  /* 0x000000ffff077224 */ /* 0x000fcc00008e0613 */
[----:B------:R-:W5:Y:S01]  /*24a0*/  LDG.E.64 R6, [R6.64] ;  /* 0x0000002406067981 */ /* 0x000f62000c1e1b00 */
[----:B------:R-:W-:Y:S01]  /*24b0*/  IADD3 R9, R9, c[0x0][0x174], RZ ;  /* 0x00005d0009097a10 */ /* 0x000fe20007ffe0ff */
[----:B------:R-:W-:Y:S05]  /*24c0*/  @!P0 BRA `(.L_x_734) ;  /* 0x00000de000008947 */ /* 0x000fea0003800000 */
[----:B------:R-:W-:Y:S01]  /*24d0*/  HFMA2.MMA R10, -RZ, RZ, 0, 0 ;  /* 0x00000000ff0a7435 */ /* 0x000fe200000001ff */
        /* <DEDUP_REMOVED lines=221> */
.L_x_734:
[----:B------:R-:W-:-:S04]  /*32b0*/  LOP3.LUT R11, R12, 0xfffffff8, RZ, 0xc0, !PT ;  /* 0xfffffff80c0b7812 */ /* 0x000fc800078ec0ff */
[----:B------:R-:W-:-:S05]  /*32c0*/  IADD3 R10, P1, R18, R11, RZ ;  /* 0x0000000b120a7210 */ /* 0x000fca0007f3e0ff */
[----:B------:R-:W-:-:S06]  /*32d0*/  IMAD.X R11, RZ, RZ, R19, P1 ;  /* 0x000000ffff0b7224 */ /* 0x000fcc00008e0613 */
[----:B------:R-:W5:Y:S01]  /*32e0*/  LDG.E.64 R10, [R10.64] ;  /* 0x000000240a0a7981 */ /* 0x000f62000c1e1b00 */
[----:B------:R-:W-:Y:S01]  /*32f0*/  IADD3 R9, R9, c[0x0][0x174], RZ ;  /* 0x00005d0009097a10 */ /* 0x000fe20007ffe0ff */
[----:B------:R-:W-:Y:S01]  /*3300*/  IMAD.MOV.U32 R20, RZ, RZ, RZ ;  /* 0x000000ffff147224 */ /* 0x000fe200078e00ff */
[----:B------:R-:W-:Y:S01]  /*3310*/  MOV R15, RZ ;  /* 0x000000ff000f7202 */ /* 0x000fe20000000f00 */
        /* <DEDUP_REMOVED lines=212> */
.L_x_735:
[----:B------:R-:W-:-:S04]  /*4060*/  LOP3.LUT R21, R20, 0xfffffff8, RZ, 0xc0, !PT ;  /* 0xfffffff814157812 */ /* 0x000fc800078ec0ff */
[----:B------:R-:W-:-:S04]  /*4070*/  IADD3 R20, P1, R18, R21, RZ ;  /* 0x0000001512147210 */ /* 0x000fc80007f3e0ff */
[----:B------:R-:W-:-:S06]  /*4080*/  IADD3.X R21, RZ, R19, RZ, P1, !PT ;  /* 0x00000013ff157210 */ /* 0x000fcc0000ffe4ff */
[----:B------:R-:W5:Y:S01]  /*4090*/  LDG.E.64 R20, [R20.64] ;  /* 0x0000002414147981 */ /* 0x000f62000c1e1b00 */
[----:B------:R-:W-:Y:S01]  /*40a0*/  IADD3 R9, R9, c[0x0][0x174], RZ ;  /* 0x00005d0009097a10 */ /* 0x000fe20007ffe0ff */
        /* <DEDUP_REMOVED lines=212> */
.L_x_736:
        /* <DEDUP_REMOVED lines=18> */
.L_x_737:
[----:B------:R-:W-:Y:S05]  /*4f10*/  BSYNC B1 ;  /* 0x0000000000017941 */ /* 0x000fea0003800000 */
.L_x_732:
[----:B------:R-:W-:Y:S05]  /*4f20*/  BSYNC B0 ;  /* 0x0000000000007941 */ /* 0x000fea0003800000 */
.L_x_731:
[----:B------:R-:W-:Y:S01]  /*4f30*/  ISETP.GE.U32.AND P0, PT, R9, c[0x0][0x16c], PT ;  /* 0x00005b0009007a0c */ /* 0x000fe20003f06070 */
[----:B------:R-:W-:-:S12]  /*4f40*/  BSSY B0, `(.L_x_739) ;  /* 0x000033d000007945 */ /* 0x000fd80003800000 */
[----:B------:R-:W-:Y:S05]  /*4f50*/  @P0 BRA `(.L_x_740) ;  /* 0x000033b000000947 */ /* 0x000fea0003800000 */
[----:B------:R-:W-:Y:S02]  /*4f60*/  ISETP.NE.AND P1, PT, RZ, c[0x0][0x1a8], PT ;  /* 0x00006a00ff007a0c */ /* 0x000fe40003f25270 */
[----:B------:R-:W-:-:S11]  /*4f70*/  MOV R27, RZ ;  /* 0x000000ff001b7202 */ /* 0x000fd60000000f00 */
[----:B------:R-:W-:Y:S05]  /*4f80*/  @!P1 BRA `(.L_x_741) ;  /* 0x00000c7000009947 */ /* 0x000fea0003800000 */
[----:B------:R-:W-:Y:S01]  /*4f90*/  HFMA2.MMA R6, -RZ, RZ, 0, 0 ;  /* 0x00000000ff067435 */ /* 0x000fe200000001ff */
[----:B------:R-:W-:Y:S01]  /*4fa0*/  IMAD.MOV.U32 R7, RZ, RZ, R9 ;  /* 0x000000ffff077224 */ /* 0x000fe200078e0009 */
[----:B------:R-:W-:-:S04]  /*4fb0*/  MOV R26, c[0x0][0x1a8] ;  /* 0x00006a00001a7a02 */ /* 0x000fc80000000f00 */
[----:B------:R-:W-:-:S04]  /*4fc0*/  ISETP.NE.AND P2, PT, R26, 0x1, PT ;  /* 0x000000011a00780c */ /* 0x000fc80003f45270 */
        /* <DEDUP_REMOVED lines=195> */
.L_x_741:
        /* <DEDUP_REMOVED lines=207> */
.L_x_742:
        /* <DEDUP_REMOVED lines=207> */
.L_x_743:
        /* <DEDUP_REMOVED lines=207> */
.L_x_744:
[----:B------:R-:W-:-:S04]  /*82d0*/  LOP3.LUT R13, R27, 0xfffffff8, RZ, 0xc0, !PT ;  /* 0xfffffff81b0d7812 */ /* 0x000fc800078ec0ff */
[----:B------:R-:W-:-:S05]  /*82e0*/  IADD3 R12, P1, R18, R13, RZ ;  /* 0x0000000d120c7210 */ /* 0x000fca0007f3e0ff */
[----:B------:R-:W-:-:S06]  /*82f0*/  IMAD.X R13, RZ, RZ, R19, P1 ;  /* 0x000000ffff0d7224 */ /* 0x000fcc00008e0613 */
[----:B------:R-:W5:Y:S02]  /*8300*/  LDG.E.64 R12, [R12.64] ;  /* 0x000000240c0c7981 */ /* 0x000f64000c1e1b00 */
.L_x_740:
[----:B------:R-:W-:Y:S05]  /*8310*/  BSYNC B0 ;  /* 0x0000000000007941 */ /* 0x000fea0003800000 */
.L_x_739:
        /* <DEDUP_REMOVED lines=18> */
.L_x_746:
[----:B------:R-:W-:Y:S05]  /*8440*/  BSYNC B0 ;  /* 0x0000000000007941 */ /* 0x000fea0003800000 */
.L_x_745:
[----:B-----5:R-:W-:Y:S02]  /*8450*/  FADD.FTZ R7, R8, R4 ;  /* 0x0000000408077221 */ /* 0x020fe40000010000 */
[----:B------:R-:W-:Y:S02]  /*8460*/  FADD.FTZ R4, R5, R3 ;  /* 0x0000000305047221 */ /* 0x000fe40000010000 */
[----:B------:R-:W-:Y:S02]  /*8470*/  FADD.FTZ R7, R7, R24 ;  /* 0x0000001807077221 */ /* 0x000fe40000010000 */
[----:B------:R-:W-:Y:S02]  /*8480*/  FADD.FTZ R25, R4, R25 ;  /* 0x0000001904197221 */ /* 0x000fe40000010000 */
[----:B------:R-:W-:-:S02]  /*8490*/  FADD.FTZ R19, R7, R22 ;  /* 0x0000001607137221 */ /* 0x000fc40000010000 */
[----:B------:R-:W-:Y:S01]  /*84a0*/  FADD.FTZ R18, R25, R0 ;  /* 0x0000000019127221 */ /* 0x000fe20000010000 */
[----:B------:R-:W-:Y:S05]  /*84b0*/  BRA `(.L_x_714) ;  /* 0x00000cc000007947 */ /* 0x000fea0003800000 */
.L_x_730:
[----:B------:R-:W-:Y:S01]  /*84c0*/  ISETP.GE.U32.AND P0, PT, R0, c[0x0][0x16c], PT ;  /* 0x00005b0000007a0c */ /* 0x000fe20003f06070 */
[----:B------:R-:W-:Y:S01]  /*84d0*/  BSSY B0, `(.L_x_747) ;  /* 0x0000031000007945 */ /* 0x000fe20003800000 */
[----:B------:R-:W-:Y:S01]  /*84e0*/  MOV R0, c[0x0][0x164] ;  /* 0x0000590000007a02 */ /* 0x000fe20000000f00 */
[----:B------:R-:W-:Y:S01]  /*84f0*/  IMAD.MOV.U32 R4, RZ, RZ, c[0x0][0x164] ;  /* 0x00005900ff047624 */ /* 0x000fe200078e00ff */
[----:B------:R-:W-:Y:S01]  /*8500*/  MOV R3, c[0x0][0x164] ;  /* 0x0000590000037a02 */ /* 0x000fe20000000f00 */
[----:B------:R-:W-:Y:S01]  /*8510*/  IMAD.MOV.U32 R8, RZ, RZ, c[0x0][0x164] ;  /* 0x00005900ff087624 */ /* 0x000fe200078e00ff */
[----:B------:R-:W-:Y:S02]  /*8520*/  MOV R5, c[0x0][0x164] ;  /* 0x0000590000057a02 */ /* 0x000fe40000000f00 */
[----:B------:R-:W-:Y:S02]  /*8530*/  MOV R6, c[0x0][0x164] ;  /* 0x0000590000067a02 */ /* 0x000fe40000000f00 */
[----:B------:R-:W-:-:S03]  /*8540*/  MOV R7, c[0x0][0x164] ;  /* 0x0000590000077a02 */ /* 0x000fc60000000f00 */
        /* <DEDUP_REMOVED lines=8> */
[----:B------:R-:W-:Y:S02]  /*85d0*/  MOV R7, c[0x0][0x164] ;  /* 0x0000590000077a02 */ /* 0x000fe40000000f00 */
.L_x_749:
        /* <DEDUP_REMOVED lines=12> */
[----:B------:R-:W2:Y:S02]  /*86a0*/  LDG.E.64 R14, [R14.64] ;  /* 0x000000240e0e7981 */ /* 0x000ea4000c1e1b00 */
[----:B------:R-:W-:Y:S01]  /*86b0*/  SHF.R.U32.HI R25, RZ, 0x1, R10 ;  /* 0x00000001ff197819 */ /* 0x000fe2000001160a */
[--C-:B------:R-:W-:Y:S02]  /*86c0*/  IMAD.WIDE.U32 R10, R13, 0x8, R18.reuse ;  /* 0x000000080d0a7825 */ /* 0x100fe400078e0012 */
[----:B------:R-:W3:Y:S02]  /*86d0*/  LDG.E.64 R20, [R20.64] ;  /* 0x0000002414147981 */ /* 0x000ee4000c1e1b00 */
[----:B------:R-:W-:-:S02]  /*86e0*/  IMAD.WIDE.U32 R12, R25, 0x8, R18 ;  /* 0x00000008190c7825 */ /* 0x000fc400078e0012 */
        /* <DEDUP_REMOVED lines=15> */
.L_x_748:
[----:B------:R-:W-:Y:S05]  /*87e0*/  BSYNC B0 ;  /* 0x0000000000007941 */ /* 0x000fea0003800000 */
.L_x_747:
[----:B------:R-:W-:Y:S01]  /*87f0*/  ISETP.GE.U32.AND P1, PT, R9, c[0x0][0x16c], PT ;  /* 0x00005b0009007a0c */ /* 0x000fe20003f26070 */
[----:B------:R-:W-:-:S12]  /*8800*/  BSSY B0, `(.L_x_750) ;  /* 0x000001a000007945 */ /* 0x000fd80003800000 */
[----:B------:R-:W-:Y:S05]  /*8810*/  @P1 BRA `(.L_x_751) ;  /* 0x0000018000001947 */ /* 0x000fea0003800000 */
[----:B------:R-:W-:-:S05]  /*8820*/  IMAD R14, R24, R9, RZ ;  /* 0x00000009180e7224 */ /* 0x000fca00078e02ff */
[----:B------:R-:W-:-:S05]  /*8830*/  SHF.R.U32.HI R15, RZ, 0x1, R14 ;  /* 0x00000001ff0f7819 */ /* 0x000fca000001160e */
[----:B------:R-:W-:-:S06]  /*8840*/  IMAD.WIDE.U32 R14, R15, 0x8, R18 ;  /* 0x000000080f0e7825 */ /* 0x000fcc00078e0012 */
[----:B------:R-:W5:Y:S01]  /*8850*/  LDG.E.64 R14, [R14.64] ;  /* 0x000000240e0e7981 */ /* 0x000f62000c1e1b00 */
[----:B------:R-:W-:-:S04]  /*8860*/  IADD3 R25, R9, c[0x0][0x174], RZ ;  /* 0x00005d0009197a10 */ /* 0x000fc80007ffe0ff */
[----:B------:R-:W-:-:S13]  /*8870*/  ISETP.GE.U32.AND P0, PT, R25, c[0x0][0x16c], PT ;  /* 0x00005b0019007a0c */ /* 0x000fda0003f06070 */
        /* <DEDUP_REMOVED lines=16> */
[----:B------:R-:W5:Y:S04]  /*8980*/  LDG.E.64 R10, [R10.64] ;  /* 0x000000240a0a7981 */ /* 0x000f68000c1e1b00 */
[----:B------:R0:W5:Y:S02]  /*8990*/  @!P0 LDG.E.64 R12, [R18.64] ;  /* 0x00000024120c8981 */ /* 0x000164000c1e1b00 */
.L_x_751:
[----:B------:R-:W-:Y:S05]  /*89a0*/  BSYNC B0 ;  /* 0x0000000000007941 */ /* 0x000fea0003800000 */
.L_x_750:
        /* <DEDUP_REMOVED lines=18> */
.L_x_753:
[----:B------:R-:W-:Y:S05]  /*8ad0*/  BSYNC B0 ;  /* 0x0000000000007941 */ /* 0x000fea0003800000 */
.L_x_752:
[----:B------:R-:W-:Y:S02]  /*8ae0*/  FADD.FTZ R8, R8, R5 ;  /* 0x0000000508087221 */ /* 0x000fe40000010000 */
[----:B------:R-:W-:Y:S02]  /*8af0*/  FADD.FTZ R7, R7, R6 ;  /* 0x0000000607077221 */ /* 0x000fe40000010000 */
[----:B------:R-:W-:Y:S02]  /*8b00*/  FADD.FTZ R3, R8, R3 ;  /* 0x0000000308037221 */ /* 0x000fe40000010000 */
[----:B------:R-:W-:Y:S02]  /*8b10*/  FADD.FTZ R7, R7, R4 ;  /* 0x0000000407077221 */ /* 0x000fe40000010000 */
[----:B0-----:R-:W-:-:S02]  /*8b20*/  FADD.FTZ R19, R3, R22 ;  /* 0x0000001603137221 */ /* 0x001fc40000010000 */
[----:B------:R-:W-:Y:S01]  /*8b30*/  FADD.FTZ R18, R7, R0 ;  /* 0x0000000007127221 */ /* 0x000fe20000010000 */
[----:B------:R-:W-:Y:S05]  /*8b40*/  BRA `(.L_x_714) ;  /* 0x0000063000007947 */ /* 0x000fea0003800000 */
.L_x_729:
[----:B------:R-:W-:Y:S01]  /*8b50*/  IMAD.MOV.U32 R24, RZ, RZ, c[0x0][0x174] ;  /* 0x00005d00ff187624 */ /* 0x000fe200078e00ff */
[----:B------:R-:W-:Y:S01]  /*8b60*/  BSSY B0, `(.L_x_754) ;  /* 0x0000030000007945 */ /* 0x000fe20003800000 */
[----:B------:R-:W-:Y:S01]  /*8b70*/  MOV R22, c[0x0][0x164] ;  /* 0x0000590000167a02 */ /* 0x000fe20000000f00 */
[----:B------:R-:W-:Y:S01]  /*8b80*/  IMAD.MOV.U32 R3, RZ, RZ, c[0x0][0x164] ;  /* 0x00005900ff037624 */ /* 0x000fe200078e00ff */
[----:B------:R-:W-:Y:S01]  /*8b90*/  MOV R4, c[0x0][0x164] ;  /* 0x0000590000047a02 */ /* 0x000fe20000000f00 */
[----:B------:R-:W-:Y:S01]  /*8ba0*/  IMAD R0, R24, 0x3, R9 ;  /* 0x0000000318007824 */ /* 0x000fe200078e0209 */
[----:B------:R-:W-:Y:S01]  /*8bb0*/  MOV R5, c[0x0][0x164] ;  /* 0x0000590000057a02 */ /* 0x000fe20000000f00 */
[----:B------:R-:W-:Y:S01]  /*8bc0*/  IMAD.MOV.U32 R6, RZ, RZ, c[0x0][0x164] ;  /* 0x00005900ff067624 */ /* 0x000fe200078e00ff */
[----:B------:R-:W-:Y:S02]  /*8bd0*/  MOV R8, c[0x0][0x164] ;  /* 0x0000590000087a02 */ /* 0x000fe40000000f00 */
[----:B------:R-:W-:-:S02]  /*8be0*/  ISETP.GE.U32.AND P0, PT, R0, c[0x0][0x16c], PT ;  /* 0x00005b0000007a0c */ /* 0x000fc40003f06070 */
[----:B------:R-:W-:Y:S02]  /*8bf0*/  MOV R0, c[0x0][0x164] ;  /* 0x0000590000007a02 */ /* 0x000fe40000000f00 */
[----:B------:R-:W-:-:S09]  /*8c00*/  MOV R7, c[0x0][0x164] ;  /* 0x0000590000077a02 */ /* 0x000fd20000000f00 */
[----:B------:R-:W-:Y:S05]  /*8c10*/  @P0 BRA `(.L_x_755) ;  /* 0x0000024000000947 */ /* 0x000fea0003800000 */
[----:B------:R-:W-:Y:S01]  /*8c20*/  BSSY B1, `(.L_x_755) ;  /* 0x0000023000017945 */ /* 0x000fe20003800000 */
[----:B------:R-:W-:Y:S01]  /*8c30*/  IMAD.MOV.U32 R0, RZ, RZ, c[0x0][0x164] ;  /* 0x00005900ff007624 */ /* 0x000fe200078e00ff */
[----:B------:R-:W-:Y:S01]  /*8c40*/  MOV R3, c[0x0][0x164] ;  /* 0x0000590000037a02 */ /* 0x000fe20000000f00 */
[----:B------:R-:W-:Y:S01]  /*8c50*/  IMAD.MOV.U32 R5, RZ, RZ, c[0x0][0x164] ;  /* 0x00005900ff057624 */ /* 0x000fe200078e00ff */
[----:B------:R-:W-:Y:S01]  /*8c60*/  MOV R4, c[0x0][0x164] ;  /* 0x0000590000047a02 */ /* 0x000fe20000000f00 */
[----:B------:R-:W-:Y:S01]  /*8c70*/  IMAD.MOV.U32 R7, RZ, RZ, c[0x0][0x164] ;  /* 0x00005900ff077624 */ /* 0x000fe200078e00ff */
[----:B------:R-:W-:Y:S02]  /*8c80*/  MOV R6, c[0x0][0x164] ;  /* 0x0000590000067a02 */ /* 0x000fe40000000f00 */
[----:B------:R-:W-:Y:S02]  /*8c90*/  MOV R8, c[0x0][0x164] ;  /* 0x0000590000087a02 */ /* 0x000fe40000000f00 */
.L_x_756:
[----:B------:R-:W-:Y:S02]  /*8ca0*/  IADD3 R10, R9, c[0x0][0x174], RZ ;  /* 0x00005d00090a7a10 */ /* 0x000fe40007ffe0ff */
[----:B------:R-:W-:-:S02]  /*8cb0*/  SHF.R.U32.HI R15, RZ, 0x1, R9 ;  /* 0x00000001ff0f7819 */ /* 0x000fc40000011609 */
[----:B------:R-:W-:Y:S02]  /*8cc0*/  IADD3 R11, R10, c[0x0][0x174], RZ ;  /* 0x00005d000a0b7a10 */ /* 0x000fe40007ffe0ff */
[----:B------:R-:W-:Y:S01]  /*8cd0*/  SHF.R.U32.HI R21, RZ, 0x1, R10 ;  /* 0x00000001ff157819 */ /* 0x000fe2000001160a */
[----:B------:R-:W-:Y:S01]  /*8ce0*/  IMAD.WIDE.U32 R14, R15, 0x8, R18 ;  /* 0x000000080f0e7825 */ /* 0x000fe200078e0012 */
[----:B------:R-:W-:Y:S02]  /*8cf0*/  IADD3 R9, R11, c[0x0][0x174], RZ ;  /* 0x00005d000b097a10 */ /* 0x000fe40007ffe0ff */
[----:B------:R-:W-:Y:S01]  /*8d00*/  SHF.R.U32.HI R11, RZ, 0x1, R11 ;  /* 0x00000001ff0b7819 */ /* 0x000fe2000001160b */
[----:B------:R-:W-:Y:S01]  /*8d10*/  IMAD.WIDE.U32 R20, R21, 0x8, R18 ;  /* 0x0000000815147825 */ /* 0x000fe200078e0012 */
[----:B------:R-:W-:Y:S01]  /*8d20*/  SHF.R.U32.HI R13, RZ, 0x1, R9 ;  /* 0x00000001ff0d7819 */ /* 0x000fe20000011609 */
[----:B------:R-:W2:Y:S02]  /*8d30*/  LDG.E.64 R14, [R14.64] ;  /* 0x000000240e0e7981 */ /* 0x000ea4000c1e1b00 */
[----:B------:R-:W-:-:S02]  /*8d40*/  IMAD.WIDE.U32 R10, R11, 0x8, R18 ;  /* 0x000000080b0a7825 */ /* 0x000fc400078e0012 */
        /* <DEDUP_REMOVED lines=17> */
.L_x_755:
[----:B------:R-:W-:Y:S05]  /*8e60*/  BSYNC B0 ;  /* 0x0000000000007941 */ /* 0x000fea0003800000 */
.L_x_754:
[----:B------:R-:W-:Y:S01]  /*8e70*/  ISETP.GE.U32.AND P1, PT, R9, c[0x0][0x16c], PT ;  /* 0x00005b0009007a0c */ /* 0x000fe20003f26070 */
[----:B------:R-:W-:-:S12]  /*8e80*/  BSSY B0, `(.L_x_757) ;  /* 0x0000016000007945 */ /* 0x000fd80003800000 */
[----:B------:R-:W-:Y:S05]  /*8e90*/  @P1 BRA `(.L_x_758) ;  /* 0x0000014000001947 */ /* 0x000fea0003800000 */
[----:B------:R-:W-:-:S05]  /*8ea0*/  SHF.R.U32.HI R15, RZ, 0x1, R9 ;  /* 0x00000001ff0f7819 */ /* 0x000fca0000011609 */
[----:B------:R-:W-:-:S06]  /*8eb0*/  IMAD.WIDE.U32 R14, R15, 0x8, R18 ;  /* 0x000000080f0e7825 */ /* 0x000fcc00078e0012 */
[----:B------:R-:W5:Y:S01]  /*8ec0*/  LDG.E.64 R14, [R14.64] ;  /* 0x000000240e0e7981 */ /* 0x000f62000c1e1b00 */
[----:B------:R-:W-:-:S04]  /*8ed0*/  IADD3 R24, R9, c[0x0][0x174], RZ ;  /* 0x00005d0009187a10 */ /* 0x000fc80007ffe0ff */
[----:B------:R-:W-:-:S13]  /*8ee0*/  ISETP.GE.U32.AND P0, PT, R24, c[0x0][0x16c], PT ;  /* 0x00005b0018007a0c */ /* 0x000fda0003f06070 */
[----:B------:R-:W-:Y:S05]  /*8ef0*/  @P0 BRA `(.L_x_758) ;  /* 0x000000e000000947 */ /* 0x000fea0003800000 */
[----:B------:R-:W-:-:S05]  /*8f00*/  SHF.R.U32.HI R21, RZ, 0x1, R24 ;  /* 0x00000001ff157819 */ /* 0x000fca0000011618 */
[----:B------:R-:W-:-:S06]  /*8f10*/  IMAD.WIDE.U32 R20, R21, 0x8, R18 ;  /* 0x0000000815147825 */ /* 0x000fcc00078e0012 */
[----:B------:R-:W5:Y:S01]  /*8f20*/  LDG.E.64 R20, [R20.64] ;  /* 0x0000002414147981 */ /* 0x000f62000c1e1b00 */
[----:B------:R-:W-:-:S04]  /*8f30*/  IADD3 R24, R24, c[0x0][0x174], RZ ;  /* 0x00005d0018187a10 */ /* 0x000fc80007ffe0ff */
[----:B------:R-:W-:-:S13]  /*8f40*/  ISETP.GE.U32.AND P0, PT, R24, c[0x0][0x16c], PT ;  /* 0x00005b0018007a0c */ /* 0x000fda0003f06070 */
[----:B------:R-:W-:Y:S05]  /*8f50*/  @P0 BRA `(.L_x_758) ;  /* 0x0000008000000947 */ /* 0x000fea0003800000 */
[----:B------:R-:W-:Y:S02]  /*8f60*/  IADD3 R25, R24, c[0x0][0x174], RZ ;  /* 0x00005d0018197a10 */ /* 0x000fe40007ffe0ff */
[----:B------:R-:W-:Y:S02]  /*8f70*/  SHF.R.U32.HI R11, RZ, 0x1, R24 ;  /* 0x00000001ff0b7819 */ /* 0x000fe40000011618 */
[----:B------:R-:W-:-:S03]  /*8f80*/  ISETP.GE.U32.AND P0, PT, R25, c[0x0][0x16c], PT ;  /* 0x00005b0019007a0c */ /* 0x000fc60003f06070 */
[----:B------:R-:W-:-:S06]  /*8f90*/  IMAD.WIDE.U32 R10, R11, 0x8, R18 ;  /* 0x000000080b0a7825 */ /* 0x000fcc00078e0012 */
[----:B------:R-:W5:Y:S04]  /*8fa0*/  LDG.E.64 R10, [R10.64] ;  /* 0x000000240a0a7981 */ /* 0x000f68000c1e1b00 */
[----:B------:R-:W-:-:S05]  /*8fb0*/  @!P0 SHF.R.U32.HI R25, RZ, 0x1, R25 ;  /* 0x00000001ff198819 */ /* 0x000fca0000011619 */
[----:B------:R-:W-:-:S05]  /*8fc0*/  @!P0 IMAD.WIDE.U32 R18, R25, 0x8, R18 ;  /* 0x0000000819128825 */ /* 0x000fca00078e0012 */
[----:B------:R0:W5:Y:S02]  /*8fd0*/  @!P0 LDG.E.64 R12, [R18.64] ;  /* 0x00000024120c8981 */ /* 0x000164000c1e1b00 */
.L_x_758:
[----:B------:R-:W-:Y:S05]  /*8fe0*/  BSYNC B0 ;  /* 0x0000000000007941 */ /* 0x000fea0003800000 */
.L_x_757:
        /* <DEDUP_REMOVED lines=18> */
.L_x_760:
[----:B------:R-:W-:Y:S05]  /*9110*/  BSYNC B0 ;  /* 0x0000000000007941 */ /* 0x000fea0003800000 */
.L_x_759:
[----:B------:R-:W-:Y:S02]  /*9120*/  FADD.FTZ R8, R8, R5 ;  /* 0x0000000508087221 */ /* 0x000fe40000010000 */
[----:B------:R-:W-:Y:S02]  /*9130*/  FADD.FTZ R7, R7, R6 ;  /* 0x0000000607077221 */ /* 0x000fe40000010000 */
[----:B------:R-:W-:Y:S02]  /*9140*/  FADD.FTZ R3, R8, R3 ;  /* 0x0000000308037221 */ /* 0x000fe40000010000 */
[----:B------:R-:W-:Y:S02]  /*9150*/  FADD.FTZ R7, R7, R4 ;  /* 0x0000000407077221 */ /* 0x000fe40000010000 */
[----:B0-----:R-:W-:-:S02]  /*9160*/  FADD.FTZ R19, R3, R22 ;  /* 0x0000001603137221 */ /* 0x001fc40000010000 */
[----:B------:R-:W-:Y:S02]  /*9170*/  FADD.FTZ R18, R7, R0 ;  /* 0x0000000007127221 */ /* 0x000fe40000010000 */
.L_x_714:
[----:B------:R-:W-:Y:S05]  /*9180*/  BSYNC B6 ;  /* 0x0000000000067941 */ /* 0x000fea0003800000 */
.L_x_713:
        /* <DEDUP_REMOVED lines=8> */
[----:B0-----:R-:W-:-:S04]  /*9210*/  MOV R3, UR4 ;  /* 0x0000000400037c02 */ /* 0x001fc80008000f00 */
.L_x_762:
[----:B------:R-:W-:Y:S01]  /*9220*/  IADD3 R4, R2, R3, RZ ;  /* 0x0000000302047210 */ /* 0x000fe20007ffe0ff */
[----:B------:R-:W-:Y:S01]  /*9230*/  WARPSYNC 0xffffffff ;  /* 0xffffffff00007948 */ /* 0x000fe20003800000 */
[----:B------:R-:W-:Y:S02]  /*9240*/  BAR.SYNC.DEFER_BLOCKING 0x0 ;  /* 0x0000000000007b1d */ /* 0x000fe40000010000 */
[----:B------:R-:W-:-:S04]  /*9250*/  ISETP.GE.U32.AND P0, PT, R4, c[0x0][0x4], PT ;  /* 0x0000010004007a0c */ /* 0x000fc80003f06070 */
[----:B------:R-:W-:-:S13]  /*9260*/  ISETP.GE.U32.OR P0, PT, R2, R3, P0 ;  /* 0x000000030200720c */ /* 0x000fda0000706470 */
[----:B------:R-:W-:-:S06]  /*9270*/  @!P0 IMAD R4, R4, c[0x0][0x0], R23 ;  /* 0x0000000004048a24 */ /* 0x000fcc00078e0217 */
[----:B------:R-:W0:Y:S02]  /*9280*/  @!P0 LDS.64 R4, [R4.X8+0x10] ;  /* 0x0000100004048984 */ /* 0x000e240000008a00 */
[----:B0-----:R-:W-:Y:S02]  /*9290*/  @!P0 FADD.FTZ R18, R18, R4 ;  /* 0x0000000412128221 */ /* 0x001fe40000010000 */
[----:B------:R-:W-:-:S05]  /*92a0*/  @!P0 FADD.FTZ R19, R19, R5 ;  /* 0x0000000513138221 */ /* 0x000fca0000010000 */
[----:B------:R0:W-:Y:S01]  /*92b0*/  @!P0 STS.64 [R0.X8+0x10], R18 ;  /* 0x0000101200008388 */ /* 0x0001e20000008a00 */
[----:B------:R-:W-:Y:S02]  /*92c0*/  ISETP.GT.AND P0, PT, R3, 0x1, PT ;  /* 0x000000010300780c */ /* 0x000fe40003f04270 */
[----:B------:R-:W-:-:S11]  /*92d0*/  SHF.R.S32.HI R3, RZ, 0x1, R3 ;  /* 0x00000001ff037819 */ /* 0x000fd60000011403 */
[----:B0-----:R-:W-:Y:S05]  /*92e0*/  @P0 BRA `(.L_x_762) ;  /* 0xffffff3000000947 */ /* 0x001fea000383ffff */
.L_x_761:
[----:B0-----:R-:W-:-:S13]  /*92f0*/  ISETP.NE.AND P0, PT, RZ, c[0x0][0x180], PT ;  /* 0x00006000ff007a0c */ /* 0x001fda0003f05270 */
        /* <DEDUP_REMOVED lines=12> */
[----:B0-----:R-:W-:Y:S02]  /*93c0*/  LEA R8, R6, 0x10, 0x3 ;  /* 0x0000001006087811 */ /* 0x001fe400078e18ff */
.L_x_765:
[----:B------:R-:W-:Y:S01]  /*93d0*/  IMAD.IADD R0, R23, 0x1, R3 ;  /* 0x0000000117007824 */ /* 0x000fe200078e0203 */
[----:B------:R-:W-:Y:S01]  /*93e0*/  WARPSYNC 0xffffffff ;  /* 0xffffffff00007948 */ /* 0x000fe20003800000 */
[----:B------:R-:W-:Y:S03]  /*93f0*/  BAR.SYNC.DEFER_BLOCKING 0x0 ;  /* 0x0000000000007b1d */ /* 0x000fe60000010000 */
[----:B------:R-:W-:-:S04]  /*9400*/  ISETP.GE.U32.AND P0, PT, R0, c[0x0][0x0], PT ;  /* 0x0000000000007a0c */ /* 0x000fc80003f06070 */
[----:B------:R-:W-:-:S13]  /*9410*/  ISETP.GE.U32.OR P0, PT, R23, R3, P0 ;  /* 0x000000031700720c */ /* 0x000fda0000706470 */
[----:B------:R-:W-:Y:S02]  /*9420*/  @!P0 LEA R0, R3, R8, 0x3 ;  /* 0x0000000803008211 */ /* 0x000fe400078e18ff */
[----:B------:R-:W-:-:S03]  /*9430*/  SHF.R.S32.HI R3, RZ, 0x1, R3 ;  /* 0x00000001ff037819 */ /* 0x000fc60000011403 */
[----:B------:R-:W0:Y:S02]  /*9440*/  @!P0 LDS.64 R4, [R0] ;  /* 0x0000000000048984 */ /* 0x000e240000000a00 */
[----:B0-----:R-:W-:Y:S02]  /*9450*/  @!P0 FADD.FTZ R18, R18, R4 ;  /* 0x0000000412128221 */ /* 0x001fe40000010000 */
[----:B------:R-:W-:-:S05]  /*9460*/  @!P0 FADD.FTZ R19, R19, R5 ;  /* 0x0000000513138221 */ /* 0x000fca0000010000 */
[----:B------:R0:W-:Y:S01]  /*9470*/  @!P0 STS.64 [R6.X8+0x10], R18 ;  /* 0x0000101206008388 */ /* 0x0001e20000008a00 */
[----:B------:R-:W-:-:S13]  /*9480*/  ISETP.GE.AND P0, PT, R3, 0x20, PT ;  /* 0x000000200300780c */ /* 0x000fda0003f06270 */
[----:B0-----:R-:W-:Y:S05]  /*9490*/  @P0 BRA `(.L_x_765) ;  /* 0xffffff3000000947 */ /* 0x001fea000383ffff */
[----:B------:R-:W-:-:S04]  /*94a0*/  MOV R0, 0x20 ;  /* 0x0000002000007802 */ /* 0x000fc80000000f00 */
.L_x_764:
[----:B0-----:R-:W-:Y:S01]  /*94b0*/  ISETP.GE.AND P0, PT, R0, 0x2, PT ;  /* 0x000000020000780c */ /* 0x001fe20003f06270 */
[----:B------:R-:W-:Y:S01]  /*94c0*/  WARPSYNC 0xffffffff ;  /* 0xffffffff00007948 */ /* 0x000fe20003800000 */
[----:B------:R-:W-:Y:S11]  /*94d0*/  BAR.SYNC.DEFER_BLOCKING 0x0 ;  /* 0x0000000000007b1d */ /* 0x000ff60000010000 */
[----:B------:R-:W-:Y:S05]  /*94e0*/  @!P0 BRA `(.L_x_763) ;  /* 0x0000008000008947 */ /* 0x000fea0003800000 */
[----:B------:R-:W-:-:S05]  /*94f0*/  IMAD.MOV.U32 R3, RZ, RZ, 0x1 ;  /* 0x00000001ff037424 */ /* 0x000fca00078e00ff */
.L_x_766:
[----:B------:R-:W0:Y:S04]  /*9500*/  SHFL.DOWN PT, R5, R18, R3, 0x1f ;  /* 0x08001f0312057589 */ /* 0x000e2800000e0000 */
[----:B------:R1:W2:Y:S02]  /*9510*/  SHFL.DOWN PT, R4, R19, R3, 0x1f ;  /* 0x08001f0313047589 */ /* 0x0002a400000e0000 */
[----:B-1----:R-:W-:-:S04]  /*9520*/  SHF.L.U32 R3, R3, 0x1, RZ ;  /* 0x0000000103037819 */ /* 0x002fc800000006ff */
[----:B------:R-:W-:Y:S01]  /*9530*/  ISETP.GE.AND P0, PT, R3, R0, PT ;  /* 0x000000000300720c */ /* 0x000fe20003f06270 */
[----:B0-----:R-:W-:Y:S02]  /*9540*/  FADD.FTZ R18, R5, R18 ;  /* 0x0000001205127221 */ /* 0x001fe40000010000 */
[----:B--2---:R-:W-:-:S10]  /*9550*/  FADD.FTZ R19, R4, R19 ;  /* 0x0000001304137221 */ /* 0x004fd40000010000 */
[----:B------:R-:W-:Y:S05]  /*9560*/  @!P0 BRA `(.L_x_766) ;  /* 0xffffff9000008947 */ /* 0x000fea000383ffff */
.L_x_763:
[----:B------:R-:W-:Y:S01]  /*9570*/  ISETP.NE.AND P1, PT, RZ, c[0x0][0x33c], PT ;  /* 0x0000cf00ff007a0c */ /* 0x000fe20003f25270 */
[----:B------:R-:W-:Y:S01]  /*9580*/  HFMA2.MMA R24, -RZ, RZ, 0, 0 ;  /* 0x00000000ff187435 */ /* 0x000fe200000001ff */
[----:B------:R-:W-:-:S11]  /*9590*/  IMAD.MOV.U32 R22, RZ, RZ, RZ ;  /* 0x000000ffff167224 */ /* 0x000fd600078e00ff */
[----:B------:R-:W-:Y:S05]  /*95a0*/  @!P1 BRA `(.L_x_767) ;  /* 0x00000c7000009947 */ /* 0x000fea0003800000 */
[----:B------:R-:W-:Y:S02]  /*95b0*/  MOV R16, RZ ;  /* 0x000000ff00107202 */ /* 0x000fe40000000f00 */
        /* <DEDUP_REMOVED lines=198> */
.L_x_767:
        /* <DEDUP_REMOVED lines=202> */
.L_x_768:
[----:B------:R-:W-:Y:S01]  /*aec0*/  ISETP.NE.U32.AND P0, PT, RZ, c[0x0][0x550], PT ;  /* 0x00015400ff007a0c */ /* 0x000fe20003f05070 */
[----:B------:R-:W-:Y:S01]  /*aed0*/  CS2R R4, SRZ ;  /* 0x0000000000047805 */ /* 0x000fe2000001ff00 */
        /* <DEDUP_REMOVED lines=11> */
[----:B------:R-:W-:Y:S01]  /*af90*/  HFMA2.MMA R24, -RZ, RZ, 0, 0 ;  /* 0x00000000ff187435 */ /* 0x000fe200000001ff */
[----:B------:R-:W-:Y:S02]  /*afa0*/  MOV R22, RZ ;  /* 0x000000ff00167202 */ /* 0x000fe40000000f00 */
[----:B------:R-:W-:-:S04]  /*afb0*/  IMAD R7, R2, c[0x0][0x190], R7 ;  /* 0x0000640002077a24 */ /* 0x000fc800078e0207 */
[----:B0-----:R-:W-:-:S04]  /*afc0*/  IMAD R7, R0, c[0x0][0x178], R7 ;  /* 0x00005e0000077a24 */ /* 0x001fc800078e0207 */
[----:B------:R-:W-:Y:S01]  /*afd0*/  IMAD.SHL.U32 R9, R7, 0x2, RZ ;  /* 0x0000000207097824 */ /* 0x000fe200078e00ff */
[----:B------:R-:W-:Y:S05]  /*afe0*/  @!P1 BRA `(.L_x_770) ;  /* 0x00000c6000009947 */ /* 0x000fea0003800000 */
[----:B------:R-:W-:Y:S02]  /*aff0*/  MOV R8, RZ ;  /* 0x000000ff00087202 */ /* 0x000fe40000000f00 */
[----:B-----5:R-:W-:-:S03]  /*b000*/  MOV R12, c[0x0][0x33c] ;  /* 0x0000cf00000c7a02 */ /* 0x020fc60000000f00 */
        /* <DEDUP_REMOVED lines=196> */
.L_x_770:
[----:B------:R-:W-:-:S04]  /*bc50*/  IADD3 R6, P0, R22, c[0x0][0x540], RZ ;  /* 0x0001500016067a10 */ /* 0x000fc80007f1e0ff */
[----:B------:R-:W-:Y:S01]  /*bc60*/  IADD3.X R7, RZ, c[0x0][0x544], RZ, P0, !PT ;  /* 0x00015100ff077a10 */ /* 0x000fe200007fe4ff */
[----:B------:R-:W-:Y:S05]  /*bc70*/  @!P1 BRA `(.L_x_771) ;  /* 0x00000c7000009947 */ /* 0x000fea0003800000 */
[----:B-----5:R-:W-:Y:S01]  /*bc80*/  IADD3 R11, R9, 0x1, RZ ;  /* 0x00000001090b7810 */ /* 0x020fe20007ffe0ff */
        /* <DEDUP_REMOVED lines=198> */
.L_x_771:
        /* <DEDUP_REMOVED lines=11> */
.L_x_773:
[----:B------:R-:W-:Y:S05]  /*c9a0*/  BSYNC B0 ;  /* 0x0000000000007941 */ /* 0x000fea0003800000 */
.L_x_772:
        /* <DEDUP_REMOVED lines=11> */
[----:B------:R0:W-:Y:S04]  /*ca60*/  STG.E [R8.64], R18 ;  /* 0x0000001208007986 */ /* 0x0001e8000c101924 */
[----:B------:R0:W-:Y:S02]  /*ca70*/  STG.E [R8.64+0x4], R19 ;  /* 0x0000041308007986 */ /* 0x0001e4000c101924 */
.L_x_775:
[----:B------:R-:W-:Y:S05]  /*ca80*/  BSYNC B0 ;  /* 0x0000000000007941 */ /* 0x000fea0003800000 */
.L_x_774:
        /* <DEDUP_REMOVED lines=12> */
[----:B0-----:R-:W0:Y:S01]  /*cb50*/  S2R R9, SR_LANEID ;  /* 0x0000000000097919 */ /* 0x001e220000000000 */
[----:B------:R-:W-:-:S02]  /*cb60*/  VOTEU.ANY UR4, UPT, PT ;  /* 0x0000000000047886 */ /* 0x000fc400038e0100 */
[----:B-----5:R-:W0:Y:S08]  /*cb70*/  FLO.U32 R12, UR4 ;  /* 0x00000004000c7d00 */ /* 0x020e3000080e0000 */
        /* <DEDUP_REMOVED lines=16> */
.L_x_777:
[----:B------:R-:W-:Y:S05]  /*cc80*/  BSYNC B0 ;  /* 0x0000000000007941 */ /* 0x000fea0003800000 */
.L_x_776:
        /* <DEDUP_REMOVED lines=17> */
[----:B-----5:R-:W-:Y:S01]  /*cda0*/  IMAD R13, R2, c[0x0][0x0], R23 ;  /* 0x00000000020d7a24 */ /* 0x020fe200078e0217 */
[----:B------:R-:W-:Y:S01]  /*cdb0*/  BSSY B1, `(.L_x_780) ;  /* 0x0000010000017945 */ /* 0x000fe20003800000 */
[----:B------:R-:W-:-:S03]  /*cdc0*/  MOV R17, c[0x0][0x164] ;  /* 0x0000590000117a02 */ /* 0x000fc60000000f00 */
[----:B------:R-:W-:-:S13]  /*cdd0*/  ISETP.GE.U32.AND P0, PT, R13, c[0x0][0x17c], PT ;  /* 0x00005f000d007a0c */ /* 0x000fda0003f06070 */
[----:B------:R-:W-:Y:S05]  /*cde0*/  @P0 BRA `(.L_x_781) ;  /* 0x000000c000000947 */ /* 0x000fea0003800000 */
[----:B------:R-:W-:Y:S02]  /*cdf0*/  IMAD.MOV.U32 R17, RZ, RZ, c[0x0][0x164] ;  /* 0x00005900ff117624 */ /* 0x000fe400078e00ff */
.L_x_782:
[----:B------:R-:W-:Y:S01]  /*ce00*/  HFMA2.MMA R11, -RZ, RZ, 0, 4.76837158203125e-07 ;  /* 0x00000008ff0b7435 */ /* 0x000fe200000001ff */
[----:B------:R-:W-:-:S09]  /*ce10*/  IMAD R10, R0, c[0x0][0x10], R13 ;  /* 0x00000400000a7a24 */ /* 0x000fd200078e020d */
[----:B------:R-:W-:-:S05]  /*ce20*/  IMAD.WIDE.U32 R10, R10, R11, c[0x0][0x558] ;  /* 0x000156000a0a7625 */ /* 0x000fca00078e000b */
[----:B------:R-:W2:Y:S04]  /*ce30*/  LDG.E R15, [R10.64] ;  /* 0x000000240a0f7981 */ /* 0x000ea8000c1e1900 */
[----:B------:R-:W3:Y:S01]  /*ce40*/  LDG.E R12, [R10.64+0x4] ;  /* 0x000004240a0c7981 */ /* 0x000ee2000c1e1900 */
[----:B------:R-:W-:-:S05]  /*ce50*/  MOV R14, c[0x0][0x0] ;  /* 0x00000000000e7a02 */ /* 0x000fca0000000f00 */
[----:B------:R-:W-:-:S05]  /*ce60*/  IMAD R13, R14, c[0x0][0x4], R13 ;  /* 0x000001000e0d7a24 */ /* 0x000fca00078e020d */
[----:B------:R-:W-:Y:S01]  /*ce70*/  ISETP.GE.U32.AND P0, PT, R13, c[0x0][0x17c], PT ;  /* 0x00005f000d007a0c */ /* 0x000fe20003f06070 */
[----:B--2---:R-:W-:Y:S02]  /*ce80*/  FADD.FTZ R16, R15, R16 ;  /* 0x000000100f107221 */ /* 0x004fe40000010000 */
[----:B---3--:R-:W-:-:S10]  /*ce90*/  FADD.FTZ R17, R12, R17 ;  /* 0x000000110c117221 */ /* 0x008fd40000010000 */
[----:B------:R-:W-:Y:S05]  /*cea0*/  @!P0 BRA `(.L_x_782) ;  /* 0xffffff5000008947 */ /* 0x000fea000383ffff */
.L_x_781:
[----:B------:R-:W-:Y:S05]  /*ceb0*/  BSYNC B1 ;  /* 0x0000000000017941 */ /* 0x000fea0003800000 */
.L_x_780:
[----:B------:R-:W-:Y:S05]  /*cec0*/  BRA `(.L_x_783) ;  /* 0x0000010000007947 */ /* 0x000fea0003800000 */
.L_x_779:
[----:B------:R-:W-:Y:S01]  /*ced0*/  ISETP.GE.U32.AND P0, PT, R2, c[0x0][0x17c], PT ;  /* 0x00005f0002007a0c */ /* 0x000fe20003f06070 */
[----:B------:R-:W-:-:S12]  /*cee0*/  IMAD.MOV.U32 R17, RZ, RZ, c[0x0][0x164] ;  /* 0x00005900ff117624 */ /* 0x000fd800078e00ff */
[----:B------:R-:W-:Y:S05]  /*cef0*/  @P0 BRA `(.L_x_783) ;  /* 0x000000d000000947 */ /* 0x000fea0003800000 */
[----:B-----5:R-:W-:Y:S02]  /*cf00*/  MOV R13, R2 ;  /* 0x00000002000d7202 */ /* 0x020fe40000000f00 */
[----:B------:R-:W-:-:S03]  /*cf10*/  MOV R17, c[0x0][0x164] ;  /* 0x0000590000117a02 */ /* 0x000fc60000000f00 */
.L_x_784:
[----:B------:R-:W-:Y:S02]  /*cf20*/  IMAD R10, R0, c[0x0][0x10], R13 ;  /* 0x00000400000a7a24 */ /* 0x000fe400078e020d */
[----:B------:R-:W-:Y:S02]  /*cf30*/  IMAD.MOV.U32 R11, RZ, RZ, 0x8 ;  /* 0x00000008ff0b7424 */ /* 0x000fe400078e00ff */
[----:B------:R-:W-:-:S04]  /*cf40*/  IMAD R10, R10, c[0x0][0x0], R23 ;  /* 0x000000000a0a7a24 */ /* 0x000fc800078e0217 */
[----:B------:R-:W-:-:S05]  /*cf50*/  IMAD.WIDE.U32 R10, R10, R11, c[0x0][0x558] ;  /* 0x000156000a0a7625 */ /* 0x000fca00078e000b */
[----:B------:R-:W2:Y:S04]  /*cf60*/  LDG.E R15, [R10.64] ;  /* 0x000000240a0f7981 */ /* 0x000ea8000c1e1900 */
[----:B------:R-:W3:Y:S01]  /*cf70*/  LDG.E R12, [R10.64+0x4] ;  /* 0x000004240a0c7981 */ /* 0x000ee2000c1e1900 */
[----:B------:R-:W-:-:S04]  /*cf80*/  IADD3 R13, R13, c[0x0][0x4], RZ ;  /* 0x000001000d0d7a10 */ /* 0x000fc80007ffe0ff */
[----:B------:R-:W-:Y:S01]  /*cf90*/  ISETP.GE.U32.AND P0, PT, R13, c[0x0][0x17c], PT ;  /* 0x00005f000d007a0c */ /* 0x000fe20003f06070 */
[----:B--2---:R-:W-:Y:S02]  /*cfa0*/  FADD.FTZ R16, R15, R16 ;  /* 0x000000100f107221 */ /* 0x004fe40000010000 */
[----:B---3--:R-:W-:-:S10]  /*cfb0*/  FADD.FTZ R17, R12, R17 ;  /* 0x000000110c117221 */ /* 0x008fd40000010000 */
[----:B------:R-:W-:Y:S05]  /*cfc0*/  @!P0 BRA `(.L_x_784) ;  /* 0xffffff5000008947 */ /* 0x000fea000383ffff */
.L_x_783:
[----:B------:R-:W-:Y:S05]  /*cfd0*/  BSYNC B0 ;  /* 0x0000000000007941 */ /* 0x000fea0003800000 */
.L_x_778:
[----:B------:R-:W-:Y:S01]  /*cfe0*/  IMAD R0, R2, c[0x0][0x0], R23 ;  /* 0x0000000002007a24 */ /* 0x000fe200078e0217 */
[----:B------:R-:W-:Y:S01]  /*cff0*/  ULDC UR4, c[0x0][0x4] ;  /* 0x0000010000047ab9 */ /* 0x000fe20000000800 */
[----:B------:R-:W-:Y:S01]  /*d000*/  ISETP.NE.AND P2, PT, RZ, c[0x0][0x180], PT ;  /* 0x00006000ff007a0c */ /* 0x000fe20003f45270 */
[----:B------:R-:W-:Y:S02]  /*d010*/  USHF.R.U32.HI UR4, URZ, 0x1, UR4 ;  /* 0x000000013f047899 */ /* 0x000fe40008011604 */
[----:B------:R0:W-:Y:S04]  /*d020*/  STS.64 [R0.X8+0x10], R16 ;  /* 0x0000101000007388 */ /* 0x0001e80000008a00 */
[----:B------:R-:W-:-:S13]  /*d030*/  ISETP.NE.AND P0, PT, RZ, UR4, PT ;  /* 0x00000004ff007c0c */ /* 0x000fda000bf05270 */
[----:B------:R-:W-:Y:S05]  /*d040*/  @!P0 BRA `(.L_x_785) ;  /* 0x000000d000008947 */ /* 0x000fea0003800000 */
[----:B0----5:R-:W-:-:S04]  /*d050*/  MOV R11, UR4 ;  /* 0x00000004000b7c02 */ /* 0x021fc80008000f00 */
.L_x_786:
[----:B------:R-:W-:Y:S01]  /*d060*/  IADD3 R10, R2, R11, RZ ;  /* 0x0000000b020a7210 */ /* 0x000fe20007ffe0ff */
[----:B------:R-:W-:Y:S03]  /*d070*/  BAR.SYNC.DEFER_BLOCKING 0x0 ;  /* 0x0000000000007b1d */ /* 0x000fe60000010000 */
[----:B------:R-:W-:-:S04]  /*d080*/  ISETP.GE.U32.AND P0, PT, R10, c[0x0][0x4], PT ;  /* 0x000001000a007a0c */ /* 0x000fc80003f06070 */
[----:B------:R-:W-:-:S13]  /*d090*/  ISETP.GE.U32.OR P0, PT, R2, R11, P0 ;  /* 0x0000000b0200720c */ /* 0x000fda0000706470 */
[----:B------:R-:W-:-:S05]  /*d0a0*/  @!P0 IMAD R10, R10, c[0x0][0x0], R23 ;  /* 0x000000000a0a8a24 */ /* 0x000fca00078e0217 */
[----:B------:R-:W0:Y:S02]  /*d0b0*/  @!P0 LDS.64 R12, [R10.X8+0x10] ;  /* 0x000010000a0c8984 */ /* 0x000e240000008a00 */
[----:B0-----:R-:W-:Y:S02]  /*d0c0*/  @!P0 FADD.FTZ R16, R16, R12 ;  /* 0x0000000c10108221 */ /* 0x001fe40000010000 */
[----:B------:R-:W-:-:S05]  /*d0d0*/  @!P0 FADD.FTZ R17, R17, R13 ;  /* 0x0000000d11118221 */ /* 0x000fca0000010000 */
[----:B------:R0:W-:Y:S01]  /*d0e0*/  @!P0 STS.64 [R0.X8+0x10], R16 ;  /* 0x0000101000008388 */ /* 0x0001e20000008a00 */
[----:B------:R-:W-:Y:S02]  /*d0f0*/  ISETP.GT.AND P0, PT, R11, 0x1, PT ;  /* 0x000000010b00780c */ /* 0x000fe40003f04270 */
[----:B------:R-:W-:-:S11]  /*d100*/  SHF.R.S32.HI R11, RZ, 0x1, R11 ;  /* 0x00000001ff0b7819 */ /* 0x000fd6000001140b */
[----:B0-----:R-:W-:Y:S05]  /*d110*/  @P0 BRA `(.L_x_786) ;  /* 0xffffff4000000947 */ /* 0x001fea000383ffff */
.L_x_785:
[----:B0----5:R-:W-:Y:S01]  /*d120*/  LEA R13, R0, 0x10, 0x3 ;  /* 0x00000010000d7811 */ /* 0x021fe200078e18ff */
[----:B------:R-:W-:Y:S05]  /*d130*/  @!P2 BRA `(.L_x_787) ;  /* 0x000002300000a947 */ /* 0x000fea0003800000 */
[----:B------:R-:W-:Y:S01]  /*d140*/  IMAD.MOV.U32 R10, RZ, RZ, c[0x0][0x0] ;  /* 0x00000000ff0a7624 */ /* 0x000fe200078e00ff */
[----:B------:R-:W-:-:S04]  /*d150*/  MOV R2, c[0x0][0x0] ;  /* 0x0000000000027a02 */ /* 0x000fc80000000f00 */
[----:B------:R-:W-:-:S13]  /*d160*/  ISETP.GT.AND P0, PT, R10, 0x20, PT ;  /* 0x000000200a00780c */ /* 0x000fda0003f04270 */
[----:B------:R-:W-:Y:S05]  /*d170*/  @!P0 BRA `(.L_x_788) ;  /* 0x0000014000008947 */ /* 0x000fea0003800000 */
[----:B------:R-:W-:Y:S01]  /*d180*/  LEA.HI R10, R10, c[0x0][0x0], RZ, 0x1 ;  /* 0x000000000a0a7a11 */ /* 0x000fe200078f08ff */
[----:B------:R0:W-:Y:S01]  /*d190*/  STS.64 [R0.X8+0x10], R16 ;  /* 0x0000101000007388 */ /* 0x0001e20000008a00 */
[----:B------:R-:W-:Y:S02]  /*d1a0*/  HFMA2.MMA R2, -RZ, RZ, 0, 1.9073486328125e-06 ;  /* 0x00000020ff027435 */ /* 0x000fe400000001ff */
[----:B------:R-:W-:-:S04]  /*d1b0*/  SHF.R.S32.HI R10, RZ, 0x1, R10 ;  /* 0x00000001ff0a7819 */ /* 0x000fc8000001140a */
[----:B------:R-:W-:-:S13]  /*d1c0*/  ISETP.GE.AND P0, PT, R10, 0x20, PT ;  /* 0x000000200a00780c */ /* 0x000fda0003f06270 */
[----:B------:R-:W-:Y:S05]  /*d1d0*/  @!P0 BRA `(.L_x_788) ;  /* 0x000000e000008947 */ /* 0x000fea0003800000 */
[----:B0-----:R-:W-:-:S05]  /*d1e0*/  IMAD.MOV.U32 R2, RZ, RZ, R10 ;  /* 0x000000ffff027224 */ /* 0x001fca00078e000a */
.L_x_789:
[----:B------:R-:W-:Y:S01]  /*d1f0*/  IADD3 R10, R23, R2, RZ ;  /* 0x00000002170a7210 */ /* 0x000fe20007ffe0ff */
[----:B------:R-:W-:Y:S03]  /*d200*/  BAR.SYNC.DEFER_BLOCKING 0x0 ;  /* 0x0000000000007b1d */ /* 0x000fe60000010000 */
[----:B------:R-:W-:-:S04]  /*d210*/  ISETP.GE.U32.AND P0, PT, R10, c[0x0][0x0], PT ;  /* 0x000000000a007a0c */ /* 0x000fc80003f06070 */
[----:B------:R-:W-:-:S13]  /*d220*/  ISETP.GE.U32.OR P0, PT, R23, R2, P0 ;  /* 0x000000021700720c */ /* 0x000fda0000706470 */
[----:B------:R-:W-:Y:S02]  /*d230*/  @!P0 LEA R10, R2, R13, 0x3 ;  /* 0x0000000d020a8211 */ /* 0x000fe400078e18ff */
[----:B------:R-:W-:-:S04]  /*d240*/  SHF.R.S32.HI R2, RZ, 0x1, R2 ;  /* 0x00000001ff027819 */ /* 0x000fc80000011402 */
[----:B------:R-:W0:Y:S02]  /*d250*/  @!P0 LDS.64 R10, [R10] ;  /* 0x000000000a0a8984 */ /* 0x000e240000000a00 */
[----:B0-----:R-:W-:Y:S02]  /*d260*/  @!P0 FADD.FTZ R16, R16, R10 ;  /* 0x0000000a10108221 */ /* 0x001fe40000010000 */
[----:B------:R-:W-:-:S05]  /*d270*/  @!P0 FADD.FTZ R17, R17, R11 ;  /* 0x0000000b11118221 */ /* 0x000fca0000010000 */
[----:B------:R0:W-:Y:S01]  /*d280*/  @!P0 STS.64 [R0.X8+0x10], R16 ;  /* 0x0000101000008388 */ /* 0x0001e20000008a00 */
[----:B------:R-:W-:-:S13]  /*d290*/  ISETP.GE.AND P0, PT, R2, 0x20, PT ;  /* 0x000000200200780c */ /* 0x000fda0003f06270 */
[----:B0-----:R-:W-:Y:S05]  /*d2a0*/  @P0 BRA `(.L_x_789) ;  /* 0xffffff4000000947 */ /* 0x001fea000383ffff */
[----:B------:R-:W-:-:S04]  /*d2b0*/  IMAD.MOV.U32 R2, RZ, RZ, 0x20 ;  /* 0x00000020ff027424 */ /* 0x000fc800078e00ff */
.L_x_788:
[----:B0-----:R-:W-:Y:S01]  /*d2c0*/  BAR.SYNC.DEFER_BLOCKING 0x0 ;  /* 0x0000000000007b1d */ /* 0x001fe20000010000 */
[----:B------:R-:W-:-:S13]  /*d2d0*/  ISETP.GE.AND P0, PT, R2, 0x2, PT ;  /* 0x000000020200780c */ /* 0x000fda0003f06270 */
[----:B------:R-:W-:Y:S05]  /*d2e0*/  @!P0 BRA `(.L_x_787) ;  /* 0x0000008000008947 */ /* 0x000fea0003800000 */
[----:B------:R-:W-:-:S05]  /*d2f0*/  MOV R11, 0x1 ;  /* 0x00000001000b7802 */ /* 0x000fca0000000f00 */
.L_x_790:
[----:B------:R-:W0:Y:S04]  /*d300*/  SHFL.DOWN PT, R13, R16, R11, 0x1f ;  /* 0x08001f0b100d7589 */ /* 0x000e2800000e0000 */
[----:B------:R1:W2:Y:S02]  /*d310*/  SHFL.DOWN PT, R0, R17, R11, 0x1f ;  /* 0x08001f0b11007589 */ /* 0x0002a400000e0000 */
[----:B-1----:R-:W-:-:S04]  /*d320*/  SHF.L.U32 R11, R11, 0x1, RZ ;  /* 0x000000010b0b7819 */ /* 0x002fc800000006ff */
[----:B------:R-:W-:Y:S01]  /*d330*/  ISETP.GE.AND P0, PT, R11, R2, PT ;  /* 0x000000020b00720c */ /* 0x000fe20003f06270 */
[----:B0-----:R-:W-:Y:S02]  /*d340*/  FADD.FTZ R16, R13, R16 ;  /* 0x000000100d107221 */ /* 0x001fe40000010000 */
[----:B--2---:R-:W-:-:S10]  /*d350*/  FADD.FTZ R17, R0, R17 ;  /* 0x0000001100117221 */ /* 0x004fd40000010000 */
[----:B------:R-:W-:Y:S05]  /*d360*/  @!P0 BRA `(.L_x_790) ;  /* 0xffffff9000008947 */ /* 0x000fea000383ffff */
.L_x_787:
        /* <DEDUP_REMOVED lines=9> */
[----:B------:R-:W2:Y:S04]  /*d400*/  LDG.E R3, [R4.64] ;  /* 0x0000002404037981 */ /* 0x000ea8000c1e1900 */
[----:B------:R-:W3:Y:S01]  /*d410*/  LDG.E R0, [R4.64+0x4] ;  /* 0x0000042404007981 */ /* 0x000ee2000c1e1900 */
[----:B--2---:R-:W-:Y:S02]  /*d420*/  FADD.FTZ R16, R16, R3 ;  /* 0x0000000310107221 */ /* 0x004fe40000010000 */
[----:B---3--:R-:W-:Y:S02]  /*d430*/  FADD.FTZ R17, R17, R0 ;  /* 0x0000000011117221 */ /* 0x008fe40000010000 */
.L_x_792:
[----:B------:R-:W-:Y:S05]  /*d440*/  @!P1 BRA `(.L_x_793) ;  /* 0x0000035000009947 */ /* 0x000fea0003800000 */
[----:B------:R-:W-:Y:S02]  /*d450*/  IMAD.MOV.U32 R18, RZ, RZ, 0x1 ;  /* 0x00000001ff127424 */ /* 0x000fe400078e00ff */
[----:B------:R-:W-:-:S03]  /*d460*/  FMUL.FTZ R16, R16, c[0x0][0x160] ;  /* 0x0000580010107a20 */ /* 0x000fc60000410000 */
[----:B------:R-:W-:-:S04]  /*d470*/  ISETP.NE.AND P0, PT, R18, c[0x0][0x574], PT ;  /* 0x00015d0012007a0c */ /* 0x000fc80003f05270 */
[----:B------:R-:W-:-:S09]  /*d480*/  P2R R0, PR, RZ, 0x1 ;  /* 0x00000001ff007803 */ /* 0x000fd20000000000 */
        /* <DEDUP_REMOVED lines=20> */
.L_x_794:
[----:B------:R-:W-:Y:S01]  /*d5d0*/  IADD3 R22, P0, R22, c[0x0][0x540], RZ ;  /* 0x0001500016167a10 */ /* 0x000fe20007f1e0ff */
[----:B------:R-:W-:Y:S01]  /*d5e0*/  FMUL.FTZ R17, R17, c[0x0][0x160] ;  /* 0x0000580011117a20 */ /* 0x000fe20000410000 */
[----:B------:R-:W-:Y:S02]  /*d5f0*/  ISETP.NE.AND P6, PT, R18, c[0x0][0x574], PT ;  /* 0x00015d0012007a0c */ /* 0x000fe40003fc5270 */
[----:B------:R-:W-:-:S05]  /*d600*/  IADD3.X R23, RZ, c[0x0][0x544], RZ, P0, !PT ;  /* 0x00015100ff177a10 */ /* 0x000fca00007fe4ff */
[----:B------:R0:W-:Y:S06]  /*d610*/  STG.E [R22.64], R16 ;  /* 0x0000001016007986 */ /* 0x0001ec000c101924 */
[----:B------:R-:W-:Y:S05]  /*d620*/  @!P6 BRA `(.L_x_795) ;  /* 0x000001300000e947 */ /* 0x000fea0003800000 */
[----:B------:R-:W-:Y:S01]  /*d630*/  MOV R2, 0x0 ;  /* 0x0000000000027802 */ /* 0x000fe20000000f00 */
[----:B------:R-:W-:Y:S01]  /*d640*/  HFMA2.MMA R13, -RZ, RZ, 0, 0 ;  /* 0x00000000ff0d7435 */ /* 0x000fe200000001ff */
[----:B------:R-:W-:Y:S01]  /*d650*/  MOV R4, c[0x4][0x590] ;  /* 0x0101640000047a02 */ /* 0x000fe20000000f00 */
[----:B------:R-:W-:Y:S01]  /*d660*/  IMAD.MOV.U32 R5, RZ, RZ, c[0x4][0x594] ;  /* 0x01016500ff057624 */ /* 0x000fe200078e00ff */
[----:B------:R-:W-:Y:S01]  /*d670*/  MOV R6, c[0x4][0x578] ;  /* 0x01015e0000067a02 */ /* 0x000fe20000000f00 */
[----:B------:R-:W-:Y:S01]  /*d680*/  IMAD.MOV.U32 R8, RZ, RZ, 0x2ef ;  /* 0x000002efff087424 */ /* 0x000fe200078e00ff */
[----:B------:R-:W1:Y:S01]  /*d690*/  LDC.64 R2, c[0x4][R2] ;  /* 0x0100000002027b82 */ /* 0x000e620000000a00 */
[----:B------:R-:W-:Y:S01]  /*d6a0*/  MOV R7, c[0x4][0x57c] ;  /* 0x01015f0000077a02 */ /* 0x000fe20000000f00 */
[----:B------:R-:W-:Y:S01]  /*d6b0*/  IMAD.MOV.U32 R12, RZ, RZ, 0x1 ;  /* 0x00000001ff0c7424 */ /* 0x000fe200078e00ff */
[----:B------:R-:W-:-:S02]  /*d6c0*/  MOV R10, c[0x4][0x3f8] ;  /* 0x0100fe00000a7a02 */ /* 0x000fc40000000f00 */
[----:B------:R-:W-:-:S03]  /*d6d0*/  MOV R11, c[0x4][0x3fc] ;  /* 0x0100ff00000b7a02 */ /* 0x000fc60000000f00 */
        /* <DEDUP_REMOVED lines=8> */
.L_x_795:
[----:B------:R-:W-:-:S04]  /*d760*/  IADD3 R24, P0, R24, c[0x0][0x540], RZ ;  /* 0x0001500018187a10 */ /* 0x000fc80007f1e0ff */
[----:B------:R-:W-:-:S05]  /*d770*/  IADD3.X R25, RZ, c[0x0][0x544], RZ, P0, !PT ;  /* 0x00015100ff197a10 */ /* 0x000fca00007fe4ff */
[----:B------:R-:W-:Y:S01]  /*d780*/  STG.E [R24.64], R17 ;  /* 0x0000001118007986 */ /* 0x000fe2000c101924 */
[----:B------:R-:W-:Y:S05]  /*d790*/  EXIT ;  /* 0x000000000000794d */ /* 0x000fea0003800000 */
.L_x_793:
[----:B------:R-:W-:Y:S04]  /*d7a0*/  STG.E [R4.64], R16 ;  /* 0x0000001004007986 */ /* 0x000fe8000c101924 */
[----:B------:R-:W-:Y:S01]  /*d7b0*/  STG.E [R4.64+0x4], R17 ;  /* 0x0000041104007986 */ /* 0x000fe2000c101924 */
[----:B------:R-:W-:Y:S05]  /*d7c0*/  EXIT ;  /* 0x000000000000794d */ /* 0x000fea0003800000 */
.L_x_791:
[----:B------:R-:W-:Y:S01]  /*d7d0*/  ISETP.NE.AND P0, PT, RZ, UR38, PT ;  /* 0x00000026ff007c0c */ /* 0x000fe2000bf05270 */
[----:B------:R-:W-:Y:S02]  /*d7e0*/  ULDC.U8 UR4, c[0x0][0x571] ;  /* 0x00015c4000047ab9 */ /* 0x000fe40000000000 */
[----:B------:R-:W-:-:S10]  /*d7f0*/  ISETP.NE.AND P1, PT, RZ, UR4, PT ;  /* 0x00000004ff007c0c */ /* 0x000fd4000bf25270 */
[----:B------:R-:W-:Y:S05]  /*d800*/  @!P0 BRA `(.L_x_796) ;  /* 0x0000004000008947 */ /* 0x000fea0003800000 */
[----:B------:R-:W2:Y:S04]  /*d810*/  LDG.E R3, [R6.64] ;  /* 0x0000002406037981 */ /* 0x000ea8000c1e1900 */
[----:B------:R-:W3:Y:S01]  /*d820*/  LDG.E R0, [R8.64] ;  /* 0x0000002408007981 */ /* 0x000ee2000c1e1900 */
[----:B--2---:R-:W-:Y:S02]  /*d830*/  FADD.FTZ R16, R16, R3 ;  /* 0x0000000310107221 */ /* 0x004fe40000010000 */
[----:B---3--:R-:W-:Y:S02]  /*d840*/  FADD.FTZ R17, R17, R0 ;  /* 0x0000000011117221 */ /* 0x008fe40000010000 */
.L_x_796:
        /* <DEDUP_REMOVED lines=25> */
.L_x_798:
        /* <DEDUP_REMOVED lines=25> */
.L_x_799:
[----:B------:R-:W-:-:S04]  /*db70*/  IADD3 R24, P0, R24, c[0x0][0x540], RZ ;  /* 0x0001500018187a10 */ /* 0x000fc80007f1e0ff */
[----:B------:R-:W-:-:S05]  /*db80*/  IADD3.X R25, RZ, c[0x0][0x544], RZ, P0, !PT ;  /* 0x00015100ff197a10 */ /* 0x000fca00007fe4ff */
[----:B------:R-:W-:Y:S01]  /*db90*/  STG.E [R24.64], R17 ;  /* 0x0000001118007986 */ /* 0x000fe2000c101924 */
[----:B------:R-:W-:Y:S05]  /*dba0*/  EXIT ;  /* 0x000000000000794d */ /* 0x000fea0003800000 */
.L_x_797:
[----:B------:R-:W-:Y:S04]  /*dbb0*/  STG.E [R6.64], R16 ;  /* 0x0000001006007986 */ /* 0x000fe8000c101924 */
[----:B------:R-:W-:Y:S01]  /*dbc0*/  STG.E [R8.64], R17 ;  /* 0x0000001108007986 */ /* 0x000fe2000c101924 */
[----:B------:R-:W-:Y:S05]  /*dbd0*/  EXIT ;  /* 0x000000000000794d */ /* 0x000fea0003800000 */
.L_x_769:
        /* <DEDUP_REMOVED lines=16> */
[----:B------:R-:W2:Y:S04]  /*dce0*/  LDG.E R3, [R4.64] ;  /* 0x0000002404037981 */ /* 0x000ea8000c1e1900 */
[----:B------:R-:W3:Y:S01]  /*dcf0*/  LDG.E R0, [R4.64+0x4] ;  /* 0x0000042404007981 */ /* 0x000ee2000c1e1900 */
[----:B--2---:R-:W-:Y:S02]  /*dd00*/  FADD.FTZ R18, R18, R3 ;  /* 0x0000000312127221 */ /* 0x004fe40000010000 */
[----:B---3--:R-:W-:Y:S02]  /*dd10*/  FADD.FTZ R19, R19, R0 ;  /* 0x0000000013137221 */ /* 0x008fe40000010000 */
.L_x_801:
        /* <DEDUP_REMOVED lines=9> */
[----:B-----5:R-:W-:Y:S01]  /*ddb0*/  HFMA2.MMA R12, -RZ, RZ, 0, 5.9604644775390625e-08 ;  /* 0x00000001ff0c7435 */ /* 0x020fe200000001ff */
        /* <DEDUP_REMOVED lines=15> */
.L_x_803:
[----:B------:R-:W-:Y:S01]  /*deb0*/  IADD3 R22, P0, R22, c[0x0][0x540], RZ ;  /* 0x0001500016167a10 */ /* 0x000fe20007f1e0ff */
[----:B------:R-:W-:Y:S01]  /*dec0*/  FMUL.FTZ R19, R19, c[0x0][0x160] ;  /* 0x0000580013137a20 */ /* 0x000fe20000410000 */
[----:B------:R-:W-:Y:S02]  /*ded0*/  ISETP.NE.AND P6, PT, R16, c[0x0][0x574], PT ;  /* 0x00015d0010007a0c */ /* 0x000fe40003fc5270 */
[----:B------:R-:W-:-:S05]  /*dee0*/  IADD3.X R23, RZ, c[0x0][0x544], RZ, P0, !PT ;  /* 0x00015100ff177a10 */ /* 0x000fca00007fe4ff */
[----:B------:R0:W-:Y:S06]  /*def0*/  STG.E [R22.64], R18 ;  /* 0x0000001216007986 */ /* 0x0001ec000c101924 */
[----:B------:R-:W-:Y:S05]  /*df00*/  @!P6 BRA `(.L_x_804) ;  /* 0x000001300000e947 */ /* 0x000fea0003800000 */
[----:B------:R-:W-:Y:S01]  /*df10*/  MOV R2, 0x0 ;  /* 0x0000000000027802 */ /* 0x000fe20000000f00 */
[----:B-----5:R-:W-:Y:S01]  /*df20*/  HFMA2.MMA R13, -RZ, RZ, 0, 0 ;  /* 0x00000000ff0d7435 */ /* 0x020fe200000001ff */
        /* <DEDUP_REMOVED lines=17> */
.L_x_804:
[----:B------:R-:W-:-:S04]  /*e040*/  IADD3 R24, P0, R24, c[0x0][0x540], RZ ;  /* 0x0001500018187a10 */ /* 0x000fc80007f1e0ff */
[----:B------:R-:W-:-:S05]  /*e050*/  IADD3.X R25, RZ, c[0x0][0x544], RZ, P0, !PT ;  /* 0x00015100ff197a10 */ /* 0x000fca00007fe4ff */
[----:B------:R-:W-:Y:S01]  /*e060*/  STG.E [R24.64], R19 ;  /* 0x0000001318007986 */ /* 0x000fe2000c101924 */
[----:B------:R-:W-:Y:S05]  /*e070*/  EXIT ;  /* 0x000000000000794d */ /* 0x000fea0003800000 */
.L_x_802:
[----:B------:R-:W-:Y:S04]  /*e080*/  STG.E [R4.64], R18 ;  /* 0x0000001204007986 */ /* 0x000fe8000c101924 */
[----:B------:R-:W-:Y:S01]  /*e090*/  STG.E [R4.64+0x4], R19 ;  /* 0x0000041304007986 */ /* 0x000fe2000c101924 */
[----:B------:R-:W-:Y:S05]  /*e0a0*/  EXIT ;  /* 0x000000000000794d */ /* 0x000fea0003800000 */
.L_x_800:
[----:B0-----:R-:W-:Y:S01]  /*e0b0*/  ISETP.NE.AND P0, PT, R0, RZ, PT ;  /* 0x000000ff0000720c */ /* 0x001fe20003f05270 */
[----:B------:R-:W-:Y:S02]  /*e0c0*/  ULDC.U8 UR4, c[0x0][0x571] ;  /* 0x00015c4000047ab9 */ /* 0x000fe40000000000 */
[----:B------:R-:W-:-:S10]  /*e0d0*/  ISETP.NE.AND P1, PT, RZ, UR4, PT ;  /* 0x00000004ff007c0c */ /* 0x000fd4000bf25270 */
[----:B------:R-:W-:Y:S05]  /*e0e0*/  @!P0 BRA `(.L_x_805) ;  /* 0x0000004000008947 */ /* 0x000fea0003800000 */
[----:B------:R-:W2:Y:S04]  /*e0f0*/  LDG.E R3, [R6.64] ;  /* 0x0000002406037981 */ /* 0x000ea8000c1e1900 */
[----:B------:R-:W3:Y:S01]  /*e100*/  LDG.E R0, [R8.64] ;  /* 0x0000002408007981 */ /* 0x000ee2000c1e1900 */
[----:B--2---:R-:W-:Y:S02]  /*e110*/  FADD.FTZ R18, R18, R3 ;  /* 0x0000000312127221 */ /* 0x004fe40000010000 */
[----:B---3--:R-:W-:Y:S02]  /*e120*/  FADD.FTZ R19, R19, R0 ;  /* 0x0000000013137221 */ /* 0x008fe40000010000 */
.L_x_805:
        /* <DEDUP_REMOVED lines=25> */
.L_x_807:
        /* <DEDUP_REMOVED lines=25> */
.L_x_808:
[----:B------:R-:W-:-:S04]  /*e450*/  IADD3 R24, P0, R24, c[0x0][0x540], RZ ;  /* 0x0001500018187a10 */ /* 0x000fc80007f1e0ff */
[----:B------:R-:W-:-:S05]  /*e460*/  IADD3.X R25, RZ, c[0x0][0x544], RZ, P0, !PT ;  /* 0x00015100ff197a10 */ /* 0x000fca00007fe4ff */
[----:B------:R-:W-:Y:S01]  /*e470*/  STG.E [R24.64], R19 ;  /* 0x0000001318007986 */ /* 0x000fe2000c101924 */
[----:B------:R-:W-:Y:S05]  /*e480*/  EXIT ;  /* 0x000000000000794d */ /* 0x000fea0003800000 */
.L_x_806:
[----:B------:R-:W-:Y:S04]  /*e490*/  STG.E [R6.64], R18 ;  /* 0x0000001206007986 */ /* 0x000fe8000c101924 */
[----:B------:R-:W-:Y:S01]  /*e4a0*/  STG.E [R8.64], R19 ;  /* 0x0000001308007986 */ /* 0x000fe2000c101924 */
[----:B------:R-:W-:Y:S05]  /*e4b0*/  EXIT ;  /* 0x000000000000794d */ /* 0x000fea0003800000 */
.L_x_809:
        /* <DEDUP_REMOVED lines=12> */
.L_x_8173:


//--------------------- .text._ZN2at6native13reduce_kernelILi128ELi4ENS0_8ReduceOpIfNS0_7MeanOpsIffffEEjfLi4ELi4EEEEEvT1_ --------------------------
	.section	.text._ZN2at6native13reduce_kernelILi128ELi4ENS0_8ReduceOpIfNS0_7MeanOpsIffffEEjfLi4ELi4EEEEEvT1_,"ax",@progbits
	.sectioninfo	@"SHI_REGISTERS=48"
	.align	128
        .global         _ZN2at6native13reduce_kernelILi128ELi4ENS0_8ReduceOpIfNS0_7MeanOpsIffffEEjfLi4ELi4EEEEEvT1_
        .type           _ZN2at6native13reduce_kernelILi128ELi4ENS0_8ReduceOpIfNS0_7MeanOpsIffffEEjfLi4ELi4EEEEEvT1_,@function
        .size           _ZN2at6native13reduce_kernelILi128ELi4ENS0_8ReduceOpIfNS0_7MeanOpsIffffEEjfLi4ELi4EEEEEvT1_,(.L_x_8174 - _ZN2at6native13reduce_kernelILi128ELi4ENS0_8ReduceOpIfNS0_7MeanOpsIffffEEjfLi4ELi4EEEEEvT1_)
        .other          _ZN2at6native13reduce_kernelILi128ELi4ENS0_8ReduceOpIfNS0_7MeanOpsIffffEEjfLi4ELi4EEEEEvT1_,@"STO_CUDA_ENTRY STV_DEFAULT"
_ZN2at6native13reduce_kernelILi128ELi4ENS0_8ReduceOpIfNS0_7MeanOpsIffffEEjfLi4ELi4EEEEEvT1_:
.text._ZN2at6native13reduce_kernelILi128ELi4ENS0_8ReduceOpIfNS0_7MeanOpsIffffEEjfLi4ELi4EEEEEvT1_:
        /* <DEDUP_REMOVED lines=213> */
.L_x_810:
[----:B------:R-:W-:Y:S01]  /*0d50*/  ISETP.GE.U32.AND P0, PT, R34, c[0x0][0x16c], PT ;  /* 0x00005b0022007a0c */ /* 0x000fe20003f06070 */
[----:B------:R-:W-:Y:S01]  /*0d60*/  ULDC.64 UR36, c[0x0][0x118] ;  /* 0x0000460000247ab9 */ /* 0x000fe20000000a00 */
[----:B------:R-:W-:Y:S02]  /*0d70*/  BSSY B6, `(.L_x_811) ;  /* 0x00008ba000067945 */ /* 0x000fe40003800000 */
        /* <DEDUP_REMOVED lines=11> */
[----:B------:R-:W-:Y:S01]  /*0e30*/  IMAD.MOV.U32 R6, RZ, RZ, c[0x4][0x578] ;  /* 0x01015e00ff067624 */ /* 0x000fe200078e00ff */
[----:B------:R-:W-:Y:S01]  /*0e40*/  MOV R7, c[0x4][0x57c] ;  /* 0x01015f0000077a02 */ /* 0x000fe20000000f00 */
[----:B------:R-:W0:Y:S01]  /*0e50*/  LDC.64 R14, c[0x4][R14] ;  /* 0x010000000e0e7b82 */ /* 0x000e220000000a00 */
[----:B------:R-:W-:Y:S01]  /*0e60*/  IMAD.MOV.U32 R8, RZ, RZ, 0x1e3 ;  /* 0x000001e3ff087424 */ /* 0x000fe200078e00ff */
[----:B------:R-:W-:Y:S01]  /*0e70*/  MOV R10, c[0x4][0x3e8] ;  /* 0x0100fa00000a7a02 */ /* 0x000fe20000000f00 */
[----:B------:R-:W-:Y:S02]  /*0e80*/  IMAD.MOV.U32 R11, RZ, RZ, c[0x4][0x3ec] ;  /* 0x0100fb00ff0b7624 */ /* 0x000fe400078e00ff */
[----:B------:R-:W-:-:S03]  /*0e90*/  IMAD.MOV.U32 R13, RZ, RZ, RZ ;  /* 0x000000ffff0d7224 */ /* 0x000fc600078e00ff */
        /* <DEDUP_REMOVED lines=29> */
.L_x_819:
[----:B------:R-:W-:Y:S05]  /*1070*/  BSYNC B2 ;  /* 0x0000000000027941 */ /* 0x000fea0003800000 */
.L_x_818:
        /* <DEDUP_REMOVED lines=9> */
.L_x_817:
[----:B------:R-:W-:Y:S05]  /*1110*/  BSYNC B1 ;  /* 0x0000000000017941 */ /* 0x000fea0003800000 */
.L_x_816:
[C---:B------:R-:W-:Y:S02]  /*1120*/  IADD3 R5, P0, -R6.reuse, 0x4, RZ ;  /* 0x0000000406057810 */ /* 0x040fe40007f1e1ff */
[----:B------:R-:W-:Y:S02]  /*1130*/  IADD3 R0, R6, c[0x0][0x16c], RZ ;  /* 0x00005b0006007a10 */ /* 0x000fe40007ffe0ff */
[----:B------:R-:W-:Y:S02]  /*1140*/  LEA R40, P1, R5, R40, 0x2 ;  /* 0x0000002805287211 */ /* 0x000fe400078210ff */
[----:B------:R-:W-:Y:S02]  /*1150*/  IADD3.X R4, RZ, -0x1, RZ, P0, !PT ;  /* 0xffffffffff047810 */ /* 0x000fe400007fe4ff */
[----:B------:R-:W-:-:S02]  /*1160*/  IADD3 R0, R0, -0x4, RZ ;  /* 0xfffffffc00007810 */ /* 0x000fc40007ffe0ff */
[----:B------:R-:W-:Y:S02]  /*1170*/  LEA.HI.X R41, R5, R41, R4, 0x2, P1 ;  /* 0x0000002905297211 */ /* 0x000fe400008f1404 */
.L_x_815:
[----:B------:R-:W-:Y:S05]  /*1180*/  BSYNC B0 ;  /* 0x0000000000007941 */ /* 0x000fea0003800000 */
.L_x_814:
[----:B------:R-:W-:Y:S01]  /*1190*/  IMAD R5, R17, c[0x0][0x180], RZ ;  /* 0x0000600011057a24 */ /* 0x000fe200078e02ff */
[----:B------:R-:W-:Y:S01]  /*11a0*/  BSSY B0, `(.L_x_820) ;  /* 0x0000017000007945 */ /* 0x000fe20003800000 */
[----:B------:R-:W-:Y:S01]  /*11b0*/  ISETP.NE.AND P1, PT, RZ, c[0x0][0x184], PT ;  /* 0x00006100ff007a0c */ /* 0x000fe20003f25270 */
[----:B------:R-:W-:Y:S01]  /*11c0*/  IMAD.MOV.U32 R24, RZ, RZ, c[0x0][0x164] ;  /* 0x00005900ff187624 */ /* 0x000fe200078e00ff */
[C---:B------:R-:W-:Y:S01]  /*11d0*/  ISETP.NE.AND P2, PT, R2.reuse, RZ, PT ;  /* 0x000000ff0200720c */ /* 0x040fe20003f45270 */
[----:B------:R-:W-:Y:S01]  /*11e0*/  IMAD R5, R2, c[0x0][0x184], R5 ;  /* 0x0000610002057a24 */ /* 0x000fe200078e0205 */
[----:B------:R-:W-:Y:S01]  /*11f0*/  MOV R11, c[0x0][0x164] ;  /* 0x00005900000b7a02 */ /* 0x000fe20000000f00 */
[----:B------:R-:W-:Y:S02]  /*1200*/  IMAD.MOV.U32 R8, RZ, RZ, c[0x0][0x164] ;  /* 0x00005900ff087624 */ /* 0x000fe400078e00ff */
[----:B------:R-:W-:-:S05]  /*1210*/  IMAD R9, R22, c[0x0][0x188], R5 ;  /* 0x0000620016097a24 */ /* 0x000fca00078e0205 */
[----:B------:R-:W-:-:S04]  /*1220*/  LEA R5, R9, 0x3, 0x2 ;  /* 0x0000000309057811 */ /* 0x000fc800078e10ff */
[----:B------:R-:W-:-:S13]  /*1230*/  ISETP.GE.U32.AND P0, PT, R5, R0, PT ;  /* 0x000000000500720c */ /* 0x000fda0003f06070 */
[----:B------:R-:W-:Y:S05]  /*1240*/  @P0 BRA `(.L_x_821) ;  /* 0x000000c000000947 */ /* 0x000fea0003800000 */
[----:B------:R-:W-:Y:S01]  /*1250*/  MOV R11, c[0x0][0x164] ;  /* 0x00005900000b7a02 */ /* 0x000fe20000000f00 */
[----:B------:R-:W-:Y:S02]  /*1260*/  IMAD.MOV.U32 R8, RZ, RZ, c[0x0][0x164] ;  /* 0x00005900ff087624 */ /* 0x000fe400078e00ff */
.L_x_822:
        /* <DEDUP_REMOVED lines=10> */
.L_x_821:
[----:B------:R-:W-:Y:S05]  /*1310*/  BSYNC B0 ;  /* 0x0000000000007941 */ /* 0x000fea0003800000 */
.L_x_820:
        /* <DEDUP_REMOVED lines=8> */
.L_x_824:
[----:B------:R-:W-:Y:S05]  /*13a0*/  BSYNC B0 ;  /* 0x0000000000007941 */ /* 0x000fea0003800000 */
.L_x_823:
        /* <DEDUP_REMOVED lines=11> */
.L_x_826:
[----:B------:R-:W-:Y:S05]  /*1460*/  BSYNC B0 ;  /* 0x0000000000007941 */ /* 0x000fea0003800000 */
.L_x_825:
[----:B------:R-:W-:Y:S01]  /*1470*/  FADD.FTZ R8, R8, R3 ;  /* 0x0000000308087221 */ /* 0x000fe20000010000 */
[----:B------:R-:W-:Y:S01]  /*1480*/  MOV R25, RZ ;  /* 0x000000ff00197202 */ /* 0x000fe20000000f00 */
[----:B------:R-:W-:Y:S02]  /*1490*/  CS2R R26, SRZ ;  /* 0x00000000001a7805 */ /* 0x000fe4000001ff00 */
[----:B------:R-:W-:-:S04]  /*14a0*/  FADD.FTZ R11, R8, R11 ;  /* 0x0000000b080b7221 */ /* 0x000fc80000010000 */
[----:B------:R-:W-:Y:S01]  /*14b0*/  FADD.FTZ R24, R11, R24 ;  /* 0x000000180b187221 */ /* 0x000fe20000010000 */
[----:B------:R-:W-:Y:S05]  /*14c0*/  BRA `(.L_x_812) ;  /* 0x0000844000007947 */ /* 0x000fea0003800000 */
.L_x_813:
        /* <DEDUP_REMOVED lines=47> */
.L_x_836:
[----:B------:R-:W-:Y:S01]  /*17c0*/  HFMA2.MMA R6, -RZ, RZ, 0, 0 ;  /* 0x00000000ff067435 */ /* 0x000fe200000001ff */
[----:B------:R-:W-:Y:S01]  /*17d0*/  IMAD.MOV.U32 R8, RZ, RZ, RZ ;  /* 0x000000ffff087224 */ /* 0x000fe200078e00ff */
[----:B------:R-:W-:Y:S05]  /*17e0*/  @!P0 BRA `(.L_x_831) ;  /* 0x00000df000008947 */ /* 0x000fea0003800000 */
[----:B------:R-:W-:Y:S01]  /*17f0*/  MOV R4, RZ ;  /* 0x000000ff00047202 */ /* 0x000fe20000000f00 */
[----:B------:R-:W-:-:S04]  /*1800*/  IMAD.MOV.U32 R5, RZ, RZ, R37 ;  /* 0x000000ffff057224 */ /* 0x000fc800078e0025 */
        /* <DEDUP_REMOVED lines=9> */
[----:B------:R-:W-:Y:S01]  /*18a0*/  IMAD.MOV.U32 R5, RZ, RZ, R9 ;  /* 0x000000ffff057224 */ /* 0x000fe200078e0009 */
        /* <DEDUP_REMOVED lines=211> */
.L_x_831:
[----:B------:R-:W-:-:S04]  /*25e0*/  LOP3.LUT R13, R8, 0xfffffff0, RZ, 0xc0, !PT ;  /* 0xfffffff0080d7812 */ /* 0x000fc800078ec0ff */
[----:B------:R-:W-:-:S04]  /*25f0*/  IADD3 R12, P1, R40, R13, RZ ;  /* 0x0000000d280c7210 */ /* 0x000fc80007f3e0ff */
[----:B------:R-:W-:-:S06]  /*2600*/  IADD3.X R13, RZ, R41, RZ, P1, !PT ;  /* 0x00000029ff0d7210 */ /* 0x000fcc0000ffe4ff */
[----:B------:R-:W5:Y:S01]  /*2610*/  LDG.E.128 R12, [R12.64] ;  /* 0x000000240c0c7981 */ /* 0x000f62000c1e1d00 */
        /* <DEDUP_REMOVED lines=224> */
.L_x_832:
        /* <DEDUP_REMOVED lines=219> */
.L_x_833:
[----:B------:R-:W-:-:S04]  /*41d0*/  LOP3.LUT R5, R7, 0xfffffff0, RZ, 0xc0, !PT ;  /* 0xfffffff007057812 */ /* 0x000fc800078ec0ff */
[----:B------:R-:W-:-:S05]  /*41e0*/  IADD3 R4, P1, R40, R5, RZ ;  /* 0x0000000528047210 */ /* 0x000fca0007f3e0ff */
[----:B------:R-:W-:-:S06]  /*41f0*/  IMAD.X R5, RZ, RZ, R41, P1 ;  /* 0x000000ffff057224 */ /* 0x000fcc00008e0629 */
[----:B------:R-:W5:Y:S01]  /*4200*/  LDG.E.128 R4, [R4.64] ;  /* 0x0000002404047981 */ /* 0x000f62000c1e1d00 */
        /* <DEDUP_REMOVED lines=213> */
.L_x_834:
[----:B------:R-:W-:-:S04]  /*4f60*/  LOP3.LUT R21, R23, 0xfffffff0, RZ, 0xc0, !PT ;  /* 0xfffffff017157812 */ /* 0x000fc800078ec0ff */
[----:B------:R-:W-:-:S04]  /*4f70*/  IADD3 R20, P1, R40, R21, RZ ;  /* 0x0000001528147210 */ /* 0x000fc80007f3e0ff */
[----:B------:R-:W-:-:S06]  /*4f80*/  IADD3.X R21, RZ, R41, RZ, P1, !PT ;  /* 0x00000029ff157210 */ /* 0x000fcc0000ffe4ff */
[----:B------:R-:W2:Y:S01]  /*4f90*/  LDG.E.128 R20, [R20.64] ;  /* 0x0000002414147981 */ /* 0x000ea2000c1e1d00 */
        /* <DEDUP_REMOVED lines=22> */
.L_x_835:
[----:B------:R-:W-:Y:S05]  /*5100*/  BSYNC B1 ;  /* 0x0000000000017941 */ /* 0x000fea0003800000 */
.L_x_830:
[----:B------:R-:W-:Y:S05]  /*5110*/  BSYNC B0 ;  /* 0x0000000000007941 */ /* 0x000fea0003800000 */
.L_x_829:
        /* <DEDUP_REMOVED lines=205> */
.L_x_839:
        /* <DEDUP_REMOVED lines=207> */
.L_x_840:
        /* <DEDUP_REMOVED lines=207> */
.L_x_841:
        /* <DEDUP_REMOVED lines=9> */
[----:B------:R-:W-:-:S04]  /*7860*/  IMAD.MOV.U32 R30, RZ, RZ, RZ ;  /* 0x000000ffff1e7224 */ /* 0x000fc800078e00ff */
[----:B------:R-:W-:Y:S01]  /*7870*/  IMAD.HI.U32 R20, R31, c[0x0][0x1b0], R30 ;  /* 0x00006c001f147a27 */ /* 0x000fe200078e001e */
[----:B------:R-:W-:-:S04]  /*7880*/  MOV R30, c[0x0][0x1a8] ;  /* 0x00006a00001e7a02 */ /* 0x000fc80000000f00 */
        /* <DEDUP_REMOVED lines=195> */
.L_x_842:
[----:B------:R-:W-:-:S04]  /*84c0*/  LOP3.LUT R21, R38, 0xfffffff0, RZ, 0xc0, !PT ;  /* 0xfffffff026157812 */ /* 0x000fc800078ec0ff */
[----:B------:R-:W-:-:S05]  /*84d0*/  IADD3 R20, P1, R40, R21, RZ ;  /* 0x0000001528147210 */ /* 0x000fca0007f3e0ff */
[----:B------:R-:W-:-:S06]  /*84e0*/  IMAD.X R21, RZ, RZ, R41, P1 ;  /* 0x000000ffff157224 */ /* 0x000fcc00008e0629 */
[----:B------:R-:W5:Y:S02]  /*84f0*/  LDG.E.128 R20, [R20.64] ;  /* 0x0000002414147981 */ /* 0x000f64000c1e1d00 */
.L_x_838:
[----:B------:R-:W-:Y:S05]  /*8500*/  BSYNC B0 ;  /* 0x0000000000007941 */ /* 0x000fea0003800000 */
.L_x_837:
        /* <DEDUP_REMOVED lines=26> */
.L_x_844:
[----:B------:R-:W-:Y:S05]  /*86b0*/  BSYNC B0 ;  /* 0x0000000000007941 */ /* 0x000fea0003800000 */
.L_x_843:
        /* <DEDUP_REMOVED lines=13> */
.L_x_828:
        /* <DEDUP_REMOVED lines=34> */
.L_x_847:
        /* <DEDUP_REMOVED lines=40> */
.L_x_846:
[----:B------:R-:W-:Y:S05]  /*8c30*/  BSYNC B0 ;  /* 0x0000000000007941 */ /* 0x000fea0003800000 */
.L_x_845:
        /* <DEDUP_REMOVED lines=27> */
.L_x_849:
[----:B------:R-:W-:Y:S05]  /*8df0*/  BSYNC B0 ;  /* 0x0000000000007941 */ /* 0x000fea0003800000 */
.L_x_848:
        /* <DEDUP_REMOVED lines=26> */
.L_x_851:
[----:B------:R-:W-:Y:S05]  /*8fa0*/  BSYNC B0 ;  /* 0x0000000000007941 */ /* 0x000fea0003800000 */
.L_x_850:
        /* <DEDUP_REMOVED lines=13> */
.L_x_827:
        /* <DEDUP_REMOVED lines=19> */
[----:B------:R-:W-:Y:S01]  /*91b0*/  MOV R29, c[0x0][0x164] ;  /* 0x00005900001d7a02 */ /* 0x000fe20000000f00 */
        /* <DEDUP_REMOVED lines=17> */
.L_x_854:
[----:B------:R-:W-:Y:S02]  /*92d0*/  IADD3 R4, R34, c[0x0][0x174], RZ ;  /* 0x00005d0022047a10 */ /* 0x000fe40007ffe0ff */
[----:B------:R-:W-:-:S02]  /*92e0*/  SHF.R.U32.HI R13, RZ, 0x2, R34 ;  /* 0x00000002ff0d7819 */ /* 0x000fc40000011622 */
[----:B------:R-:W-:Y:S02]  /*92f0*/  IADD3 R34, R4, c[0x0][0x174], RZ ;  /* 0x00005d0004227a10 */ /* 0x000fe40007ffe0ff */
[----:B------:R-:W-:Y:S01]  /*9300*/  SHF.R.U32.HI R21, RZ, 0x2, R4 ;  /* 0x00000002ff157819 */ /* 0x000fe20000011604 */
[----:B------:R-:W-:Y:S01]  /*9310*/  IMAD.WIDE.U32 R12, R13, 0x10, R40 ;  /* 0x000000100d0c7825 */ /* 0x000fe200078e0028 */
[----:B------:R-:W-:Y:S02]  /*9320*/  SHF.R.U32.HI R5, RZ, 0x2, R34 ;  /* 0x00000002ff057819 */ /* 0x000fe40000011622 */
[----:B------:R-:W-:Y:S01]  /*9330*/  IADD3 R34, R34, c[0x0][0x174], RZ ;  /* 0x00005d0022227a10 */ /* 0x000fe20007ffe0ff */
[----:B------:R-:W-:Y:S02]  /*9340*/  IMAD.WIDE.U32 R20, R21, 0x10, R40 ;  /* 0x0000001015147825 */ /* 0x000fe400078e0028 */
[----:B------:R-:W2:Y:S01]  /*9350*/  LDG.E.128 R12, [R12.64] ;  /* 0x000000240c0c7981 */ /* 0x000ea2000c1e1d00 */
[----:B------:R-:W-:Y:S01]  /*9360*/  SHF.R.U32.HI R9, RZ, 0x2, R34 ;  /* 0x00000002ff097819 */ /* 0x000fe20000011622 */
[----:B------:R-:W-:-:S02]  /*9370*/  IMAD.WIDE.U32 R4, R5, 0x10, R40 ;  /* 0x0000001005047825 */ /* 0x000fc400078e0028 */
[----:B------:R-:W3:Y:S02]  /*9380*/  LDG.E.128 R20, [R20.64] ;  /* 0x0000002414147981 */ /* 0x000ee4000c1e1d00 */
[----:B------:R-:W-:Y:S02]  /*9390*/  IMAD.WIDE.U32 R8, R9, 0x10, R40 ;  /* 0x0000001009087825 */ /* 0x000fe400078e0028 */
        /* <DEDUP_REMOVED lines=23> */
.L_x_853:
[----:B------:R-:W-:Y:S05]  /*9510*/  BSYNC B0 ;  /* 0x0000000000007941 */ /* 0x000fea0003800000 */
.L_x_852:
        /* <DEDUP_REMOVED lines=23> */
.L_x_856:
[----:B------:R-:W-:Y:S05]  /*9690*/  BSYNC B0 ;  /* 0x0000000000007941 */ /* 0x000fea0003800000 */
.L_x_855:
        /* <DEDUP_REMOVED lines=26> */
.L_x_858:
[----:B------:R-:W-:Y:S05]  /*9840*/  BSYNC B0 ;  /* 0x0000000000007941 */ /* 0x000fea0003800000 */
.L_x_857:
        /* <DEDUP_REMOVED lines=12> */
.L_x_812:
[----:B------:R-:W-:Y:S05]  /*9910*/  BSYNC B6 ;  /* 0x0000000000067941 */ /* 0x000fea0003800000 */
.L_x_811:
        /* <DEDUP_REMOVED lines=8> */
[----:B-1----:R-:W-:-:S05]  /*99a0*/  IMAD.U32 R3, RZ, RZ, UR4 ;  /* 0x00000004ff037e24 */ /* 0x002fca000f8e00ff */
.L_x_860:
[----:B------:R-:W-:Y:S01]  /*99b0*/  IADD3 R4, R2, R3, RZ ;  /* 0x0000000302047210 */ /* 0x000fe20007ffe0ff */
[----:B------:R-:W-:Y:S01]  /*99c0*/  WARPSYNC 0xffffffff ;  /* 0xffffffff00007948 */ /* 0x000fe20003800000 */
[----:B------:R-:W-:Y:S02]  /*99d0*/  BAR.SYNC.DEFER_BLOCKING 0x0 ;  /* 0x0000000000007b1d */ /* 0x000fe40000010000 */
        /* <DEDUP_REMOVED lines=12> */
.L_x_859:
[----:B-1----:R-:W-:-:S13]  /*9aa0*/  ISETP.NE.AND P0, PT, RZ, c[0x0][0x180], PT ;  /* 0x00006000ff007a0c */ /* 0x002fda0003f05270 */
[----:B------:R-:W-:Y:S05]  /*9ab0*/  @!P0 BRA `(.L_x_861) ;  /* 0x000002c000008947 */ /* 0x000fea0003800000 */
[----:B------:R-:W-:Y:S01]  /*9ac0*/  MOV R3, c[0x0][0x0] ;  /* 0x0000000000037a02 */ /* 0x000fe20000000f00 */
[----:B------:R-:W-:-:S03]  /*9ad0*/  IMAD.MOV.U32 R0, RZ, RZ, c[0x0][0x0] ;  /* 0x00000000ff007624 */ /* 0x000fc600078e00ff */
[----:B------:R-:W-:-:S13]  /*9ae0*/  ISETP.GT.AND P0, PT, R3, 0x20, PT ;  /* 0x000000200300780c */ /* 0x000fda0003f04270 */
[----:B------:R-:W-:Y:S05]  /*9af0*/  @!P0 BRA `(.L_x_862) ;  /* 0x0000018000008947 */ /* 0x000fea0003800000 */
[----:B------:R-:W-:Y:S01]  /*9b00*/  IMAD R8, R2, c[0x0][0x0], R17 ;  /* 0x0000000002087a24 */ /* 0x000fe200078e0211 */
[----:B------:R-:W-:-:S04]  /*9b10*/  LEA.HI R0, R3, c[0x0][0x0], RZ, 0x1 ;  /* 0x0000000003007a11 */ /* 0x000fc800078f08ff */
[----:B------:R1:W-:Y:S01]  /*9b20*/  STS.128 [R8.X16+0x10], R24 ;  /* 0x0000101808007388 */ /* 0x0003e2000000cc00 */
[----:B------:R-:W-:Y:S01]  /*9b30*/  SHF.R.S32.HI R3, RZ, 0x1, R0 ;  /* 0x00000001ff037819 */ /* 0x000fe20000011400 */
[----:B------:R-:W-:-:S03]  /*9b40*/  HFMA2.MMA R0, -RZ, RZ, 0, 1.9073486328125e-06 ;  /* 0x00000020ff007435 */ /* 0x000fc600000001ff */
[----:B------:R-:W-:-:S13]  /*9b50*/  ISETP.GE.AND P0, PT, R3, 0x20, PT ;  /* 0x000000200300780c */ /* 0x000fda0003f06270 */
[----:B------:R-:W-:Y:S05]  /*9b60*/  @!P0 BRA `(.L_x_862) ;  /* 0x0000011000008947 */ /* 0x000fea0003800000 */
[----:B-1----:R-:W-:Y:S02]  /*9b70*/  LEA R10, R8, 0x10, 0x4 ;  /* 0x00000010080a7811 */ /* 0x002fe400078e20ff */
.L_x_863:
[----:B------:R-:W-:Y:S01]  /*9b80*/  IADD3 R0, R17, R3, RZ ;  /* 0x0000000311007210 */ /* 0x000fe20007ffe0ff */
[----:B------:R-:W-:Y:S01]  /*9b90*/  WARPSYNC 0xffffffff ;  /* 0xffffffff00007948 */ /* 0x000fe20003800000 */
[----:B------:R-:W-:Y:S02]  /*9ba0*/  BAR.SYNC.DEFER_BLOCKING 0x0 ;  /* 0x0000000000007b1d */ /* 0x000fe40000010000 */
[----:B------:R-:W-:-:S04]  /*9bb0*/  ISETP.GE.U32.AND P0, PT, R0, c[0x0][0x0], PT ;  /* 0x0000000000007a0c */ /* 0x000fc80003f06070 */
[----:B------:R-:W-:-:S13]  /*9bc0*/  ISETP.GE.U32.OR P0, PT, R17, R3, P0 ;  /* 0x000000031100720c */ /* 0x000fda0000706470 */
[----:B------:R-:W-:Y:S01]  /*9bd0*/  @!P0 IMAD R0, R3, 0x10, R10 ;  /* 0x0000001003008824 */ /* 0x000fe200078e020a */
        /* <DEDUP_REMOVED lines=9> */
[----:B------:R-:W-:-:S04]  /*9c70*/  MOV R0, 0x20 ;  /* 0x0000002000007802 */ /* 0x000fc80000000f00 */
.L_x_862:
[----:B-1----:R-:W-:Y:S01]  /*9c80*/  ISETP.GE.AND P0, PT, R0, 0x2, PT ;  /* 0x000000020000780c */ /* 0x002fe20003f06270 */
[----:B------:R-:W-:Y:S01]  /*9c90*/  WARPSYNC 0xffffffff ;  /* 0xffffffff00007948 */ /* 0x000fe20003800000 */
[----:B------:R-:W-:Y:S11]  /*9ca0*/  BAR.SYNC.DEFER_BLOCKING 0x0 ;  /* 0x0000000000007b1d */ /* 0x000ff60000010000 */
[----:B------:R-:W-:Y:S05]  /*9cb0*/  @!P0 BRA `(.L_x_861) ;  /* 0x000000c000008947 */ /* 0x000fea0003800000 */
[----:B------:R-:W-:-:S07]  /*9cc0*/  HFMA2.MMA R3, -RZ, RZ, 0, 5.9604644775390625e-08 ;  /* 0x00000001ff037435 */ /* 0x000fce00000001ff */
.L_x_864:
[----:B------:R-:W1:Y:S04]  /*9cd0*/  SHFL.DOWN PT, R5, R24, R3, 0x1f ;  /* 0x08001f0318057589 */ /* 0x000e6800000e0000 */
[----:B------:R-:W2:Y:S04]  /*9ce0*/  SHFL.DOWN PT, R4, R25, R3, 0x1f ;  /* 0x08001f0319047589 */ /* 0x000ea800000e0000 */
[----:B------:R-:W3:Y:S04]  /*9cf0*/  SHFL.DOWN PT, R7, R26, R3, 0x1f ;  /* 0x08001f031a077589 */ /* 0x000ee800000e0000 */
[----:B------:R4:W5:Y:S02]  /*9d00*/  SHFL.DOWN PT, R6, R27, R3, 0x1f ;  /* 0x08001f031b067589 */ /* 0x00096400000e0000 */
[----:B----4-:R-:W-:-:S02]  /*9d10*/  IMAD.SHL.U32 R3, R3, 0x2, RZ ;  /* 0x0000000203037824 */ /* 0x010fc400078e00ff */
[----:B-1----:R-:W-:-:S03]  /*9d20*/  FADD.FTZ R24, R5, R24 ;  /* 0x0000001805187221 */ /* 0x002fc60000010000 */
[----:B------:R-:W-:Y:S01]  /*9d30*/  ISETP.GE.AND P0, PT, R3, R0, PT ;  /* 0x000000000300720c */ /* 0x000fe20003f06270 */
[----:B--2---:R-:W-:Y:S02]  /*9d40*/  FADD.FTZ R25, R4, R25 ;  /* 0x0000001904197221 */ /* 0x004fe40000010000 */
[----:B---3--:R-:W-:Y:S02]  /*9d50*/  FADD.FTZ R26, R7, R26 ;  /* 0x0000001a071a7221 */ /* 0x008fe40000010000 */
[----:B-----5:R-:W-:-:S08]  /*9d60*/  FADD.FTZ R27, R6, R27 ;  /* 0x0000001b061b7221 */ /* 0x020fd00000010000 */
[----:B------:R-:W-:Y:S05]  /*9d70*/  @!P0 BRA `(.L_x_864) ;  /* 0xffffff5000008947 */ /* 0x000fea000383ffff */
.L_x_861:
[----:B------:R-:W-:Y:S01]  /*9d80*/  ISETP.NE.AND P1, PT, RZ, c[0x0][0x33c], PT ;  /* 0x0000cf00ff007a0c */ /* 0x000fe20003f25270 */
[----:B------:R-:W-:Y:S01]  /*9d90*/  HFMA2.MMA R28, -RZ, RZ, 0, 0 ;  /* 0x00000000ff1c7435 */ /* 0x000fe200000001ff */
[----:B------:R-:W-:-:S11]  /*9da0*/  MOV R23, RZ ;  /* 0x000000ff00177202 */ /* 0x000fd60000000f00 */
[----:B------:R-:W-:Y:S05]  /*9db0*/  @!P1 BRA `(.L_x_865) ;  /* 0x00000c8000009947 */ /* 0x000fea0003800000 */
[----:B------:R-:W-:Y:S01]  /*9dc0*/  MOV R5, R19 ;  /* 0x0000001300057202 */ /* 0x000fe20000000f00 */
        /* <DEDUP_REMOVED lines=199> */
.L_x_865:
        /* <DEDUP_REMOVED lines=202> */
.L_x_866:
[----:B------:R-:W-:Y:S02]  /*b6e0*/  IADD3 R8, P0, R23, c[0x0][0x540], RZ ;  /* 0x0001500017087a10 */ /* 0x000fe40007f1e0ff */
[----:B------:R-:W-:Y:S02]  /*b6f0*/  MOV R16, RZ ;  /* 0x000000ff00107202 */ /* 0x000fe40000000f00 */
[----:B------:R-:W-:Y:S01]  /*b700*/  MOV R22, RZ ;  /* 0x000000ff00167202 */ /* 0x000fe20000000f00 */
[----:B------:R-:W-:Y:S01]  /*b710*/  IMAD.X R9, RZ, RZ, c[0x0][0x544], P0 ;  /* 0x00015100ff097624 */ /* 0x000fe200000e06ff */
        /* <DEDUP_REMOVED lines=200> */
.L_x_867:
        /* <DEDUP_REMOVED lines=202> */
.L_x_868:
        /* <DEDUP_REMOVED lines=217> */
.L_x_870:
        /* <DEDUP_REMOVED lines=202> */
.L_x_871:
        /* <DEDUP_REMOVED lines=204> */
.L_x_872:
        /* <DEDUP_REMOVED lines=202> */
.L_x_873:
        /* <DEDUP_REMOVED lines=11> */
.L_x_875:
[----:B------:R-:W-:Y:S05]  /*10480*/  BSYNC B0 ;  /* 0x0000000000007941 */ /* 0x000fea0003800000 */
.L_x_874:
        /* <DEDUP_REMOVED lines=11> */
[----:B------:R1:W-:Y:S04]  /*10540*/  STG.E [R8.64], R24 ;  /* 0x0000001808007986 */ /* 0x0003e8000c101924 */
[----:B------:R1:W-:Y:S04]  /*10550*/  STG.E [R8.64+0x4], R25 ;  /* 0x0000041908007986 */ /* 0x0003e8000c101924 */
[----:B------:R1:W-:Y:S04]  /*10560*/  STG.E [R8.64+0x8], R26 ;  /* 0x0000081a08007986 */ /* 0x0003e8000c101924 */
[----:B------:R1:W-:Y:S02]  /*10570*/  STG.E [R8.64+0xc], R27 ;  /* 0x00000c1b08007986 */ /* 0x0003e4000c101924 */
.L_x_877:
[----:B------:R-:W-:Y:S05]  /*10580*/  BSYNC B0 ;  /* 0x0000000000007941 */ /* 0x000fea0003800000 */
.L_x_876:
        /* <DEDUP_REMOVED lines=17> */
[----:B------:R-:W-:-:S04]  /*106a0*/  IMAD.MOV.U32 R9, RZ, RZ, 0x4 ;  /* 0x00000004ff097424 */ /* 0x000fc800078e00ff */
[----:B------:R-:W-:-:S08]  /*106b0*/  IMAD.WIDE.U32 R8, R0, R9, c[0x0][0x560] ;  /* 0x0001580000087625 */ /* 0x000fd000078e0009 */
        /* <DEDUP_REMOVED lines=12> */
.L_x_879:
[----:B------:R-:W-:Y:S05]  /*10780*/  BSYNC B0 ;  /* 0x0000000000007941 */ /* 0x000fea0003800000 */
.L_x_878:
        /* <DEDUP_REMOVED lines=22> */
[----:B------:R-:W-:-:S13]  /*108f0*/  ISETP.GE.U32.AND P0, PT, R11, c[0x0][0x17c], PT ;  /* 0x00005f000b007a0c */ /* 0x000fda0003f06070 */
[----:B------:R-:W-:Y:S05]  /*10900*/  @P0 BRA `(.L_x_883) ;  /* 0x0000012000000947 */ /* 0x000fea0003800000 */
[----:B------:R-:W-:Y:S01]  /*10910*/  MOV R25, c[0x0][0x164] ;  /* 0x0000590000197a02 */ /* 0x000fe20000000f00 */
[----:B------:R-:W-:Y:S01]  /*10920*/  IMAD.MOV.U32 R27, RZ, RZ, c[0x0][0x164] ;  /* 0x00005900ff1b7624 */ /* 0x000fe200078e00ff */
[----:B------:R-:W-:Y:S02]  /*10930*/  MOV R26, c[0x0][0x164] ;  /* 0x00005900001a7a02 */ /* 0x000fe40000000f00 */
.L_x_884:
[----:B------:R-:W-:Y:S01]  /*10940*/  HFMA2.MMA R9, -RZ, RZ, 0, 9.5367431640625e-07 ;  /* 0x00000010ff097435 */ /* 0x000fe200000001ff */
[----:B------:R-:W-:-:S09]  /*10950*/  IMAD R8, R0, c[0x0][0x10], R11 ;  /* 0x0000040000087a24 */ /* 0x000fd200078e020b */
[----:B------:R-:W-:-:S05]  /*10960*/  IMAD.WIDE.U32 R8, R8, R9, c[0x0][0x558] ;  /* 0x0001560008087625 */ /* 0x000fca00078e0009 */
[----:B------:R-:W2:Y:S04]  /*10970*/  LDG.E R23, [R8.64] ;  /* 0x0000002408177981 */ /* 0x000ea8000c1e1900 */
[----:B------:R-:W3:Y:S04]  /*10980*/  LDG.E R10, [R8.64+0x4] ;  /* 0x00000424080a7981 */ /* 0x000ee8000c1e1900 */
[----:B------:R-:W4:Y:S04]  /*10990*/  LDG.E R29, [R8.64+0x8] ;  /* 0x00000824081d7981 */ /* 0x000f28000c1e1900 */
[----:B------:R-:W5:Y:S01]  /*109a0*/  LDG.E R28, [R8.64+0xc] ;  /* 0x00000c24081c7981 */ /* 0x000f62000c1e1900 */
[----:B------:R-:W-:-:S05]  /*109b0*/  MOV R30, c[0x0][0x0] ;  /* 0x00000000001e7a02 */ /* 0x000fca0000000f00 */
[----:B------:R-:W-:-:S05]  /*109c0*/  IMAD R11, R30, c[0x0][0x4], R11 ;  /* 0x000001001e0b7a24 */ /* 0x000fca00078e020b */
[----:B------:R-:W-:Y:S01]  /*109d0*/  ISETP.GE.U32.AND P0, PT, R11, c[0x0][0x17c], PT ;  /* 0x00005f000b007a0c */ /* 0x000fe20003f06070 */
[----:B--2---:R-:W-:Y:S02]  /*109e0*/  FADD.FTZ R24, R23, R24 ;  /* 0x0000001817187221 */ /* 0x004fe40000010000 */
[----:B---3--:R-:W-:Y:S02]  /*109f0*/  FADD.FTZ R25, R10, R25 ;  /* 0x000000190a197221 */ /* 0x008fe40000010000 */
[----:B----4-:R-:W-:Y:S02]  /*10a00*/  FADD.FTZ R26, R29, R26 ;  /* 0x0000001a1d1a7221 */ /* 0x010fe40000010000 */
[----:B-----5:R-:W-:-:S06]  /*10a10*/  FADD.FTZ R27, R28, R27 ;  /* 0x0000001b1c1b7221 */ /* 0x020fcc0000010000 */
[----:B------:R-:W-:Y:S05]  /*10a20*/  @!P0 BRA `(.L_x_884) ;  /* 0xffffff1000008947 */ /* 0x000fea000383ffff */
.L_x_883:
[----:B------:R-:W-:Y:S05]  /*10a30*/  BSYNC B1 ;  /* 0x0000000000017941 */ /* 0x000fea0003800000 */
.L_x_882:
[----:B------:R-:W-:Y:S05]  /*10a40*/  BRA `(.L_x_885) ;  /* 0x0000018000007947 */ /* 0x000fea0003800000 */
.L_x_881:
[----:B------:R-:W-:Y:S01]  /*10a50*/  ISETP.GE.U32.AND P0, PT, R2, c[0x0][0x17c], PT ;  /* 0x00005f0002007a0c */ /* 0x000fe20003f06070 */
[----:B------:R-:W-:Y:S01]  /*10a60*/  IMAD.MOV.U32 R25, RZ, RZ, c[0x0][0x164] ;  /* 0x00005900ff197624 */ /* 0x000fe200078e00ff */
[----:B------:R-:W-:Y:S02]  /*10a70*/  MOV R26, c[0x0][0x164] ;  /* 0x00005900001a7a02 */ /* 0x000fe40000000f00 */
[----:B------:R-:W-:-:S09]  /*10a80*/  MOV R27, c[0x0][0x164] ;  /* 0x00005900001b7a02 */ /* 0x000fd20000000f00 */
[----:B------:R-:W-:Y:S05]  /*10a90*/  @P0 BRA `(.L_x_885) ;  /* 0x0000013000000947 */ /* 0x000fea0003800000 */
[----:B------:R-:W-:Y:S01]  /*10aa0*/  IMAD.MOV.U32 R11, RZ, RZ, R2 ;  /* 0x000000ffff0b7224 */ /* 0x000fe200078e0002 */
[----:B------:R-:W-:Y:S01]  /*10ab0*/  MOV R25, c[0x0][0x164] ;  /* 0x0000590000197a02 */ /* 0x000fe20000000f00 */
[----:B------:R-:W-:Y:S01]  /*10ac0*/  IMAD.MOV.U32 R27, RZ, RZ, c[0x0][0x164] ;  /* 0x00005900ff1b7624 */ /* 0x000fe200078e00ff */
[----:B------:R-:W-:Y:S02]  /*10ad0*/  MOV R26, c[0x0][0x164] ;  /* 0x00005900001a7a02 */ /* 0x000fe40000000f00 */
.L_x_886:
[----:B------:R-:W-:Y:S01]  /*10ae0*/  HFMA2.MMA R9, -RZ, RZ, 0, 9.5367431640625e-07 ;  /* 0x00000010ff097435 */ /* 0x000fe200000001ff */
[----:B------:R-:W-:-:S04]  /*10af0*/  IMAD R8, R0, c[0x0][0x10], R11 ;  /* 0x0000040000087a24 */ /* 0x000fc800078e020b */
[----:B------:R-:W-:-:S05]  /*10b00*/  IMAD R8, R8, c[0x0][0x0], R17 ;  /* 0x0000000008087a24 */ /* 0x000fca00078e0211 */
[----:B------:R-:W-:-:S05]  /*10b10*/  IMAD.WIDE.U32 R8, R8, R9, c[0x0][0x558] ;  /* 0x0001560008087625 */ /* 0x000fca00078e0009 */
[----:B------:R-:W2:Y:S04]  /*10b20*/  LDG.E R23, [R8.64] ;  /* 0x0000002408177981 */ /* 0x000ea8000c1e1900 */
[----:B------:R-:W3:Y:S04]  /*10b30*/  LDG.E R10, [R8.64+0x4] ;  /* 0x00000424080a7981 */ /* 0x000ee8000c1e1900 */
[----:B------:R-:W4:Y:S04]  /*10b40*/  LDG.E R29, [R8.64+0x8] ;  /* 0x00000824081d7981 */ /* 0x000f28000c1e1900 */
[----:B------:R-:W5:Y:S01]  /*10b50*/  LDG.E R28, [R8.64+0xc] ;  /* 0x00000c24081c7981 */ /* 0x000f62000c1e1900 */
[----:B------:R-:W-:-:S04]  /*10b60*/  IADD3 R11, R11, c[0x0][0x4], RZ ;  /* 0x000001000b0b7a10 */ /* 0x000fc80007ffe0ff */
[----:B------:R-:W-:Y:S01]  /*10b70*/  ISETP.GE.U32.AND P0, PT, R11, c[0x0][0x17c], PT ;  /* 0x00005f000b007a0c */ /* 0x000fe20003f06070 */
[----:B--2---:R-:W-:Y:S02]  /*10b80*/  FADD.FTZ R24, R23, R24 ;  /* 0x0000001817187221 */ /* 0x004fe40000010000 */
[----:B---3--:R-:W-:Y:S02]  /*10b90*/  FADD.FTZ R25, R10, R25 ;  /* 0x000000190a197221 */ /* 0x008fe40000010000 */
[----:B----4-:R-:W-:Y:S02]  /*10ba0*/  FADD.FTZ R26, R29, R26 ;  /* 0x0000001a1d1a7221 */ /* 0x010fe40000010000 */
[----:B-----5:R-:W-:-:S06]  /*10bb0*/  FADD.FTZ R27, R28, R27 ;  /* 0x0000001b1c1b7221 */ /* 0x020fcc0000010000 */
[----:B------:R-:W-:Y:S05]  /*10bc0*/  @!P0 BRA `(.L_x_886) ;  /* 0xffffff1000008947 */ /* 0x000fea000383ffff */
.L_x_885:
[----:B------:R-:W-:Y:S05]  /*10bd0*/  BSYNC B0 ;  /* 0x0000000000007941 */ /* 0x000fea0003800000 */
.L_x_880:
[----:B------:R-:W-:Y:S01]  /*10be0*/  IMAD R0, R2, c[0x0][0x0], R17 ;  /* 0x0000000002007a24 */ /* 0x000fe200078e0211 */
[----:B------:R-:W-:Y:S01]  /*10bf0*/  ULDC UR4, c[0x0][0x4] ;  /* 0x0000010000047ab9 */ /* 0x000fe20000000800 */
[----:B------:R-:W-:Y:S01]  /*10c00*/  ISETP.NE.AND P2, PT, RZ, c[0x0][0x180], PT ;  /* 0x00006000ff007a0c */ /* 0x000fe20003f45270 */
[----:B------:R-:W-:Y:S02]  /*10c10*/  USHF.R.U32.HI UR4, URZ, 0x1, UR4 ;  /* 0x000000013f047899 */ /* 0x000fe40008011604 */
[----:B------:R1:W-:Y:S04]  /*10c20*/  STS.128 [R0.X16+0x10], R24 ;  /* 0x0000101800007388 */ /* 0x0003e8000000cc00 */
[----:B------:R-:W-:-:S13]  /*10c30*/  ISETP.NE.AND P0, PT, RZ, UR4, PT ;  /* 0x00000004ff007c0c */ /* 0x000fda000bf05270 */
[----:B------:R-:W-:Y:S05]  /*10c40*/  @!P0 BRA `(.L_x_887) ;  /* 0x000000f000008947 */ /* 0x000fea0003800000 */
[----:B-1----:R-:W-:-:S05]  /*10c50*/  MOV R23, UR4 ;  /* 0x0000000400177c02 */ /* 0x002fca0008000f00 */
.L_x_888:
[----:B------:R-:W-:Y:S01]  /*10c60*/  IMAD.IADD R8, R2, 0x1, R23 ;  /* 0x0000000102087824 */ /* 0x000fe200078e0217 */
[----:B------:R-:W-:Y:S04]  /*10c70*/  BAR.SYNC.DEFER_BLOCKING 0x0 ;  /* 0x0000000000007b1d */ /* 0x000fe80000010000 */
        /* <DEDUP_REMOVED lines=12> */
.L_x_887:
        /* <DEDUP_REMOVED lines=13> */
.L_x_891:
[----:B------:R-:W-:Y:S01]  /*10e10*/  IADD3 R8, R17, R2, RZ ;  /* 0x0000000211087210 */ /* 0x000fe20007ffe0ff */
[----:B------:R-:W-:Y:S03]  /*10e20*/  BAR.SYNC.DEFER_BLOCKING 0x0 ;  /* 0x0000000000007b1d */ /* 0x000fe60000010000 */
[----:B------:R-:W-:-:S04]  /*10e30*/  ISETP.GE.U32.AND P0, PT, R8, c[0x0][0x0], PT ;  /* 0x0000000008007a0c */ /* 0x000fc80003f06070 */
[----:B------:R-:W-:-:S13]  /*10e40*/  ISETP.GE.U32.OR P0, PT, R17, R2, P0 ;  /* 0x000000021100720c */ /* 0x000fda0000706470 */
[----:B------:R-:W-:Y:S01]  /*10e50*/  @!P0 IMAD R8, R2, 0x10, R23 ;  /* 0x0000001002088824 */ /* 0x000fe200078e0217 */
[----:B------:R-:W-:-:S05]  /*10e60*/  SHF.R.S32.HI R2, RZ, 0x1, R2 ;  /* 0x00000001ff027819 */ /* 0x000fca0000011402 */
        /* <DEDUP_REMOVED lines=8> */
[----:B------:R-:W-:-:S09]  /*10ef0*/  HFMA2.MMA R2, -RZ, RZ, 0, 1.9073486328125e-06 ;  /* 0x00000020ff027435 */ /* 0x000fd200000001ff */
.L_x_890:
[----:B-1----:R-:W-:Y:S01]  /*10f00*/  BAR.SYNC.DEFER_BLOCKING 0x0 ;  /* 0x0000000000007b1d */ /* 0x002fe20000010000 */
[----:B------:R-:W-:-:S13]  /*10f10*/  ISETP.GE.AND P0, PT, R2, 0x2, PT ;  /* 0x000000020200780c */ /* 0x000fda0003f06270 */
[----:B------:R-:W-:Y:S05]  /*10f20*/  @!P0 BRA `(.L_x_889) ;  /* 0x000000c000008947 */ /* 0x000fea0003800000 */
[----:B------:R-:W-:-:S05]  /*10f30*/  MOV R9, 0x1 ;  /* 0x0000000100097802 */ /* 0x000fca0000000f00 */
.L_x_892:
        /* <DEDUP_REMOVED lines=11> */
.L_x_889:
        /* <DEDUP_REMOVED lines=10> */
[----:B------:R-:W3:Y:S04]  /*11090*/  LDG.E R0, [R4.64+0x4] ;  /* 0x0000042404007981 */ /* 0x000ee8000c1e1900 */
[----:B------:R-:W4:Y:S04]  /*110a0*/  LDG.E R7, [R4.64+0x8] ;  /* 0x0000082404077981 */ /* 0x000f28000c1e1900 */
[----:B------:R-:W5:Y:S01]  /*110b0*/  LDG.E R2, [R4.64+0xc] ;  /* 0x00000c2404027981 */ /* 0x000f62000c1e1900 */
[----:B--2---:R-:W-:-:S02]  /*110c0*/  FADD.FTZ R24, R24, R3 ;  /* 0x0000000318187221 */ /* 0x004fc40000010000 */
[----:B---3--:R-:W-:Y:S02]  /*110d0*/  FADD.FTZ R25, R25, R0 ;  /* 0x0000000019197221 */ /* 0x008fe40000010000 */
[----:B----4-:R-:W-:Y:S02]  /*110e0*/  FADD.FTZ R26, R26, R7 ;  /* 0x000000071a1a7221 */ /* 0x010fe40000010000 */
[----:B-----5:R-:W-:Y:S02]  /*110f0*/  FADD.FTZ R27, R27, R2 ;  /* 0x000000021b1b7221 */ /* 0x020fe40000010000 */
.L_x_894:
[----:B------:R-:W-:Y:S05]  /*11100*/  @!P1 BRA `(.L_x_895) ;  /* 0x0000067000009947 */ /* 0x000fea0003800000 */
[----:B------:R-:W-:Y:S01]  /*11110*/  HFMA2.MMA R17, -RZ, RZ, 0, 5.9604644775390625e-08 ;  /* 0x00000001ff117435 */ /* 0x000fe200000001ff */
[----:B------:R-:W-:-:S09]  /*11120*/  FMUL.FTZ R29, R24, c[0x0][0x160] ;  /* 0x00005800181d7a20 */ /* 0x000fd20000410000 */
[----:B------:R-:W-:-:S04]  /*11130*/  ISETP.NE.AND P0, PT, R17, c[0x0][0x574], PT ;  /* 0x00015d0011007a0c */ /* 0x000fc80003f05270 */
[----:B------:R-:W-:-:S09]  /*11140*/  P2R R0, PR, RZ, 0x1 ;  /* 0x00000001ff007803 */ /* 0x000fd20000000000 */
        /* <DEDUP_REMOVED lines=20> */
.L_x_896:
[----:B------:R-:W-:Y:S01]  /*11290*/  IADD3 R22, P0, R22, c[0x0][0x540], RZ ;  /* 0x0001500016167a10 */ /* 0x000fe20007f1e0ff */
[----:B------:R-:W-:Y:S01]  /*112a0*/  FMUL.FTZ R25, R25, c[0x0][0x160] ;  /* 0x0000580019197a20 */ /* 0x000fe20000410000 */
[----:B------:R-:W-:Y:S02]  /*112b0*/  ISETP.NE.AND P6, PT, R17, c[0x0][0x574], PT ;  /* 0x00015d0011007a0c */ /* 0x000fe40003fc5270 */
[----:B------:R-:W-:-:S05]  /*112c0*/  IADD3.X R23, RZ, c[0x0][0x544], RZ, P0, !PT ;  /* 0x00015100ff177a10 */ /* 0x000fca00007fe4ff */
[----:B------:R1:W-:Y:S06]  /*112d0*/  STG.E [R22.64], R29 ;  /* 0x0000001d16007986 */ /* 0x0003ec000c101924 */
[----:B------:R-:W-:Y:S05]  /*112e0*/  @!P6 BRA `(.L_x_897) ;  /* 0x000001300000e947 */ /* 0x000fea0003800000 */
[----:B------:R-:W-:Y:S01]  /*112f0*/  MOV R2, 0x0 ;  /* 0x0000000000027802 */ /* 0x000fe20000000f00 */
[----:B------:R-:W-:Y:S01]  /*11300*/  HFMA2.MMA R8, -RZ, RZ, 0, 4.4763088226318359375e-05 ;  /* 0x000002efff087435 */ /* 0x000fe200000001ff */
[----:B------:R-:W-:Y:S01]  /*11310*/  IMAD.MOV.U32 R4, RZ, RZ, c[0x4][0x590] ;  /* 0x01016400ff047624 */ /* 0x000fe200078e00ff */
[----:B------:R-:W-:Y:S01]  /*11320*/  HFMA2.MMA R12, -RZ, RZ, 0, 5.9604644775390625e-08 ;  /* 0x00000001ff0c7435 */ /* 0x000fe200000001ff */
[----:B------:R-:W-:Y:S01]  /*11330*/  MOV R5, c[0x4][0x594] ;  /* 0x0101650000057a02 */ /* 0x000fe20000000f00 */
[----:B------:R-:W-:Y:S01]  /*11340*/  IMAD.MOV.U32 R7, RZ, RZ, c[0x4][0x57c] ;  /* 0x01015f00ff077624 */ /* 0x000fe200078e00ff */
[----:B------:R-:W2:Y:S01]  /*11350*/  LDC.64 R2, c[0x4][R2] ;  /* 0x0100000002027b82 */ /* 0x000ea20000000a00 */
[----:B------:R-:W-:Y:S01]  /*11360*/  MOV R6, c[0x4][0x578] ;  /* 0x01015e0000067a02 */ /* 0x000fe20000000f00 */
[----:B------:R-:W-:Y:S01]  /*11370*/  IMAD.MOV.U32 R11, RZ, RZ, c[0x4][0x3fc] ;  /* 0x0100ff00ff0b7624 */ /* 0x000fe200078e00ff */
[----:B------:R-:W-:-:S02]  /*11380*/  MOV R10, c[0x4][0x3f8] ;  /* 0x0100fe00000a7a02 */ /* 0x000fc40000000f00 */
[----:B------:R-:W-:-:S03]  /*11390*/  MOV R13, RZ ;  /* 0x000000ff000d7202 */ /* 0x000fc60000000f00 */
[----:B------:R-:W-:Y:S01]  /*113a0*/  LEPC R14 ;  /* 0x00000000000e734e */ /* 0x000fe20000000000 */
[----:B------:R-:W-:Y:S02]  /*113b0*/  MOV R9, 0x11420 ;  /* 0x0001142000097802 */ /* 0x000fe40000000f00 */
[----:B------:R-:W-:Y:S02]  /*113c0*/  MOV R20, 0x113a0 ;  /* 0x000113a000147802 */ /* 0x000fe40000000f00 */
[----:B------:R-:W-:Y:S02]  /*113d0*/  MOV R21, 0x0 ;  /* 0x0000000000157802 */ /* 0x000fe40000000f00 */
[----:B------:R-:W-:Y:S02]  /*113e0*/  MOV R0, 0x0 ;  /* 0x0000000000007802 */ /* 0x000fe40000000f00 */
[----:B------:R-:W-:-:S04]  /*113f0*/  IADD3 R20, P0, P1, -R20, R9, R14 ;  /* 0x0000000914147210 */ /* 0x000fc8000791e10e */
[----:B------:R-:W-:-:S04]  /*11400*/  IADD3.X R21, ~R0, R21, R15, P0, P1 ;  /* 0x0000001500157210 */ /* 0x000fc800007e250f */
[----:B012---:R-:W-:Y:S05]  /*11410*/  CALL.ABS.NOINC R2 ;  /* 0x0000000002007343 */ /* 0x007fea0003c00000 */
.L_x_897:
[----:B------:R-:W-:Y:S01]  /*11420*/  IADD3 R2, P0, R19, c[0x0][0x540], RZ ;  /* 0x0001500013027a10 */ /* 0x000fe20007f1e0ff */
[----:B-1----:R-:W-:Y:S01]  /*11430*/  FMUL.FTZ R23, R26, c[0x0][0x160] ;  /* 0x000058001a177a20 */ /* 0x002fe20000410000 */
[----:B------:R-:W-:-:S03]  /*11440*/  ISETP.NE.AND P6, PT, R17, c[0x0][0x574], PT ;  /* 0x00015d0011007a0c */ /* 0x000fc60003fc5270 */
[----:B------:R-:W-:-:S05]  /*11450*/  IMAD.X R3, RZ, RZ, c[0x0][0x544], P0 ;  /* 0x00015100ff037624 */ /* 0x000fca00000e06ff */
[----:B------:R1:W-:Y:S05]  /*11460*/  STG.E [R2.64], R25 ;  /* 0x0000001902007986 */ /* 0x0003ea000c101924 */
[----:B------:R-:W-:Y:S05]  /*11470*/  @!P6 BRA `(.L_x_898) ;  /* 0x000001300000e947 */ /* 0x000fea0003800000 */
[----:B------:R-:W-:Y:S01]  /*11480*/  MOV R0, 0x0 ;  /* 0x0000000000007802 */ /* 0x000fe20000000f00 */
[----:B------:R-:W-:Y:S01]  /*11490*/  HFMA2.MMA R8, -RZ, RZ, 0, 4.4763088226318359375e-05 ;  /* 0x000002efff087435 */ /* 0x000fe200000001ff */
[----:B------:R-:W-:Y:S01]  /*114a0*/  MOV R4, c[0x4][0x590] ;  /* 0x0101640000047a02 */ /* 0x000fe20000000f00 */
[----:B------:R-:W-:Y:S01]  /*114b0*/  HFMA2.MMA R12, -RZ, RZ, 0, 5.9604644775390625e-08 ;  /* 0x00000001ff0c7435 */ /* 0x000fe200000001ff */
[----:B-1----:R1:W2:Y:S01]  /*114c0*/  LDC.64 R2, c[0x4][R0] ;  /* 0x0100000000027b82 */ /* 0x0022a20000000a00 */
        /* <DEDUP_REMOVED lines=14> */
.L_x_898:
        /* <DEDUP_REMOVED lines=10> */
[----:B-1----:R1:W3:Y:S01]  /*11650*/  LDC.64 R2, c[0x4][R0] ;  /* 0x0100000000027b82 */ /* 0x0022e20000000a00 */
        /* <DEDUP_REMOVED lines=10> */
[----:B-1----:R-:W-:Y:S02]  /*11700*/  MOV R0, 0x0 ;  /* 0x0000000000007802 */ /* 0x002fe40000000f00 */
[----:B------:R-:W-:-:S04]  /*11710*/  IADD3 R20, P0, P1, -R20, R9, R14 ;  /* 0x0000000914147210 */ /* 0x000fc8000791e10e */
[----:B------:R-:W-:-:S04]  /*11720*/  IADD3.X R21, ~R0, R21, R15, P0, P1 ;  /* 0x0000001500157210 */ /* 0x000fc800007e250f */
[----:B0-23--:R-:W-:Y:S05]  /*11730*/  CALL.ABS.NOINC R2 ;  /* 0x0000000002007343 */ /* 0x00dfea0003c00000 */
.L_x_899:
[----:B------:R-:W-:-:S04]  /*11740*/  IADD3 R16, P0, R16, c[0x0][0x540], RZ ;  /* 0x0001500010107a10 */ /* 0x000fc80007f1e0ff */
[----:B------:R-:W-:-:S05]  /*11750*/  IADD3.X R17, RZ, c[0x0][0x544], RZ, P0, !PT ;  /* 0x00015100ff117a10 */ /* 0x000fca00007fe4ff */
[----:B------:R-:W-:Y:S01]  /*11760*/  STG.E [R16.64], R27 ;  /* 0x0000001b10007986 */ /* 0x000fe2000c101924 */
[----:B------:R-:W-:Y:S05]  /*11770*/  EXIT ;  /* 0x000000000000794d */ /* 0x000fea0003800000 */
.L_x_895:
[----:B------:R-:W-:Y:S04]  /*11780*/  STG.E [R4.64], R24 ;  /* 0x0000001804007986 */ /* 0x000fe8000c101924 */
[----:B------:R-:W-:Y:S04]  /*11790*/  STG.E [R4.64+0x4], R25 ;  /* 0x0000041904007986 */ /* 0x000fe8000c101924 */
[----:B------:R-:W-:Y:S04]  /*117a0*/  STG.E [R4.64+0x8], R26 ;  /* 0x0000081a04007986 */ /* 0x000fe8000c101924 */
[----:B------:R-:W-:Y:S01]  /*117b0*/  STG.E [R4.64+0xc], R27 ;  /* 0x00000c1b04007986 */ /* 0x000fe2000c101924 */
[----:B------:R-:W-:Y:S05]  /*117c0*/  EXIT ;  /* 0x000000000000794d */ /* 0x000fea0003800000 */
.L_x_893:
[----:B------:R-:W-:Y:S01]  /*117d0*/  ISETP.NE.AND P0, PT, RZ, UR38, PT ;  /* 0x00000026ff007c0c */ /* 0x000fe2000bf05270 */
[----:B------:R-:W-:-:S02]  /*117e0*/  ULDC.U8 UR4, c[0x0][0x571] ;  /* 0x00015c4000047ab9 */ /* 0x000fc40000000000 */
[----:B------:R-:W-:-:S10]  /*117f0*/  ISETP.NE.AND P1, PT, RZ, UR4, PT ;  /* 0x00000004ff007c0c */ /* 0x000fd4000bf25270 */
[----:B------:R-:W-:Y:S05]  /*11800*/  @!P0 BRA `(.L_x_900) ;  /* 0x0000008000008947 */ /* 0x000fea0003800000 */
[----:B------:R-:W2:Y:S04]  /*11810*/  LDG.E R3, [R6.64] ;  /* 0x0000002406037981 */ /* 0x000ea8000c1e1900 */
[----:B------:R-:W3:Y:S04]  /*11820*/  LDG.E R0, [R12.64] ;  /* 0x000000240c007981 */ /* 0x000ee8000c1e1900 */
[----:B------:R-:W4:Y:S04]  /*11830*/  LDG.E R5, [R14.64] ;  /* 0x000000240e057981 */ /* 0x000f28000c1e1900 */
[----:B------:R-:W5:Y:S01]  /*11840*/  LDG.E R2, [R20.64] ;  /* 0x0000002414027981 */ /* 0x000f62000c1e1900 */
[----:B--2---:R-:W-:-:S02]  /*11850*/  FADD.FTZ R24, R24, R3 ;  /* 0x0000000318187221 */ /* 0x004fc40000010000 */
[----:B---3--:R-:W-:Y:S02]  /*11860*/  FADD.FTZ R25, R25, R0 ;  /* 0x0000000019197221 */ /* 0x008fe40000010000 */
[----:B----4-:R-:W-:Y:S02]  /*11870*/  FADD.FTZ R26, R26, R5 ;  /* 0x000000051a1a7221 */ /* 0x010fe40000010000 */
[----:B-----5:R-:W-:Y:S02]  /*11880*/  FADD.FTZ R27, R27, R2 ;  /* 0x000000021b1b7221 */ /* 0x020fe40000010000 */
.L_x_900:
        /* <DEDUP_REMOVED lines=25> */
.L_x_902:
        /* <DEDUP_REMOVED lines=12> */
[----:B------:R-:W2:Y:S01]  /*11ae0*/  LDC.64 R2, c[0x4][R2] ;  /* 0x0100000002027b82 */ /* 0x000ea20000000a00 */
        /* <DEDUP_REMOVED lines=12> */
.L_x_903:
[----:B------:R-:W-:Y:S01]  /*11bb0*/  IADD3 R2, P0, R19, c[0x0][0x540], RZ ;  /* 0x0001500013027a10 */ /* 0x000fe20007f1e0ff */
[----:B-1----:R-:W-:Y:S01]  /*11bc0*/  FMUL.FTZ R23, R26, c[0x0][0x160] ;  /* 0x000058001a177a20 */ /* 0x002fe20000410000 */
        /* <DEDUP_REMOVED lines=8> */
[----:B-1----:R1:W2:Y:S01]  /*11c50*/  LDC.64 R2, c[0x4][R0] ;  /* 0x0100000000027b82 */ /* 0x0022a20000000a00 */
        /* <DEDUP_REMOVED lines=10> */
[----:B-1----:R-:W-:Y:S02]  /*11d00*/  MOV R0, 0x0 ;  /* 0x0000000000007802 */ /* 0x002fe40000000f00 */
[----:B------:R-:W-:-:S04]  /*11d10*/  IADD3 R20, P0, P1, -R20, R9, R14 ;  /* 0x0000000914147210 */ /* 0x000fc8000791e10e */
[----:B------:R-:W-:-:S04]  /*11d20*/  IADD3.X R21, ~R0, R21, R15, P0, P1 ;  /* 0x0000001500157210 */ /* 0x000fc800007e250f */
[----:B0-2---:R-:W-:Y:S05]  /*11d30*/  CALL.ABS.NOINC R2 ;  /* 0x0000000002007343 */ /* 0x005fea0003c00000 */
.L_x_904:
[----:B------:R-:W-:Y:S01]  /*11d40*/  IADD3 R18, P0, R18, c[0x0][0x540], RZ ;  /* 0x0001500012127a10 */ /* 0x000fe20007f1e0ff */
[----:B------:R-:W-:Y:S01]  /*11d50*/  FMUL.FTZ R27, R27, c[0x0][0x160] ;  /* 0x000058001b1b7a20 */ /* 0x000fe20000410000 */
        /* <DEDUP_REMOVED lines=8> */
[----:B-1----:R1:W3:Y:S01]  /*11de0*/  LDC.64 R2, c[0x4][R0] ;  /* 0x0100000000027b82 */ /* 0x0022e20000000a00 */
        /* <DEDUP_REMOVED lines=13> */
[----:B0-23--:R-:W-:Y:S05]  /*11ec0*/  CALL.ABS.NOINC R2 ;  /* 0x0000000002007343 */ /* 0x00dfea0003c00000 */
.L_x_905:
[----:B------:R-:W-:-:S04]  /*11ed0*/  IADD3 R16, P0, R16, c[0x0][0x540], RZ ;  /* 0x0001500010107a10 */ /* 0x000fc80007f1e0ff */
[----:B------:R-:W-:-:S05]  /*11ee0*/  IADD3.X R17, RZ, c[0x0][0x544], RZ, P0, !PT ;  /* 0x00015100ff117a10 */ /* 0x000fca00007fe4ff */
[----:B------:R-:W-:Y:S01]  /*11ef0*/  STG.E [R16.64], R27 ;  /* 0x0000001b10007986 */ /* 0x000fe2000c101924 */
[----:B------:R-:W-:Y:S05]  /*11f00*/  EXIT ;  /* 0x000000000000794d */ /* 0x000fea0003800000 */
.L_x_901:
[----:B------:R-:W-:Y:S04]  /*11f10*/  STG.E [R6.64], R24 ;  /* 0x0000001806007986 */ /* 0x000fe8000c101924 */
[----:B------:R-:W-:Y:S04]  /*11f20*/  STG.E [R12.64], R25 ;  /* 0x000000190c007986 */ /* 0x000fe8000c101924 */
[----:B------:R-:W-:Y:S04]  /*11f30*/  STG.E [R14.64], R26 ;  /* 0x0000001a0e007986 */ /* 0x000fe8000c101924 */
[----:B------:R-:W-:Y:S01]  /*11f40*/  STG.E [R20.64], R27 ;  /* 0x0000001b14007986 */ /* 0x000fe2000c101924 */
[----:B------:R-:W-:Y:S05]  /*11f50*/  EXIT ;  /* 0x000000000000794d */ /* 0x000fea0003800000 */
.L_x_869:
        /* <DEDUP_REMOVED lines=24> */
.L_x_907:
        /* <DEDUP_REMOVED lines=25> */
.L_x_909:
        /* <DEDUP_REMOVED lines=10> */
[----:B------:R-:W-:Y:S01]  /*12310*/  MOV R5, c[0x4][0x594] ;  /* 0x0101650000057a02 */ /* 0x000fe20000000f00 */
[----:B------:R-:W-:Y:S01]  /*12320*/  IMAD.MOV.U32 R6, RZ, RZ, c[0x4][0x578] ;  /* 0x01015e00ff067624 */ /* 0x000fe200078e00ff */
[----:B------:R-:W2:Y:S01]  /*12330*/  LDC.64 R2, c[0x4][R2] ;  /* 0x0100000002027b82 */ /* 0x000ea20000000a00 */
        /* <DEDUP_REMOVED lines=11> */
[----:B012---:R-:W-:Y:S05]  /*123f0*/  CALL.ABS.NOINC R2 ;  /* 0x0000000002007343 */ /* 0x007fea0003c00000 */
.L_x_910:
[----:B------:R-:W-:Y:S01]  /*12400*/  IADD3 R2, P0, R23, c[0x0][0x540], RZ ;  /* 0x0001500017027a10 */ /* 0x000fe20007f1e0ff */
[----:B-1----:R-:W-:Y:S01]  /*12410*/  FMUL.FTZ R19, R26, c[0x0][0x160] ;  /* 0x000058001a137a20 */ /* 0x002fe20000410000 */
        /* <DEDUP_REMOVED lines=8> */
[----:B-1----:R1:W2:Y:S01]  /*124a0*/  LDC.64 R2, c[0x4][R0] ;  /* 0x0100000000027b82 */ /* 0x0022a20000000a00 */
        /* <DEDUP_REMOVED lines=14> */
.L_x_911:
        /* <DEDUP_REMOVED lines=10> */
[----:B-1----:R1:W3:Y:S01]  /*12630*/  LDC.64 R2, c[0x4][R0] ;  /* 0x0100000000027b82 */ /* 0x0022e20000000a00 */
        /* <DEDUP_REMOVED lines=14> */
.L_x_912:
[----:B------:R-:W-:-:S05]  /*12720*/  IADD3 R16, P0, R16, c[0x0][0x540], RZ ;  /* 0x0001500010107a10 */ /* 0x000fca0007f1e0ff */
[----:B------:R-:W-:-:S05]  /*12730*/  IMAD.X R17, RZ, RZ, c[0x0][0x544], P0 ;  /* 0x00015100ff117624 */ /* 0x000fca00000e06ff */
[----:B------:R-:W-:Y:S01]  /*12740*/  STG.E [R16.64], R27 ;  /* 0x0000001b10007986 */ /* 0x000fe2000c101924 */
[----:B------:R-:W-:Y:S05]  /*12750*/  EXIT ;  /* 0x000000000000794d */ /* 0x000fea0003800000 */
.L_x_908:
[----:B------:R-:W-:Y:S04]  /*12760*/  STG.E [R4.64], R24 ;  /* 0x0000001804007986 */ /* 0x000fe8000c101924 */
[----:B------:R-:W-:Y:S04]  /*12770*/  STG.E [R4.64+0x4], R25 ;  /* 0x0000041904007986 */ /* 0x000fe8000c101924 */
[----:B------:R-:W-:Y:S04]  /*12780*/  STG.E [R4.64+0x8], R26 ;  /* 0x0000081a04007986 */ /* 0x000fe8000c101924 */
[----:B------:R-:W-:Y:S01]  /*12790*/  STG.E [R4.64+0xc], R27 ;  /* 0x00000c1b04007986 */ /* 0x000fe2000c101924 */
[----:B------:R-:W-:Y:S05]  /*127a0*/  EXIT ;  /* 0x000000000000794d */ /* 0x000fea0003800000 */
.L_x_906:
[----:B-1----:R-:W-:Y:S01]  /*127b0*/  ISETP.NE.AND P0, PT, R0, RZ, PT ;  /* 0x000000ff0000720c */ /* 0x002fe20003f05270 */
        /* <DEDUP_REMOVED lines=11> */
.L_x_913:
        /* <DEDUP_REMOVED lines=25> */
.L_x_915:
        /* <DEDUP_REMOVED lines=25> */
.L_x_916:
        /* <DEDUP_REMOVED lines=25> */
.L_x_917:
        /* <DEDUP_REMOVED lines=25> */
.L_x_918:
[----:B------:R-:W-:-:S04]  /*12eb0*/  IADD3 R16, P0, R16, c[0x0][0x540], RZ ;  /* 0x0001500010107a10 */ /* 0x000fc80007f1e0ff */
[----:B------:R-:W-:-:S05]  /*12ec0*/  IADD3.X R17, RZ, c[0x0][0x544], RZ, P0, !PT ;  /* 0x00015100ff117a10 */ /* 0x000fca00007fe4ff */
[----:B------:R-:W-:Y:S01]  /*12ed0*/  STG.E [R16.64], R27 ;  /* 0x0000001b10007986 */ /* 0x000fe2000c101924 */
[----:B------:R-:W-:Y:S05]  /*12ee0*/  EXIT ;  /* 0x000000000000794d */ /* 0x000fea0003800000 */
.L_x_914:
[----:B------:R-:W-:Y:S04]  /*12ef0*/  STG.E [R6.64], R24 ;  /* 0x0000001806007986 */ /* 0x000fe8000c101924 */
[----:B------:R-:W-:Y:S04]  /*12f00*/  STG.E [R8.64], R25 ;  /* 0x0000001908007986 */ /* 0x000fe8000c101924 */
[----:B------:R-:W-:Y:S04]  /*12f10*/  STG.E [R10.64], R26 ;  /* 0x0000001a0a007986 */ /* 0x000fe8000c101924 */
[----:B------:R-:W-:Y:S01]  /*12f20*/  STG.E [R12.64], R27 ;  /* 0x0000001b0c007986 */ /* 0x000fe2000c101924 */
[----:B------:R-:W-:Y:S05]  /*12f30*/  EXIT ;  /* 0x000000000000794d */ /* 0x000fea0003800000 */
.L_x_919:
        /* <DEDUP_REMOVED lines=12> */
.L_x_8174:


//--------------------- .text._ZN2at6native13reduce_kernelILi512ELi1ENS0_8ReduceOpIdNS0_7MeanOpsIddddEEjdLi4ELi4EEEEEvT1_ --------------------------
	.section	.text._ZN2at6native13reduce_kernelILi512ELi1ENS0_8ReduceOpIdNS0_7MeanOpsIddddEEjdLi4ELi4EEEEEvT1_,"ax",@progbits
	.sectioninfo	@"SHI_REGISTERS=32"
	.align	128
        .global         _ZN2at6native13reduce_kernelILi512ELi1ENS0_8ReduceOpIdNS0_7MeanOpsIddddEEjdLi4ELi4EEEEEvT1_
        .type           _ZN2at6native13reduce_kernelILi512ELi1ENS0_8ReduceOpIdNS0_7MeanOpsIddddEEjdLi4ELi4EEEEEvT1_,@function
        .size           _ZN2at6native13reduce_kernelILi512ELi1ENS0_8ReduceOpIdNS0_7MeanOpsIddddEEjdLi4ELi4EEEEEvT1_,(.L_x_8175 - _ZN2at6native13reduce_kernelILi512ELi1ENS0_8ReduceOpIdNS0_7MeanOpsIddddEEjdLi4ELi4EEEEEvT1_)
        .other          _ZN2at6native13reduce_kernelILi512ELi1ENS0_8ReduceOpIdNS0_7MeanOpsIddddEEjdLi4ELi4EEEEEvT1_,@"STO_CUDA_ENTRY STV_DEFAULT"
_ZN2at6native13reduce_kernelILi512ELi1ENS0_8ReduceOpIdNS0_7MeanOpsIddddEEjdLi4ELi4EEEEEvT1_:
.text._ZN2at6native13reduce_kernelILi512ELi1ENS0_8ReduceOpIdNS0_7MeanOpsIddddEEjdLi4ELi4EEEEEvT1_:
        /* <DEDUP_REMOVED lines=208> */
.L_x_920:
        /* <DEDUP_REMOVED lines=41> */
.L_x_929:
[----:B------:R-:W-:Y:S05]  /*0f90*/  BSYNC B3 ;  /* 0x0000000000037941 */ /* 0x000fea0003800000 */
.L_x_928:
[----:B------:R-:W-:-:S04]  /*0fa0*/  PRMT R4, R4, 0x9910, RZ ;  /* 0x0000991004047816 */ /* 0x000fc800000000ff */
[----:B------:R-:W-:-:S13]  /*0fb0*/  ISETP.NE.AND P0, PT, R4, RZ, PT ;  /* 0x000000ff0400720c */ /* 0x000fda0003f05270 */
[----:B------:R-:W-:Y:S05]  /*0fc0*/  @!P0 BRA `(.L_x_927) ;  /* 0x0000006000008947 */ /* 0x000fea0003800000 */
[----:B------:R-:W-:-:S04]  /*0fd0*/  IADD3 R7, P0, R3, -R8, RZ ;  /* 0x8000000803077210 */ /* 0x000fc80007f1e0ff */
[----:B------:R-:W-:Y:S02]  /*0fe0*/  IADD3.X R4, RZ, -0x1, RZ, P0, !PT ;  /* 0xffffffffff047810 */ /* 0x000fe400007fe4ff */
[----:B------:R-:W-:-:S04]  /*0ff0*/  LEA R6, P0, R7, R28, 0x3 ;  /* 0x0000001c07067211 */ /* 0x000fc800078018ff */
[----:B------:R-:W-:-:S05]  /*1000*/  LEA.HI.X R7, R7, R29, R4, 0x3, P0 ;  /* 0x0000001d07077211 */ /* 0x000fca00000f1c04 */
[----:B------:R-:W2:Y:S02]  /*1010*/  LDG.E.64 R12, [R6.64] ;  /* 0x00000024060c7981 */ /* 0x000ea4000c1e1b00 */
[----:B--2---:R-:W0:-:S06]  /*1020*/  DADD R12, R12, c[0x0][0x168] ;  /* 0x00005a000c0c7629 */ /* 0x004e0c0000000000 */
.L_x_927:
[----:B------:R-:W-:Y:S05]  /*1030*/  BSYNC B2 ;  /* 0x0000000000027941 */ /* 0x000fea0003800000 */
.L_x_926:
[C---:B------:R-:W-:Y:S02]  /*1040*/  IADD3 R7, P0, -R8.reuse, 0x4, RZ ;  /* 0x0000000408077810 */ /* 0x040fe40007f1e1ff */
[----:B------:R-:W-:Y:S02]  /*1050*/  IADD3 R20, R8, c[0x0][0x174], RZ ;  /* 0x00005d0008147a10 */ /* 0x000fe40007ffe0ff */
[----:B------:R-:W-:Y:S01]  /*1060*/  LEA R28, P1, R7, R28, 0x3 ;  /* 0x0000001c071c7211 */ /* 0x000fe200078218ff */
[----:B------:R-:W-:Y:S01]  /*1070*/  IMAD.X R4, RZ, RZ, -0x1, P0 ;  /* 0xffffffffff047424 */ /* 0x000fe200000e06ff */
[----:B------:R-:W-:-:S04]  /*1080*/  IADD3 R20, R20, -0x4, RZ ;  /* 0xfffffffc14147810 */ /* 0x000fc80007ffe0ff */
[----:B------:R-:W-:Y:S02]  /*1090*/  LEA.HI.X R29, R7, R29, R4, 0x3, P1 ;  /* 0x0000001d071d7211 */ /* 0x000fe400008f1c04 */
.L_x_925:
[----:B------:R-:W-:Y:S05]  /*10a0*/  BSYNC B1 ;  /* 0x0000000000017941 */ /* 0x000fea0003800000 */
.L_x_924:
        /* <DEDUP_REMOVED lines=17> */
.L_x_932:
[----:B------:R-:W-:-:S05]  /*11c0*/  IMAD.WIDE.U32 R24, R21, 0x20, R28 ;  /* 0x0000002015187825 */ /* 0x000fca00078e001c */
[----:B------:R-:W2:Y:S04]  /*11d0*/  LDG.E.128 R4, [R24.64] ;  /* 0x0000002418047981 */ /* 0x000ea8000c1e1d00 */
[----:B------:R-:W3:Y:S01]  /*11e0*/  LDG.E.128 R8, [R24.64+0x10] ;  /* 0x0000102418087981 */ /* 0x000ee2000c1e1d00 */
[----:B------:R-:W-:Y:S01]  /*11f0*/  IADD3 R21, R21, c[0x0][0x17c], RZ ;  /* 0x00005f0015157a10 */ /* 0x000fe20007ffe0ff */
[----:B0-2---:R0:W1:-:S03]  /*1200*/  DADD R12, R4, R12 ;  /* 0x00000000040c7229 */ /* 0x005046000000000c */
[----:B0-----:R-:W-:Y:S01]  /*1210*/  LEA R5, R21, 0x3, 0x2 ;  /* 0x0000000315057811 */ /* 0x001fe200078e10ff */
[----:B------:R0:W2:-:S03]  /*1220*/  DADD R18, R6, R18 ;  /* 0x0000000006127229 */ /* 0x0000860000000012 */
[----:B------:R-:W-:Y:S01]  /*1230*/  ISETP.GE.U32.AND P0, PT, R5, R20, PT ;  /* 0x000000140500720c */ /* 0x000fe20003f06070 */
[----:B---3--:R0:W3:-:S04]  /*1240*/  DADD R16, R8, R16 ;  /* 0x0000000008107229 */ /* 0x0080c80000000010 */
[----:B------:R0:W4:-:S08]  /*1250*/  DADD R14, R10, R14 ;  /* 0x000000000a0e7229 */ /* 0x000110000000000e */
[----:B01234-:R-:W-:Y:S05]  /*1260*/  @!P0 BRA `(.L_x_932) ;  /* 0xffffff5000008947 */ /* 0x01ffea000383ffff */
.L_x_931:
[----:B------:R-:W-:Y:S05]  /*1270*/  BSYNC B1 ;  /* 0x0000000000017941 */ /* 0x000fea0003800000 */
.L_x_930:
        /* <DEDUP_REMOVED lines=8> */
.L_x_934:
[----:B------:R-:W-:Y:S05]  /*1300*/  BSYNC B1 ;  /* 0x0000000000017941 */ /* 0x000fea0003800000 */
.L_x_933:
        /* <DEDUP_REMOVED lines=10> */
[----:B0-2---:R0:W1:-:S06]  /*13b0*/  DADD R12, R12, R28 ;  /* 0x000000000c0c7229 */ /* 0x00504c000000001c */
.L_x_936:
[----:B------:R-:W-:Y:S05]  /*13c0*/  BSYNC B1 ;  /* 0x0000000000017941 */ /* 0x000fea0003800000 */
.L_x_935:
[----:B01----:R-:W0:-:S06]  /*13d0*/  DADD R12, R18, R12 ;  /* 0x00000000120c7229 */ /* 0x003e0c000000000c */
[----:B0-----:R-:W0:-:S06]  /*13e0*/  DADD R12, R12, R16 ;  /* 0x000000000c0c7229 */ /* 0x001e0c0000000010 */
[----:B0-----:R0:W1:Y:S01]  /*13f0*/  DADD R14, R12, R14 ;  /* 0x000000000c0e7229 */ /* 0x001062000000000e */
[----:B------:R-:W-:Y:S05]  /*1400*/  BRA `(.L_x_922) ;  /* 0x00007a0000007947 */ /* 0x000fea0003800000 */
.L_x_923:
        /* <DEDUP_REMOVED lines=19> */
[----:B------:R-:W-:-:S06]  /*1540*/  IMAD.MOV.U32 R15, RZ, RZ, c[0x0][0x16c] ;  /* 0x00005b00ff0f7624 */ /* 0x000fcc00078e00ff */
        /* <DEDUP_REMOVED lines=9> */
.L_x_946:
[----:B------:R-:W-:Y:S01]  /*15e0*/  HFMA2.MMA R2, -RZ, RZ, 0, 0 ;  /* 0x00000000ff027435 */ /* 0x000fe200000001ff */
[----:B------:R-:W-:Y:S01]  /*15f0*/  IMAD.MOV.U32 R4, RZ, RZ, RZ ;  /* 0x000000ffff047224 */ /* 0x000fe200078e00ff */
[----:B0-2---:R-:W-:Y:S05]  /*1600*/  @!P0 BRA `(.L_x_941) ;  /* 0x00000dd000008947 */ /* 0x005fea0003800000 */
[----:B------:R-:W-:Y:S01]  /*1610*/  MOV R4, RZ ;  /* 0x000000ff00047202 */ /* 0x000fe20000000f00 */
[----:B------:R-:W-:-:S04]  /*1620*/  IMAD.MOV.U32 R6, RZ, RZ, 0x1 ;  /* 0x00000001ff067424 */ /* 0x000fc800078e00ff */
[----:B------:R-:W-:Y:S01]  /*1630*/  IMAD.HI.U32 R4, R5, c[0x0][0x1b8], R4 ;  /* 0x00006e0005047a27 */ /* 0x000fe200078e0004 */
[----:B------:R-:W-:-:S04]  /*1640*/  ISETP.NE.AND P1, PT, R6, c[0x0][0x1b0], PT ;  /* 0x00006c0006007a0c */ /* 0x000fc80003f25270 */
[----:B------:R-:W-:-:S04]  /*1650*/  SHF.R.U32.HI R9, RZ, c[0x0][0x1bc], R4 ;  /* 0x00006f00ff097a19 */ /* 0x000fc80000011604 */
[----:B------:R-:W-:-:S05]  /*1660*/  IADD3 R4, -R9, RZ, RZ ;  /* 0x000000ff09047210 */ /* 0x000fca0007ffe1ff */
[----:B------:R-:W-:-:S04]  /*1670*/  IMAD R4, R4, c[0x0][0x1b4], R5 ;  /* 0x00006d0004047a24 */ /* 0x000fc800078e0205 */
[----:B------:R-:W-:Y:S01]  /*1680*/  IMAD R4, R4, c[0x0][0x2e0], RZ ;  /* 0x0000b80004047a24 */ /* 0x000fe200078e02ff */
        /* <DEDUP_REMOVED lines=200> */
[----:B------:R-:W-:Y:S01]  /*2310*/  ISETP.NE.AND P1, PT, R8, 0x18, PT ;  /* 0x000000180800780c */ /* 0x000fe20003f25270 */
[----:B------:R-:W-:-:S10]  /*2320*/  HFMA2.MMA R8, -RZ, RZ, 0, 0 ;  /* 0x00000000ff087435 */ /* 0x000fd400000001ff */
        /* <DEDUP_REMOVED lines=11> */
.L_x_941:
[----:B------:R-:W-:-:S04]  /*23e0*/  LOP3.LUT R13, R4, 0xfffffff8, RZ, 0xc0, !PT ;  /* 0xfffffff8040d7812 */ /* 0x000fc800078ec0ff */
[----:B------:R-:W-:-:S04]  /*23f0*/  IADD3 R12, P1, R28, R13, RZ ;  /* 0x0000000d1c0c7210 */ /* 0x000fc80007f3e0ff */
[----:B------:R-:W-:-:S06]  /*2400*/  IADD3.X R13, RZ, R29, RZ, P1, !PT ;  /* 0x0000001dff0d7210 */ /* 0x000fcc0000ffe4ff */
[----:B------:R-:W5:Y:S01]  /*2410*/  LDG.E.64 R12, [R12.64] ;  /* 0x000000240c0c7981 */ /* 0x000f62000c1e1b00 */
[----:B------:R-:W-:Y:S01]  /*2420*/  IADD3 R5, R5, c[0x0][0x17c], RZ ;  /* 0x00005f0005057a10 */ /* 0x000fe20007ffe0ff */
[----:B------:R-:W-:Y:S05]  /*2430*/  @!P0 BRA `(.L_x_942) ;  /* 0x00000dc000008947 */ /* 0x000fea0003800000 */
[----:B------:R-:W-:-:S04]  /*2440*/  IMAD.MOV.U32 R4, RZ, RZ, RZ ;  /* 0x000000ffff047224 */ /* 0x000fc800078e00ff */
        /* <DEDUP_REMOVED lines=210> */
[----:B------:R-:W-:-:S04]  /*3170*/  @P1 IMAD.MOV.U32 R6, RZ, RZ, RZ ;  /* 0x000000ffff061224 */ /* 0x000fc800078e00ff */
[C---:B------:R-:W-:Y:S01]  /*3180*/  @P1 IMAD.HI.U32 R4, R7.reuse, c[0x0][0x2d8], R6 ;  /* 0x0000b60007041a27 */ /* 0x040fe200078e0006 */
[----:B------:R-:W-:-:S04]  /*3190*/  IADD3 R6, -R7, RZ, RZ ;  /* 0x000000ff07067210 */ /* 0x000fc80007ffe1ff */
[----:B------:R-:W-:Y:S01]  /*31a0*/  @P1 SHF.R.U32.HI R4, RZ, c[0x0][0x2dc], R4 ;  /* 0x0000b700ff041a19 */ /* 0x000fe20000011604 */
[----:B------:R-:W-:-:S04]  /*31b0*/  IMAD R9, R6, c[0x0][0x2c8], R9 ;  /* 0x0000b20006097a24 */ /* 0x000fc800078e0209 */
[----:B------:R-:W-:Y:S02]  /*31c0*/  @P1 IMAD.MOV R6, RZ, RZ, -R4 ;  /* 0x000000ffff061224 */ /* 0x000fe400078e0a04 */
[----:B------:R-:W-:Y:S02]  /*31d0*/  IMAD R2, R9, c[0x0][0x33c], R2 ;  /* 0x0000cf0009027a24 */ /* 0x000fe400078e0202 */
[----:B------:R-:W-:-:S04]  /*31e0*/  @P1 IMAD R7, R6, c[0x0][0x2d4], R7 ;  /* 0x0000b50006071a24 */ /* 0x000fc800078e0207 */
[----:B------:R-:W-:-:S05]  /*31f0*/  @P1 IMAD R2, R7, c[0x0][0x340], R2 ;  /* 0x0000d00007021a24 */ /* 0x000fca00078e0202 */
.L_x_942:
[----:B------:R-:W-:-:S04]  /*3200*/  LOP3.LUT R11, R2, 0xfffffff8, RZ, 0xc0, !PT ;  /* 0xfffffff8020b7812 */ /* 0x000fc800078ec0ff */
[----:B------:R-:W-:-:S04]  /*3210*/  IADD3 R10, P1, R28, R11, RZ ;  /* 0x0000000b1c0a7210 */ /* 0x000fc80007f3e0ff */
[----:B------:R-:W-:-:S06]  /*3220*/  IADD3.X R11, RZ, R29, RZ, P1, !PT ;  /* 0x0000001dff0b7210 */ /* 0x000fcc0000ffe4ff */
[----:B------:R-:W5:Y:S01]  /*3230*/  LDG.E.64 R10, [R10.64] ;  /* 0x000000240a0a7981 */ /* 0x000f62000c1e1b00 */
        /* <DEDUP_REMOVED lines=215> */
.L_x_943:
[----:B------:R-:W-:-:S04]  /*3fb0*/  LOP3.LUT R25, R8, 0xfffffff8, RZ, 0xc0, !PT ;  /* 0xfffffff808197812 */ /* 0x000fc800078ec0ff */
[----:B------:R-:W-:-:S05]  /*3fc0*/  IADD3 R24, P1, R28, R25, RZ ;  /* 0x000000191c187210 */ /* 0x000fca0007f3e0ff */
[----:B------:R-:W-:-:S06]  /*3fd0*/  IMAD.X R25, RZ, RZ, R29, P1 ;  /* 0x000000ffff197224 */ /* 0x000fcc00008e061d */
[----:B------:R-:W5:Y:S01]  /*3fe0*/  LDG.E.64 R24, [R24.64] ;  /* 0x0000002418187981 */ /* 0x000f62000c1e1b00 */
        /* <DEDUP_REMOVED lines=212> */
.L_x_944:
[----:B------:R-:W-:-:S04]  /*4d30*/  LOP3.LUT R9, R4, 0xfffffff8, RZ, 0xc0, !PT ;  /* 0xfffffff804097812 */ /* 0x000fc800078ec0ff */
[----:B------:R-:W-:-:S05]  /*4d40*/  IADD3 R8, P1, R28, R9, RZ ;  /* 0x000000091c087210 */ /* 0x000fca0007f3e0ff */
[----:B------:R-:W-:-:S06]  /*4d50*/  IMAD.X R9, RZ, RZ, R29, P1 ;  /* 0x000000ffff097224 */ /* 0x000fcc00008e061d */
[----:B------:R-:W2:Y:S01]  /*4d60*/  LDG.E.64 R8, [R8.64] ;  /* 0x0000002408087981 */ /* 0x000ea2000c1e1b00 */
[----:B------:R-:W-:Y:S01]  /*4d70*/  IADD3 R5, R5, c[0x0][0x17c], RZ ;  /* 0x00005f0005057a10 */ /* 0x000fe20007ffe0ff */
[----:B-----5:R0:W1:Y:S01]  /*4d80*/  DADD R14, R12, R14 ;  /* 0x000000000c0e7229 */ /* 0x020062000000000e */
[----:B------:R-:W-:-:S03]  /*4d90*/  MOV R2, c[0x0][0x17c] ;  /* 0x00005f0000027a02 */ /* 0x000fc60000000f00 */
[----:B------:R0:W3:Y:S02]  /*4da0*/  DADD R16, R10, R16 ;  /* 0x000000000a107229 */ /* 0x0000e40000000010 */
[----:B------:R-:W-:Y:S02]  /*4db0*/  IMAD R2, R2, 0x3, R5 ;  /* 0x0000000302027824 */ /* 0x000fe400078e0205 */
[----:B------:R0:W4:-:S03]  /*4dc0*/  DADD R18, R24, R18 ;  /* 0x0000000018127229 */ /* 0x0001060000000012 */
[----:B------:R-:W-:Y:S01]  /*4dd0*/  ISETP.GE.U32.AND P1, PT, R2, c[0x0][0x174], PT ;  /* 0x00005d0002007a0c */ /* 0x000fe20003f26070 */
[----:B--2---:R0:W2:-:S12]  /*4de0*/  DADD R20, R8, R20 ;  /* 0x0000000008147229 */ /* 0x0040980000000014 */
[----:B-1-34-:R-:W-:Y:S01]  /*4df0*/  @P1 CALL.REL.NOINC `(.L_x_945) ;  /* 0x0000001000001944 */ /* 0x01afe20003c00000 */
[----:B------:R-:W-:Y:S05]  /*4e00*/  BRA `(.L_x_946) ;  /* 0xffffc7d000007947 */ /* 0x000fea000383ffff */
.L_x_945:
[----:B------:R-:W-:Y:S05]  /*4e10*/  BSYNC B2 ;  /* 0x0000000000027941 */ /* 0x000fea0003800000 */
.L_x_940:
[----:B------:R-:W-:Y:S05]  /*4e20*/  BSYNC B1 ;  /* 0x0000000000017941 */ /* 0x000fea0003800000 */
.L_x_939:
[----:B------:R-:W-:Y:S01]  /*4e30*/  ISETP.GE.U32.AND P0, PT, R5, c[0x0][0x174], PT ;  /* 0x00005d0005007a0c */ /* 0x000fe20003f06070 */
[----:B------:R-:W-:-:S12]  /*4e40*/  BSSY B1, `(.L_x_947) ;  /* 0x000033c000017945 */ /* 0x000fd80003800000 */
[----:B------:R-:W-:Y:S05]  /*4e50*/  @P0 BRA `(.L_x_948) ;  /* 0x000033a000000947 */ /* 0x000fea0003800000 */
[----:B------:R-:W-:Y:S01]  /*4e60*/  ISETP.NE.AND P1, PT, RZ, c[0x0][0x1b0], PT ;  /* 0x00006c00ff007a0c */ /* 0x000fe20003f25270 */
[----:B------:R-:W-:-:S12]  /*4e70*/  IMAD.MOV.U32 R4, RZ, RZ, RZ ;  /* 0x000000ffff047224 */ /* 0x000fd800078e00ff */
[----:B------:R-:W-:Y:S05]  /*4e80*/  @!P1 BRA `(.L_x_949) ;  /* 0x00000c6000009947 */ /* 0x000fea0003800000 */
[----:B------:R-:W-:Y:S01]  /*4e90*/  MOV R4, RZ ;  /* 0x000000ff00047202 */ /* 0x000fe20000000f00 */
[----:B------:R-:W-:-:S04]  /*4ea0*/  IMAD.MOV.U32 R2, RZ, RZ, c[0x0][0x1b0] ;  /* 0x00006c00ff027624 */ /* 0x000fc800078e00ff */
[----:B0-----:R-:W-:Y:S01]  /*4eb0*/  IMAD.HI.U32 R12, R5, c[0x0][0x1b8], R4 ;  /* 0x00006e00050c7a27 */ /* 0x001fe200078e0004 */
        /* <DEDUP_REMOVED lines=195> */
.L_x_949:
[----:B0-----:R-:W-:-:S04]  /*5af0*/  LOP3.LUT R13, R4, 0xfffffff8, RZ, 0xc0, !PT ;  /* 0xfffffff8040d7812 */ /* 0x001fc800078ec0ff */
        /* <DEDUP_REMOVED lines=202> */
[----:B------:R-:W-:Y:S02]  /*67a0*/  IMAD R4, R11, c[0x0][0x33c], R4 ;  /* 0x0000cf000b047a24 */ /* 0x000fe400078e0204 */
[----:B------:R-:W-:-:S04]  /*67b0*/  @P2 IMAD.MOV R26, RZ, RZ, -R2 ;  /* 0x000000ffff1a2224 */ /* 0x000fc800078e0a02 */
[----:B------:R-:W-:-:S04]  /*67c0*/  @P2 IMAD R27, R26, c[0x0][0x2d4], R27 ;  /* 0x0000b5001a1b2a24 */ /* 0x000fc800078e021b */
[----:B------:R-:W-:-:S05]  /*67d0*/  @P2 IMAD R4, R27, c[0x0][0x340], R4 ;  /* 0x0000d0001b042a24 */ /* 0x000fca00078e0204 */
.L_x_950:
        /* <DEDUP_REMOVED lines=207> */
.L_x_951:
        /* <DEDUP_REMOVED lines=207> */
.L_x_952:
[----:B------:R-:W-:-:S04]  /*81c0*/  LOP3.LUT R9, R4, 0xfffffff8, RZ, 0xc0, !PT ;  /* 0xfffffff804097812 */ /* 0x000fc800078ec0ff */
[----:B------:R-:W-:-:S04]  /*81d0*/  IADD3 R8, P1, R28, R9, RZ ;  /* 0x000000091c087210 */ /* 0x000fc80007f3e0ff */
[----:B------:R-:W-:-:S06]  /*81e0*/  IADD3.X R9, RZ, R29, RZ, P1, !PT ;  /* 0x0000001dff097210 */ /* 0x000fcc0000ffe4ff */
[----:B------:R-:W5:Y:S03]  /*81f0*/  LDG.E.64 R8, [R8.64] ;  /* 0x0000002408087981 */ /* 0x000f66000c1e1b00 */
.L_x_948:
[----:B------:R-:W-:Y:S05]  /*8200*/  BSYNC B1 ;  /* 0x0000000000017941 */ /* 0x000fea0003800000 */
.L_x_947:
[----:B------:R-:W-:Y:S01]  /*8210*/  BSSY B1, `(.L_x_953) ;  /* 0x0000011000017945 */ /* 0x000fe20003800000 */
[----:B------:R-:W-:Y:S05]  /*8220*/  @P0 BRA `(.L_x_954) ;  /* 0x000000f000000947 */ /* 0x000fea0003800000 */
[----:B------:R-:W-:Y:S01]  /*8230*/  IADD3 R2, R5, c[0x0][0x17c], RZ ;  /* 0x00005f0005027a10 */ /* 0x000fe20007ffe0ff */
[----:B-----5:R1:W3:-:S03]  /*8240*/  DADD R14, R14, R12 ;  /* 0x000000000e0e7229 */ /* 0x0202c6000000000c */
[----:B------:R-:W-:-:S13]  /*8250*/  ISETP.GE.U32.AND P0, PT, R2, c[0x0][0x174], PT ;  /* 0x00005d0002007a0c */ /* 0x000fda0003f06070 */
[----:B------:R-:W-:Y:S05]  /*8260*/  @P0 BRA `(.L_x_954) ;  /* 0x000000b000000947 */ /* 0x000fea0003800000 */
[----:B-1-3--:R-:W-:Y:S01]  /*8270*/  IADD3 R2, R2, c[0x0][0x17c], RZ ;  /* 0x00005f0002027a10 */ /* 0x00afe20007ffe0ff */
[----:B------:R-:W-:-:S03]  /*8280*/  DADD R16, R16, R10 ;  /* 0x0000000010107229 */ /* 0x000fc6000000000a */
[----:B------:R-:W-:-:S13]  /*8290*/  ISETP.GE.U32.AND P0, PT, R2, c[0x0][0x174], PT ;  /* 0x00005d0002007a0c */ /* 0x000fda0003f06070 */
[----:B0-2---:R-:W0:Y:S01]  /*82a0*/  @!P0 DADD R8, R20, R8 ;  /* 0x0000000014088229 */ /* 0x005e220000000008 */
[----:B------:R-:W-:-:S03]  /*82b0*/  @!P0 IADD3 R2, R2, c[0x0][0x17c], RZ ;  /* 0x00005f0002028a10 */ /* 0x000fc60007ffe0ff */
[----:B------:R1:W2:Y:S01]  /*82c0*/  @!P0 DADD R18, R18, R24 ;  /* 0x0000000012128229 */ /* 0x0002a20000000018 */
[----:B------:R-:W-:-:S05]  /*82d0*/  @!P0 ISETP.GE.U32.AND P1, PT, R2, c[0x0][0x174], PT ;  /* 0x00005d0002008a0c */ /* 0x000fca0003f26070 */
[----:B0-----:R-:W-:Y:S02]  /*82e0*/  @!P0 FSEL R9, R9, R21, !P1 ;  /* 0x0000001509098208 */ /* 0x001fe40004800000 */
[----:B------:R-:W-:-:S03]  /*82f0*/  @!P0 FSEL R2, R8, R20, !P1 ;  /* 0x0000001408028208 */ /* 0x000fc60004800000 */
[----:B------:R-:W-:Y:S01]  /*8300*/  @!P0 IMAD.MOV.U32 R21, RZ, RZ, R9 ;  /* 0x000000ffff158224 */ /* 0x000fe200078e0009 */
[----:B------:R-:W-:Y:S02]  /*8310*/  @!P0 MOV R20, R2 ;  /* 0x0000000200148202 */ /* 0x000fe40000000f00 */
.L_x_954:
[----:B-123--:R-:W-:Y:S05]  /*8320*/  BSYNC B1 ;  /* 0x0000000000017941 */ /* 0x00efea0003800000 */
.L_x_953:
[----:B------:R-:W1:-:S06]  /*8330*/  DADD R14, R16, R14 ;  /* 0x00000000100e7229 */ /* 0x000e4c000000000e */
[----:B-1----:R-:W1:-:S06]  /*8340*/  DADD R14, R14, R18 ;  /* 0x000000000e0e7229 */ /* 0x002e4c0000000012 */
[----:B-1----:R1:W2:Y:S01]  /*8350*/  DADD R14, R14, R20 ;  /* 0x000000000e0e7229 */ /* 0x0022a20000000014 */
[----:B------:R-:W-:Y:S05]  /*8360*/  BRA `(.L_x_922) ;  /* 0x00000aa000007947 */ /* 0x000fea0003800000 */
.L_x_938:
[----:B------:R-:W-:Y:S01]  /*8370*/  ISETP.GE.U32.AND P0, PT, R6, c[0x0][0x174], PT ;  /* 0x00005d0006007a0c */ /* 0x000fe20003f06070 */
[----:B------:R-:W-:Y:S01]  /*8380*/  BSSY B1, `(.L_x_955) ;  /* 0x0000027000017945 */ /* 0x000fe20003800000 */
[----:B------:R-:W-:Y:S01]  /*8390*/  MOV R6, c[0x0][0x168] ;  /* 0x00005a0000067a02 */ /* 0x000fe20000000f00 */
[----:B------:R-:W-:Y:S01]  /*83a0*/  IMAD.MOV.U32 R8, RZ, RZ, c[0x0][0x168] ;  /* 0x00005a00ff087624 */ /* 0x000fe200078e00ff */
[----:B------:R-:W-:Y:S01]  /*83b0*/  MOV R7, c[0x0][0x16c] ;  /* 0x00005b0000077a02 */ /* 0x000fe20000000f00 */
[----:B------:R-:W-:Y:S01]  /*83c0*/  IMAD.MOV.U32 R11, RZ, RZ, c[0x0][0x16c] ;  /* 0x00005b00ff0b7624 */ /* 0x000fe200078e00ff */
[----:B------:R-:W-:Y:S02]  /*83d0*/  MOV R9, c[0x0][0x16c] ;  /* 0x00005b0000097a02 */ /* 0x000fe40000000f00 */
[----:B------:R-:W-:-:S05]  /*83e0*/  MOV R10, c[0x0][0x168] ;  /* 0x00005a00000a7a02 */ /* 0x000fca0000000f00 */
        /* <DEDUP_REMOVED lines=8> */
.L_x_957:
[----:B0-----:R-:W-:Y:S01]  /*8470*/  IADD3 R13, R5, c[0x0][0x17c], RZ ;  /* 0x00005f00050d7a10 */ /* 0x001fe20007ffe0ff */
[----:B------:R-:W-:-:S03]  /*8480*/  IMAD R19, R2, R5, RZ ;  /* 0x0000000502137224 */ /* 0x000fc600078e02ff */
[----:B------:R-:W-:Y:S01]  /*8490*/  IADD3 R15, R13, c[0x0][0x17c], RZ ;  /* 0x00005f000d0f7a10 */ /* 0x000fe20007ffe0ff */
[----:B------:R-:W-:Y:S02]  /*84a0*/  IMAD R5, R2, R13, RZ ;  /* 0x0000000d02057224 */ /* 0x000fe400078e02ff */
[----:B------:R-:W-:-:S04]  /*84b0*/  IMAD.WIDE.U32 R18, R19, 0x8, R28 ;  /* 0x0000000813127825 */ /* 0x000fc800078e001c */
[--C-:B------:R-:W-:Y:S01]  /*84c0*/  IMAD.WIDE.U32 R12, R5, 0x8, R28.reuse ;  /* 0x00000008050c7825 */ /* 0x100fe200078e001c */
[----:B------:R-:W-:Y:S01]  /*84d0*/  IADD3 R5, R15, c[0x0][0x17c], RZ ;  /* 0x00005f000f057a10 */ /* 0x000fe20007ffe0ff */
[----:B------:R-:W2:Y:S02]  /*84e0*/  LDG.E.64 R18, [R18.64] ;  /* 0x0000002412127981 */ /* 0x000ea4000c1e1b00 */
[C---:B------:R-:W-:Y:S02]  /*84f0*/  IMAD R15, R2.reuse, R15, RZ ;  /* 0x0000000f020f7224 */ /* 0x040fe400078e02ff */
[----:B------:R-:W-:Y:S01]  /*8500*/  IMAD R17, R2, R5, RZ ;  /* 0x0000000502117224 */ /* 0x000fe200078e02ff */
[----:B------:R-:W3:Y:S01]  /*8510*/  LDG.E.64 R12, [R12.64] ;  /* 0x000000240c0c7981 */ /* 0x000ee2000c1e1b00 */
[----:B------:R-:W-:-:S04]  /*8520*/  IMAD.WIDE.U32 R14, R15, 0x8, R28 ;  /* 0x000000080f0e7825 */ /* 0x000fc800078e001c */
[----:B------:R-:W-:Y:S02]  /*8530*/  IMAD.WIDE.U32 R16, R17, 0x8, R28 ;  /* 0x0000000811107825 */ /* 0x000fe400078e001c */
[----:B----4-:R-:W4:Y:S04]  /*8540*/  LDG.E.64 R14, [R14.64] ;  /* 0x000000240e0e7981 */ /* 0x010f28000c1e1b00 */
[----:B------:R-:W5:Y:S01]  /*8550*/  LDG.E.64 R16, [R16.64] ;  /* 0x0000002410107981 */ /* 0x000f62000c1e1b00 */
[----:B------:R-:W-:-:S05]  /*8560*/  IADD3 R5, R5, c[0x0][0x17c], RZ ;  /* 0x00005f0005057a10 */ /* 0x000fca0007ffe0ff */
[----:B------:R-:W-:-:S05]  /*8570*/  IMAD R24, R4, 0x3, R5 ;  /* 0x0000000304187824 */ /* 0x000fca00078e0205 */
[----:B------:R-:W-:Y:S01]  /*8580*/  ISETP.GE.U32.AND P0, PT, R24, c[0x0][0x174], PT ;  /* 0x00005d0018007a0c */ /* 0x000fe20003f06070 */
[----:B--2---:R0:W1:-:S04]  /*8590*/  DADD R10, R18, R10 ;  /* 0x00000000120a7229 */ /* 0x004048000000000a */
[----:B---3--:R0:W2:-:S04]  /*85a0*/  DADD R8, R12, R8 ;  /* 0x000000000c087229 */ /* 0x0080880000000008 */
[----:B----4-:R0:W3:-:S04]  /*85b0*/  DADD R6, R14, R6 ;  /* 0x000000000e067229 */ /* 0x0100c80000000006 */
[----:B-----5:R0:W4:Y:S01]  /*85c0*/  DADD R20, R16, R20 ;  /* 0x0000000010147229 */ /* 0x0201220000000014 */
[----:B-123--:R-:W-:Y:S05]  /*85d0*/  @!P0 BRA `(.L_x_957) ;  /* 0xfffffe9000008947 */ /* 0x00efea000383ffff */
[----:B------:R-:W-:Y:S05]  /*85e0*/  BSYNC B2 ;  /* 0x0000000000027941 */ /* 0x000fea0003800000 */
.L_x_956:
[----:B------:R-:W-:Y:S05]  /*85f0*/  BSYNC B1 ;  /* 0x0000000000017941 */ /* 0x000fea0003800000 */
.L_x_955:
[----:B------:R-:W-:Y:S01]  /*8600*/  ISETP.GE.U32.AND P1, PT, R5, c[0x0][0x174], PT ;  /* 0x00005d0005007a0c */ /* 0x000fe20003f26070 */
[----:B------:R-:W-:-:S12]  /*8610*/  BSSY B1, `(.L_x_958) ;  /* 0x0000016000017945 */ /* 0x000fd80003800000 */
[----:B------:R-:W-:Y:S05]  /*8620*/  @P1 BRA `(.L_x_959) ;  /* 0x0000014000001947 */ /* 0x000fea0003800000 */
[----:B0-----:R-:W-:-:S04]  /*8630*/  IMAD R19, R2, R5, RZ ;  /* 0x0000000502137224 */ /* 0x001fc800078e02ff */
        /* <DEDUP_REMOVED lines=19> */
.L_x_959:
[----:B------:R-:W-:Y:S05]  /*8770*/  BSYNC B1 ;  /* 0x0000000000017941 */ /* 0x000fea0003800000 */
.L_x_958:
[----:B------:R-:W-:Y:S01]  /*8780*/  BSSY B1, `(.L_x_960) ;  /* 0x0000011000017945 */ /* 0x000fe20003800000 */
[----:B------:R-:W-:Y:S05]  /*8790*/  @P1 BRA `(.L_x_961) ;  /* 0x000000f000001947 */ /* 0x000fea0003800000 */
[----:B------:R-:W-:Y:S01]  /*87a0*/  IADD3 R2, R5, c[0x0][0x17c], RZ ;  /* 0x00005f0005027a10 */ /* 0x000fe20007ffe0ff */
[----:B-----5:R1:W2:-:S03]  /*87b0*/  DADD R10, R10, R18 ;  /* 0x000000000a0a7229 */ /* 0x0202860000000012 */
[----:B------:R-:W-:-:S13]  /*87c0*/  ISETP.GE.U32.AND P0, PT, R2, c[0x0][0x174], PT ;  /* 0x00005d0002007a0c */ /* 0x000fda0003f06070 */
[----:B------:R-:W-:Y:S05]  /*87d0*/  @P0 BRA `(.L_x_961) ;  /* 0x000000b000000947 */ /* 0x000fea0003800000 */
[----:B-12---:R-:W-:Y:S01]  /*87e0*/  IADD3 R2, R2, c[0x0][0x17c], RZ ;  /* 0x00005f0002027a10 */ /* 0x006fe20007ffe0ff */
[----:B------:R-:W-:-:S03]  /*87f0*/  DADD R8, R8, R12 ;  /* 0x0000000008087229 */ /* 0x000fc6000000000c */
[----:B------:R-:W-:-:S13]  /*8800*/  ISETP.GE.U32.AND P0, PT, R2, c[0x0][0x174], PT ;  /* 0x00005d0002007a0c */ /* 0x000fda0003f06070 */
[----:B0---4-:R-:W0:Y:S01]  /*8810*/  @!P0 DADD R16, R20, R16 ;  /* 0x0000000014108229 */ /* 0x011e220000000010 */
[----:B------:R-:W-:-:S03]  /*8820*/  @!P0 IADD3 R2, R2, c[0x0][0x17c], RZ ;  /* 0x00005f0002028a10 */ /* 0x000fc60007ffe0ff */
[----:B------:R1:W2:Y:S01]  /*8830*/  @!P0 DADD R6, R6, R14 ;  /* 0x0000000006068229 */ /* 0x0002a2000000000e */
[----:B------:R-:W-:-:S05]  /*8840*/  @!P0 ISETP.GE.U32.AND P1, PT, R2, c[0x0][0x174], PT ;  /* 0x00005d0002008a0c */ /* 0x000fca0003f26070 */
[----:B0-----:R-:W-:Y:S02]  /*8850*/  @!P0 FSEL R2, R16, R20, !P1 ;  /* 0x0000001410028208 */ /* 0x001fe40004800000 */
[----:B------:R-:W-:Y:S02]  /*8860*/  @!P0 FSEL R17, R17, R21, !P1 ;  /* 0x0000001511118208 */ /* 0x000fe40004800000 */
[----:B------:R-:W-:Y:S02]  /*8870*/  @!P0 MOV R20, R2 ;  /* 0x0000000200148202 */ /* 0x000fe40000000f00 */
[----:B------:R-:W-:Y:S02]  /*8880*/  @!P0 MOV R21, R17 ;  /* 0x0000001100158202 */ /* 0x000fe40000000f00 */
.L_x_961:
[----:B-12---:R-:W-:Y:S05]  /*8890*/  BSYNC B1 ;  /* 0x0000000000017941 */ /* 0x006fea0003800000 */
.L_x_960:
[----:B------:R-:W1:-:S06]  /*88a0*/  DADD R8, R10, R8 ;  /* 0x000000000a087229 */ /* 0x000e4c0000000008 */
[----:B-1----:R-:W1:-:S06]  /*88b0*/  DADD R8, R8, R6 ;  /* 0x0000000008087229 */ /* 0x002e4c0000000006 */
[----:B01--45:R0:W1:Y:S01]  /*88c0*/  DADD R14, R8, R20 ;  /* 0x00000000080e7229 */ /* 0x0330620000000014 */
[----:B------:R-:W-:Y:S05]  /*88d0*/  BRA `(.L_x_922) ;  /* 0x0000053000007947 */ /* 0x000fea0003800000 */
.L_x_937:
        /* <DEDUP_REMOVED lines=10> */
[----:B------:R-:W-:-:S02]  /*8980*/  ISETP.GE.U32.AND P0, PT, R4, c[0x0][0x174], PT ;  /* 0x00005d0004007a0c */ /* 0x000fc40003f06070 */
[----:B------:R-:W-:Y:S02]  /*8990*/  MOV R11, c[0x0][0x16c] ;  /* 0x00005b00000b7a02 */ /* 0x000fe40000000f00 */
[----:B------:R-:W-:-:S09]  /*89a0*/  MOV R8, c[0x0][0x168] ;  /* 0x00005a0000087a02 */ /* 0x000fd20000000f00 */
        /* <DEDUP_REMOVED lines=8> */
.L_x_964:
[C---:B0-----:R-:W-:Y:S01]  /*8a30*/  IADD3 R17, R21.reuse, c[0x0][0x17c], RZ ;  /* 0x00005f0015117a10 */ /* 0x041fe20007ffe0ff */
        /* <DEDUP_REMOVED lines=19> */
.L_x_963:
[----:B------:R-:W-:Y:S05]  /*8b70*/  BSYNC B1 ;  /* 0x0000000000017941 */ /* 0x000fea0003800000 */
.L_x_962:
[----:B------:R-:W-:Y:S01]  /*8b80*/  ISETP.GE.U32.AND P1, PT, R21, c[0x0][0x174], PT ;  /* 0x00005d0015007a0c */ /* 0x000fe20003f26070 */
[----:B------:R-:W-:-:S12]  /*8b90*/  BSSY B1, `(.L_x_965) ;  /* 0x0000012000017945 */ /* 0x000fd80003800000 */
[----:B------:R-:W-:Y:S05]  /*8ba0*/  @P1 BRA `(.L_x_966) ;  /* 0x0000010000001947 */ /* 0x000fea0003800000 */
[----:B0-----:R-:W-:-:S06]  /*8bb0*/  IMAD.WIDE.U32 R18, R21, 0x8, R28 ;  /* 0x0000000815127825 */ /* 0x001fcc00078e001c */
        /* <DEDUP_REMOVED lines=15> */
.L_x_966:
[----:B------:R-:W-:Y:S05]  /*8cb0*/  BSYNC B1 ;  /* 0x0000000000017941 */ /* 0x000fea0003800000 */
.L_x_965:
        /* <DEDUP_REMOVED lines=17> */
.L_x_968:
[----:B-12---:R-:W-:Y:S05]  /*8dd0*/  BSYNC B1 ;  /* 0x0000000000017941 */ /* 0x006fea0003800000 */
.L_x_967:
[----:B------:R-:W1:-:S06]  /*8de0*/  DADD R8, R8, R10 ;  /* 0x0000000008087229 */ /* 0x000e4c000000000a */
[----:B-1----:R-:W1:-:S06]  /*8df0*/  DADD R8, R8, R12 ;  /* 0x0000000008087229 */ /* 0x002e4c000000000c */
[----:B-1--4-:R1:W2:-:S06]  /*8e00*/  DADD R14, R8, R14 ;  /* 0x00000000080e7229 */ /* 0x01228c000000000e */
.L_x_922:
[----:B------:R-:W-:Y:S05]  /*8e10*/  BSYNC B0 ;  /* 0x0000000000007941 */ /* 0x000fea0003800000 */
.L_x_921:
[----:B------:R-:W-:-:S13]  /*8e20*/  ISETP.NE.AND P0, PT, RZ, c[0x0][0x18c], PT ;  /* 0x00006300ff007a0c */ /* 0x000fda0003f05270 */
[----:B------:R-:W-:Y:S05]  /*8e30*/  @!P0 BRA `(.L_x_969) ;  /* 0x0000012000008947 */ /* 0x000fea0003800000 */
[----:B0----5:R-:W-:Y:S01]  /*8e40*/  IMAD R7, R0, c[0x0][0x0], R3 ;  /* 0x0000000000077a24 */ /* 0x021fe200078e0203 */
[----:B------:R-:W-:Y:S02]  /*8e50*/  ULDC UR4, c[0x0][0x4] ;  /* 0x0000010000047ab9 */ /* 0x000fe40000000800 */
[----:B------:R-:W-:Y:S02]  /*8e60*/  USHF.R.U32.HI UR4, URZ, 0x1, UR4 ;  /* 0x000000013f047899 */ /* 0x000fe40008011604 */
[----:B-12---:R0:W-:Y:S04]  /*8e70*/  STS.64 [R7.X8+0x10], R14 ;  /* 0x0000100e07007388 */ /* 0x0061e80000008a00 */
[----:B------:R-:W-:-:S13]  /*8e80*/  ISETP.NE.AND P0, PT, RZ, UR4, PT ;  /* 0x00000004ff007c0c */ /* 0x000fda000bf05270 */
[----:B------:R-:W-:Y:S05]  /*8e90*/  @!P0 BRA `(.L_x_969) ;  /* 0x000000c000008947 */ /* 0x000fea0003800000 */
[----:B0-----:R-:W-:-:S05]  /*8ea0*/  IMAD.U32 R9, RZ, RZ, UR4 ;  /* 0x00000004ff097e24 */ /* 0x001fca000f8e00ff */
.L_x_970:
[----:B------:R-:W-:Y:S01]  /*8eb0*/  IADD3 R4, R0, R9, RZ ;  /* 0x0000000900047210 */ /* 0x000fe20007ffe0ff */
[----:B------:R-:W-:Y:S03]  /*8ec0*/  BAR.SYNC.DEFER_BLOCKING 0x0 ;  /* 0x0000000000007b1d */ /* 0x000fe60000010000 */
[----:B------:R-:W-:-:S04]  /*8ed0*/  ISETP.GE.U32.AND P0, PT, R4, c[0x0][0x4], PT ;  /* 0x0000010004007a0c */ /* 0x000fc80003f06070 */
[----:B------:R-:W-:-:S13]  /*8ee0*/  ISETP.GE.U32.OR P0, PT, R0, R9, P0 ;  /* 0x000000090000720c */ /* 0x000fda0000706470 */
[----:B------:R-:W-:-:S06]  /*8ef0*/  @!P0 IMAD R4, R4, c[0x0][0x0], R3 ;  /* 0x0000000004048a24 */ /* 0x000fcc00078e0203 */
[----:B------:R-:W0:Y:S02]  /*8f00*/  @!P0 LDS.64 R4, [R4.X8+0x10] ;  /* 0x0000100004048984 */ /* 0x000e240000008a00 */
[----:B0-----:R-:W0:-:S07]  /*8f10*/  @!P0 DADD R14, R14, R4 ;  /* 0x000000000e0e8229 */ /* 0x001e0e0000000004 */
[----:B0-----:R0:W-:Y:S01]  /*8f20*/  @!P0 STS.64 [R7.X8+0x10], R14 ;  /* 0x0000100e07008388 */ /* 0x0011e20000008a00 */
[----:B------:R-:W-:Y:S02]  /*8f30*/  ISETP.GT.AND P0, PT, R9, 0x1, PT ;  /* 0x000000010900780c */ /* 0x000fe40003f04270 */
[----:B------:R-:W-:-:S11]  /*8f40*/  SHF.R.S32.HI R9, RZ, 0x1, R9 ;  /* 0x00000001ff097819 */ /* 0x000fd60000011409 */
[----:B0-----:R-:W-:Y:S05]  /*8f50*/  @P0 BRA `(.L_x_970) ;  /* 0xffffff5000000947 */ /* 0x001fea000383ffff */
.L_x_969:
[----:B0-----:R-:W-:-:S13]  /*8f60*/  ISETP.NE.AND P0, PT, RZ, c[0x0][0x188], PT ;  /* 0x00006200ff007a0c */ /* 0x001fda0003f05270 */
[----:B------:R-:W-:Y:S05]  /*8f70*/  @!P0 BRA `(.L_x_971) ;  /* 0x0000023000008947 */ /* 0x000fea0003800000 */
[----:B-----5:R-:W-:Y:S01]  /*8f80*/  MOV R4, c[0x0][0x0] ;  /* 0x0000000000047a02 */ /* 0x020fe20000000f00 */
[----:B------:R-:W-:-:S03]  /*8f90*/  IMAD.MOV.U32 R2, RZ, RZ, c[0x0][0x0] ;  /* 0x00000000ff027624 */ /* 0x000fc600078e00ff */
[----:B------:R-:W-:-:S13]  /*8fa0*/  ISETP.GT.AND P0, PT, R4, 0x20, PT ;  /* 0x000000200400780c */ /* 0x000fda0003f04270 */
[----:B------:R-:W-:Y:S05]  /*8fb0*/  @!P0 BRA `(.L_x_972) ;  /* 0x0000015000008947 */ /* 0x000fea0003800000 */
[----:B------:R-:W-:Y:S01]  /*8fc0*/  IMAD R7, R0, c[0x0][0x0], R3 ;  /* 0x0000000000077a24 */ /* 0x000fe200078e0203 */
[----:B------:R-:W-:-:S04]  /*8fd0*/  LEA.HI R2, R4, c[0x0][0x0], RZ, 0x1 ;  /* 0x0000000004027a11 */ /* 0x000fc800078f08ff */
[----:B-12---:R0:W-:Y:S01]  /*8fe0*/  STS.64 [R7.X8+0x10], R14 ;  /* 0x0000100e07007388 */ /* 0x0061e20000008a00 */
[----:B------:R-:W-:Y:S01]  /*8ff0*/  SHF.R.S32.HI R4, RZ, 0x1, R2 ;  /* 0x00000001ff047819 */ /* 0x000fe20000011402 */
[----:B------:R-:W-:-:S03]  /*9000*/  HFMA2.MMA R2, -RZ, RZ, 0, 1.9073486328125e-06 ;  /* 0x00000020ff027435 */ /* 0x000fc600000001ff */
[----:B------:R-:W-:-:S13]  /*9010*/  ISETP.GE.AND P0, PT, R4, 0x20, PT ;  /* 0x000000200400780c */ /* 0x000fda0003f06270 */
[----:B------:R-:W-:Y:S05]  /*9020*/  @!P0 BRA `(.L_x_972) ;  /* 0x000000e000008947 */ /* 0x000fea0003800000 */
[----:B0-----:R-:W-:Y:S02]  /*9030*/  MOV R2, R4 ;  /* 0x0000000400027202 */ /* 0x001fe40000000f00 */
[----:B------:R-:W-:-:S03]  /*9040*/  LEA R9, R7, 0x10, 0x3 ;  /* 0x0000001007097811 */ /* 0x000fc600078e18ff */
.L_x_973:
[----:B------:R-:W-:Y:S01]  /*9050*/  IMAD.IADD R4, R3, 0x1, R2 ;  /* 0x0000000103047824 */ /* 0x000fe200078e0202 */
[----:B------:R-:W-:Y:S04]  /*9060*/  BAR.SYNC.DEFER_BLOCKING 0x0 ;  /* 0x0000000000007b1d */ /* 0x000fe80000010000 */
[----:B------:R-:W-:-:S04]  /*9070*/  ISETP.GE.U32.AND P0, PT, R4, c[0x0][0x0], PT ;  /* 0x0000000004007a0c */ /* 0x000fc80003f06070 */
[----:B------:R-:W-:-:S13]  /*9080*/  ISETP.GE.U32.OR P0, PT, R3, R2, P0 ;  /* 0x000000020300720c */ /* 0x000fda0000706470 */
[----:B------:R-:W-:Y:S02]  /*9090*/  @!P0 LEA R4, R2, R9, 0x3 ;  /* 0x0000000902048211 */ /* 0x000fe400078e18ff */
[----:B------:R-:W-:-:S04]  /*90a0*/  SHF.R.S32.HI R2, RZ, 0x1, R2 ;  /* 0x00000001ff027819 */ /* 0x000fc80000011402 */
[----:B------:R-:W0:Y:S02]  /*90b0*/  @!P0 LDS.64 R4, [R4] ;  /* 0x0000000004048984 */ /* 0x000e240000000a00 */
[----:B0-----:R-:W0:-:S07]  /*90c0*/  @!P0 DADD R14, R14, R4 ;  /* 0x000000000e0e8229 */ /* 0x001e0e0000000004 */
[----:B0-----:R0:W-:Y:S01]  /*90d0*/  @!P0 STS.64 [R7.X8+0x10], R14 ;  /* 0x0000100e07008388 */ /* 0x0011e20000008a00 */
[----:B------:R-:W-:-:S13]  /*90e0*/  ISETP.GE.AND P0, PT, R2, 0x20, PT ;  /* 0x000000200200780c */ /* 0x000fda0003f06270 */
[----:B0-----:R-:W-:Y:S05]  /*90f0*/  @P0 BRA `(.L_x_973) ;  /* 0xffffff5000000947 */ /* 0x001fea000383ffff */
[----:B------:R-:W-:-:S03]  /*9100*/  MOV R2, 0x20 ;  /* 0x0000002000027802 */ /* 0x000fc60000000f00 */
.L_x_972:
[----:B0-----:R-:W-:Y:S01]  /*9110*/  BAR.SYNC.DEFER_BLOCKING 0x0 ;  /* 0x0000000000007b1d */ /* 0x001fe20000010000 */
[----:B------:R-:W-:-:S13]  /*9120*/  ISETP.GE.AND P0, PT, R2, 0x2, PT ;  /* 0x000000020200780c */ /* 0x000fda0003f06270 */
[----:B------:R-:W-:Y:S05]  /*9130*/  @!P0 BRA `(.L_x_971) ;  /* 0x0000007000008947 */ /* 0x000fea0003800000 */
[----:B------:R-:W-:-:S05]  /*9140*/  IMAD.MOV.U32 R7, RZ, RZ, 0x1 ;  /* 0x00000001ff077424 */ /* 0x000fca00078e00ff */
.L_x_974:
[----:B-12---:R-:W-:Y:S04]  /*9150*/  SHFL.DOWN PT, R5, R15, R7, 0x1f ;  /* 0x08001f070f057589 */ /* 0x006fe800000e0000 */
[----:B------:R0:W1:Y:S02]  /*9160*/  SHFL.DOWN PT, R4, R14, R7, 0x1f ;  /* 0x08001f070e047589 */ /* 0x00006400000e0000 */
[----:B0-----:R-:W-:-:S04]  /*9170*/  SHF.L.U32 R7, R7, 0x1, RZ ;  /* 0x0000000107077819 */ /* 0x001fc800000006ff */
[----:B------:R-:W-:Y:S01]  /*9180*/  ISETP.GE.AND P0, PT, R7, R2, PT ;  /* 0x000000020700720c */ /* 0x000fe20003f06270 */
[----:B-1----:R0:W1:-:S12]  /*9190*/  DADD R14, R4, R14 ;  /* 0x00000000040e7229 */ /* 0x002058000000000e */
[----:B01----:R-:W-:Y:S05]  /*91a0*/  @!P0 BRA `(.L_x_974) ;  /* 0xffffffa000008947 */ /* 0x003fea000383ffff */
.L_x_971:
[----:B------:R-:W-:Y:S02]  /*91b0*/  ISETP.NE.AND P1, PT, RZ, c[0x0][0x344], PT ;  /* 0x0000d100ff007a0c */ /* 0x000fe40003f25270 */
[----:B-----5:R-:W-:-:S11]  /*91c0*/  MOV R18, RZ ;  /* 0x000000ff00127202 */ /* 0x020fd60000000f00 */
        /* <DEDUP_REMOVED lines=200> */
.L_x_975:
        /* <DEDUP_REMOVED lines=11> */
[----:B------:R-:W0:Y:S01]  /*9f00*/  S2R R2, SR_CTAID.X ;  /* 0x0000000000027919 */ /* 0x000e220000002500 */
[----:B------:R-:W-:Y:S01]  /*9f10*/  IMAD R7, R3, c[0x0][0x194], RZ ;  /* 0x0000650003077a24 */ /* 0x000fe200078e02ff */
[----:B------:R-:W-:-:S03]  /*9f20*/  MOV R18, RZ ;  /* 0x000000ff00127202 */ /* 0x000fc60000000f00 */
[----:B------:R-:W-:-:S04]  /*9f30*/  IMAD R7, R0, c[0x0][0x198], R7 ;  /* 0x0000660000077a24 */ /* 0x000fc800078e0207 */
[----:B0-----:R-:W-:Y:S01]  /*9f40*/  IMAD R7, R2, c[0x0][0x180], R7 ;  /* 0x0000600002077a24 */ /* 0x001fe200078e0207 */
[----:B------:R-:W-:Y:S05]  /*9f50*/  @!P1 BRA `(.L_x_977) ;  /* 0x00000c6000009947 */ /* 0x000fea0003800000 */
[----:B------:R-:W-:Y:S01]  /*9f60*/  IMAD.MOV.U32 R6, RZ, RZ, RZ ;  /* 0x000000ffff067224 */ /* 0x000fe200078e00ff */
[----:B------:R-:W-:-:S03]  /*9f70*/  MOV R13, c[0x0][0x344] ;  /* 0x0000d100000d7a02 */ /* 0x000fc60000000f00 */
[----:B-1----:R-:W-:Y:S01]  /*9f80*/  IMAD.HI.U32 R8, R7, c[0x0][0x34c], R6 ;  /* 0x0000d30007087a27 */ /* 0x002fe200078e0006 */
        /* <DEDUP_REMOVED lines=195> */
.L_x_977:
        /* <DEDUP_REMOVED lines=11> */
.L_x_979:
[----:B------:R-:W-:Y:S05]  /*ac70*/  BSYNC B0 ;  /* 0x0000000000007941 */ /* 0x000fea0003800000 */
.L_x_978:
        /* <DEDUP_REMOVED lines=9> */
[----:B-12---:R0:W-:Y:S01]  /*ad10*/  @P1 STG.E.64 [R6.64], R14 ;  /* 0x0000000e06001986 */ /* 0x0061e2000c101b24 */
        /* <DEDUP_REMOVED lines=16> */
[----:B------:R-:W-:-:S10]  /*ae20*/  HFMA2.MMA R7, -RZ, RZ, 0, 2.384185791015625e-07 ;  /* 0x00000004ff077435 */ /* 0x000fd400000001ff */
        /* <DEDUP_REMOVED lines=9> */
[----:B0-----:R-:W-:-:S05]  /*aec0*/  IMAD.IADD R8, R8, 0x1, R11 ;  /* 0x0000000108087824 */ /* 0x001fca00078e020b */
[----:B------:R-:W-:-:S04]  /*aed0*/  ISETP.NE.AND P0, PT, R8, UR4, PT ;  /* 0x0000000408007c0c */ /* 0x000fc8000bf05270 */
[----:B------:R-:W-:-:S05]  /*aee0*/  SEL R8, RZ, 0x1, P0 ;  /* 0x00000001ff087807 */ /* 0x000fca0000000000 */
[----:B------:R0:W-:Y:S04]  /*aef0*/  STS.U8 [RZ], R8 ;  /* 0x00000008ff007388 */ /* 0x0001e80000000000 */
.L_x_981:
[----:B------:R-:W-:Y:S05]  /*af00*/  BSYNC B0 ;  /* 0x0000000000007941 */ /* 0x000fea0003800000 */
.L_x_980:
        /* <DEDUP_REMOVED lines=22> */
.L_x_986:
[----:B0-----:R-:W-:Y:S01]  /*b070*/  HFMA2.MMA R9, -RZ, RZ, 0, 4.76837158203125e-07 ;  /* 0x00000008ff097435 */ /* 0x001fe200000001ff */
[----:B------:R-:W-:-:S09]  /*b080*/  IMAD R8, R2, c[0x0][0x10], R11 ;  /* 0x0000040002087a24 */ /* 0x000fd200078e020b */
[----:B------:R-:W-:-:S06]  /*b090*/  IMAD.WIDE.U32 R8, R8, R9, c[0x0][0x560] ;  /* 0x0001580008087625 */ /* 0x000fcc00078e0009 */
[----:B------:R-:W2:Y:S01]  /*b0a0*/  LDG.E.64 R8, [R8.64] ;  /* 0x0000002408087981 */ /* 0x000ea2000c1e1b00 */
[----:B------:R-:W-:-:S05]  /*b0b0*/  MOV R10, c[0x0][0x0] ;  /* 0x00000000000a7a02 */ /* 0x000fca0000000f00 */
[----:B------:R-:W-:-:S05]  /*b0c0*/  IMAD R11, R10, c[0x0][0x4], R11 ;  /* 0x000001000a0b7a24 */ /* 0x000fca00078e020b */
[----:B------:R-:W-:Y:S01]  /*b0d0*/  ISETP.GE.U32.AND P0, PT, R11, c[0x0][0x184], PT ;  /* 0x000061000b007a0c */ /* 0x000fe20003f06070 */
[----:B-12---:R0:W1:-:S12]  /*b0e0*/  DADD R16, R8, R16 ;  /* 0x0000000008107229 */ /* 0x0060580000000010 */
[----:B------:R-:W-:Y:S05]  /*b0f0*/  @!P0 BRA `(.L_x_986) ;  /* 0xffffff7000008947 */ /* 0x000fea000383ffff */
.L_x_985:
[----:B------:R-:W-:Y:S05]  /*b100*/  BSYNC B1 ;  /* 0x0000000000017941 */ /* 0x000fea0003800000 */
.L_x_984:
[----:B------:R-:W-:Y:S05]  /*b110*/  BRA `(.L_x_987) ;  /* 0x000000c000007947 */ /* 0x000fea0003800000 */
.L_x_983:
[----:B------:R-:W-:-:S13]  /*b120*/  ISETP.GE.U32.AND P0, PT, R0, c[0x0][0x184], PT ;  /* 0x0000610000007a0c */ /* 0x000fda0003f06070 */
[----:B------:R-:W-:Y:S05]  /*b130*/  @P0 BRA `(.L_x_987) ;  /* 0x000000a000000947 */ /* 0x000fea0003800000 */
[----:B------:R-:W-:-:S04]  /*b140*/  IMAD.MOV.U32 R11, RZ, RZ, R0 ;  /* 0x000000ffff0b7224 */ /* 0x000fc800078e0000 */
.L_x_988:
[----:B0-----:R-:W-:Y:S01]  /*b150*/  IMAD R8, R2, c[0x0][0x10], R11 ;  /* 0x0000040002087a24 */ /* 0x001fe200078e020b */
[----:B------:R-:W-:-:S03]  /*b160*/  MOV R9, 0x8 ;  /* 0x0000000800097802 */ /* 0x000fc60000000f00 */
[----:B------:R-:W-:-:S04]  /*b170*/  IMAD R8, R8, c[0x0][0x0], R3 ;  /* 0x0000000008087a24 */ /* 0x000fc800078e0203 */
[----:B------:R-:W-:-:S06]  /*b180*/  IMAD.WIDE.U32 R8, R8, R9, c[0x0][0x560] ;  /* 0x0001580008087625 */ /* 0x000fcc00078e0009 */
[----:B------:R-:W2:Y:S01]  /*b190*/  LDG.E.64 R8, [R8.64] ;  /* 0x0000002408087981 */ /* 0x000ea2000c1e1b00 */
[----:B------:R-:W-:-:S04]  /*b1a0*/  IADD3 R11, R11, c[0x0][0x4], RZ ;  /* 0x000001000b0b7a10 */ /* 0x000fc80007ffe0ff */
[----:B------:R-:W-:Y:S01]  /*b1b0*/  ISETP.GE.U32.AND P0, PT, R11, c[0x0][0x184], PT ;  /* 0x000061000b007a0c */ /* 0x000fe20003f06070 */
[----:B-12---:R0:W1:-:S12]  /*b1c0*/  DADD R16, R8, R16 ;  /* 0x0000000008107229 */ /* 0x0060580000000010 */
[----:B------:R-:W-:Y:S05]  /*b1d0*/  @!P0 BRA `(.L_x_988) ;  /* 0xffffff7000008947 */ /* 0x000fea000383ffff */
.L_x_987:
[----:B------:R-:W-:Y:S05]  /*b1e0*/  BSYNC B0 ;  /* 0x0000000000007941 */ /* 0x000fea0003800000 */
.L_x_982:
[----:B------:R-:W-:Y:S01]  /*b1f0*/  IMAD R13, R0, c[0x0][0x0], R3 ;  /* 0x00000000000d7a24 */ /* 0x000fe200078e0203 */
[----:B------:R-:W-:Y:S01]  /*b200*/  ULDC UR4, c[0x0][0x4] ;  /* 0x0000010000047ab9 */ /* 0x000fe20000000800 */
[----:B------:R-:W-:Y:S01]  /*b210*/  ISETP.NE.AND P2, PT, RZ, c[0x0][0x188], PT ;  /* 0x00006200ff007a0c */ /* 0x000fe20003f45270 */
[----:B------:R-:W-:Y:S02]  /*b220*/  USHF.R.U32.HI UR4, URZ, 0x1, UR4 ;  /* 0x000000013f047899 */ /* 0x000fe40008011604 */
[----:B-1----:R1:W-:Y:S04]  /*b230*/  STS.64 [R13.X8+0x10], R16 ;  /* 0x000010100d007388 */ /* 0x0023e80000008a00 */
[----:B------:R-:W-:-:S13]  /*b240*/  ISETP.NE.AND P0, PT, RZ, UR4, PT ;  /* 0x00000004ff007c0c */ /* 0x000fda000bf05270 */
[----:B------:R-:W-:Y:S05]  /*b250*/  @!P0 BRA `(.L_x_989) ;  /* 0x000000c000008947 */ /* 0x000fea0003800000 */
[----:B-1----:R-:W-:-:S05]  /*b260*/  MOV R11, UR4 ;  /* 0x00000004000b7c02 */ /* 0x002fca0008000f00 */
.L_x_990:
[----:B0-----:R-:W-:Y:S01]  /*b270*/  IMAD.IADD R8, R0, 0x1, R11 ;  /* 0x0000000100087824 */ /* 0x001fe200078e020b */
[----:B------:R-:W-:Y:S04]  /*b280*/  BAR.SYNC.DEFER_BLOCKING 0x0 ;  /* 0x0000000000007b1d */ /* 0x000fe80000010000 */
        /* <DEDUP_REMOVED lines=9> */
.L_x_989:
        /* <DEDUP_REMOVED lines=13> */
.L_x_993:
[----:B------:R-:W-:Y:S01]  /*b3f0*/  IADD3 R2, R3, R0, RZ ;  /* 0x0000000003027210 */ /* 0x000fe20007ffe0ff */
[----:B------:R-:W-:Y:S03]  /*b400*/  BAR.SYNC.DEFER_BLOCKING 0x0 ;  /* 0x0000000000007b1d */ /* 0x000fe60000010000 */
[----:B------:R-:W-:-:S04]  /*b410*/  ISETP.GE.U32.AND P0, PT, R2, c[0x0][0x0], PT ;  /* 0x0000000002007a0c */ /* 0x000fc80003f06070 */
[----:B------:R-:W-:-:S13]  /*b420*/  ISETP.GE.U32.OR P0, PT, R3, R0, P0 ;  /* 0x000000000300720c */ /* 0x000fda0000706470 */
[----:B0-----:R-:W-:Y:S01]  /*b430*/  @!P0 IMAD R8, R0, 0x8, R11 ;  /* 0x0000000800088824 */ /* 0x001fe200078e020b */
[----:B------:R-:W-:-:S05]  /*b440*/  SHF.R.S32.HI R0, RZ, 0x1, R0 ;  /* 0x00000001ff007819 */ /* 0x000fca0000011400 */
[----:B------:R-:W0:Y:S02]  /*b450*/  @!P0 LDS.64 R8, [R8] ;  /* 0x0000000008088984 */ /* 0x000e240000000a00 */
[----:B0-----:R-:W0:-:S07]  /*b460*/  @!P0 DADD R16, R16, R8 ;  /* 0x0000000010108229 */ /* 0x001e0e0000000008 */
[----:B0-----:R0:W-:Y:S01]  /*b470*/  @!P0 STS.64 [R13.X8+0x10], R16 ;  /* 0x000010100d008388 */ /* 0x0011e20000008a00 */
[----:B------:R-:W-:-:S13]  /*b480*/  ISETP.GE.AND P0, PT, R0, 0x20, PT ;  /* 0x000000200000780c */ /* 0x000fda0003f06270 */
[----:B0-----:R-:W-:Y:S05]  /*b490*/  @P0 BRA `(.L_x_993) ;  /* 0xffffff5000000947 */ /* 0x001fea000383ffff */
[----:B------:R-:W-:-:S03]  /*b4a0*/  MOV R0, 0x20 ;  /* 0x0000002000007802 */ /* 0x000fc60000000f00 */
.L_x_992:
[----:B-1----:R-:W-:Y:S01]  /*b4b0*/  BAR.SYNC.DEFER_BLOCKING 0x0 ;  /* 0x0000000000007b1d */ /* 0x002fe20000010000 */
[----:B------:R-:W-:-:S13]  /*b4c0*/  ISETP.GE.AND P0, PT, R0, 0x2, PT ;  /* 0x000000020000780c */ /* 0x000fda0003f06270 */
[----:B------:R-:W-:Y:S05]  /*b4d0*/  @!P0 BRA `(.L_x_991) ;  /* 0x0000007000008947 */ /* 0x000fea0003800000 */
[----:B0-----:R-:W-:-:S05]  /*b4e0*/  MOV R9, 0x1 ;  /* 0x0000000100097802 */ /* 0x001fca0000000f00 */
.L_x_994:
[----:B------:R-:W-:Y:S04]  /*b4f0*/  SHFL.DOWN PT, R3, R17, R9, 0x1f ;  /* 0x08001f0911037589 */ /* 0x000fe800000e0000 */
[----:B------:R0:W1:Y:S02]  /*b500*/  SHFL.DOWN PT, R2, R16, R9, 0x1f ;  /* 0x08001f0910027589 */ /* 0x00006400000e0000 */
[----:B0-----:R-:W-:-:S05]  /*b510*/  IMAD.SHL.U32 R9, R9, 0x2, RZ ;  /* 0x0000000209097824 */ /* 0x001fca00078e00ff */
[----:B------:R-:W-:Y:S01]  /*b520*/  ISETP.GE.AND P0, PT, R9, R0, PT ;  /* 0x000000000900720c */ /* 0x000fe20003f06270 */
[----:B-1----:R0:W1:-:S12]  /*b530*/  DADD R16, R2, R16 ;  /* 0x0000000002107229 */ /* 0x0020580000000010 */
[----:B01----:R-:W-:Y:S05]  /*b540*/  @!P0 BRA `(.L_x_994) ;  /* 0xffffffa000008947 */ /* 0x003fea000383ffff */
.L_x_991:
        /* <DEDUP_REMOVED lines=10> */
[----:B--2---:R1:W2:-:S06]  /*b5f0*/  DADD R16, R16, R2 ;  /* 0x0000000010107229 */ /* 0x00428c0000000002 */
.L_x_996:
[----:B------:R-:W-:Y:S05]  /*b600*/  @!P1 BRA `(.L_x_997) ;  /* 0x000001b000009947 */ /* 0x000fea0003800000 */
[----:B------:R-:W-:Y:S01]  /*b610*/  MOV R0, 0x1 ;  /* 0x0000000100007802 */ /* 0x000fe20000000f00 */
[----:B--2---:R-:W2:-:S03]  /*b620*/  DMUL R16, R16, c[0x0][0x160] ;  /* 0x0000580010107a28 */ /* 0x004e860000000000 */
[----:B------:R-:W-:-:S13]  /*b630*/  ISETP.NE.AND P0, PT, R0, c[0x0][0x57c], PT ;  /* 0x00015f0000007a0c */ /* 0x000fda0003f05270 */
[----:B------:R-:W-:Y:S05]  /*b640*/  @!P0 BRA `(.L_x_998) ;  /* 0x0000013000008947 */ /* 0x000fea0003800000 */
[----:B-12---:R-:W-:Y:S01]  /*b650*/  MOV R2, 0x0 ;  /* 0x0000000000027802 */ /* 0x006fe20000000f00 */
[----:B------:R-:W-:Y:S01]  /*b660*/  IMAD.MOV.U32 R5, RZ, RZ, c[0x4][0x594] ;  /* 0x01016500ff057624 */ /* 0x000fe200078e00ff */
[----:B------:R-:W-:Y:S01]  /*b670*/  MOV R4, c[0x4][0x590] ;  /* 0x0101640000047a02 */ /* 0x000fe20000000f00 */
[----:B0-----:R-:W-:Y:S01]  /*b680*/  IMAD.MOV.U32 R8, RZ, RZ, 0x2ef ;  /* 0x000002efff087424 */ /* 0x001fe200078e00ff */
        /* <DEDUP_REMOVED lines=15> */
.L_x_998:
[----:B--2---:R-:W-:-:S04]  /*b780*/  IADD3 R18, P0, R18, c[0x0][0x548], RZ ;  /* 0x0001520012127a10 */ /* 0x004fc80007f1e0ff */
[----:B------:R-:W-:-:S05]  /*b790*/  IADD3.X R19, RZ, c[0x0][0x54c], RZ, P0, !PT ;  /* 0x00015300ff137a10 */ /* 0x000fca00007fe4ff */
[----:B------:R-:W-:Y:S01]  /*b7a0*/  STG.E.64 [R18.64], R16 ;  /* 0x0000001012007986 */ /* 0x000fe2000c101b24 */
[----:B------:R-:W-:Y:S05]  /*b7b0*/  EXIT ;  /* 0x000000000000794d */ /* 0x000fea0003800000 */
.L_x_997:
[----:B--2---:R-:W-:Y:S01]  /*b7c0*/  STG.E.64 [R4.64], R16 ;  /* 0x0000001004007986 */ /* 0x004fe2000c101b24 */
[----:B------:R-:W-:Y:S05]  /*b7d0*/  EXIT ;  /* 0x000000000000794d */ /* 0x000fea0003800000 */
.L_x_995:
[----:B------:R-:W-:Y:S01]  /*b7e0*/  ISETP.NE.AND P0, PT, RZ, UR38, PT ;  /* 0x00000026ff007c0c */ /* 0x000fe2000bf05270 */
[----:B------:R-:W-:Y:S02]  /*b7f0*/  ULDC.U8 UR4, c[0x0][0x579] ;  /* 0x00015e4000047ab9 */ /* 0x000fe40000000000 */
[----:B------:R-:W-:-:S10]  /*b800*/  ISETP.NE.AND P1, PT, RZ, UR4, PT ;  /* 0x00000004ff007c0c */ /* 0x000fd4000bf25270 */
[----:B------:R-:W-:Y:S05]  /*b810*/  @!P0 BRA `(.L_x_999) ;  /* 0x0000002000008947 */ /* 0x000fea0003800000 */
[----:B------:R-:W2:Y:S02]  /*b820*/  LDG.E.64 R2, [R6.64] ;  /* 0x0000002406027981 */ /* 0x000ea4000c1e1b00 */
[----:B--2---:R1:W2:-:S06]  /*b830*/  DADD R16, R16, R2 ;  /* 0x0000000010107229 */ /* 0x00428c0000000002 */
.L_x_999:
[----:B------:R-:W-:Y:S05]  /*b840*/  @!P1 BRA `(.L_x_1000) ;  /* 0x000001b000009947 */ /* 0x000fea0003800000 */
[----:B------:R-:W-:Y:S01]  /*b850*/  IMAD.MOV.U32 R0, RZ, RZ, 0x1 ;  /* 0x00000001ff007424 */ /* 0x000fe200078e00ff */
[----:B--2---:R-:W2:-:S04]  /*b860*/  DMUL R16, R16, c[0x0][0x160] ;  /* 0x0000580010107a28 */ /* 0x004e880000000000 */
[----:B------:R-:W-:-:S13]  /*b870*/  ISETP.NE.AND P0, PT, R0, c[0x0][0x57c], PT ;  /* 0x00015f0000007a0c */ /* 0x000fda0003f05270 */
[----:B------:R-:W-:Y:S05]  /*b880*/  @!P0 BRA `(.L_x_1001) ;  /* 0x0000013000008947 */ /* 0x000fea0003800000 */
[----:B-12---:R-:W-:Y:S01]  /*b890*/  MOV R2, 0x0 ;  /* 0x0000000000027802 */ /* 0x006fe20000000f00 */
[----:B------:R-:W-:Y:S01]  /*b8a0*/  IMAD.MOV.U32 R6, RZ, RZ, c[0x4][0x578] ;  /* 0x01015e00ff067624 */ /* 0x000fe200078e00ff */
[----:B------:R-:W-:Y:S01]  /*b8b0*/  MOV R4, c[0x4][0x590] ;  /* 0x0101640000047a02 */ /* 0x000fe20000000f00 */
[----:B------:R-:W-:Y:S01]  /*b8c0*/  IMAD.MOV.U32 R10, RZ, RZ, c[0x4][0x3c0] ;  /* 0x0100f000ff0a7624 */ /* 0x000fe200078e00ff */
[----:B------:R-:W-:Y:S01]  /*b8d0*/  MOV R5, c[0x4][0x594] ;  /* 0x0101650000057a02 */ /* 0x000fe20000000f00 */
[----:B------:R-:W-:Y:S01]  /*b8e0*/  IMAD.MOV.U32 R13, RZ, RZ, RZ ;  /* 0x000000ffff0d7224 */ /* 0x000fe200078e00ff */
[----:B------:R-:W1:Y:S01]  /*b8f0*/  LDC.64 R2, c[0x4][R2] ;  /* 0x0100000002027b82 */ /* 0x000e620000000a00 */
[----:B------:R-:W-:Y:S02]  /*b900*/  MOV R7, c[0x4][0x57c] ;  /* 0x01015f0000077a02 */ /* 0x000fe40000000f00 */
[----:B0-----:R-:W-:Y:S02]  /*b910*/  MOV R8, 0x2ef ;  /* 0x000002ef00087802 */ /* 0x001fe40000000f00 */
[----:B------:R-:W-:-:S02]  /*b920*/  MOV R11, c[0x4][0x3c4] ;  /* 0x0100f100000b7a02 */ /* 0x000fc40000000f00 */
[----:B------:R-:W-:Y:S02]  /*b930*/  MOV R12, 0x1 ;  /* 0x00000001000c7802 */ /* 0x000fe40000000f00 */
[----:B------:R-:W-:Y:S01]  /*b940*/  LEPC R14 ;  /* 0x00000000000e734e */ /* 0x000fe20000000000 */
[----:B------:R-:W-:Y:S02]  /*b950*/  MOV R9, 0xb9c0 ;  /* 0x0000b9c000097802 */ /* 0x000fe40000000f00 */
[----:B------:R-:W-:Y:S02]  /*b960*/  MOV R20, 0xb940 ;  /* 0x0000b94000147802 */ /* 0x000fe40000000f00 */
[----:B------:R-:W-:Y:S02]  /*b970*/  MOV R21, 0x0 ;  /* 0x0000000000157802 */ /* 0x000fe40000000f00 */
[----:B------:R-:W-:Y:S02]  /*b980*/  MOV R0, 0x0 ;  /* 0x0000000000007802 */ /* 0x000fe40000000f00 */
[----:B------:R-:W-:-:S04]  /*b990*/  IADD3 R20, P0, P1, -R20, R9, R14 ;  /* 0x0000000914147210 */ /* 0x000fc8000791e10e */
[----:B------:R-:W-:-:S04]  /*b9a0*/  IADD3.X R21, ~R0, R21, R15, P0, P1 ;  /* 0x0000001500157210 */ /* 0x000fc800007e250f */
[----:B-1----:R-:W-:Y:S05]  /*b9b0*/  CALL.ABS.NOINC R2 ;  /* 0x0000000002007343 */ /* 0x002fea0003c00000 */
.L_x_1001:
[----:B--2---:R-:W-:-:S04]  /*b9c0*/  IADD3 R18, P0, R18, c[0x0][0x548], RZ ;  /* 0x0001520012127a10 */ /* 0x004fc80007f1e0ff */
[----:B------:R-:W-:-:S05]  /*b9d0*/  IADD3.X R19, RZ, c[0x0][0x54c], RZ, P0, !PT ;  /* 0x00015300ff137a10 */ /* 0x000fca00007fe4ff */
[----:B------:R-:W-:Y:S01]  /*b9e0*/  STG.E.64 [R18.64], R16 ;  /* 0x0000001012007986 */ /* 0x000fe2000c101b24 */
[----:B------:R-:W-:Y:S05]  /*b9f0*/  EXIT ;  /* 0x000000000000794d */ /* 0x000fea0003800000 */
.L_x_1000:
[----:B--2---:R-:W-:Y:S01]  /*ba00*/  STG.E.64 [R6.64], R16 ;  /* 0x0000001006007986 */ /* 0x004fe2000c101b24 */
[----:B------:R-:W-:Y:S05]  /*ba10*/  EXIT ;  /* 0x000000000000794d */ /* 0x000fea0003800000 */
.L_x_976:
        /* <DEDUP_REMOVED lines=16> */
[----:B------:R-:W3:Y:S02]  /*bb20*/  LDG.E.64 R2, [R4.64] ;  /* 0x0000002404027981 */ /* 0x000ee4000c1e1b00 */
[----:B-123--:R0:W1:-:S06]  /*bb30*/  DADD R14, R14, R2 ;  /* 0x000000000e0e7229 */ /* 0x00e04c0000000002 */
.L_x_1003:
[----:B------:R-:W-:Y:S05]  /*bb40*/  @!P1 BRA `(.L_x_1004) ;  /* 0x000001b000009947 */ /* 0x000fea0003800000 */
[----:B------:R-:W-:Y:S01]  /*bb50*/  MOV R0, 0x1 ;  /* 0x0000000100007802 */ /* 0x000fe20000000f00 */
[----:B-12---:R1:W2:-:S03]  /*bb60*/  DMUL R16, R14, c[0x0][0x160] ;  /* 0x000058000e107a28 */ /* 0x0062860000000000 */
[----:B------:R-:W-:-:S13]  /*bb70*/  ISETP.NE.AND P0, PT, R0, c[0x0][0x57c], PT ;  /* 0x00015f0000007a0c */ /* 0x000fda0003f05270 */
[----:B------:R-:W-:Y:S05]  /*bb80*/  @!P0 BRA `(.L_x_1005) ;  /* 0x0000013000008947 */ /* 0x000fea0003800000 */
[----:B012---:R-:W-:Y:S01]  /*bb90*/  MOV R2, 0x0 ;  /* 0x0000000000027802 */ /* 0x007fe20000000f00 */
        /* <DEDUP_REMOVED lines=18> */
.L_x_1005:
[----:B-12---:R-:W-:-:S05]  /*bcc0*/  IADD3 R18, P0, R18, c[0x0][0x548], RZ ;  /* 0x0001520012127a10 */ /* 0x006fca0007f1e0ff */
[----:B------:R-:W-:-:S05]  /*bcd0*/  IMAD.X R19, RZ, RZ, c[0x0][0x54c], P0 ;  /* 0x00015300ff137624 */ /* 0x000fca00000e06ff */
[----:B------:R-:W-:Y:S01]  /*bce0*/  STG.E.64 [R18.64], R16 ;  /* 0x0000001012007986 */ /* 0x000fe2000c101b24 */
[----:B------:R-:W-:Y:S05]  /*bcf0*/  EXIT ;  /* 0x000000000000794d */ /* 0x000fea0003800000 */
.L_x_1004:
[----:B-12---:R-:W-:Y:S01]  /*bd00*/  STG.E.64 [R4.64], R14 ;  /* 0x0000000e04007986 */ /* 0x006fe2000c101b24 */
[----:B------:R-:W-:Y:S05]  /*bd10*/  EXIT ;  /* 0x000000000000794d */ /* 0x000fea0003800000 */
.L_x_1002:
[----:B------:R-:W-:Y:S01]  /*bd20*/  ISETP.NE.AND P0, PT, RZ, UR38, PT ;  /* 0x00000026ff007c0c */ /* 0x000fe2000bf05270 */
[----:B------:R-:W-:Y:S02]  /*bd30*/  ULDC.U8 UR4, c[0x0][0x579] ;  /* 0x00015e4000047ab9 */ /* 0x000fe40000000000 */
[----:B------:R-:W-:-:S10]  /*bd40*/  ISETP.NE.AND P1, PT, RZ, UR4, PT ;  /* 0x00000004ff007c0c */ /* 0x000fd4000bf25270 */
[----:B------:R-:W-:Y:S05]  /*bd50*/  @!P0 BRA `(.L_x_1006) ;  /* 0x0000002000008947 */ /* 0x000fea0003800000 */
[----:B------:R-:W3:Y:S02]  /*bd60*/  LDG.E.64 R2, [R6.64] ;  /* 0x0000002406027981 */ /* 0x000ee4000c1e1b00 */
[----:B-123--:R0:W1:-:S06]  /*bd70*/  DADD R14, R14, R2 ;  /* 0x000000000e0e7229 */ /* 0x00e04c0000000002 */
.L_x_1006:
        /* <DEDUP_REMOVED lines=24> */
.L_x_1008:
[----:B-12---:R-:W-:-:S04]  /*bf00*/  IADD3 R18, P0, R18, c[0x0][0x548], RZ ;  /* 0x0001520012127a10 */ /* 0x006fc80007f1e0ff */
[----:B------:R-:W-:-:S05]  /*bf10*/  IADD3.X R19, RZ, c[0x0][0x54c], RZ, P0, !PT ;  /* 0x00015300ff137a10 */ /* 0x000fca00007fe4ff */
[----:B------:R-:W-:Y:S01]  /*bf20*/  STG.E.64 [R18.64], R16 ;  /* 0x0000001012007986 */ /* 0x000fe2000c101b24 */
[----:B------:R-:W-:Y:S05]  /*bf30*/  EXIT ;  /* 0x000000000000794d */ /* 0x000fea0003800000 */
.L_x_1007:
[----:B-12---:R-:W-:Y:S01]  /*bf40*/  STG.E.64 [R6.64], R14 ;  /* 0x0000000e06007986 */ /* 0x006fe2000c101b24 */
[----:B------:R-:W-:Y:S05]  /*bf50*/  EXIT ;  /* 0x000000000000794d */ /* 0x000fea0003800000 */
.L_x_1009:
        /* <DEDUP_REMOVED lines=10> */
.L_x_8175:


//--------------------- .text._ZN2at6native13reduce_kernelILi256ELi2ENS0_8ReduceOpIdNS0_7MeanOpsIddddEEjdLi4ELi4EEEEEvT1_ --------------------------
	.section	.text._ZN2at6native13reduce_kernelILi256ELi2ENS0_8ReduceOpIdNS0_7MeanOpsIddddEEjdLi4ELi4EEEEEvT1_,"ax",@progbits
	.sectioninfo	@"SHI_REGISTERS=46"
	.align	128
        .global         _ZN2at6native13reduce_kernelILi256ELi2ENS0_8ReduceOpIdNS0_7MeanOpsIddddEEjdLi4ELi4EEEEEvT1_
        .type           _ZN2at6native13reduce_kernelILi256ELi2ENS0_8ReduceOpIdNS0_7MeanOpsIddddEEjdLi4ELi4EEEEEvT1_,@function
        .size           _ZN2at6native13reduce_kernelILi256ELi2ENS0_8ReduceOpIdNS0_7MeanOpsIddddEEjdLi4ELi4EEEEEvT1_,(.L_x_8176 - _ZN2at6native13reduce_kernelILi256ELi2ENS0_8ReduceOpIdNS0_7MeanOpsIddddEEjdLi4ELi4EEEEEvT1_)
        .other          _ZN2at6native13reduce_kernelILi256ELi2ENS0_8ReduceOpIdNS0_7MeanOpsIddddEEjdLi4ELi4EEEEEvT1_,@"STO_CUDA_ENTRY STV_DEFAULT"
_ZN2at6native13reduce_kernelILi256ELi2ENS0_8ReduceOpIdNS0_7MeanOpsIddddEEjdLi4ELi4EEEEEvT1_:
.text._ZN2at6native13reduce_kernelILi256ELi2ENS0_8ReduceOpIdNS0_7MeanOpsIddddEEjdLi4ELi4EEEEEvT1_:
        /* <DEDUP_REMOVED lines=209> */
.L_x_1010:
        /* <DEDUP_REMOVED lines=41> */
[----:B------:R-:W-:Y:S01]  /*0fa0*/  MOV R12, c[0x0][0x168] ;  /* 0x00005a00000c7a02 */ /* 0x000fe20000000f00 */
[----:B------:R-:W-:Y:S01]  /*0fb0*/  IMAD.MOV.U32 R13, RZ, RZ, c[0x0][0x16c] ;  /* 0x00005b00ff0d7624 */ /* 0x000fe200078e00ff */
        /* <DEDUP_REMOVED lines=18> */
.L_x_1019:
[----:B------:R-:W-:Y:S05]  /*10e0*/  BSYNC B2 ;  /* 0x0000000000027941 */ /* 0x000fea0003800000 */
.L_x_1018:
[----:B------:R-:W-:-:S04]  /*10f0*/  PRMT R0, R0, 0x9910, RZ ;  /* 0x0000991000007816 */ /* 0x000fc800000000ff */
[----:B------:R-:W-:-:S13]  /*1100*/  ISETP.NE.AND P0, PT, R0, RZ, PT ;  /* 0x000000ff0000720c */ /* 0x000fda0003f05270 */
[----:B------:R-:W-:Y:S05]  /*1110*/  @!P0 BRA `(.L_x_1017) ;  /* 0x0000006000008947 */ /* 0x000fea0003800000 */
[----:B------:R-:W-:-:S05]  /*1120*/  IADD3 R3, P0, R23, -R6, RZ ;  /* 0x8000000617037210 */ /* 0x000fca0007f1e0ff */
[----:B------:R-:W-:Y:S01]  /*1130*/  IMAD.X R0, RZ, RZ, -0x1, P0 ;  /* 0xffffffffff007424 */ /* 0x000fe200000e06ff */
[----:B------:R-:W-:-:S04]  /*1140*/  LEA R4, P0, R3, R16, 0x3 ;  /* 0x0000001003047211 */ /* 0x000fc800078018ff */
[----:B------:R-:W-:-:S05]  /*1150*/  LEA.HI.X R5, R3, R17, R0, 0x3, P0 ;  /* 0x0000001103057211 */ /* 0x000fca00000f1c00 */
[----:B------:R-:W2:Y:S02]  /*1160*/  LDG.E.64 R12, [R4.64] ;  /* 0x00000024040c7981 */ /* 0x000ea4000c1e1b00 */
[----:B--2---:R-:W0:-:S06]  /*1170*/  DADD R12, R12, c[0x0][0x168] ;  /* 0x00005a000c0c7629 */ /* 0x004e0c0000000000 */
.L_x_1017:
[----:B------:R-:W-:Y:S05]  /*1180*/  BSYNC B1 ;  /* 0x0000000000017941 */ /* 0x000fea0003800000 */
.L_x_1016:
[C---:B------:R-:W-:Y:S02]  /*1190*/  IADD3 R3, P0, -R6.reuse, 0x4, RZ ;  /* 0x0000000406037810 */ /* 0x040fe40007f1e1ff */
[----:B------:R-:W-:Y:S02]  /*11a0*/  IADD3 R0, R6, c[0x0][0x174], RZ ;  /* 0x00005d0006007a10 */ /* 0x000fe40007ffe0ff */
[----:B------:R-:W-:Y:S02]  /*11b0*/  LEA R16, P1, R3, R16, 0x3 ;  /* 0x0000001003107211 */ /* 0x000fe400078218ff */
[----:B------:R-:W-:Y:S02]  /*11c0*/  IADD3.X R4, RZ, -0x1, RZ, P0, !PT ;  /* 0xffffffffff047810 */ /* 0x000fe400007fe4ff */
[----:B------:R-:W-:-:S02]  /*11d0*/  IADD3 R0, R0, -0x4, RZ ;  /* 0xfffffffc00007810 */ /* 0x000fc40007ffe0ff */
[----:B------:R-:W-:Y:S02]  /*11e0*/  LEA.HI.X R17, R3, R17, R4, 0x3, P1 ;  /* 0x0000001103117211 */ /* 0x000fe400008f1c04 */
.L_x_1015:
[----:B------:R-:W-:Y:S05]  /*11f0*/  BSYNC B0 ;  /* 0x0000000000007941 */ /* 0x000fea0003800000 */
.L_x_1014:
        /* <DEDUP_REMOVED lines=15> */
[----:B------:R-:W-:Y:S01]  /*12f0*/  IMAD.MOV.U32 R3, RZ, RZ, R4 ;  /* 0x000000ffff037224 */ /* 0x000fe200078e0004 */
[----:B------:R-:W-:Y:S01]  /*1300*/  MOV R18, c[0x0][0x168] ;  /* 0x00005a0000127a02 */ /* 0x000fe20000000f00 */
[----:B------:R-:W-:Y:S01]  /*1310*/  IMAD.MOV.U32 R19, RZ, RZ, c[0x0][0x16c] ;  /* 0x00005b00ff137624 */ /* 0x000fe200078e00ff */
[----:B------:R-:W-:Y:S01]  /*1320*/  MOV R20, c[0x0][0x168] ;  /* 0x00005a0000147a02 */ /* 0x000fe20000000f00 */
[----:B------:R-:W-:Y:S02]  /*1330*/  IMAD.MOV.U32 R21, RZ, RZ, c[0x0][0x16c] ;  /* 0x00005b00ff157624 */ /* 0x000fe400078e00ff */
.L_x_1022:
        /* <DEDUP_REMOVED lines=11> */
.L_x_1021:
[----:B------:R-:W-:Y:S05]  /*13f0*/  BSYNC B0 ;  /* 0x0000000000007941 */ /* 0x000fea0003800000 */
.L_x_1020:
        /* <DEDUP_REMOVED lines=8> */
.L_x_1024:
[----:B------:R-:W-:Y:S05]  /*1480*/  BSYNC B0 ;  /* 0x0000000000007941 */ /* 0x000fea0003800000 */
.L_x_1023:
        /* <DEDUP_REMOVED lines=9> */
[----:B------:R-:W2:Y:S02]  /*1520*/  LDG.E.64 R16, [R16.64] ;  /* 0x0000002410107981 */ /* 0x000ea4000c1e1b00 */
[----:B0-2---:R0:W1:-:S06]  /*1530*/  DADD R12, R12, R16 ;  /* 0x000000000c0c7229 */ /* 0x00504c0000000010 */
.L_x_1026:
[----:B------:R-:W-:Y:S05]  /*1540*/  BSYNC B0 ;  /* 0x0000000000007941 */ /* 0x000fea0003800000 */
.L_x_1025:
[----:B01----:R-:W0:-:S06]  /*1550*/  DADD R12, R20, R12 ;  /* 0x00000000140c7229 */ /* 0x003e0c000000000c */
[----:B0-----:R0:W1:Y:S02]  /*1560*/  DADD R12, R12, R18 ;  /* 0x000000000c0c7229 */ /* 0x0010640000000012 */
[----:B0-----:R-:W-:-:S04]  /*1570*/  CS2R R18, SRZ ;  /* 0x0000000000127805 */ /* 0x001fc8000001ff00 */
[----:B-1----:R0:W1:Y:S01]  /*1580*/  DADD R16, R12, R14 ;  /* 0x000000000c107229 */ /* 0x002062000000000e */
[----:B------:R-:W-:Y:S05]  /*1590*/  BRA `(.L_x_1012) ;  /* 0x00007ff000007947 */ /* 0x000fea0003800000 */
.L_x_1013:
[----:B------:R-:W-:Y:S01]  /*15a0*/  MOV R0, c[0x0][0x2e0] ;  /* 0x0000b80000007a02 */ /* 0x000fe20000000f00 */
[----:B------:R-:W-:-:S03]  /*15b0*/  IMAD.MOV.U32 R3, RZ, RZ, 0x1 ;  /* 0x00000001ff037424 */ /* 0x000fc600078e00ff */
[----:B------:R-:W-:Y:S02]  /*15c0*/  SHF.R.U32.HI R0, RZ, 0x3, R0 ;  /* 0x00000003ff007819 */ /* 0x000fe40000011600 */
[C---:B------:R-:W-:Y:S02]  /*15d0*/  ISETP.EQ.AND P2, PT, R3.reuse, c[0x0][0x1b0], PT ;  /* 0x00006c0003007a0c */ /* 0x040fe40003f42270 */
[----:B------:R-:W-:Y:S02]  /*15e0*/  ISETP.NE.AND P0, PT, R0, 0x1, PT ;  /* 0x000000010000780c */ /* 0x000fe40003f05270 */
[----:B------:R-:W-:-:S11]  /*15f0*/  ISETP.NE.AND P1, PT, R3, c[0x0][0x1b0], PT ;  /* 0x00006c0003007a0c */ /* 0x000fd60003f25270 */
[----:B------:R-:W-:Y:S05]  /*1600*/  @!P0 BRA P2, `(.L_x_1027) ;  /* 0x0000785000008947 */ /* 0x000fea0001000000 */
[----:B------:R-:W-:Y:S01]  /*1610*/  MOV R22, c[0x0][0x17c] ;  /* 0x00005f0000167a02 */ /* 0x000fe20000000f00 */
[--C-:B------:R-:W-:Y:S01]  /*1620*/  IMAD.MOV.U32 R3, RZ, RZ, R4.reuse ;  /* 0x000000ffff037224 */ /* 0x100fe200078e0004 */
        /* <DEDUP_REMOVED lines=37> */
.L_x_1036:
        /* <DEDUP_REMOVED lines=14> */
[----:B------:R-:W-:-:S04]  /*1960*/  IMAD.MOV.U32 R7, RZ, RZ, R8 ;  /* 0x000000ffff077224 */ /* 0x000fc800078e0008 */
[----:B------:R-:W-:-:S05]  /*1970*/  IMAD.HI.U32 R5, R8, c[0x0][0x1c4], R6 ;  /* 0x0000710008057a27 */ /* 0x000fca00078e0006 */
[----:B------:R-:W-:Y:S02]  /*1980*/  SHF.R.U32.HI R9, RZ, c[0x0][0x1c8], R5 ;  /* 0x00007200ff097a19 */ /* 0x000fe40000011605 */
[----:B------:R-:W-:-:S03]  /*1990*/  MOV R5, c[0x0][0x1b0] ;  /* 0x00006c0000057a02 */ /* 0x000fc60000000f00 */
[----:B------:R-:W-:Y:S01]  /*19a0*/  IMAD.MOV R7, RZ, RZ, -R9 ;  /* 0x000000ffff077224 */ /* 0x000fe200078e0a09 */
[----:B------:R-:W-:-:S03]  /*19b0*/  ISETP.NE.AND P1, PT, R5, 0x2, PT ;  /* 0x000000020500780c */ /* 0x000fc60003f25270 */
[----:B------:R-:W-:-:S04]  /*19c0*/  IMAD R7, R7, c[0x0][0x1c0], R8 ;  /* 0x0000700007077a24 */ /* 0x000fc800078e0208 */
[----:B------:R-:W-:-:S06]  /*19d0*/  IMAD R4, R7, c[0x0][0x2e4], R4 ;  /* 0x0000b90007047a24 */ /* 0x000fcc00078e0204 */
        /* <DEDUP_REMOVED lines=204> */
.L_x_1031:
        /* <DEDUP_REMOVED lines=228> */
.L_x_1032:
        /* <DEDUP_REMOVED lines=219> */
.L_x_1033:
        /* <DEDUP_REMOVED lines=217> */
.L_x_1034:
[----:B------:R-:W-:-:S04]  /*5020*/  LOP3.LUT R29, R0, 0xfffffff0, RZ, 0xc0, !PT ;  /* 0xfffffff0001d7812 */ /* 0x000fc800078ec0ff */
[----:B------:R-:W-:-:S04]  /*5030*/  IADD3 R28, P1, R16, R29, RZ ;  /* 0x0000001d101c7210 */ /* 0x000fc80007f3e0ff */
[----:B------:R-:W-:-:S06]  /*5040*/  IADD3.X R29, RZ, R17, RZ, P1, !PT ;  /* 0x00000011ff1d7210 */ /* 0x000fcc0000ffe4ff */
[----:B------:R-:W2:Y:S01]  /*5050*/  LDG.E.128 R28, [R28.64] ;  /* 0x000000241c1c7981 */ /* 0x000ea2000c1e1d00 */
[----:B------:R-:W-:Y:S01]  /*5060*/  IADD3 R3, R3, c[0x0][0x17c], RZ ;  /* 0x00005f0003037a10 */ /* 0x000fe20007ffe0ff */
[----:B------:R-:W-:Y:S01]  /*5070*/  IMAD.MOV.U32 R0, RZ, RZ, c[0x0][0x17c] ;  /* 0x00005f00ff007624 */ /* 0x000fe200078e00ff */
[----:B-----5:R0:W1:-:S03]  /*5080*/  DADD R36, R12, R36 ;  /* 0x000000000c247229 */ /* 0x0200460000000024 */
[----:B------:R-:W-:Y:S01]  /*5090*/  IMAD R0, R0, 0x3, R3 ;  /* 0x0000000300007824 */ /* 0x000fe200078e0203 */
[----:B------:R0:W3:-:S04]  /*50a0*/  DADD R34, R14, R34 ;  /* 0x000000000e227229 */ /* 0x0000c80000000022 */
[----:B------:R-:W-:Y:S01]  /*50b0*/  ISETP.GE.U32.AND P1, PT, R0, c[0x0][0x174], PT ;  /* 0x00005d0000007a0c */ /* 0x000fe20003f26070 */
[----:B------:R0:W4:-:S04]  /*50c0*/  DADD R32, R8, R32 ;  /* 0x0000000008207229 */ /* 0x0001080000000020 */
[----:B------:R0:W0:-:S04]  /*50d0*/  DADD R26, R10, R26 ;  /* 0x000000000a1a7229 */ /* 0x000008000000001a */
[----:B------:R0:W0:-:S04]  /*50e0*/  DADD R18, R4, R18 ;  /* 0x0000000004127229 */ /* 0x0000080000000012 */
[----:B------:R0:W0:-:S04]  /*50f0*/  DADD R38, R6, R38 ;  /* 0x0000000006267229 */ /* 0x0000080000000026 */
[----:B--2---:R2:W0:-:S04]  /*5100*/  DADD R20, R28, R20 ;  /* 0x000000001c147229 */ /* 0x0044080000000014 */
[----:B------:R2:W0:Y:S01]  /*5110*/  DADD R40, R30, R40 ;  /* 0x000000001e287229 */ /* 0x0004220000000028 */
[----:B-1-34-:R-:W-:Y:S01]  /*5120*/  @P1 CALL.REL.NOINC `(.L_x_1035) ;  /* 0x0000001000001944 */ /* 0x01afe20003c00000 */
[----:B------:R-:W-:Y:S05]  /*5130*/  BRA `(.L_x_1036) ;  /* 0xffffc74000007947 */ /* 0x000fea000383ffff */
.L_x_1035:
[----:B------:R-:W-:Y:S05]  /*5140*/  BSYNC B1 ;  /* 0x0000000000017941 */ /* 0x000fea0003800000 */
.L_x_1030:
[----:B------:R-:W-:Y:S05]  /*5150*/  BSYNC B0 ;  /* 0x0000000000007941 */ /* 0x000fea0003800000 */
.L_x_1029:
        /* <DEDUP_REMOVED lines=205> */
.L_x_1039:
        /* <DEDUP_REMOVED lines=207> */
.L_x_1040:
        /* <DEDUP_REMOVED lines=207> */
.L_x_1041:
        /* <DEDUP_REMOVED lines=207> */
.L_x_1042:
[----:B--2---:R-:W-:-:S04]  /*8500*/  LOP3.LUT R29, R22, 0xfffffff0, RZ, 0xc0, !PT ;  /* 0xfffffff0161d7812 */ /* 0x004fc800078ec0ff */
[----:B------:R-:W-:-:S04]  /*8510*/  IADD3 R28, P1, R16, R29, RZ ;  /* 0x0000001d101c7210 */ /* 0x000fc80007f3e0ff */
[----:B------:R-:W-:-:S06]  /*8520*/  IADD3.X R29, RZ, R17, RZ, P1, !PT ;  /* 0x00000011ff1d7210 */ /* 0x000fcc0000ffe4ff */
[----:B------:R-:W5:Y:S03]  /*8530*/  LDG.E.128 R28, [R28.64] ;  /* 0x000000241c1c7981 */ /* 0x000f66000c1e1d00 */
.L_x_1038:
[----:B------:R-:W-:Y:S05]  /*8540*/  BSYNC B0 ;  /* 0x0000000000007941 */ /* 0x000fea0003800000 */
.L_x_1037:
        /* <DEDUP_REMOVED lines=18> */
.L_x_1044:
[----:B01-34-:R-:W-:Y:S05]  /*8670*/  BSYNC B0 ;  /* 0x0000000000007941 */ /* 0x01bfea0003800000 */
.L_x_1043:
[----:B------:R-:W0:-:S04]  /*8680*/  DADD R26, R26, R34 ;  /* 0x000000001a1a7229 */ /* 0x000e080000000022 */
[----:B------:R-:W1:-:S04]  /*8690*/  DADD R32, R32, R36 ;  /* 0x0000000020207229 */ /* 0x000e480000000024 */
[----:B0-----:R-:W0:-:S04]  /*86a0*/  DADD R26, R26, R38 ;  /* 0x000000001a1a7229 */ /* 0x001e080000000026 */
[----:B-1----:R-:W1:-:S04]  /*86b0*/  DADD R32, R32, R18 ;  /* 0x0000000020207229 */ /* 0x002e480000000012 */
[----:B0-2---:R0:W2:-:S04]  /*86c0*/  DADD R18, R26, R40 ;  /* 0x000000001a127229 */ /* 0x0050880000000028 */
[----:B-1----:R0:W1:Y:S01]  /*86d0*/  DADD R16, R32, R20 ;  /* 0x0000000020107229 */ /* 0x0020620000000014 */
[----:B------:R-:W-:Y:S05]  /*86e0*/  BRA `(.L_x_1012) ;  /* 0x00000ea000007947 */ /* 0x000fea0003800000 */
.L_x_1028:
        /* <DEDUP_REMOVED lines=32> */
.L_x_1047:
[----:B----4-:R-:W-:Y:S01]  /*88f0*/  IADD3 R9, R3, c[0x0][0x17c], RZ ;  /* 0x00005f0003097a10 */ /* 0x010fe20007ffe0ff */
[----:B------:R-:W-:-:S03]  /*8900*/  IMAD R3, R0, R3, RZ ;  /* 0x0000000300037224 */ /* 0x000fc600078e02ff */
[----:B------:R-:W-:Y:S01]  /*8910*/  IADD3 R11, R9, c[0x0][0x17c], RZ ;  /* 0x00005f00090b7a10 */ /* 0x000fe20007ffe0ff */
[C---:B------:R-:W-:Y:S01]  /*8920*/  IMAD R9, R0.reuse, R9, RZ ;  /* 0x0000000900097224 */ /* 0x040fe200078e02ff */
[----:B0-----:R-:W-:Y:S02]  /*8930*/  SHF.R.U32.HI R29, RZ, 0x1, R3 ;  /* 0x00000001ff1d7819 */ /* 0x001fe40000011603 */
        /* <DEDUP_REMOVED lines=27> */
.L_x_1046:
[----:B------:R-:W-:Y:S05]  /*8af0*/  BSYNC B0 ;  /* 0x0000000000007941 */ /* 0x000fea0003800000 */
.L_x_1045:
[----:B------:R-:W-:Y:S01]  /*8b00*/  ISETP.GE.U32.AND P1, PT, R3, c[0x0][0x174], PT ;  /* 0x00005d0003007a0c */ /* 0x000fe20003f26070 */
[----:B------:R-:W-:-:S12]  /*8b10*/  BSSY B0, `(.L_x_1048) ;  /* 0x000001a000007945 */ /* 0x000fd80003800000 */
[----:B------:R-:W-:Y:S05]  /*8b20*/  @P1 BRA `(.L_x_1049) ;  /* 0x0000018000001947 */ /* 0x000fea0003800000 */
[----:B------:R-:W-:-:S05]  /*8b30*/  IMAD R22, R0, R3, RZ ;  /* 0x0000000300167224 */ /* 0x000fca00078e02ff */
[----:B0-----:R-:W-:-:S05]  /*8b40*/  SHF.R.U32.HI R29, RZ, 0x1, R22 ;  /* 0x00000001ff1d7819 */ /* 0x001fca0000011616 */
        /* <DEDUP_REMOVED lines=12> */
[----:B----4-:R-:W-:Y:S01]  /*8c10*/  IADD3 R9, R43, c[0x0][0x17c], RZ ;  /* 0x00005f002b097a10 */ /* 0x010fe20007ffe0ff */
        /* <DEDUP_REMOVED lines=9> */
.L_x_1049:
[----:B------:R-:W-:Y:S05]  /*8cb0*/  BSYNC B0 ;  /* 0x0000000000007941 */ /* 0x000fea0003800000 */
.L_x_1048:
        /* <DEDUP_REMOVED lines=18> */
.L_x_1051:
[----:B0123--:R-:W-:Y:S05]  /*8de0*/  BSYNC B0 ;  /* 0x0000000000007941 */ /* 0x00ffea0003800000 */
.L_x_1050:
[----:B------:R-:W0:-:S04]  /*8df0*/  DADD R18, R18, R26 ;  /* 0x0000000012127229 */ /* 0x000e08000000001a */
[----:B------:R-:W1:-:S04]  /*8e00*/  DADD R6, R6, R20 ;  /* 0x0000000006067229 */ /* 0x000e480000000014 */
[----:B0-----:R-:W0:-:S04]  /*8e10*/  DADD R18, R18, R38 ;  /* 0x0000000012127229 */ /* 0x001e080000000026 */
[----:B-1----:R-:W1:-:S04]  /*8e20*/  DADD R6, R6, R36 ;  /* 0x0000000006067229 */ /* 0x002e480000000024 */
[----:B0---4-:R0:W2:-:S04]  /*8e30*/  DADD R18, R18, R40 ;  /* 0x0000000012127229 */ /* 0x0110880000000028 */
[----:B-1----:R0:W1:Y:S01]  /*8e40*/  DADD R16, R6, R4 ;  /* 0x0000000006107229 */ /* 0x0020620000000004 */
[----:B------:R-:W-:Y:S05]  /*8e50*/  BRA `(.L_x_1012) ;  /* 0x0000073000007947 */ /* 0x000fea0003800000 */
.L_x_1027:
        /* <DEDUP_REMOVED lines=20> */
[----:B------:R-:W-:-:S03]  /*8fa0*/  MOV R7, c[0x0][0x16c] ;  /* 0x00005b0000077a02 */ /* 0x000fc60000000f00 */
        /* <DEDUP_REMOVED lines=16> */
.L_x_1054:
[----:B----4-:R-:W-:Y:S02]  /*90b0*/  IADD3 R8, R0, c[0x0][0x17c], RZ ;  /* 0x00005f0000087a10 */ /* 0x010fe40007ffe0ff */
[----:B0-----:R-:W-:-:S02]  /*90c0*/  SHF.R.U32.HI R29, RZ, 0x1, R0 ;  /* 0x00000001ff1d7819 */ /* 0x001fc40000011600 */
        /* <DEDUP_REMOVED lines=26> */
.L_x_1053:
[----:B------:R-:W-:Y:S05]  /*9270*/  BSYNC B0 ;  /* 0x0000000000007941 */ /* 0x000fea0003800000 */
.L_x_1052:
[----:B------:R-:W-:Y:S01]  /*9280*/  ISETP.GE.U32.AND P1, PT, R0, c[0x0][0x174], PT ;  /* 0x00005d0000007a0c */ /* 0x000fe20003f26070 */
[----:B------:R-:W-:-:S12]  /*9290*/  BSSY B0, `(.L_x_1055) ;  /* 0x0000016000007945 */ /* 0x000fd80003800000 */
[----:B------:R-:W-:Y:S05]  /*92a0*/  @P1 BRA `(.L_x_1056) ;  /* 0x0000014000001947 */ /* 0x000fea0003800000 */
[----:B0-----:R-:W-:-:S05]  /*92b0*/  SHF.R.U32.HI R29, RZ, 0x1, R0 ;  /* 0x00000001ff1d7819 */ /* 0x001fca0000011600 */
        /* <DEDUP_REMOVED lines=11> */
[----:B----4-:R-:W-:Y:S02]  /*9370*/  IADD3 R8, R3, c[0x0][0x17c], RZ ;  /* 0x00005f0003087a10 */ /* 0x010fe40007ffe0ff */
[----:B------:R-:W-:Y:S02]  /*9380*/  SHF.R.U32.HI R9, RZ, 0x1, R3 ;  /* 0x00000001ff097819 */ /* 0x000fe40000011603 */
[----:B------:R-:W-:-:S13]  /*9390*/  ISETP.GE.U32.AND P0, PT, R8, c[0x0][0x174], PT ;  /* 0x00005d0008007a0c */ /* 0x000fda0003f06070 */
[----:B------:R-:W-:Y:S01]  /*93a0*/  @!P0 SHF.R.U32.HI R3, RZ, 0x1, R8 ;  /* 0x00000001ff038819 */ /* 0x000fe20000011608 */
[----:B------:R-:W-:-:S04]  /*93b0*/  IMAD.WIDE.U32 R8, R9, 0x10, R16 ;  /* 0x0000001009087825 */ /* 0x000fc800078e0010 */
[----:B------:R-:W-:Y:S02]  /*93c0*/  @!P0 IMAD.WIDE.U32 R16, R3, 0x10, R16 ;  /* 0x0000001003108825 */ /* 0x000fe400078e0010 */
[----:B------:R-:W5:Y:S04]  /*93d0*/  LDG.E.128 R8, [R8.64] ;  /* 0x0000002408087981 */ /* 0x000f68000c1e1d00 */
[----:B------:R0:W5:Y:S02]  /*93e0*/  @!P0 LDG.E.128 R12, [R16.64] ;  /* 0x00000024100c8981 */ /* 0x000164000c1e1d00 */
.L_x_1056:
[----:B------:R-:W-:Y:S05]  /*93f0*/  BSYNC B0 ;  /* 0x0000000000007941 */ /* 0x000fea0003800000 */
.L_x_1055:
        /* <DEDUP_REMOVED lines=18> */
.L_x_1058:
[----:B0123--:R-:W-:Y:S05]  /*9520*/  BSYNC B0 ;  /* 0x0000000000007941 */ /* 0x00ffea0003800000 */
.L_x_1057:
[----:B------:R-:W0:-:S04]  /*9530*/  DADD R18, R18, R26 ;  /* 0x0000000012127229 */ /* 0x000e08000000001a */
[----:B------:R-:W1:-:S04]  /*9540*/  DADD R6, R6, R20 ;  /* 0x0000000006067229 */ /* 0x000e480000000014 */
[----:B0-----:R-:W0:-:S04]  /*9550*/  DADD R18, R18, R38 ;  /* 0x0000000012127229 */ /* 0x001e080000000026 */
[----:B-1----:R-:W1:-:S04]  /*9560*/  DADD R6, R6, R36 ;  /* 0x0000000006067229 */ /* 0x002e480000000024 */
[----:B0---4-:R0:W2:-:S04]  /*9570*/  DADD R18, R18, R40 ;  /* 0x0000000012127229 */ /* 0x0110880000000028 */
[----:B-1----:R0:W1:-:S06]  /*9580*/  DADD R16, R6, R4 ;  /* 0x0000000006107229 */ /* 0x00204c0000000004 */
.L_x_1012:
[----:B--2---:R-:W-:Y:S05]  /*9590*/  BSYNC B6 ;  /* 0x0000000000067941 */ /* 0x004fea0003800000 */
.L_x_1011:
[----:B------:R-:W-:-:S13]  /*95a0*/  ISETP.NE.AND P0, PT, RZ, c[0x0][0x18c], PT ;  /* 0x00006300ff007a0c */ /* 0x000fda0003f05270 */
[----:B------:R-:W-:Y:S05]  /*95b0*/  @!P0 BRA `(.L_x_1059) ;  /* 0x0000014000008947 */ /* 0x000fea0003800000 */
[----:B------:R-:W-:Y:S01]  /*95c0*/  IMAD R3, R2, c[0x0][0x0], R23 ;  /* 0x0000000002037a24 */ /* 0x000fe200078e0217 */
[----:B------:R-:W-:Y:S02]  /*95d0*/  ULDC UR4, c[0x0][0x4] ;  /* 0x0000010000047ab9 */ /* 0x000fe40000000800 */
[----:B------:R-:W-:Y:S02]  /*95e0*/  USHF.R.U32.HI UR4, URZ, 0x1, UR4 ;  /* 0x000000013f047899 */ /* 0x000fe40008011604 */
[----:B-1----:R1:W-:Y:S04]  /*95f0*/  STS.128 [R3.X16+0x10], R16 ;  /* 0x0000101003007388 */ /* 0x0023e8000000cc00 */
[----:B------:R-:W-:-:S13]  /*9600*/  ISETP.NE.AND P0, PT, RZ, UR4, PT ;  /* 0x00000004ff007c0c */ /* 0x000fda000bf05270 */
[----:B------:R-:W-:Y:S05]  /*9610*/  @!P0 BRA `(.L_x_1059) ;  /* 0x000000e000008947 */ /* 0x000fea0003800000 */
[----:B-1---5:R-:W-:-:S05]  /*9620*/  IMAD.U32 R9, RZ, RZ, UR4 ;  /* 0x00000004ff097e24 */ /* 0x022fca000f8e00ff */
.L_x_1060:
[----:B0-----:R-:W-:Y:S01]  /*9630*/  IADD3 R4, R2, R9, RZ ;  /* 0x0000000902047210 */ /* 0x001fe20007ffe0ff */
[----:B------:R-:W-:Y:S01]  /*9640*/  WARPSYNC 0xffffffff ;  /* 0xffffffff00007948 */ /* 0x000fe20003800000 */
[----:B------:R-:W-:Y:S02]  /*9650*/  BAR.SYNC.DEFER_BLOCKING 0x0 ;  /* 0x0000000000007b1d */ /* 0x000fe40000010000 */
        /* <DEDUP_REMOVED lines=10> */
.L_x_1059:
[----:B-1----:R-:W-:-:S13]  /*9700*/  ISETP.NE.AND P0, PT, RZ, c[0x0][0x188], PT ;  /* 0x00006200ff007a0c */ /* 0x002fda0003f05270 */
[----:B------:R-:W-:Y:S05]  /*9710*/  @!P0 BRA `(.L_x_1061) ;  /* 0x0000028000008947 */ /* 0x000fea0003800000 */
[----:B0-----:R-:W-:Y:S01]  /*9720*/  IMAD.MOV.U32 R3, RZ, RZ, c[0x0][0x0] ;  /* 0x00000000ff037624 */ /* 0x001fe200078e00ff */
[----:B------:R-:W-:-:S04]  /*9730*/  MOV R0, c[0x0][0x0] ;  /* 0x0000000000007a02 */ /* 0x000fc80000000f00 */
[----:B------:R-:W-:-:S13]  /*9740*/  ISETP.GT.AND P0, PT, R3, 0x20, PT ;  /* 0x000000200300780c */ /* 0x000fda0003f04270 */
[----:B------:R-:W-:Y:S05]  /*9750*/  @!P0 BRA `(.L_x_1062) ;  /* 0x0000016000008947 */ /* 0x000fea0003800000 */
[----:B-----5:R-:W-:Y:S01]  /*9760*/  IMAD R9, R2, c[0x0][0x0], R23 ;  /* 0x0000000002097a24 */ /* 0x020fe200078e0217 */
[----:B------:R-:W-:-:S04]  /*9770*/  LEA.HI R0, R3, c[0x0][0x0], RZ, 0x1 ;  /* 0x0000000003007a11 */ /* 0x000fc800078f08ff */
[----:B------:R0:W-:Y:S01]  /*9780*/  STS.128 [R9.X16+0x10], R16 ;  /* 0x0000101009007388 */ /* 0x0001e2000000cc00 */
[----:B------:R-:W-:Y:S01]  /*9790*/  SHF.R.S32.HI R3, RZ, 0x1, R0 ;  /* 0x00000001ff037819 */ /* 0x000fe20000011400 */
[----:B------:R-:W-:-:S03]  /*97a0*/  IMAD.MOV.U32 R0, RZ, RZ, 0x20 ;  /* 0x00000020ff007424 */ /* 0x000fc600078e00ff */
[----:B------:R-:W-:-:S13]  /*97b0*/  ISETP.GE.AND P0, PT, R3, 0x20, PT ;  /* 0x000000200300780c */ /* 0x000fda0003f06270 */
[----:B------:R-:W-:Y:S05]  /*97c0*/  @!P0 BRA `(.L_x_1062) ;  /* 0x000000f000008947 */ /* 0x000fea0003800000 */
[----:B0-----:R-:W-:Y:S02]  /*97d0*/  LEA R0, R9, 0x10, 0x4 ;  /* 0x0000001009007811 */ /* 0x001fe400078e20ff */
.L_x_1063:
[----:B------:R-:W-:Y:S01]  /*97e0*/  IADD3 R4, R23, R3, RZ ;  /* 0x0000000317047210 */ /* 0x000fe20007ffe0ff */
[----:B------:R-:W-:Y:S01]  /*97f0*/  WARPSYNC 0xffffffff ;  /* 0xffffffff00007948 */ /* 0x000fe20003800000 */
[----:B------:R-:W-:Y:S02]  /*9800*/  BAR.SYNC.DEFER_BLOCKING 0x0 ;  /* 0x0000000000007b1d */ /* 0x000fe40000010000 */
[----:B------:R-:W-:-:S04]  /*9810*/  ISETP.GE.U32.AND P0, PT, R4, c[0x0][0x0], PT ;  /* 0x0000000004007a0c */ /* 0x000fc80003f06070 */
[----:B------:R-:W-:-:S13]  /*9820*/  ISETP.GE.U32.OR P0, PT, R23, R3, P0 ;  /* 0x000000031700720c */ /* 0x000fda0000706470 */
[----:B------:R-:W-:Y:S01]  /*9830*/  @!P0 IMAD R4, R3, 0x10, R0 ;  /* 0x0000001003048824 */ /* 0x000fe200078e0200 */
[----:B------:R-:W-:-:S05]  /*9840*/  SHF.R.S32.HI R3, RZ, 0x1, R3 ;  /* 0x00000001ff037819 */ /* 0x000fca0000011403 */
[----:B0-----:R-:W0:Y:S02]  /*9850*/  @!P0 LDS.128 R4, [R4] ;  /* 0x0000000004048984 */ /* 0x001e240000000c00 */
[----:B0-----:R-:W-:-:S04]  /*9860*/  @!P0 DADD R16, R16, R4 ;  /* 0x0000000010108229 */ /* 0x001fc80000000004 */
[----:B------:R-:W0:-:S07]  /*9870*/  @!P0 DADD R18, R18, R6 ;  /* 0x0000000012128229 */ /* 0x000e0e0000000006 */
[----:B0-----:R0:W-:Y:S01]  /*9880*/  @!P0 STS.128 [R9.X16+0x10], R16 ;  /* 0x0000101009008388 */ /* 0x0011e2000000cc00 */
[----:B------:R-:W-:-:S13]  /*9890*/  ISETP.GE.AND P0, PT, R3, 0x20, PT ;  /* 0x000000200300780c */ /* 0x000fda0003f06270 */
[----:B------:R-:W-:Y:S05]  /*98a0*/  @P0 BRA `(.L_x_1063) ;  /* 0xffffff3000000947 */ /* 0x000fea000383ffff */
[----:B------:R-:W-:-:S04]  /*98b0*/  MOV R0, 0x20 ;  /* 0x0000002000007802 */ /* 0x000fc80000000f00 */
.L_x_1062:
[----:B0-----:R-:W-:Y:S01]  /*98c0*/  ISETP.GE.AND P0, PT, R0, 0x2, PT ;  /* 0x000000020000780c */ /* 0x001fe20003f06270 */
[----:B------:R-:W-:Y:S01]  /*98d0*/  WARPSYNC 0xffffffff ;  /* 0xffffffff00007948 */ /* 0x000fe20003800000 */
[----:B------:R-:W-:Y:S11]  /*98e0*/  BAR.SYNC.DEFER_BLOCKING 0x0 ;  /* 0x0000000000007b1d */ /* 0x000ff60000010000 */
[----:B------:R-:W-:Y:S05]  /*98f0*/  @!P0 BRA `(.L_x_1061) ;  /* 0x000000a000008947 */ /* 0x000fea0003800000 */
[----:B------:R-:W-:-:S05]  /*9900*/  IMAD.MOV.U32 R3, RZ, RZ, 0x1 ;  /* 0x00000001ff037424 */ /* 0x000fca00078e00ff */
.L_x_1064:
[----:B-----5:R-:W-:Y:S04]  /*9910*/  SHFL.DOWN PT, R5, R17, R3, 0x1f ;  /* 0x08001f0311057589 */ /* 0x020fe800000e0000 */
        /* <DEDUP_REMOVED lines=8> */
.L_x_1061:
[----:B------:R-:W-:Y:S01]  /*99a0*/  ISETP.NE.AND P1, PT, RZ, c[0x0][0x344], PT ;  /* 0x0000d100ff007a0c */ /* 0x000fe20003f25270 */
[----:B------:R-:W-:Y:S01]  /*99b0*/  IMAD.MOV.U32 R22, RZ, RZ, RZ ;  /* 0x000000ffff167224 */ /* 0x000fe200078e00ff */
[----:B0-----:R-:W-:-:S11]  /*99c0*/  MOV R26, RZ ;  /* 0x000000ff001a7202 */ /* 0x001fd60000000f00 */
[----:B------:R-:W-:Y:S05]  /*99d0*/  @!P1 BRA `(.L_x_1065) ;  /* 0x00000c7000009947 */ /* 0x000fea0003800000 */
[----:B------:R-:W-:Y:S01]  /*99e0*/  IMAD.MOV.U32 R24, RZ, RZ, RZ ;  /* 0x000000ffff187224 */ /* 0x000fe200078e00ff */
[----:B------:R-:W-:-:S03]  /*99f0*/  MOV R0, 0x1 ;  /* 0x0000000100007802 */ /* 0x000fc60000000f00 */
[----:B-----5:R-:W-:Y:S01]  /*9a00*/  IMAD.HI.U32 R4, R25, c[0x0][0x34c], R24 ;  /* 0x0000d30019047a27 */ /* 0x020fe200078e0018 */
        /* <DEDUP_REMOVED lines=196> */
.L_x_1065:
[----:B-----5:R-:W-:-:S05]  /*a650*/  IADD3 R6, P0, R26, c[0x0][0x548], RZ ;  /* 0x000152001a067a10 */ /* 0x020fca0007f1e0ff */
        /* <DEDUP_REMOVED lines=201> */
.L_x_1066:
        /* <DEDUP_REMOVED lines=13> */
[----:B------:R-:W-:Y:S01]  /*b3c0*/  MOV R22, RZ ;  /* 0x000000ff00167202 */ /* 0x000fe20000000f00 */
[----:B------:R-:W-:Y:S02]  /*b3d0*/  IMAD.MOV.U32 R24, RZ, RZ, RZ ;  /* 0x000000ffff187224 */ /* 0x000fe400078e00ff */
[----:B------:R-:W-:-:S04]  /*b3e0*/  IMAD R7, R2, c[0x0][0x198], R7 ;  /* 0x0000660002077a24 */ /* 0x000fc800078e0207 */
[----:B0-----:R-:W-:-:S05]  /*b3f0*/  IMAD R7, R0, c[0x0][0x180], R7 ;  /* 0x0000600000077a24 */ /* 0x001fca00078e0207 */
        /* <DEDUP_REMOVED lines=200> */
.L_x_1068:
        /* <DEDUP_REMOVED lines=202> */
.L_x_1069:
        /* <DEDUP_REMOVED lines=11> */
.L_x_1071:
[----:B------:R-:W-:Y:S05]  /*cdd0*/  BSYNC B0 ;  /* 0x0000000000007941 */ /* 0x000fea0003800000 */
.L_x_1070:
[----:B------:R-:W-:Y:S01]  /*cde0*/  PRMT R8, R8, 0x9910, RZ ;  /* 0x0000991008087816 */ /* 0x000fe200000000ff */
[----:B------:R-:W-:Y:S01]  /*cdf0*/  BSSY B0, `(.L_x_1072) ;  /* 0x000000c000007945 */ /* 0x000fe20003800000 */
[----:B------:R-:W-:Y:S02]  /*ce00*/  LOP3.LUT P0, RZ, R23, R2, RZ, 0xfc, !PT ;  /* 0x0000000217ff7212 */ /* 0x000fe4000780fcff */
[----:B------:R-:W-:-:S13]  /*ce10*/  ISETP.NE.AND P1, PT, R8, RZ, PT ;  /* 0x000000ff0800720c */ /* 0x000fda0003f25270 */
[----:B------:R-:W-:Y:S05]  /*ce20*/  @!P1 BRA `(.L_x_1073) ;  /* 0x0000008000009947 */ /* 0x000fea0003800000 */
[----:B------:R-:W0:Y:S01]  /*ce30*/  S2R R9, SR_CTAID.Y ;  /* 0x0000000000097919 */ /* 0x000e220000002600 */
[----:B------:R-:W-:Y:S01]  /*ce40*/  ISETP.NE.AND P2, PT, RZ, c[0x0][0x188], PT ;  /* 0x00006200ff007a0c */ /* 0x000fe20003f45270 */
[----:B0-----:R-:W-:Y:S01]  /*ce50*/  IMAD R8, R0, c[0x0][0x10], R9 ;  /* 0x0000040000087a24 */ /* 0x001fe200078e0209 */
[----:B------:R-:W-:-:S11]  /*ce60*/  HFMA2.MMA R9, -RZ, RZ, 0, 9.5367431640625e-07 ;  /* 0x00000010ff097435 */ /* 0x000fd600000001ff */
[----:B------:R-:W-:-:S04]  /*ce70*/  @!P2 IMAD R8, R8, c[0x0][0x0], R23 ;  /* 0x000000000808aa24 */ /* 0x000fc800078e0217 */
[----:B------:R-:W-:-:S05]  /*ce80*/  IMAD.WIDE.U32 R8, R8, R9, c[0x0][0x560] ;  /* 0x0001580008087625 */ /* 0x000fca00078e0009 */
[----:B------:R0:W-:Y:S04]  /*ce90*/  STG.E.64 [R8.64], R16 ;  /* 0x0000001008007986 */ /* 0x0001e8000c101b24 */
[----:B------:R0:W-:Y:S02]  /*cea0*/  STG.E.64 [R8.64+0x8], R18 ;  /* 0x0000081208007986 */ /* 0x0001e4000c101b24 */
.L_x_1073:
[----:B------:R-:W-:Y:S05]  /*ceb0*/  BSYNC B0 ;  /* 0x0000000000007941 */ /* 0x000fea0003800000 */
.L_x_1072:
        /* <DEDUP_REMOVED lines=31> */
.L_x_1075:
[----:B------:R-:W-:Y:S05]  /*d0b0*/  BSYNC B0 ;  /* 0x0000000000007941 */ /* 0x000fea0003800000 */
.L_x_1074:
[----:B------:R-:W-:Y:S01]  /*d0c0*/  BAR.SYNC.DEFER_BLOCKING 0x0 ;  /* 0x0000000000007b1d */ /* 0x000fe20000010000 */
[----:B------:R-:W-:-:S04]  /*d0d0*/  IADD3 R12, P2, R22, c[0x0][0x548], RZ ;  /* 0x00015200160c7a10 */ /* 0x000fc80007f5e0ff */
[----:B------:R-:W-:Y:S01]  /*d0e0*/  IADD3.X R13, RZ, c[0x0][0x54c], RZ, P2, !PT ;  /* 0x00015300ff0d7a10 */ /* 0x000fe200017fe4ff */
[----:B0-----:R-:W0:Y:S02]  /*d0f0*/  LDS.U8 R8, [RZ] ;  /* 0x00000000ff087984 */ /* 0x001e240000000000 */
[----:B0-----:R-:W-:-:S13]  /*d100*/  ISETP.NE.AND P0, PT, R8, RZ, PT ;  /* 0x000000ff0800720c */ /* 0x001fda0003f05270 */
        /* <DEDUP_REMOVED lines=21> */
.L_x_1080:
[----:B------:R-:W-:Y:S01]  /*d260*/  HFMA2.MMA R9, -RZ, RZ, 0, 9.5367431640625e-07 ;  /* 0x00000010ff097435 */ /* 0x000fe200000001ff */
[----:B------:R-:W-:-:S09]  /*d270*/  IMAD R8, R0, c[0x0][0x10], R21 ;  /* 0x0000040000087a24 */ /* 0x000fd200078e0215 */
[----:B------:R-:W-:-:S05]  /*d280*/  IMAD.WIDE.U32 R8, R8, R9, c[0x0][0x560] ;  /* 0x0001580008087625 */ /* 0x000fca00078e0009 */
[----:B0-2---:R-:W2:Y:S04]  /*d290*/  LDG.E.64 R10, [R8.64] ;  /* 0x00000024080a7981 */ /* 0x005ea8000c1e1b00 */
[----:B------:R-:W3:Y:S01]  /*d2a0*/  LDG.E.64 R14, [R8.64+0x8] ;  /* 0x00000824080e7981 */ /* 0x000ee2000c1e1b00 */
[----:B------:R-:W-:-:S04]  /*d2b0*/  IMAD.MOV.U32 R20, RZ, RZ, c[0x0][0x0] ;  /* 0x00000000ff147624 */ /* 0x000fc800078e00ff */
[----:B------:R-:W-:-:S05]  /*d2c0*/  IMAD R21, R20, c[0x0][0x4], R21 ;  /* 0x0000010014157a24 */ /* 0x000fca00078e0215 */
[----:B------:R-:W-:Y:S01]  /*d2d0*/  ISETP.GE.U32.AND P0, PT, R21, c[0x0][0x184], PT ;  /* 0x0000610015007a0c */ /* 0x000fe20003f06070 */
[----:B--2---:R0:W1:-:S04]  /*d2e0*/  DADD R16, R10, R16 ;  /* 0x000000000a107229 */ /* 0x0040480000000010 */
[----:B---3--:R0:W2:-:S08]  /*d2f0*/  DADD R18, R14, R18 ;  /* 0x000000000e127229 */ /* 0x0080900000000012 */
[----:B-1----:R-:W-:Y:S05]  /*d300*/  @!P0 BRA `(.L_x_1080) ;  /* 0xffffff5000008947 */ /* 0x002fea000383ffff */
.L_x_1079:
[----:B------:R-:W-:Y:S05]  /*d310*/  BSYNC B1 ;  /* 0x0000000000017941 */ /* 0x000fea0003800000 */
.L_x_1078:
[----:B------:R-:W-:Y:S05]  /*d320*/  BRA `(.L_x_1081) ;  /* 0x0000012000007947 */ /* 0x000fea0003800000 */
.L_x_1077:
[----:B------:R-:W-:Y:S02]  /*d330*/  ISETP.GE.U32.AND P0, PT, R2, c[0x0][0x184], PT ;  /* 0x0000610002007a0c */ /* 0x000fe40003f06070 */
[----:B------:R-:W-:Y:S02]  /*d340*/  MOV R18, c[0x0][0x168] ;  /* 0x00005a0000127a02 */ /* 0x000fe40000000f00 */
[----:B------:R-:W-:-:S09]  /*d350*/  MOV R19, c[0x0][0x16c] ;  /* 0x00005b0000137a02 */ /* 0x000fd20000000f00 */
[----:B------:R-:W-:Y:S05]  /*d360*/  @P0 BRA `(.L_x_1081) ;  /* 0x000000e000000947 */ /* 0x000fea0003800000 */
[----:B------:R-:W-:Y:S01]  /*d370*/  IMAD.MOV.U32 R21, RZ, RZ, R2 ;  /* 0x000000ffff157224 */ /* 0x000fe200078e0002 */
[----:B------:R-:W-:Y:S02]  /*d380*/  MOV R18, c[0x0][0x168] ;  /* 0x00005a0000127a02 */ /* 0x000fe40000000f00 */
[----:B------:R-:W-:Y:S02]  /*d390*/  MOV R19, c[0x0][0x16c] ;  /* 0x00005b0000137a02 */ /* 0x000fe40000000f00 */
.L_x_1082:
[----:B------:R-:W-:Y:S02]  /*d3a0*/  IMAD R8, R0, c[0x0][0x10], R21 ;  /* 0x0000040000087a24 */ /* 0x000fe400078e0215 */
[----:B------:R-:W-:Y:S02]  /*d3b0*/  IMAD.MOV.U32 R9, RZ, RZ, 0x10 ;  /* 0x00000010ff097424 */ /* 0x000fe400078e00ff */
[----:B------:R-:W-:-:S04]  /*d3c0*/  IMAD R8, R8, c[0x0][0x0], R23 ;  /* 0x0000000008087a24 */ /* 0x000fc800078e0217 */
[----:B------:R-:W-:-:S05]  /*d3d0*/  IMAD.WIDE.U32 R8, R8, R9, c[0x0][0x560] ;  /* 0x0001580008087625 */ /* 0x000fca00078e0009 */
[----:B0-2---:R-:W2:Y:S04]  /*d3e0*/  LDG.E.64 R10, [R8.64] ;  /* 0x00000024080a7981 */ /* 0x005ea8000c1e1b00 */
[----:B------:R-:W3:Y:S01]  /*d3f0*/  LDG.E.64 R14, [R8.64+0x8] ;  /* 0x00000824080e7981 */ /* 0x000ee2000c1e1b00 */
[----:B------:R-:W-:-:S04]  /*d400*/  IADD3 R21, R21, c[0x0][0x4], RZ ;  /* 0x0000010015157a10 */ /* 0x000fc80007ffe0ff */
[----:B------:R-:W-:Y:S01]  /*d410*/  ISETP.GE.U32.AND P0, PT, R21, c[0x0][0x184], PT ;  /* 0x0000610015007a0c */ /* 0x000fe20003f06070 */
[----:B--2---:R0:W1:-:S04]  /*d420*/  DADD R16, R10, R16 ;  /* 0x000000000a107229 */ /* 0x0040480000000010 */
[----:B---3--:R0:W2:-:S08]  /*d430*/  DADD R18, R14, R18 ;  /* 0x000000000e127229 */ /* 0x0080900000000012 */
[----:B-1----:R-:W-:Y:S05]  /*d440*/  @!P0 BRA `(.L_x_1082) ;  /* 0xffffff5000008947 */ /* 0x002fea000383ffff */
.L_x_1081:
[----:B------:R-:W-:Y:S05]  /*d450*/  BSYNC B0 ;  /* 0x0000000000007941 */ /* 0x000fea0003800000 */
.L_x_1076:
[----:B------:R-:W-:Y:S01]  /*d460*/  IMAD R21, R2, c[0x0][0x0], R23 ;  /* 0x0000000002157a24 */ /* 0x000fe200078e0217 */
[----:B------:R-:W-:Y:S01]  /*d470*/  ULDC UR4, c[0x0][0x4] ;  /* 0x0000010000047ab9 */ /* 0x000fe20000000800 */
[----:B------:R-:W-:Y:S01]  /*d480*/  ISETP.NE.AND P2, PT, RZ, c[0x0][0x188], PT ;  /* 0x00006200ff007a0c */ /* 0x000fe20003f45270 */
[----:B------:R-:W-:Y:S02]  /*d490*/  USHF.R.U32.HI UR4, URZ, 0x1, UR4 ;  /* 0x000000013f047899 */ /* 0x000fe40008011604 */
[----:B--2---:R1:W-:Y:S04]  /*d4a0*/  STS.128 [R21.X16+0x10], R16 ;  /* 0x0000101015007388 */ /* 0x0043e8000000cc00 */
[----:B------:R-:W-:-:S13]  /*d4b0*/  ISETP.NE.AND P0, PT, RZ, UR4, PT ;  /* 0x00000004ff007c0c */ /* 0x000fda000bf05270 */
[----:B------:R-:W-:Y:S05]  /*d4c0*/  @!P0 BRA `(.L_x_1083) ;  /* 0x000000d000008947 */ /* 0x000fea0003800000 */
[----:B01----:R-:W-:-:S04]  /*d4d0*/  MOV R15, UR4 ;  /* 0x00000004000f7c02 */ /* 0x003fc80008000f00 */
.L_x_1084:
[----:B------:R-:W-:Y:S01]  /*d4e0*/  IADD3 R8, R2, R15, RZ ;  /* 0x0000000f02087210 */ /* 0x000fe20007ffe0ff */
[----:B------:R-:W-:Y:S03]  /*d4f0*/  BAR.SYNC.DEFER_BLOCKING 0x0 ;  /* 0x0000000000007b1d */ /* 0x000fe60000010000 */
        /* <DEDUP_REMOVED lines=10> */
.L_x_1083:
[----:B01----:R-:W-:Y:S01]  /*d5a0*/  LEA R15, R21, 0x10, 0x4 ;  /* 0x00000010150f7811 */ /* 0x003fe200078e20ff */
        /* <DEDUP_REMOVED lines=11> */
[----:B0-----:R-:W-:-:S05]  /*d660*/  IMAD.MOV.U32 R0, RZ, RZ, R2 ;  /* 0x000000ffff007224 */ /* 0x001fca00078e0002 */
.L_x_1087:
        /* <DEDUP_REMOVED lines=13> */
.L_x_1086:
[----:B0-----:R-:W-:Y:S01]  /*d740*/  BAR.SYNC.DEFER_BLOCKING 0x0 ;  /* 0x0000000000007b1d */ /* 0x001fe20000010000 */
[----:B------:R-:W-:-:S13]  /*d750*/  ISETP.GE.AND P0, PT, R0, 0x2, PT ;  /* 0x000000020000780c */ /* 0x000fda0003f06270 */
[----:B------:R-:W-:Y:S05]  /*d760*/  @!P0 BRA `(.L_x_1085) ;  /* 0x000000a000008947 */ /* 0x000fea0003800000 */
[----:B------:R-:W-:-:S05]  /*d770*/  MOV R15, 0x1 ;  /* 0x00000001000f7802 */ /* 0x000fca0000000f00 */
.L_x_1088:
[----:B------:R-:W-:Y:S04]  /*d780*/  SHFL.DOWN PT, R9, R17, R15, 0x1f ;  /* 0x08001f0f11097589 */ /* 0x000fe800000e0000 */
        /* <DEDUP_REMOVED lines=8> */
.L_x_1085:
        /* <DEDUP_REMOVED lines=11> */
[----:B--2---:R0:W1:-:S04]  /*d8c0*/  DADD R16, R16, R2 ;  /* 0x0000000010107229 */ /* 0x0040480000000002 */
[----:B---3--:R0:W2:-:S06]  /*d8d0*/  DADD R18, R18, R6 ;  /* 0x0000000012127229 */ /* 0x00808c0000000006 */
.L_x_1090:
[----:B-1----:R-:W-:Y:S05]  /*d8e0*/  @!P1 BRA `(.L_x_1091) ;  /* 0x0000035000009947 */ /* 0x002fea0003800000 */
[----:B------:R-:W-:Y:S01]  /*d8f0*/  IMAD.MOV.U32 R23, RZ, RZ, 0x1 ;  /* 0x00000001ff177424 */ /* 0x000fe200078e00ff */
[----:B------:R-:W1:-:S04]  /*d900*/  DMUL R16, R16, c[0x0][0x160] ;  /* 0x0000580010107a28 */ /* 0x000e480000000000 */
[----:B------:R-:W-:-:S04]  /*d910*/  ISETP.NE.AND P0, PT, R23, c[0x0][0x57c], PT ;  /* 0x00015f0017007a0c */ /* 0x000fc80003f05270 */
[----:B------:R-:W-:-:S09]  /*d920*/  P2R R0, PR, RZ, 0x1 ;  /* 0x00000001ff007803 */ /* 0x000fd20000000000 */
[----:B------:R-:W-:Y:S05]  /*d930*/  @!P0 BRA `(.L_x_1092) ;  /* 0x0000013000008947 */ /* 0x000fea0003800000 */
[----:B-1----:R-:W-:Y:S01]  /*d940*/  MOV R0, 0x0 ;  /* 0x0000000000007802 */ /* 0x002fe20000000f00 */
[----:B0-----:R-:W-:Y:S01]  /*d950*/  IMAD.MOV.U32 R6, RZ, RZ, c[0x4][0x578] ;  /* 0x01015e00ff067624 */ /* 0x001fe200078e00ff */
        /* <DEDUP_REMOVED lines=16> */
[----:B-12---:R-:W-:Y:S05]  /*da60*/  CALL.ABS.NOINC R2 ;  /* 0x0000000002007343 */ /* 0x006fea0003c00000 */
.L_x_1092:
[----:B-1----:R-:W-:Y:S01]  /*da70*/  IADD3 R24, P0, R24, c[0x0][0x548], RZ ;  /* 0x0001520018187a10 */ /* 0x002fe20007f1e0ff */
[----:B--2---:R-:W1:Y:S01]  /*da80*/  DMUL R18, R18, c[0x0][0x160] ;  /* 0x0000580012127a28 */ /* 0x004e620000000000 */
[----:B------:R-:W-:Y:S02]  /*da90*/  ISETP.NE.AND P6, PT, R23, c[0x0][0x57c], PT ;  /* 0x00015f0017007a0c */ /* 0x000fe40003fc5270 */
[----:B------:R-:W-:-:S05]  /*daa0*/  IADD3.X R25, RZ, c[0x0][0x54c], RZ, P0, !PT ;  /* 0x00015300ff197a10 */ /* 0x000fca00007fe4ff */
[----:B------:R2:W-:Y:S06]  /*dab0*/  STG.E.64 [R24.64], R16 ;  /* 0x0000001018007986 */ /* 0x0005ec000c101b24 */
[----:B------:R-:W-:Y:S05]  /*dac0*/  @!P6 BRA `(.L_x_1093) ;  /* 0x000001300000e947 */ /* 0x000fea0003800000 */
[----:B-1----:R-:W-:Y:S01]  /*dad0*/  MOV R0, 0x0 ;  /* 0x0000000000007802 */ /* 0x002fe20000000f00 */
[----:B------:R-:W-:Y:S01]  /*dae0*/  IMAD.MOV.U32 R5, RZ, RZ, c[0x4][0x594] ;  /* 0x01016500ff057624 */ /* 0x000fe200078e00ff */
[----:B------:R-:W-:Y:S01]  /*daf0*/  MOV R4, c[0x4][0x590] ;  /* 0x0101640000047a02 */ /* 0x000fe20000000f00 */
[----:B------:R-:W-:Y:S01]  /*db00*/  IMAD.MOV.U32 R8, RZ, RZ, 0x2ef ;  /* 0x000002efff087424 */ /* 0x000fe200078e00ff */
[----:B0-----:R0:W1:Y:S01]  /*db10*/  LDC.64 R2, c[0x4][R0] ;  /* 0x0100000000027b82 */ /* 0x0010620000000a00 */
        /* <DEDUP_REMOVED lines=14> */
.L_x_1093:
[----:B-1----:R-:W-:-:S04]  /*dc00*/  IADD3 R22, P0, R22, c[0x0][0x548], RZ ;  /* 0x0001520016167a10 */ /* 0x002fc80007f1e0ff */
[----:B------:R-:W-:-:S05]  /*dc10*/  IADD3.X R23, RZ, c[0x0][0x54c], RZ, P0, !PT ;  /* 0x00015300ff177a10 */ /* 0x000fca00007fe4ff */
[----:B------:R-:W-:Y:S01]  /*dc20*/  STG.E.64 [R22.64], R18 ;  /* 0x0000001216007986 */ /* 0x000fe2000c101b24 */
[----:B------:R-:W-:Y:S05]  /*dc30*/  EXIT ;  /* 0x000000000000794d */ /* 0x000fea0003800000 */
.L_x_1091:
[----:B------:R-:W-:Y:S04]  /*dc40*/  STG.E.64 [R4.64], R16 ;  /* 0x0000001004007986 */ /* 0x000fe8000c101b24 */
[----:B--2---:R-:W-:Y:S01]  /*dc50*/  STG.E.64 [R4.64+0x8], R18 ;  /* 0x0000081204007986 */ /* 0x004fe2000c101b24 */
[----:B------:R-:W-:Y:S05]  /*dc60*/  EXIT ;  /* 0x000000000000794d */ /* 0x000fea0003800000 */
.L_x_1089:
[----:B------:R-:W-:Y:S01]  /*dc70*/  ISETP.NE.AND P0, PT, RZ, UR38, PT ;  /* 0x00000026ff007c0c */ /* 0x000fe2000bf05270 */
[----:B------:R-:W-:Y:S02]  /*dc80*/  ULDC.U8 UR4, c[0x0][0x579] ;  /* 0x00015e4000047ab9 */ /* 0x000fe40000000000 */
[----:B------:R-:W-:-:S10]  /*dc90*/  ISETP.NE.AND P1, PT, RZ, UR4, PT ;  /* 0x00000004ff007c0c */ /* 0x000fd4000bf25270 */
[----:B------:R-:W-:Y:S05]  /*dca0*/  @!P0 BRA `(.L_x_1094) ;  /* 0x0000004000008947 */ /* 0x000fea0003800000 */
[----:B------:R-:W2:Y:S04]  /*dcb0*/  LDG.E.64 R2, [R6.64] ;  /* 0x0000002406027981 */ /* 0x000ea8000c1e1b00 */
[----:B------:R-:W3:Y:S01]  /*dcc0*/  LDG.E.64 R4, [R12.64] ;  /* 0x000000240c047981 */ /* 0x000ee2000c1e1b00 */
[----:B--2---:R0:W1:-:S04]  /*dcd0*/  DADD R16, R16, R2 ;  /* 0x0000000010107229 */ /* 0x0040480000000002 */
[----:B---3--:R0:W2:-:S06]  /*dce0*/  DADD R18, R18, R4 ;  /* 0x0000000012127229 */ /* 0x00808c0000000004 */
.L_x_1094:
[----:B-1----:R-:W-:Y:S05]  /*dcf0*/  @!P1 BRA `(.L_x_1095) ;  /* 0x0000035000009947 */ /* 0x002fea0003800000 */
[----:B------:R-:W-:Y:S01]  /*dd00*/  IMAD.MOV.U32 R23, RZ, RZ, 0x1 ;  /* 0x00000001ff177424 */ /* 0x000fe200078e00ff */
[----:B------:R-:W1:-:S04]  /*dd10*/  DMUL R16, R16, c[0x0][0x160] ;  /* 0x0000580010107a28 */ /* 0x000e480000000000 */
[----:B------:R-:W-:-:S04]  /*dd20*/  ISETP.NE.AND P0, PT, R23, c[0x0][0x57c], PT ;  /* 0x00015f0017007a0c */ /* 0x000fc80003f05270 */
[----:B------:R-:W-:-:S09]  /*dd30*/  P2R R0, PR, RZ, 0x1 ;  /* 0x00000001ff007803 */ /* 0x000fd20000000000 */
[----:B------:R-:W-:Y:S05]  /*dd40*/  @!P0 BRA `(.L_x_1096) ;  /* 0x0000013000008947 */ /* 0x000fea0003800000 */
[----:B-1----:R-:W-:Y:S01]  /*dd50*/  MOV R0, 0x0 ;  /* 0x0000000000007802 */ /* 0x002fe20000000f00 */
[----:B------:R-:W-:Y:S01]  /*dd60*/  IMAD.MOV.U32 R6, RZ, RZ, c[0x4][0x578] ;  /* 0x01015e00ff067624 */ /* 0x000fe200078e00ff */
[----:B0-----:R-:W-:Y:S01]  /*dd70*/  MOV R4, c[0x4][0x590] ;  /* 0x0101640000047a02 */ /* 0x001fe20000000f00 */
        /* <DEDUP_REMOVED lines=16> */
.L_x_1096:
[----:B-1----:R-:W-:Y:S01]  /*de80*/  IADD3 R24, P0, R24, c[0x0][0x548], RZ ;  /* 0x0001520018187a10 */ /* 0x002fe20007f1e0ff */
[----:B--2---:R-:W1:Y:S01]  /*de90*/  DMUL R18, R18, c[0x0][0x160] ;  /* 0x0000580012127a28 */ /* 0x004e620000000000 */
[----:B------:R-:W-:Y:S02]  /*dea0*/  ISETP.NE.AND P6, PT, R23, c[0x0][0x57c], PT ;  /* 0x00015f0017007a0c */ /* 0x000fe40003fc5270 */
[----:B------:R-:W-:-:S05]  /*deb0*/  IADD3.X R25, RZ, c[0x0][0x54c], RZ, P0, !PT ;  /* 0x00015300ff197a10 */ /* 0x000fca00007fe4ff */
[----:B------:R2:W-:Y:S06]  /*dec0*/  STG.E.64 [R24.64], R16 ;  /* 0x0000001018007986 */ /* 0x0005ec000c101b24 */
[----:B------:R-:W-:Y:S05]  /*ded0*/  @!P6 BRA `(.L_x_1097) ;  /* 0x000001300000e947 */ /* 0x000fea0003800000 */
[----:B-1----:R-:W-:Y:S01]  /*dee0*/  MOV R0, 0x0 ;  /* 0x0000000000007802 */ /* 0x002fe20000000f00 */
[----:B0-----:R-:W-:Y:S01]  /*def0*/  IMAD.MOV.U32 R5, RZ, RZ, c[0x4][0x594] ;  /* 0x01016500ff057624 */ /* 0x001fe200078e00ff */
        /* <DEDUP_REMOVED lines=17> */
.L_x_1097:
[----:B-1----:R-:W-:-:S04]  /*e010*/  IADD3 R22, P0, R22, c[0x0][0x548], RZ ;  /* 0x0001520016167a10 */ /* 0x002fc80007f1e0ff */
[----:B------:R-:W-:-:S05]  /*e020*/  IADD3.X R23, RZ, c[0x0][0x54c], RZ, P0, !PT ;  /* 0x00015300ff177a10 */ /* 0x000fca00007fe4ff */
[----:B------:R-:W-:Y:S01]  /*e030*/  STG.E.64 [R22.64], R18 ;  /* 0x0000001216007986 */ /* 0x000fe2000c101b24 */
[----:B------:R-:W-:Y:S05]  /*e040*/  EXIT ;  /* 0x000000000000794d */ /* 0x000fea0003800000 */
.L_x_1095:
[----:B------:R-:W-:Y:S04]  /*e050*/  STG.E.64 [R6.64], R16 ;  /* 0x0000001006007986 */ /* 0x000fe8000c101b24 */
[----:B--2---:R-:W-:Y:S01]  /*e060*/  STG.E.64 [R12.64], R18 ;  /* 0x000000120c007986 */ /* 0x004fe2000c101b24 */
[----:B------:R-:W-:Y:S05]  /*e070*/  EXIT ;  /* 0x000000000000794d */ /* 0x000fea0003800000 */
.L_x_1067:
        /* <DEDUP_REMOVED lines=16> */
[----:B------:R-:W2:Y:S04]  /*e180*/  LDG.E.64 R2, [R4.64] ;  /* 0x0000002404027981 */ /* 0x000ea8000c1e1b00 */
[----:B------:R-:W3:Y:S01]  /*e190*/  LDG.E.64 R6, [R4.64+0x8] ;  /* 0x0000082404067981 */ /* 0x000ee2000c1e1b00 */
[----:B--2---:R0:W1:-:S04]  /*e1a0*/  DADD R16, R16, R2 ;  /* 0x0000000010107229 */ /* 0x0040480000000002 */
[----:B---3--:R0:W2:-:S06]  /*e1b0*/  DADD R18, R18, R6 ;  /* 0x0000000012127229 */ /* 0x00808c0000000006 */
.L_x_1099:
        /* <DEDUP_REMOVED lines=25> */
.L_x_1101:
        /* <DEDUP_REMOVED lines=25> */
.L_x_1102:
[----:B-1----:R-:W-:-:S04]  /*e4e0*/  IADD3 R22, P0, R22, c[0x0][0x548], RZ ;  /* 0x0001520016167a10 */ /* 0x002fc80007f1e0ff */
[----:B------:R-:W-:-:S05]  /*e4f0*/  IADD3.X R23, RZ, c[0x0][0x54c], RZ, P0, !PT ;  /* 0x00015300ff177a10 */ /* 0x000fca00007fe4ff */
[----:B------:R-:W-:Y:S01]  /*e500*/  STG.E.64 [R22.64], R18 ;  /* 0x0000001216007986 */ /* 0x000fe2000c101b24 */
[----:B------:R-:W-:Y:S05]  /*e510*/  EXIT ;  /* 0x000000000000794d */ /* 0x000fea0003800000 */
.L_x_1100:
[----:B------:R-:W-:Y:S04]  /*e520*/  STG.E.64 [R4.64], R16 ;  /* 0x0000001004007986 */ /* 0x000fe8000c101b24 */
[----:B--2---:R-:W-:Y:S01]  /*e530*/  STG.E.64 [R4.64+0x8], R18 ;  /* 0x0000081204007986 */ /* 0x004fe2000c101b24 */
[----:B------:R-:W-:Y:S05]  /*e540*/  EXIT ;  /* 0x000000000000794d */ /* 0x000fea0003800000 */
.L_x_1098:
[----:B0-----:R-:W-:Y:S01]  /*e550*/  ISETP.NE.AND P0, PT, R0, RZ, PT ;  /* 0x000000ff0000720c */ /* 0x001fe20003f05270 */
[----:B------:R-:W-:Y:S02]  /*e560*/  ULDC.U8 UR4, c[0x0][0x579] ;  /* 0x00015e4000047ab9 */ /* 0x000fe40000000000 */
[----:B------:R-:W-:-:S10]  /*e570*/  ISETP.NE.AND P1, PT, RZ, UR4, PT ;  /* 0x00000004ff007c0c */ /* 0x000fd4000bf25270 */
[----:B------:R-:W-:Y:S05]  /*e580*/  @!P0 BRA `(.L_x_1103) ;  /* 0x0000004000008947 */ /* 0x000fea0003800000 */
[----:B------:R-:W2:Y:S04]  /*e590*/  LDG.E.64 R2, [R6.64] ;  /* 0x0000002406027981 */ /* 0x000ea8000c1e1b00 */
[----:B------:R-:W3:Y:S01]  /*e5a0*/  LDG.E.64 R4, [R8.64] ;  /* 0x0000002408047981 */ /* 0x000ee2000c1e1b00 */
[----:B--2---:R0:W1:-:S04]  /*e5b0*/  DADD R16, R16, R2 ;  /* 0x0000000010107229 */ /* 0x0040480000000002 */
[----:B---3--:R0:W2:-:S06]  /*e5c0*/  DADD R18, R18, R4 ;  /* 0x0000000012127229 */ /* 0x00808c0000000004 */
.L_x_1103:
        /* <DEDUP_REMOVED lines=25> */
.L_x_1105:
        /* <DEDUP_REMOVED lines=25> */
.L_x_1106:
[----:B-1----:R-:W-:-:S04]  /*e8f0*/  IADD3 R22, P0, R22, c[0x0][0x548], RZ ;  /* 0x0001520016167a10 */ /* 0x002fc80007f1e0ff */
[----:B------:R-:W-:-:S05]  /*e900*/  IADD3.X R23, RZ, c[0x0][0x54c], RZ, P0, !PT ;  /* 0x00015300ff177a10 */ /* 0x000fca00007fe4ff */
[----:B------:R-:W-:Y:S01]  /*e910*/  STG.E.64 [R22.64], R18 ;  /* 0x0000001216007986 */ /* 0x000fe2000c101b24 */
[----:B------:R-:W-:Y:S05]  /*e920*/  EXIT ;  /* 0x000000000000794d */ /* 0x000fea0003800000 */
.L_x_1104:
[----:B------:R-:W-:Y:S04]  /*e930*/  STG.E.64 [R6.64], R16 ;  /* 0x0000001006007986 */ /* 0x000fe8000c101b24 */
[----:B--2---:R-:W-:Y:S01]  /*e940*/  STG.E.64 [R8.64], R18 ;  /* 0x0000001208007986 */ /* 0x004fe2000c101b24 */
[----:B------:R-:W-:Y:S05]  /*e950*/  EXIT ;  /* 0x000000000000794d */ /* 0x000fea0003800000 */
.L_x_1107:
        /* <DEDUP_REMOVED lines=10> */
.L_x_8176:


//--------------------- .text._ZN2at6native13reduce_kernelILi128ELi4ENS0_8ReduceOpIdNS0_7MeanOpsIddddEEjdLi4ELi4EEEEEvT1_ --------------------------
	.section	.text._ZN2at6native13reduce_kernelILi128ELi4ENS0_8ReduceOpIdNS0_7MeanOpsIddddEEjdLi4ELi4EEEEEvT1_,"ax",@progbits
	.sectioninfo	@"SHI_REGISTERS=80"
	.align	128
        .global         _ZN2at6native13reduce_kernelILi128ELi4ENS0_8ReduceOpIdNS0_7MeanOpsIddddEEjdLi4ELi4EEEEEvT1_
        .type           _ZN2at6native13reduce_kernelILi128ELi4ENS0_8ReduceOpIdNS0_7MeanOpsIddddEEjdLi4ELi4EEEEEvT1_,@function
        .size           _ZN2at6native13reduce_kernelILi128ELi4ENS0_8ReduceOpIdNS0_7MeanOpsIddddEEjdLi4ELi4EEEEEvT1_,(.L_x_8177 - _ZN2at6native13reduce_kernelILi128ELi4ENS0_8ReduceOpIdNS0_7MeanOpsIddddEEjdLi4ELi4EEEEEvT1_)
        .other          _ZN2at6native13reduce_kernelILi128ELi4ENS0_8ReduceOpIdNS0_7MeanOpsIddddEEjdLi4ELi4EEEEEvT1_,@"STO_CUDA_ENTRY STV_DEFAULT"
_ZN2at6native13reduce_kernelILi128ELi4ENS0_8ReduceOpIdNS0_7MeanOpsIddddEEjdLi4ELi4EEEEEvT1_:
.text._ZN2at6native13reduce_kernelILi128ELi4ENS0_8ReduceOpIdNS0_7MeanOpsIddddEEjdLi4ELi4EEEEEvT1_:
        /* <DEDUP_REMOVED lines=213> */
.L_x_1108:
        /* <DEDUP_REMOVED lines=32> */
[----:B------:R-:W-:Y:S02]  /*0f50*/  MOV R5, c[0x0][0x16c] ;  /* 0x00005b0000057a02 */ /* 0x000fe40000000f00 */
        /* <DEDUP_REMOVED lines=18> */
.L_x_1117:
[----:B------:R-:W-:Y:S05]  /*1080*/  BSYNC B2 ;  /* 0x0000000000027941 */ /* 0x000fea0003800000 */
.L_x_1116:
        /* <DEDUP_REMOVED lines=9> */
.L_x_1115:
[----:B------:R-:W-:Y:S05]  /*1120*/  BSYNC B1 ;  /* 0x0000000000017941 */ /* 0x000fea0003800000 */
.L_x_1114:
[C---:B------:R-:W-:Y:S02]  /*1130*/  IADD3 R3, P0, -R8.reuse, 0x4, RZ ;  /* 0x0000000408037810 */ /* 0x040fe40007f1e1ff */
[----:B------:R-:W-:Y:S02]  /*1140*/  IADD3 R0, R8, c[0x0][0x174], RZ ;  /* 0x00005d0008007a10 */ /* 0x000fe40007ffe0ff */
[----:B------:R-:W-:Y:S01]  /*1150*/  LEA R18, P1, R3, R18, 0x3 ;  /* 0x0000001203127211 */ /* 0x000fe200078218ff */
[----:B------:R-:W-:Y:S01]  /*1160*/  IMAD.X R6, RZ, RZ, -0x1, P0 ;  /* 0xffffffffff067424 */ /* 0x000fe200000e06ff */
[----:B------:R-:W-:-:S04]  /*1170*/  IADD3 R0, R0, -0x4, RZ ;  /* 0xfffffffc00007810 */ /* 0x000fc80007ffe0ff */
[----:B------:R-:W-:Y:S02]  /*1180*/  LEA.HI.X R19, R3, R19, R6, 0x3, P1 ;  /* 0x0000001303137211 */ /* 0x000fe400008f1c06 */
.L_x_1113:
[----:B------:R-:W-:Y:S05]  /*1190*/  BSYNC B0 ;  /* 0x0000000000007941 */ /* 0x000fea0003800000 */
.L_x_1112:
        /* <DEDUP_REMOVED lines=15> */
[----:B------:R-:W-:Y:S01]  /*1290*/  MOV R3, R10 ;  /* 0x0000000a00037202 */ /* 0x000fe20000000f00 */
[----:B------:R-:W-:Y:S01]  /*12a0*/  IMAD.MOV.U32 R6, RZ, RZ, c[0x0][0x168] ;  /* 0x00005a00ff067624 */ /* 0x000fe200078e00ff */
[----:B------:R-:W-:Y:S01]  /*12b0*/  MOV R7, c[0x0][0x16c] ;  /* 0x00005b0000077a02 */ /* 0x000fe20000000f00 */
[----:B------:R-:W-:Y:S01]  /*12c0*/  IMAD.MOV.U32 R8, RZ, RZ, c[0x0][0x168] ;  /* 0x00005a00ff087624 */ /* 0x000fe200078e00ff */
[----:B------:R-:W-:Y:S02]  /*12d0*/  MOV R9, c[0x0][0x16c] ;  /* 0x00005b0000097a02 */ /* 0x000fe40000000f00 */
.L_x_1120:
        /* <DEDUP_REMOVED lines=11> */
.L_x_1119:
[----:B------:R-:W-:Y:S05]  /*1390*/  BSYNC B0 ;  /* 0x0000000000007941 */ /* 0x000fea0003800000 */
.L_x_1118:
        /* <DEDUP_REMOVED lines=8> */
.L_x_1122:
[----:B------:R-:W-:Y:S05]  /*1420*/  BSYNC B0 ;  /* 0x0000000000007941 */ /* 0x000fea0003800000 */
.L_x_1121:
        /* <DEDUP_REMOVED lines=11> */
.L_x_1124:
[----:B------:R-:W-:Y:S05]  /*14e0*/  BSYNC B0 ;  /* 0x0000000000007941 */ /* 0x000fea0003800000 */
.L_x_1123:
[----:B01----:R-:W0:Y:S01]  /*14f0*/  DADD R4, R8, R4 ;  /* 0x0000000008047229 */ /* 0x003e220000000004 */
[----:B------:R-:W-:Y:S01]  /*1500*/  CS2R R30, SRZ ;  /* 0x00000000001e7805 */ /* 0x000fe2000001ff00 */
[----:B------:R-:W-:Y:S01]  /*1510*/  CS2R R24, SRZ ;  /* 0x0000000000187805 */ /* 0x000fe2000001ff00 */
[----:B------:R-:W-:-:S03]  /*1520*/  CS2R R26, SRZ ;  /* 0x00000000001a7805 */ /* 0x000fc6000001ff00 */
[----:B0-----:R-:W0:-:S06]  /*1530*/  DADD R4, R4, R6 ;  /* 0x0000000004047229 */ /* 0x001e0c0000000006 */
[----:B0-----:R0:W1:Y:S01]  /*1540*/  DADD R28, R4, R28 ;  /* 0x00000000041c7229 */ /* 0x001062000000001c */
[----:B------:R-:W-:Y:S05]  /*1550*/  BRA `(.L_x_1110) ;  /* 0x00008cf000007947 */ /* 0x000fea0003800000 */
.L_x_1111:
[----:B------:R-:W-:Y:S01]  /*1560*/  IMAD.MOV.U32 R0, RZ, RZ, c[0x0][0x2e0] ;  /* 0x0000b800ff007624 */ /* 0x000fe200078e00ff */
[----:B------:R-:W-:-:S04]  /*1570*/  MOV R3, 0x1 ;  /* 0x0000000100037802 */ /* 0x000fc80000000f00 */
[----:B------:R-:W-:Y:S02]  /*1580*/  SHF.R.U32.HI R0, RZ, 0x3, R0 ;  /* 0x00000003ff007819 */ /* 0x000fe40000011600 */
[C---:B------:R-:W-:Y:S02]  /*1590*/  ISETP.EQ.AND P2, PT, R3.reuse, c[0x0][0x1b0], PT ;  /* 0x00006c0003007a0c */ /* 0x040fe40003f42270 */
        /* <DEDUP_REMOVED lines=74> */
.L_x_1134:
[----:B0-----:R-:W-:Y:S01]  /*1a40*/  HFMA2.MMA R12, -RZ, RZ, 0, 0 ;  /* 0x00000000ff0c7435 */ /* 0x001fe200000001ff */
[----:B------:R-:W-:Y:S01]  /*1a50*/  IMAD.MOV.U32 R0, RZ, RZ, RZ ;  /* 0x000000ffff007224 */ /* 0x000fe200078e00ff */
[----:B--2---:R-:W-:Y:S08]  /*1a60*/  @!P0 BRA `(.L_x_1129) ;  /* 0x00000df000008947 */ /* 0x004ff00003800000 */
        /* <DEDUP_REMOVED lines=223> */
.L_x_1129:
        /* <DEDUP_REMOVED lines=229> */
.L_x_1130:
        /* <DEDUP_REMOVED lines=231> */
.L_x_1131:
[----:B------:R-:W-:-:S04]  /*4520*/  LOP3.LUT R49, R12, 0xffffffe0, RZ, 0xc0, !PT ;  /* 0xffffffe00c317812 */ /* 0x000fc800078ec0ff */
[----:B------:R-:W-:-:S05]  /*4530*/  IADD3 R48, P1, R18, R49, RZ ;  /* 0x0000003112307210 */ /* 0x000fca0007f3e0ff */
[----:B------:R-:W-:-:S05]  /*4540*/  IMAD.X R49, RZ, RZ, R19, P1 ;  /* 0x000000ffff317224 */ /* 0x000fca00008e0613 */
[----:B------:R0:W5:Y:S04]  /*4550*/  LDG.E.128 R28, [R48.64] ;  /* 0x00000024301c7981 */ /* 0x000168000c1e1d00 */
[----:B-1----:R0:W5:Y:S01]  /*4560*/  LDG.E.128 R12, [R48.64+0x10] ;  /* 0x00001024300c7981 */ /* 0x002162000c1e1d00 */
        /* <DEDUP_REMOVED lines=224> */
.L_x_1132:
[----:B------:R-:W-:-:S04]  /*5370*/  LOP3.LUT R75, R0, 0xffffffe0, RZ, 0xc0, !PT ;  /* 0xffffffe0004b7812 */ /* 0x000fc800078ec0ff */
[----:B------:R-:W-:-:S05]  /*5380*/  IADD3 R74, P1, R18, R75, RZ ;  /* 0x0000004b124a7210 */ /* 0x000fca0007f3e0ff */
[----:B------:R-:W-:-:S05]  /*5390*/  IMAD.X R75, RZ, RZ, R19, P1 ;  /* 0x000000ffff4b7224 */ /* 0x000fca00008e0613 */
[----:B------:R-:W2:Y:S04]  /*53a0*/  LDG.E.128 R52, [R74.64] ;  /* 0x000000244a347981 */ /* 0x000ea8000c1e1d00 */
[----:B0-----:R-:W3:Y:S01]  /*53b0*/  LDG.E.128 R48, [R74.64+0x10] ;  /* 0x000010244a307981 */ /* 0x001ee2000c1e1d00 */
        /* <DEDUP_REMOVED lines=22> */
.L_x_1133:
[----:B------:R-:W-:Y:S05]  /*5520*/  BSYNC B1 ;  /* 0x0000000000017941 */ /* 0x000fea0003800000 */
.L_x_1128:
[----:B------:R-:W-:Y:S05]  /*5530*/  BSYNC B0 ;  /* 0x0000000000007941 */ /* 0x000fea0003800000 */
.L_x_1127:
        /* <DEDUP_REMOVED lines=205> */
.L_x_1137:
        /* <DEDUP_REMOVED lines=208> */
.L_x_1138:
        /* <DEDUP_REMOVED lines=208> */
.L_x_1139:
        /* <DEDUP_REMOVED lines=208> */
.L_x_1140:
[----:B--2---:R-:W-:-:S04]  /*8910*/  LOP3.LUT R49, R0, 0xffffffe0, RZ, 0xc0, !PT ;  /* 0xffffffe000317812 */ /* 0x004fc800078ec0ff */
[----:B------:R-:W-:-:S05]  /*8920*/  IADD3 R18, P1, R18, R49, RZ ;  /* 0x0000003112127210 */ /* 0x000fca0007f3e0ff */
[----:B------:R-:W-:-:S05]  /*8930*/  IMAD.X R19, RZ, RZ, R19, P1 ;  /* 0x000000ffff137224 */ /* 0x000fca00008e0613 */
[----:B------:R0:W5:Y:S04]  /*8940*/  LDG.E.128 R52, [R18.64] ;  /* 0x0000002412347981 */ /* 0x000168000c1e1d00 */
[----:B------:R0:W5:Y:S02]  /*8950*/  LDG.E.128 R48, [R18.64+0x10] ;  /* 0x0000102412307981 */ /* 0x000164000c1e1d00 */
.L_x_1136:
[----:B0-----:R-:W-:Y:S05]  /*8960*/  BSYNC B0 ;  /* 0x0000000000007941 */ /* 0x001fea0003800000 */
.L_x_1135:
        /* <DEDUP_REMOVED lines=26> */
.L_x_1142:
[----:B01234-:R-:W-:Y:S05]  /*8b10*/  BSYNC B0 ;  /* 0x0000000000007941 */ /* 0x01ffea0003800000 */
.L_x_1141:
[----:B------:R-:W0:-:S04]  /*8b20*/  DADD R56, R56, R64 ;  /* 0x0000000038387229 */ /* 0x000e080000000040 */
[----:B------:R-:W-:-:S04]  /*8b30*/  DADD R26, R26, R62 ;  /* 0x000000001a1a7229 */ /* 0x000fc8000000003e */
[----:B------:R-:W1:-:S04]  /*8b40*/  DADD R20, R20, R60 ;  /* 0x0000000014147229 */ /* 0x000e48000000003c */
[----:B------:R-:W2:-:S04]  /*8b50*/  DADD R10, R10, R58 ;  /* 0x000000000a0a7229 */ /* 0x000e88000000003a */
[----:B0-----:R-:W-:-:S04]  /*8b60*/  DADD R56, R56, R8 ;  /* 0x0000000038387229 */ /* 0x001fc80000000008 */
[----:B-1----:R-:W-:-:S04]  /*8b70*/  DADD R20, R20, R68 ;  /* 0x0000000014147229 */ /* 0x002fc80000000044 */
[----:B--2---:R-:W0:-:S04]  /*8b80*/  DADD R10, R10, R70 ;  /* 0x000000000a0a7229 */ /* 0x004e080000000046 */
[----:B-----5:R-:W1:-:S04]  /*8b90*/  DADD R30, R26, R66 ;  /* 0x000000001a1e7229 */ /* 0x020e480000000042 */
[----:B0-----:R0:W2:-:S04]  /*8ba0*/  DADD R26, R10, R72 ;  /* 0x000000000a1a7229 */ /* 0x0010880000000048 */
[----:B------:R0:W3:-:S04]  /*8bb0*/  DADD R24, R20, R24 ;  /* 0x0000000014187229 */ /* 0x0000c80000000018 */
[----:B-1----:R0:W1:-:S04]  /*8bc0*/  DADD R30, R30, R6 ;  /* 0x000000001e1e7229 */ /* 0x0020480000000006 */
[----:B------:R0:W4:Y:S01]  /*8bd0*/  DADD R28, R56, R4 ;  /* 0x00000000381c7229 */ /* 0x0001220000000004 */
[----:B------:R-:W-:Y:S05]  /*8be0*/  BRA `(.L_x_1110) ;  /* 0x0000166000007947 */ /* 0x000fea0003800000 */
.L_x_1126:
        /* <DEDUP_REMOVED lines=64> */
.L_x_1145:
[----:B----4-:R-:W-:Y:S01]  /*8ff0*/  IADD3 R13, R3, c[0x0][0x17c], RZ ;  /* 0x00005f00030d7a10 */ /* 0x010fe20007ffe0ff */
        /* <DEDUP_REMOVED lines=9> */
[----:B------:R-:W-:Y:S01]  /*9090*/  IMAD R12, R0, R3, RZ ;  /* 0x00000003000c7224 */ /* 0x000fe200078e02ff */
[----:B0-----:R-:W2:Y:S01]  /*90a0*/  LDG.E.128 R36, [R76.64] ;  /* 0x000000244c247981 */ /* 0x001ea2000c1e1d00 */
[----:B------:R-:W-:-:S03]  /*90b0*/  IMAD.WIDE.U32 R48, R13, 0x20, R18 ;  /* 0x000000200d307825 */ /* 0x000fc600078e0012 */
[----:B------:R-:W-:Y:S01]  /*90c0*/  SHF.R.U32.HI R75, RZ, 0x2, R12 ;  /* 0x00000002ff4b7819 */ /* 0x000fe2000001160c */
[--C-:B------:R-:W-:Y:S01]  /*90d0*/  IMAD.WIDE.U32 R24, R15, 0x20, R18.reuse ;  /* 0x000000200f187825 */ /* 0x100fe200078e0012 */
[----:B------:R0:W3:Y:S03]  /*90e0*/  LDG.E.128 R44, [R48.64] ;  /* 0x00000024302c7981 */ /* 0x0000e6000c1e1d00 */
[----:B------:R-:W-:Y:S01]  /*90f0*/  IMAD.WIDE.U32 R74, R75, 0x20, R18 ;  /* 0x000000204b4a7825 */ /* 0x000fe200078e0012 */
[----:B------:R1:W4:Y:S04]  /*9100*/  LDG.E.128 R12, [R24.64] ;  /* 0x00000024180c7981 */ /* 0x000328000c1e1d00 */
[----:B------:R-:W5:Y:S04]  /*9110*/  LDG.E.128 R40, [R76.64+0x10] ;  /* 0x000010244c287981 */ /* 0x000f68000c1e1d00 */
[----:B0-----:R-:W4:Y:S04]  /*9120*/  LDG.E.128 R48, [R48.64+0x10] ;  /* 0x0000102430307981 */ /* 0x001f28000c1e1d00 */
[----:B-1----:R-:W4:Y:S04]  /*9130*/  LDG.E.128 R24, [R24.64+0x10] ;  /* 0x0000102418187981 */ /* 0x002f28000c1e1d00 */
[----:B------:R0:W4:Y:S04]  /*9140*/  LDG.E.128 R28, [R74.64] ;  /* 0x000000244a1c7981 */ /* 0x000128000c1e1d00 */
[----:B------:R0:W4:Y:S01]  /*9150*/  LDG.E.128 R32, [R74.64+0x10] ;  /* 0x000010244a207981 */ /* 0x000122000c1e1d00 */
[----:B------:R-:W-:-:S05]  /*9160*/  IADD3 R3, R3, c[0x0][0x17c], RZ ;  /* 0x00005f0003037a10 */ /* 0x000fca0007ffe0ff */
[----:B0-----:R-:W-:-:S05]  /*9170*/  IMAD R74, R16, 0x3, R3 ;  /* 0x00000003104a7824 */ /* 0x001fca00078e0203 */
[----:B------:R-:W-:Y:S01]  /*9180*/  ISETP.GE.U32.AND P0, PT, R74, c[0x0][0x174], PT ;  /* 0x00005d004a007a0c */ /* 0x000fe20003f06070 */
[----:B--2---:R0:W1:-:S04]  /*9190*/  DADD R4, R36, R4 ;  /* 0x0000000024047229 */ /* 0x0040480000000004 */
[----:B------:R0:W2:-:S04]  /*91a0*/  DADD R6, R38, R6 ;  /* 0x0000000026067229 */ /* 0x0000880000000006 */
[----:B---3--:R0:W3:-:S04]  /*91b0*/  DADD R20, R44, R20 ;  /* 0x000000002c147229 */ /* 0x0080c80000000014 */
[----:B------:R0:W0:-:S04]  /*91c0*/  DADD R52, R46, R52 ;  /* 0x000000002e347229 */ /* 0x0000080000000034 */
[----:B-----5:R0:W0:-:S04]  /*91d0*/  DADD R8, R40, R8 ;  /* 0x0000000028087229 */ /* 0x0200080000000008 */
[----:B------:R0:W0:-:S04]  /*91e0*/  DADD R10, R42, R10 ;  /* 0x000000002a0a7229 */ /* 0x000008000000000a */
[----:B----4-:R4:W0:-:S04]  /*91f0*/  DADD R54, R48, R54 ;  /* 0x0000000030367229 */ /* 0x0108080000000036 */
        /* <DEDUP_REMOVED lines=11> */
.L_x_1144:
[----:B------:R-:W-:Y:S05]  /*92b0*/  BSYNC B0 ;  /* 0x0000000000007941 */ /* 0x000fea0003800000 */
.L_x_1143:
        /* <DEDUP_REMOVED lines=15> */
[----:B----4-:R0:W5:Y:S01]  /*93b0*/  LDG.E.128 R48, [R74.64+0x10] ;  /* 0x000010244a307981 */ /* 0x010162000c1e1d00 */
        /* <DEDUP_REMOVED lines=8> */
[----:B------:R0:W5:Y:S01]  /*9440*/  LDG.E.128 R24, [R74.64+0x10] ;  /* 0x000010244a187981 */ /* 0x000162000c1e1d00 */
[----:B------:R-:W-:-:S05]  /*9450*/  @!P0 IMAD R0, R0, R13, RZ ;  /* 0x0000000d00008224 */ /* 0x000fca00078e02ff */
[----:B------:R-:W-:-:S05]  /*9460*/  @!P0 SHF.R.U32.HI R13, RZ, 0x2, R0 ;  /* 0x00000002ff0d8819 */ /* 0x000fca0000011600 */
[----:B------:R-:W-:Y:S02]  /*9470*/  @!P0 IMAD.WIDE.U32 R18, R13, 0x20, R18 ;  /* 0x000000200d128825 */ /* 0x000fe400078e0012 */
[----:B------:R0:W5:Y:S04]  /*9480*/  LDG.E.128 R12, [R74.64] ;  /* 0x000000244a0c7981 */ /* 0x000168000c1e1d00 */
[----:B------:R0:W5:Y:S04]  /*9490*/  @!P0 LDG.E.128 R28, [R18.64] ;  /* 0x00000024121c8981 */ /* 0x000168000c1e1d00 */
[----:B------:R0:W5:Y:S02]  /*94a0*/  @!P0 LDG.E.128 R32, [R18.64+0x10] ;  /* 0x0000102412208981 */ /* 0x000164000c1e1d00 */
.L_x_1147:
[----:B0-----:R-:W-:Y:S05]  /*94b0*/  BSYNC B0 ;  /* 0x0000000000007941 */ /* 0x001fea0003800000 */
.L_x_1146:
        /* <DEDUP_REMOVED lines=26> */
.L_x_1149:
[----:B01234-:R-:W-:Y:S05]  /*9660*/  BSYNC B0 ;  /* 0x0000000000007941 */ /* 0x01ffea0003800000 */
.L_x_1148:
        /* <DEDUP_REMOVED lines=13> */
.L_x_1125:
        /* <DEDUP_REMOVED lines=69> */
.L_x_1152:
        /* <DEDUP_REMOVED lines=40> */
.L_x_1151:
[----:B------:R-:W-:Y:S05]  /*9e10*/  BSYNC B0 ;  /* 0x0000000000007941 */ /* 0x000fea0003800000 */
.L_x_1150:
        /* <DEDUP_REMOVED lines=21> */
[----:B------:R0:W5:Y:S05]  /*9f70*/  LDG.E.128 R28, [R74.64+0x10] ;  /* 0x000010244a1c7981 */ /* 0x00016a000c1e1d00 */
[----:B------:R-:W-:Y:S02]  /*9f80*/  @!P0 SHF.R.U32.HI R3, RZ, 0x2, R12 ;  /* 0x00000002ff038819 */ /* 0x000fe4000001160c */
[----:B------:R0:W5:Y:S03]  /*9f90*/  LDG.E.128 R12, [R74.64] ;  /* 0x000000244a0c7981 */ /* 0x000166000c1e1d00 */
[----:B------:R-:W-:-:S05]  /*9fa0*/  @!P0 IMAD.WIDE.U32 R18, R3, 0x20, R18 ;  /* 0x0000002003128825 */ /* 0x000fca00078e0012 */
[----:B------:R0:W5:Y:S04]  /*9fb0*/  @!P0 LDG.E.128 R32, [R18.64] ;  /* 0x0000002412208981 */ /* 0x000168000c1e1d00 */
[----:B------:R0:W5:Y:S02]  /*9fc0*/  @!P0 LDG.E.128 R36, [R18.64+0x10] ;  /* 0x0000102412248981 */ /* 0x000164000c1e1d00 */
.L_x_1154:
[----:B0-----:R-:W-:Y:S05]  /*9fd0*/  BSYNC B0 ;  /* 0x0000000000007941 */ /* 0x001fea0003800000 */
.L_x_1153:
        /* <DEDUP_REMOVED lines=26> */
.L_x_1156:
[----:B01234-:R-:W-:Y:S05]  /*a180*/  BSYNC B0 ;  /* 0x0000000000007941 */ /* 0x01ffea0003800000 */
.L_x_1155:
        /* <DEDUP_REMOVED lines=10> */
[----:B-1---5:R0:W1:-:S04]  /*a230*/  DADD R30, R10, R6 ;  /* 0x000000000a1e7229 */ /* 0x0220480000000006 */
[----:B------:R0:W4:-:S06]  /*a240*/  DADD R28, R8, R4 ;  /* 0x00000000081c7229 */ /* 0x00010c0000000004 */
.L_x_1110:
[----:B-123--:R-:W-:Y:S05]  /*a250*/  BSYNC B6 ;  /* 0x0000000000067941 */ /* 0x00efea0003800000 */
.L_x_1109:
        /* <DEDUP_REMOVED lines=12> */
.L_x_1160:
        /* <DEDUP_REMOVED lines=12> */
[----:B------:R-:W1:Y:S01]  /*a3e0*/  LDS.128 R8, [R0+0x20] ;  /* 0x0000200000087984 */ /* 0x000e620000000c00 */
[----:B0-----:R-:W-:-:S04]  /*a3f0*/  DADD R28, R28, R4 ;  /* 0x000000001c1c7229 */ /* 0x001fc80000000004 */
[----:B------:R-:W0:-:S04]  /*a400*/  DADD R30, R30, R6 ;  /* 0x000000001e1e7229 */ /* 0x000e080000000006 */
[----:B-1----:R-:W-:-:S03]  /*a410*/  DADD R24, R24, R8 ;  /* 0x0000000018187229 */ /* 0x002fc60000000008 */
[----:B0-----:R0:W-:Y:S01]  /*a420*/  STS.128 [R3], R28 ;  /* 0x0000001c03007388 */ /* 0x0011e20000000c00 */
[----:B------:R-:W1:-:S07]  /*a430*/  DADD R26, R26, R10 ;  /* 0x000000001a1a7229 */ /* 0x000e4e000000000a */
[----:B-1----:R0:W-:Y:S04]  /*a440*/  STS.128 [R3+0x10], R24 ;  /* 0x0000101803007388 */ /* 0x0021e80000000c00 */
.L_x_1159:
[----:B------:R-:W-:Y:S05]  /*a450*/  BSYNC B0 ;  /* 0x0000000000007941 */ /* 0x000fea0003800000 */
.L_x_1158:
[----:B------:R-:W-:Y:S01]  /*a460*/  MOV R5, R12 ;  /* 0x0000000c00057202 */ /* 0x000fe20000000f00 */
[----:B------:R-:W-:Y:S05]  /*a470*/  @P1 BRA `(.L_x_1160) ;  /* 0xfffffea000001947 */ /* 0x000fea000383ffff */
.L_x_1157:
        /* <DEDUP_REMOVED lines=16> */
.L_x_1165:
        /* <DEDUP_REMOVED lines=9> */
[----:B------:R-:W1:Y:S01]  /*a610*/  LDS.128 R8, [R0+0x10] ;  /* 0x0000100000087984 */ /* 0x000e620000000c00 */
[----:B0-----:R-:W-:-:S04]  /*a620*/  DADD R28, R28, R4 ;  /* 0x000000001c1c7229 */ /* 0x001fc80000000004 */
[----:B------:R-:W0:-:S04]  /*a630*/  DADD R30, R30, R6 ;  /* 0x000000001e1e7229 */ /* 0x000e080000000006 */
[----:B-1----:R-:W-:-:S03]  /*a640*/  DADD R24, R24, R8 ;  /* 0x0000000018187229 */ /* 0x002fc60000000008 */
[----:B0-----:R0:W-:Y:S01]  /*a650*/  STS.128 [R13], R28 ;  /* 0x0000001c0d007388 */ /* 0x0011e20000000c00 */
[----:B------:R-:W1:-:S07]  /*a660*/  DADD R26, R26, R10 ;  /* 0x000000001a1a7229 */ /* 0x000e4e000000000a */
[----:B-1----:R0:W-:Y:S04]  /*a670*/  STS.128 [R13+0x10], R24 ;  /* 0x000010180d007388 */ /* 0x0021e80000000c00 */
.L_x_1164:
[----:B------:R-:W-:Y:S05]  /*a680*/  BSYNC B0 ;  /* 0x0000000000007941 */ /* 0x000fea0003800000 */
.L_x_1163:
[----:B------:R-:W-:-:S04]  /*a690*/  SHF.R.S32.HI R3, RZ, 0x1, R3 ;  /* 0x00000001ff037819 */ /* 0x000fc80000011403 */
[----:B------:R-:W-:-:S13]  /*a6a0*/  ISETP.GE.AND P0, PT, R3, 0x20, PT ;  /* 0x000000200300780c */ /* 0x000fda0003f06270 */
[----:B------:R-:W-:Y:S05]  /*a6b0*/  @P0 BRA `(.L_x_1165) ;  /* 0xfffffec000000947 */ /* 0x000fea000383ffff */
[----:B------:R-:W-:-:S05]  /*a6c0*/  IMAD.MOV.U32 R0, RZ, RZ, 0x20 ;  /* 0x00000020ff007424 */ /* 0x000fca00078e00ff */
.L_x_1162:
[----:B------:R-:W-:Y:S01]  /*a6d0*/  ISETP.GE.AND P0, PT, R0, 0x2, PT ;  /* 0x000000020000780c */ /* 0x000fe20003f06270 */
[----:B------:R-:W-:Y:S01]  /*a6e0*/  WARPSYNC 0xffffffff ;  /* 0xffffffff00007948 */ /* 0x000fe20003800000 */
[----:B------:R-:W-:Y:S11]  /*a6f0*/  BAR.SYNC.DEFER_BLOCKING 0x0 ;  /* 0x0000000000007b1d */ /* 0x000ff60000010000 */
[----:B------:R-:W-:Y:S05]  /*a700*/  @!P0 BRA `(.L_x_1161) ;  /* 0x0000010000008947 */ /* 0x000fea0003800000 */
[----:B------:R-:W-:-:S05]  /*a710*/  MOV R3, 0x1 ;  /* 0x0000000100037802 */ /* 0x000fca0000000f00 */
.L_x_1166:
[----:B0---4-:R-:W-:Y:S04]  /*a720*/  SHFL.DOWN PT, R5, R29, R3, 0x1f ;  /* 0x08001f031d057589 */ /* 0x011fe800000e0000 */
        /* <DEDUP_REMOVED lines=14> */
.L_x_1161:
[----:B------:R-:W-:Y:S01]  /*a810*/  ISETP.NE.AND P1, PT, RZ, c[0x0][0x344], PT ;  /* 0x0000d100ff007a0c */ /* 0x000fe20003f25270 */
[----:B------:R-:W-:Y:S01]  /*a820*/  IMAD.MOV.U32 R32, RZ, RZ, RZ ;  /* 0x000000ffff207224 */ /* 0x000fe200078e00ff */
[----:B------:R-:W-:-:S11]  /*a830*/  MOV R19, RZ ;  /* 0x000000ff00137202 */ /* 0x000fd60000000f00 */
        /* <DEDUP_REMOVED lines=201> */
.L_x_1167:
        /* <DEDUP_REMOVED lines=202> */
.L_x_1168:
        /* <DEDUP_REMOVED lines=204> */
.L_x_1169:
        /* <DEDUP_REMOVED lines=202> */
.L_x_1170:
[----:B------:R-:W-:Y:S01]  /*dad0*/  ISETP.NE.U32.AND P0, PT, RZ, c[0x0][0x558], PT ;  /* 0x00015600ff007a0c */ /* 0x000fe20003f05070 */
[----:B------:R-:W-:Y:S01]  /*dae0*/  CS2R R4, SRZ ;  /* 0x0000000000047805 */ /* 0x000fe2000001ff00 */
[----:B------:R-:W-:Y:S01]  /*daf0*/  ISETP.NE.AND P4, PT, RZ, c[0x0][0x190], PT ;  /* 0x00006400ff007a0c */ /* 0x000fe20003f85270 */
[----:B------:R-:W-:Y:S01]  /*db00*/  IMAD.MOV.U32 R3, RZ, RZ, RZ ;  /* 0x000000ffff037224 */ /* 0x000fe200078e00ff */
        /* <DEDUP_REMOVED lines=213> */
.L_x_1172:
        /* <DEDUP_REMOVED lines=202> */
.L_x_1173:
        /* <DEDUP_REMOVED lines=204> */
.L_x_1174:
        /* <DEDUP_REMOVED lines=202> */
.L_x_1175:
        /* <DEDUP_REMOVED lines=11> */
.L_x_1177:
[----:B------:R-:W-:Y:S05]  /*10f10*/  BSYNC B0 ;  /* 0x0000000000007941 */ /* 0x000fea0003800000 */
.L_x_1176:
        /* <DEDUP_REMOVED lines=8> */
[----:B------:R-:W-:-:S11]  /*10fa0*/  HFMA2.MMA R13, -RZ, RZ, 0, 1.9073486328125e-06 ;  /* 0x00000020ff0d7435 */ /* 0x000fd600000001ff */
[----:B------:R-:W-:-:S04]  /*10fb0*/  @!P2 IMAD R12, R12, c[0x0][0x0], R17 ;  /* 0x000000000c0caa24 */ /* 0x000fc800078e0211 */
[----:B------:R-:W-:-:S05]  /*10fc0*/  IMAD.WIDE.U32 R12, R12, R13, c[0x0][0x560] ;  /* 0x000158000c0c7625 */ /* 0x000fca00078e000d */
[----:B----4-:R0:W-:Y:S04]  /*10fd0*/  STG.E.64 [R12.64], R28 ;  /* 0x0000001c0c007986 */ /* 0x0101e8000c101b24 */
[----:B------:R0:W-:Y:S04]  /*10fe0*/  STG.E.64 [R12.64+0x8], R30 ;  /* 0x0000081e0c007986 */ /* 0x0001e8000c101b24 */
[----:B------:R0:W-:Y:S04]  /*10ff0*/  STG.E.64 [R12.64+0x10], R24 ;  /* 0x000010180c007986 */ /* 0x0001e8000c101b24 */
[----:B------:R0:W-:Y:S02]  /*11000*/  STG.E.64 [R12.64+0x18], R26 ;  /* 0x0000181a0c007986 */ /* 0x0001e4000c101b24 */
.L_x_1179:
[----:B------:R-:W-:Y:S05]  /*11010*/  BSYNC B0 ;  /* 0x0000000000007941 */ /* 0x000fea0003800000 */
.L_x_1178:
        /* <DEDUP_REMOVED lines=31> */
.L_x_1181:
[----:B------:R-:W-:Y:S05]  /*11210*/  BSYNC B0 ;  /* 0x0000000000007941 */ /* 0x000fea0003800000 */
.L_x_1180:
        /* <DEDUP_REMOVED lines=24> */
[----:B------:R-:W-:Y:S02]  /*113a0*/  ISETP.GE.U32.AND P0, PT, R33, c[0x0][0x184], PT ;  /* 0x0000610021007a0c */ /* 0x000fe40003f06070 */
[----:B------:R-:W-:Y:S02]  /*113b0*/  MOV R25, c[0x0][0x16c] ;  /* 0x00005b0000197a02 */ /* 0x000fe40000000f00 */
[----:B------:R-:W-:-:S09]  /*113c0*/  MOV R27, c[0x0][0x16c] ;  /* 0x00005b00001b7a02 */ /* 0x000fd20000000f00 */
[----:B------:R-:W-:Y:S05]  /*113d0*/  @P0 BRA `(.L_x_1185) ;  /* 0x0000015000000947 */ /* 0x000fea0003800000 */
[----:B------:R-:W-:Y:S01]  /*113e0*/  MOV R22, c[0x0][0x168] ;  /* 0x00005a0000167a02 */ /* 0x000fe20000000f00 */
[----:B------:R-:W-:Y:S01]  /*113f0*/  IMAD.MOV.U32 R23, RZ, RZ, c[0x0][0x16c] ;  /* 0x00005b00ff177624 */ /* 0x000fe200078e00ff */
[----:B------:R-:W-:Y:S01]  /*11400*/  MOV R24, c[0x0][0x168] ;  /* 0x00005a0000187a02 */ /* 0x000fe20000000f00 */
[----:B------:R-:W-:Y:S01]  /*11410*/  IMAD.MOV.U32 R26, RZ, RZ, c[0x0][0x168] ;  /* 0x00005a00ff1a7624 */ /* 0x000fe200078e00ff */
[----:B------:R-:W-:Y:S02]  /*11420*/  MOV R25, c[0x0][0x16c] ;  /* 0x00005b0000197a02 */ /* 0x000fe40000000f00 */
[----:B------:R-:W-:Y:S02]  /*11430*/  MOV R27, c[0x0][0x16c] ;  /* 0x00005b00001b7a02 */ /* 0x000fe40000000f00 */
.L_x_1186:
[----:B------:R-:W-:Y:S01]  /*11440*/  HFMA2.MMA R15, -RZ, RZ, 0, 1.9073486328125e-06 ;  /* 0x00000020ff0f7435 */ /* 0x000fe200000001ff */
[----:B------:R-:W-:-:S09]  /*11450*/  IMAD R14, R0, c[0x0][0x10], R33 ;  /* 0x00000400000e7a24 */ /* 0x000fd200078e0221 */
[----:B------:R-:W-:-:S05]  /*11460*/  IMAD.WIDE.U32 R14, R14, R15, c[0x0][0x560] ;  /* 0x000158000e0e7625 */ /* 0x000fca00078e000f */
[----:B0---4-:R-:W2:Y:S04]  /*11470*/  LDG.E.64 R28, [R14.64] ;  /* 0x000000240e1c7981 */ /* 0x011ea8000c1e1b00 */
[----:B------:R-:W3:Y:S04]  /*11480*/  LDG.E.64 R30, [R14.64+0x8] ;  /* 0x000008240e1e7981 */ /* 0x000ee8000c1e1b00 */
[----:B------:R-:W4:Y:S04]  /*11490*/  LDG.E.64 R34, [R14.64+0x10] ;  /* 0x000010240e227981 */ /* 0x000f28000c1e1b00 */
[----:B------:R-:W5:Y:S01]  /*114a0*/  LDG.E.64 R36, [R14.64+0x18] ;  /* 0x000018240e247981 */ /* 0x000f62000c1e1b00 */
[----:B------:R-:W-:-:S04]  /*114b0*/  IMAD.MOV.U32 R38, RZ, RZ, c[0x0][0x0] ;  /* 0x00000000ff267624 */ /* 0x000fc800078e00ff */
[----:B------:R-:W-:-:S05]  /*114c0*/  IMAD R33, R38, c[0x0][0x4], R33 ;  /* 0x0000010026217a24 */ /* 0x000fca00078e0221 */
[----:B------:R-:W-:Y:S01]  /*114d0*/  ISETP.GE.U32.AND P0, PT, R33, c[0x0][0x184], PT ;  /* 0x0000610021007a0c */ /* 0x000fe20003f06070 */
[----:B--2---:R0:W1:-:S04]  /*114e0*/  DADD R20, R28, R20 ;  /* 0x000000001c147229 */ /* 0x0040480000000014 */
[----:B---3--:R0:W2:-:S04]  /*114f0*/  DADD R22, R30, R22 ;  /* 0x000000001e167229 */ /* 0x0080880000000016 */
[----:B----4-:R0:W3:-:S04]  /*11500*/  DADD R24, R34, R24 ;  /* 0x0000000022187229 */ /* 0x0100c80000000018 */
[----:B-----5:R0:W4:Y:S01]  /*11510*/  DADD R26, R36, R26 ;  /* 0x00000000241a7229 */ /* 0x020122000000001a */
[----:B-123--:R-:W-:Y:S05]  /*11520*/  @!P0 BRA `(.L_x_1186) ;  /* 0xffffff1000008947 */ /* 0x00efea000383ffff */
.L_x_1185:
[----:B------:R-:W-:Y:S05]  /*11530*/  BSYNC B1 ;  /* 0x0000000000017941 */ /* 0x000fea0003800000 */
.L_x_1184:
[----:B------:R-:W-:Y:S05]  /*11540*/  BRA `(.L_x_1187) ;  /* 0x000001e000007947 */ /* 0x000fea0003800000 */
.L_x_1183:
        /* <DEDUP_REMOVED lines=15> */
.L_x_1188:
[----:B------:R-:W-:Y:S01]  /*11640*/  HFMA2.MMA R15, -RZ, RZ, 0, 1.9073486328125e-06 ;  /* 0x00000020ff0f7435 */ /* 0x000fe200000001ff */
[----:B------:R-:W-:-:S04]  /*11650*/  IMAD R14, R0, c[0x0][0x10], R33 ;  /* 0x00000400000e7a24 */ /* 0x000fc800078e0221 */
[----:B------:R-:W-:-:S05]  /*11660*/  IMAD R14, R14, c[0x0][0x0], R17 ;  /* 0x000000000e0e7a24 */ /* 0x000fca00078e0211 */
[----:B------:R-:W-:-:S05]  /*11670*/  IMAD.WIDE.U32 R14, R14, R15, c[0x0][0x560] ;  /* 0x000158000e0e7625 */ /* 0x000fca00078e000f */
[----:B0---4-:R-:W2:Y:S04]  /*11680*/  LDG.E.64 R28, [R14.64] ;  /* 0x000000240e1c7981 */ /* 0x011ea8000c1e1b00 */
[----:B------:R-:W3:Y:S04]  /*11690*/  LDG.E.64 R30, [R14.64+0x8] ;  /* 0x000008240e1e7981 */ /* 0x000ee8000c1e1b00 */
[----:B------:R-:W4:Y:S04]  /*116a0*/  LDG.E.64 R34, [R14.64+0x10] ;  /* 0x000010240e227981 */ /* 0x000f28000c1e1b00 */
[----:B------:R-:W5:Y:S01]  /*116b0*/  LDG.E.64 R36, [R14.64+0x18] ;  /* 0x000018240e247981 */ /* 0x000f62000c1e1b00 */
[----:B------:R-:W-:-:S04]  /*116c0*/  IADD3 R33, R33, c[0x0][0x4], RZ ;  /* 0x0000010021217a10 */ /* 0x000fc80007ffe0ff */
[----:B------:R-:W-:Y:S01]  /*116d0*/  ISETP.GE.U32.AND P0, PT, R33, c[0x0][0x184], PT ;  /* 0x0000610021007a0c */ /* 0x000fe20003f06070 */
[----:B--2---:R0:W1:-:S04]  /*116e0*/  DADD R20, R28, R20 ;  /* 0x000000001c147229 */ /* 0x0040480000000014 */
[----:B---3--:R0:W2:-:S04]  /*116f0*/  DADD R22, R30, R22 ;  /* 0x000000001e167229 */ /* 0x0080880000000016 */
[----:B----4-:R0:W3:-:S04]  /*11700*/  DADD R24, R34, R24 ;  /* 0x0000000022187229 */ /* 0x0100c80000000018 */
[----:B-----5:R0:W4:Y:S01]  /*11710*/  DADD R26, R36, R26 ;  /* 0x00000000241a7229 */ /* 0x020122000000001a */
[----:B-123--:R-:W-:Y:S05]  /*11720*/  @!P0 BRA `(.L_x_1188) ;  /* 0xffffff1000008947 */ /* 0x00efea000383ffff */
.L_x_1187:
[----:B------:R-:W-:Y:S05]  /*11730*/  BSYNC B0 ;  /* 0x0000000000007941 */ /* 0x000fea0003800000 */
.L_x_1182:
[----:B------:R-:W-:Y:S01]  /*11740*/  IMAD R0, R2, c[0x0][0x0], R17 ;  /* 0x0000000002007a24 */ /* 0x000fe200078e0211 */
[----:B------:R-:W-:Y:S02]  /*11750*/  ULDC UR4, c[0x0][0x4] ;  /* 0x0000010000047ab9 */ /* 0x000fe40000000800 */
[----:B------:R-:W-:Y:S01]  /*11760*/  USHF.R.U32.HI UR4, URZ, 0x1, UR4 ;  /* 0x000000013f047899 */ /* 0x000fe20008011604 */
[C---:B------:R-:W-:Y:S01]  /*11770*/  IMAD.SHL.U32 R15, R0.reuse, 0x20, RZ ;  /* 0x00000020000f7824 */ /* 0x040fe200078e00ff */
[----:B------:R-:W-:-:S04]  /*11780*/  LEA R33, R0, 0x10, 0x5 ;  /* 0x0000001000217811 */ /* 0x000fc800078e28ff */
[----:B------:R1:W-:Y:S01]  /*11790*/  STS.128 [R15+0x10], R20 ;  /* 0x000010140f007388 */ /* 0x0003e20000000c00 */
[----:B------:R-:W-:-:S03]  /*117a0*/  ISETP.NE.AND P0, PT, RZ, UR4, PT ;  /* 0x00000004ff007c0c */ /* 0x000fc6000bf05270 */
[----:B----4-:R1:W-:Y:S10]  /*117b0*/  STS.128 [R15+0x20], R24 ;  /* 0x000020180f007388 */ /* 0x0103f40000000c00 */
[----:B------:R-:W-:Y:S05]  /*117c0*/  @!P0 BRA `(.L_x_1189) ;  /* 0x0000015000008947 */ /* 0x000fea0003800000 */
[----:B-1----:R-:W-:-:S04]  /*117d0*/  MOV R15, UR4 ;  /* 0x00000004000f7c02 */ /* 0x002fc80008000f00 */
.L_x_1192:
        /* <DEDUP_REMOVED lines=18> */
.L_x_1191:
[----:B------:R-:W-:Y:S05]  /*11900*/  BSYNC B0 ;  /* 0x0000000000007941 */ /* 0x000fea0003800000 */
.L_x_1190:
[----:B------:R-:W-:Y:S05]  /*11910*/  @P2 BRA `(.L_x_1192) ;  /* 0xfffffec000002947 */ /* 0x000fea000383ffff */
.L_x_1189:
        /* <DEDUP_REMOVED lines=11> */
[----:B------:R-:W-:-:S13]  /*119d0*/  ISETP.GE.AND P0, PT, R2, 0x20, PT ;  /* 0x000000200200780c */ /* 0x000fda0003f06270 */
[----:B------:R-:W-:Y:S05]  /*119e0*/  @!P0 BRA `(.L_x_1194) ;  /* 0x0000015000008947 */ /* 0x000fea0003800000 */
[----:B--2---:R-:W-:-:S04]  /*119f0*/  MOV R0, R2 ;  /* 0x0000000200007202 */ /* 0x004fc80000000f00 */
.L_x_1197:
[----:B------:R-:W-:Y:S01]  /*11a00*/  IADD3 R2, R17, R0, RZ ;  /* 0x0000000011027210 */ /* 0x000fe20007ffe0ff */
[----:B------:R-:W-:Y:S03]  /*11a10*/  BAR.SYNC.DEFER_BLOCKING 0x0 ;  /* 0x0000000000007b1d */ /* 0x000fe60000010000 */
[----:B------:R-:W-:-:S03]  /*11a20*/  ISETP.GE.U32.AND P0, PT, R2, c[0x0][0x0], PT ;  /* 0x0000000002007a0c */ /* 0x000fc60003f06070 */
[----:B------:R-:W-:Y:S01]  /*11a30*/  BSSY B0, `(.L_x_1195) ;  /* 0x000000c000007945 */ /* 0x000fe20003800000 */
[----:B------:R-:W-:-:S13]  /*11a40*/  ISETP.GE.U32.OR P0, PT, R17, R0, P0 ;  /* 0x000000001100720c */ /* 0x000fda0000706470 */
[----:B01----:R-:W-:Y:S05]  /*11a50*/  @P0 BRA `(.L_x_1196) ;  /* 0x0000009000000947 */ /* 0x003fea0003800000 */
[----:B------:R-:W-:-:S05]  /*11a60*/  IMAD R2, R0, 0x20, R33 ;  /* 0x0000002000027824 */ /* 0x000fca00078e0221 */
        /* <DEDUP_REMOVED lines=8> */
.L_x_1196:
[----:B------:R-:W-:Y:S05]  /*11af0*/  BSYNC B0 ;  /* 0x0000000000007941 */ /* 0x000fea0003800000 */
.L_x_1195:
[----:B------:R-:W-:-:S04]  /*11b00*/  SHF.R.S32.HI R0, RZ, 0x1, R0 ;  /* 0x00000001ff007819 */ /* 0x000fc80000011400 */
[----:B------:R-:W-:-:S13]  /*11b10*/  ISETP.GE.AND P0, PT, R0, 0x20, PT ;  /* 0x000000200000780c */ /* 0x000fda0003f06270 */
[----:B------:R-:W-:Y:S05]  /*11b20*/  @P0 BRA `(.L_x_1197) ;  /* 0xfffffed000000947 */ /* 0x000fea000383ffff */
[----:B------:R-:W-:-:S03]  /*11b30*/  MOV R0, 0x20 ;  /* 0x0000002000007802 */ /* 0x000fc60000000f00 */
.L_x_1194:
[----:B--2---:R-:W-:Y:S01]  /*11b40*/  BAR.SYNC.DEFER_BLOCKING 0x0 ;  /* 0x0000000000007b1d */ /* 0x004fe20000010000 */
[----:B------:R-:W-:-:S13]  /*11b50*/  ISETP.GE.AND P0, PT, R0, 0x2, PT ;  /* 0x000000020000780c */ /* 0x000fda0003f06270 */
[----:B------:R-:W-:Y:S05]  /*11b60*/  @!P0 BRA `(.L_x_1193) ;  /* 0x0000010000008947 */ /* 0x000fea0003800000 */
[----:B------:R-:W-:-:S07]  /*11b70*/  HFMA2.MMA R17, -RZ, RZ, 0, 5.9604644775390625e-08 ;  /* 0x00000001ff117435 */ /* 0x000fce00000001ff */
.L_x_1198:
[----:B-1----:R-:W-:Y:S04]  /*11b80*/  SHFL.DOWN PT, R15, R21, R17, 0x1f ;  /* 0x08001f11150f7589 */ /* 0x002fe800000e0000 */
[----:B------:R-:W1:Y:S04]  /*11b90*/  SHFL.DOWN PT, R14, R20, R17, 0x1f ;  /* 0x08001f11140e7589 */ /* 0x000e6800000e0000 */
[----:B0-----:R-:W-:Y:S04]  /*11ba0*/  SHFL.DOWN PT, R29, R23, R17, 0x1f ;  /* 0x08001f11171d7589 */ /* 0x001fe800000e0000 */
[----:B------:R-:W0:Y:S04]  /*11bb0*/  SHFL.DOWN PT, R28, R22, R17, 0x1f ;  /* 0x08001f11161c7589 */ /* 0x000e2800000e0000 */
[----:B------:R-:W-:Y:S04]  /*11bc0*/  SHFL.DOWN PT, R31, R25, R17, 0x1f ;  /* 0x08001f11191f7589 */ /* 0x000fe800000e0000 */
[----:B------:R-:W2:Y:S04]  /*11bd0*/  SHFL.DOWN PT, R30, R24, R17, 0x1f ;  /* 0x08001f11181e7589 */ /* 0x000ea800000e0000 */
[----:B------:R-:W-:Y:S04]  /*11be0*/  SHFL.DOWN PT, R35, R27, R17, 0x1f ;  /* 0x08001f111b237589 */ /* 0x000fe800000e0000 */
[----:B------:R3:W4:Y:S01]  /*11bf0*/  SHFL.DOWN PT, R34, R26, R17, 0x1f ;  /* 0x08001f111a227589 */ /* 0x00072200000e0000 */
[----:B-1----:R1:W0:-:S04]  /*11c00*/  DADD R20, R14, R20 ;  /* 0x000000000e147229 */ /* 0x0022080000000014 */
[----:B0-----:R1:W0:Y:S01]  /*11c10*/  DADD R22, R28, R22 ;  /* 0x000000001c167229 */ /* 0x0012220000000016 */
[----:B---3--:R-:W-:-:S05]  /*11c20*/  IMAD.SHL.U32 R17, R17, 0x2, RZ ;  /* 0x0000000211117824 */ /* 0x008fca00078e00ff */
[----:B------:R-:W-:Y:S01]  /*11c30*/  ISETP.GE.AND P0, PT, R17, R0, PT ;  /* 0x000000001100720c */ /* 0x000fe20003f06270 */
[----:B--2---:R1:W2:-:S04]  /*11c40*/  DADD R24, R30, R24 ;  /* 0x000000001e187229 */ /* 0x0042880000000018 */
[----:B----4-:R1:W3:-:S08]  /*11c50*/  DADD R26, R34, R26 ;  /* 0x00000000221a7229 */ /* 0x0102d0000000001a */
[----:B0123--:R-:W-:Y:S05]  /*11c60*/  @!P0 BRA `(.L_x_1198) ;  /* 0xffffff1000008947 */ /* 0x00ffea000383ffff */
.L_x_1193:
        /* <DEDUP_REMOVED lines=13> */
[----:B012---:R0:W1:-:S04]  /*11d40*/  DADD R20, R20, R2 ;  /* 0x0000000014147229 */ /* 0x0070480000000002 */
[----:B---3--:R0:W2:-:S04]  /*11d50*/  DADD R22, R22, R6 ;  /* 0x0000000016167229 */ /* 0x0080880000000006 */
[----:B----4-:R0:W3:-:S04]  /*11d60*/  DADD R24, R24, R8 ;  /* 0x0000000018187229 */ /* 0x0100c80000000008 */
[----:B-----5:R0:W4:-:S06]  /*11d70*/  DADD R26, R26, R10 ;  /* 0x000000001a1a7229 */ /* 0x02010c000000000a */
.L_x_1200:
[----:B-123--:R-:W-:Y:S05]  /*11d80*/  @!P1 BRA `(.L_x_1201) ;  /* 0x0000067000009947 */ /* 0x00efea0003800000 */
[----:B------:R-:W-:Y:S01]  /*11d90*/  MOV R17, 0x1 ;  /* 0x0000000100117802 */ /* 0x000fe20000000f00 */
[----:B0-----:R0:W1:-:S03]  /*11da0*/  DMUL R28, R20, c[0x0][0x160] ;  /* 0x00005800141c7a28 */ /* 0x0010460000000000 */
[----:B------:R-:W-:-:S04]  /*11db0*/  ISETP.NE.AND P0, PT, R17, c[0x0][0x57c], PT ;  /* 0x00015f0011007a0c */ /* 0x000fc80003f05270 */
[----:B------:R-:W-:-:S09]  /*11dc0*/  P2R R0, PR, RZ, 0x1 ;  /* 0x00000001ff007803 */ /* 0x000fd20000000000 */
        /* <DEDUP_REMOVED lines=20> */
.L_x_1202:
[----:B01----:R-:W-:Y:S01]  /*11f10*/  IADD3 R32, P0, R32, c[0x0][0x548], RZ ;  /* 0x0001520020207a10 */ /* 0x003fe20007f1e0ff */
[----:B------:R-:W0:Y:S01]  /*11f20*/  DMUL R22, R22, c[0x0][0x160] ;  /* 0x0000580016167a28 */ /* 0x000e220000000000 */
[----:B------:R-:W-:Y:S02]  /*11f30*/  ISETP.NE.AND P6, PT, R17, c[0x0][0x57c], PT ;  /* 0x00015f0011007a0c */ /* 0x000fe40003fc5270 */
[----:B------:R-:W-:-:S05]  /*11f40*/  IADD3.X R33, RZ, c[0x0][0x54c], RZ, P0, !PT ;  /* 0x00015300ff217a10 */ /* 0x000fca00007fe4ff */
[----:B------:R1:W-:Y:S06]  /*11f50*/  STG.E.64 [R32.64], R28 ;  /* 0x0000001c20007986 */ /* 0x0003ec000c101b24 */
[----:B------:R-:W-:Y:S05]  /*11f60*/  @!P6 BRA `(.L_x_1203) ;  /* 0x000001300000e947 */ /* 0x000fea0003800000 */
[----:B0-----:R-:W-:Y:S01]  /*11f70*/  MOV R0, 0x0 ;  /* 0x0000000000007802 */ /* 0x001fe20000000f00 */
[----:B------:R-:W-:Y:S01]  /*11f80*/  IMAD.MOV.U32 R4, RZ, RZ, c[0x4][0x590] ;  /* 0x01016400ff047624 */ /* 0x000fe200078e00ff */
[----:B------:R-:W-:Y:S01]  /*11f90*/  MOV R5, c[0x4][0x594] ;  /* 0x0101650000057a02 */ /* 0x000fe20000000f00 */
[----:B------:R-:W-:Y:S01]  /*11fa0*/  IMAD.MOV.U32 R7, RZ, RZ, c[0x4][0x57c] ;  /* 0x01015f00ff077624 */ /* 0x000fe200078e00ff */
[----:B------:R0:W2:Y:S01]  /*11fb0*/  LDC.64 R2, c[0x4][R0] ;  /* 0x0100000000027b82 */ /* 0x0000a20000000a00 */
        /* <DEDUP_REMOVED lines=14> */
.L_x_1203:
[----:B0-----:R-:W-:Y:S01]  /*120a0*/  IADD3 R2, P0, R19, c[0x0][0x548], RZ ;  /* 0x0001520013027a10 */ /* 0x001fe20007f1e0ff */
[----:B------:R-:W0:Y:S01]  /*120b0*/  DMUL R24, R24, c[0x0][0x160] ;  /* 0x0000580018187a28 */ /* 0x000e220000000000 */
[----:B------:R-:W-:-:S03]  /*120c0*/  ISETP.NE.AND P6, PT, R17, c[0x0][0x57c], PT ;  /* 0x00015f0011007a0c */ /* 0x000fc60003fc5270 */
[----:B------:R-:W-:-:S05]  /*120d0*/  IMAD.X R3, RZ, RZ, c[0x0][0x54c], P0 ;  /* 0x00015300ff037624 */ /* 0x000fca00000e06ff */
[----:B------:R2:W-:Y:S05]  /*120e0*/  STG.E.64 [R2.64], R22 ;  /* 0x0000001602007986 */ /* 0x0005ea000c101b24 */
[----:B------:R-:W-:Y:S05]  /*120f0*/  @!P6 BRA `(.L_x_1204) ;  /* 0x000001300000e947 */ /* 0x000fea0003800000 */
[----:B0-----:R-:W-:Y:S01]  /*12100*/  MOV R0, 0x0 ;  /* 0x0000000000007802 */ /* 0x001fe20000000f00 */
[----:B------:R-:W-:Y:S01]  /*12110*/  IMAD.MOV.U32 R6, RZ, RZ, c[0x4][0x578] ;  /* 0x01015e00ff067624 */ /* 0x000fe200078e00ff */
[----:B------:R-:W-:Y:S01]  /*12120*/  MOV R4, c[0x4][0x590] ;  /* 0x0101640000047a02 */ /* 0x000fe20000000f00 */
[----:B------:R-:W-:Y:S01]  /*12130*/  IMAD.MOV.U32 R10, RZ, RZ, c[0x4][0x3c0] ;  /* 0x0100f000ff0a7624 */ /* 0x000fe200078e00ff */
[----:B--2---:R0:W2:Y:S01]  /*12140*/  LDC.64 R2, c[0x4][R0] ;  /* 0x0100000000027b82 */ /* 0x0040a20000000a00 */
        /* <DEDUP_REMOVED lines=14> */
.L_x_1204:
[----:B0-----:R-:W-:Y:S01]  /*12230*/  IADD3 R18, P0, R18, c[0x0][0x548], RZ ;  /* 0x0001520012127a10 */ /* 0x001fe20007f1e0ff */
[----:B----4-:R-:W0:Y:S01]  /*12240*/  DMUL R26, R26, c[0x0][0x160] ;  /* 0x000058001a1a7a28 */ /* 0x010e220000000000 */
[----:B------:R-:W-:Y:S02]  /*12250*/  ISETP.NE.AND P6, PT, R17, c[0x0][0x57c], PT ;  /* 0x00015f0011007a0c */ /* 0x000fe40003fc5270 */
[----:B------:R-:W-:-:S05]  /*12260*/  IADD3.X R19, RZ, c[0x0][0x54c], RZ, P0, !PT ;  /* 0x00015300ff137a10 */ /* 0x000fca00007fe4ff */
[----:B------:R3:W-:Y:S06]  /*12270*/  STG.E.64 [R18.64], R24 ;  /* 0x0000001812007986 */ /* 0x0007ec000c101b24 */
[----:B------:R-:W-:Y:S05]  /*12280*/  @!P6 BRA `(.L_x_1205) ;  /* 0x000001300000e947 */ /* 0x000fea0003800000 */
[----:B0-----:R-:W-:Y:S01]  /*12290*/  MOV R0, 0x0 ;  /* 0x0000000000007802 */ /* 0x001fe20000000f00 */
[----:B------:R-:W-:Y:S01]  /*122a0*/  IMAD.MOV.U32 R5, RZ, RZ, c[0x4][0x594] ;  /* 0x01016500ff057624 */ /* 0x000fe200078e00ff */
[----:B------:R-:W-:Y:S01]  /*122b0*/  MOV R4, c[0x4][0x590] ;  /* 0x0101640000047a02 */ /* 0x000fe20000000f00 */
[----:B------:R-:W-:Y:S01]  /*122c0*/  IMAD.MOV.U32 R8, RZ, RZ, 0x2ef ;  /* 0x000002efff087424 */ /* 0x000fe200078e00ff */
[----:B--2---:R0:W2:Y:S01]  /*122d0*/  LDC.64 R2, c[0x4][R0] ;  /* 0x0100000000027b82 */ /* 0x0040a20000000a00 */
        /* <DEDUP_REMOVED lines=13> */
[----:B-123--:R-:W-:Y:S05]  /*123b0*/  CALL.ABS.NOINC R2 ;  /* 0x0000000002007343 */ /* 0x00efea0003c00000 */
.L_x_1205:
[----:B0-----:R-:W-:-:S04]  /*123c0*/  IADD3 R16, P0, R16, c[0x0][0x548], RZ ;  /* 0x0001520010107a10 */ /* 0x001fc80007f1e0ff */
[----:B------:R-:W-:-:S05]  /*123d0*/  IADD3.X R17, RZ, c[0x0][0x54c], RZ, P0, !PT ;  /* 0x00015300ff117a10 */ /* 0x000fca00007fe4ff */
[----:B------:R-:W-:Y:S01]  /*123e0*/  STG.E.64 [R16.64], R26 ;  /* 0x0000001a10007986 */ /* 0x000fe2000c101b24 */
[----:B------:R-:W-:Y:S05]  /*123f0*/  EXIT ;  /* 0x000000000000794d */ /* 0x000fea0003800000 */
.L_x_1201:
[----:B------:R-:W-:Y:S04]  /*12400*/  STG.E.64 [R4.64], R20 ;  /* 0x0000001404007986 */ /* 0x000fe8000c101b24 */
[----:B------:R-:W-:Y:S04]  /*12410*/  STG.E.64 [R4.64+0x8], R22 ;  /* 0x0000081604007986 */ /* 0x000fe8000c101b24 */
[----:B------:R-:W-:Y:S04]  /*12420*/  STG.E.64 [R4.64+0x10], R24 ;  /* 0x0000101804007986 */ /* 0x000fe8000c101b24 */
[----:B----4-:R-:W-:Y:S01]  /*12430*/  STG.E.64 [R4.64+0x18], R26 ;  /* 0x0000181a04007986 */ /* 0x010fe2000c101b24 */
[----:B------:R-:W-:Y:S05]  /*12440*/  EXIT ;  /* 0x000000000000794d */ /* 0x000fea0003800000 */
.L_x_1199:
[----:B------:R-:W-:Y:S01]  /*12450*/  ISETP.NE.AND P0, PT, RZ, UR38, PT ;  /* 0x00000026ff007c0c */ /* 0x000fe2000bf05270 */
[----:B------:R-:W-:-:S02]  /*12460*/  ULDC.U8 UR4, c[0x0][0x579] ;  /* 0x00015e4000047ab9 */ /* 0x000fc40000000000 */
[----:B------:R-:W-:-:S10]  /*12470*/  ISETP.NE.AND P1, PT, RZ, UR4, PT ;  /* 0x00000004ff007c0c */ /* 0x000fd4000bf25270 */
[----:B------:R-:W-:Y:S05]  /*12480*/  @!P0 BRA `(.L_x_1206) ;  /* 0x0000008000008947 */ /* 0x000fea0003800000 */
[----:B------:R-:W2:Y:S04]  /*12490*/  LDG.E.64 R2, [R6.64] ;  /* 0x0000002406027981 */ /* 0x000ea8000c1e1b00 */
[----:B------:R-:W3:Y:S04]  /*124a0*/  LDG.E.64 R4, [R8.64] ;  /* 0x0000002408047981 */ /* 0x000ee8000c1e1b00 */
[----:B-1----:R-:W4:Y:S04]  /*124b0*/  LDG.E.64 R14, [R10.64] ;  /* 0x000000240a0e7981 */ /* 0x002f28000c1e1b00 */
[----:B0-----:R-:W5:Y:S01]  /*124c0*/  LDG.E.64 R28, [R12.64] ;  /* 0x000000240c1c7981 */ /* 0x001f62000c1e1b00 */
[----:B--2---:R0:W1:-:S04]  /*124d0*/  DADD R20, R20, R2 ;  /* 0x0000000014147229 */ /* 0x0040480000000002 */
[----:B---3--:R0:W2:-:S04]  /*124e0*/  DADD R22, R22, R4 ;  /* 0x0000000016167229 */ /* 0x0080880000000004 */
[----:B----4-:R0:W3:-:S04]  /*124f0*/  DADD R24, R24, R14 ;  /* 0x0000000018187229 */ /* 0x0100c8000000000e */
[----:B-----5:R0:W4:-:S06]  /*12500*/  DADD R26, R26, R28 ;  /* 0x000000001a1a7229 */ /* 0x02010c000000001c */
.L_x_1206:
[----:B-123--:R-:W-:Y:S05]  /*12510*/  @!P1 BRA `(.L_x_1207) ;  /* 0x0000067000009947 */ /* 0x00efea0003800000 */
[----:B------:R-:W-:Y:S01]  /*12520*/  IMAD.MOV.U32 R17, RZ, RZ, 0x1 ;  /* 0x00000001ff117424 */ /* 0x000fe200078e00ff */
[----:B0-----:R0:W1:-:S04]  /*12530*/  DMUL R28, R20, c[0x0][0x160] ;  /* 0x00005800141c7a28 */ /* 0x0010480000000000 */
[----:B------:R-:W-:-:S04]  /*12540*/  ISETP.NE.AND P0, PT, R17, c[0x0][0x57c], PT ;  /* 0x00015f0011007a0c */ /* 0x000fc80003f05270 */
[----:B------:R-:W-:-:S09]  /*12550*/  P2R R0, PR, RZ, 0x1 ;  /* 0x00000001ff007803 */ /* 0x000fd20000000000 */
        /* <DEDUP_REMOVED lines=20> */
.L_x_1208:
        /* <DEDUP_REMOVED lines=10> */
[----:B------:R0:W2:Y:S01]  /*12740*/  LDC.64 R2, c[0x4][R0] ;  /* 0x0100000000027b82 */ /* 0x0000a20000000a00 */
        /* <DEDUP_REMOVED lines=14> */
.L_x_1209:
[----:B0-----:R-:W-:Y:S01]  /*12830*/  IADD3 R2, P0, R19, c[0x0][0x548], RZ ;  /* 0x0001520013027a10 */ /* 0x001fe20007f1e0ff */
        /* <DEDUP_REMOVED lines=9> */
[----:B--2---:R0:W2:Y:S01]  /*128d0*/  LDC.64 R2, c[0x4][R0] ;  /* 0x0100000000027b82 */ /* 0x0040a20000000a00 */
        /* <DEDUP_REMOVED lines=14> */
.L_x_1210:
[----:B0-----:R-:W-:Y:S01]  /*129c0*/  IADD3 R18, P0, R18, c[0x0][0x548], RZ ;  /* 0x0001520012127a10 */ /* 0x001fe20007f1e0ff */
[----:B----4-:R-:W0:Y:S01]  /*129d0*/  DMUL R26, R26, c[0x0][0x160] ;  /* 0x000058001a1a7a28 */ /* 0x010e220000000000 */
        /* <DEDUP_REMOVED lines=23> */
.L_x_1211:
[----:B0-----:R-:W-:-:S04]  /*12b50*/  IADD3 R16, P0, R16, c[0x0][0x548], RZ ;  /* 0x0001520010107a10 */ /* 0x001fc80007f1e0ff */
[----:B------:R-:W-:-:S05]  /*12b60*/  IADD3.X R17, RZ, c[0x0][0x54c], RZ, P0, !PT ;  /* 0x00015300ff117a10 */ /* 0x000fca00007fe4ff */
[----:B------:R-:W-:Y:S01]  /*12b70*/  STG.E.64 [R16.64], R26 ;  /* 0x0000001a10007986 */ /* 0x000fe2000c101b24 */
[----:B------:R-:W-:Y:S05]  /*12b80*/  EXIT ;  /* 0x000000000000794d */ /* 0x000fea0003800000 */
.L_x_1207:
[----:B------:R-:W-:Y:S04]  /*12b90*/  STG.E.64 [R6.64], R20 ;  /* 0x0000001406007986 */ /* 0x000fe8000c101b24 */
[----:B------:R-:W-:Y:S04]  /*12ba0*/  STG.E.64 [R8.64], R22 ;  /* 0x0000001608007986 */ /* 0x000fe8000c101b24 */
[----:B------:R-:W-:Y:S04]  /*12bb0*/  STG.E.64 [R10.64], R24 ;  /* 0x000000180a007986 */ /* 0x000fe8000c101b24 */
[----:B----4-:R-:W-:Y:S01]  /*12bc0*/  STG.E.64 [R12.64], R26 ;  /* 0x0000001a0c007986 */ /* 0x010fe2000c101b24 */
[----:B------:R-:W-:Y:S05]  /*12bd0*/  EXIT ;  /* 0x000000000000794d */ /* 0x000fea0003800000 */
.L_x_1171:
        /* <DEDUP_REMOVED lines=17> */
[----:B------:R-:W3:Y:S04]  /*12cf0*/  LDG.E.64 R6, [R4.64+0x8] ;  /* 0x0000082404067981 */ /* 0x000ee8000c1e1b00 */
[----:B------:R-:W5:Y:S04]  /*12d00*/  LDG.E.64 R8, [R4.64+0x10] ;  /* 0x0000102404087981 */ /* 0x000f68000c1e1b00 */
[----:B----4-:R-:W4:Y:S01]  /*12d10*/  LDG.E.64 R10, [R4.64+0x18] ;  /* 0x00001824040a7981 */ /* 0x010f22000c1e1b00 */
[----:B--2---:R0:W1:-:S04]  /*12d20*/  DADD R28, R28, R2 ;  /* 0x000000001c1c7229 */ /* 0x0040480000000002 */
[----:B---3--:R0:W2:-:S04]  /*12d30*/  DADD R30, R30, R6 ;  /* 0x000000001e1e7229 */ /* 0x0080880000000006 */
[----:B-----5:R0:W3:-:S04]  /*12d40*/  DADD R24, R24, R8 ;  /* 0x0000000018187229 */ /* 0x0200c80000000008 */
[----:B----4-:R0:W4:-:S06]  /*12d50*/  DADD R26, R26, R10 ;  /* 0x000000001a1a7229 */ /* 0x01010c000000000a */
.L_x_1213:
[----:B-123--:R-:W-:Y:S05]  /*12d60*/  @!P1 BRA `(.L_x_1214) ;  /* 0x0000067000009947 */ /* 0x00efea0003800000 */
[----:B------:R-:W-:Y:S01]  /*12d70*/  MOV R17, 0x1 ;  /* 0x0000000100117802 */ /* 0x000fe20000000f00 */
[----:B----4-:R-:W1:-:S03]  /*12d80*/  DMUL R28, R28, c[0x0][0x160] ;  /* 0x000058001c1c7a28 */ /* 0x010e460000000000 */
[----:B------:R-:W-:-:S04]  /*12d90*/  ISETP.NE.AND P0, PT, R17, c[0x0][0x57c], PT ;  /* 0x00015f0011007a0c */ /* 0x000fc80003f05270 */
[----:B------:R-:W-:-:S09]  /*12da0*/  P2R R0, PR, RZ, 0x1 ;  /* 0x00000001ff007803 */ /* 0x000fd20000000000 */
[----:B------:R-:W-:Y:S05]  /*12db0*/  @!P0 BRA `(.L_x_1215) ;  /* 0x0000013000008947 */ /* 0x000fea0003800000 */
[----:B-1----:R-:W-:Y:S01]  /*12dc0*/  MOV R0, 0x0 ;  /* 0x0000000000007802 */ /* 0x002fe20000000f00 */
[----:B------:R-:W-:Y:S01]  /*12dd0*/  IMAD.MOV.U32 R4, RZ, RZ, c[0x4][0x590] ;  /* 0x01016400ff047624 */ /* 0x000fe200078e00ff */
[----:B------:R-:W-:Y:S01]  /*12de0*/  MOV R5, c[0x4][0x594] ;  /* 0x0101650000057a02 */ /* 0x000fe20000000f00 */
[----:B0-----:R-:W-:Y:S01]  /*12df0*/  IMAD.MOV.U32 R7, RZ, RZ, c[0x4][0x57c] ;  /* 0x01015f00ff077624 */ /* 0x001fe200078e00ff */
        /* <DEDUP_REMOVED lines=15> */
.L_x_1215:
[----:B-1----:R-:W-:Y:S01]  /*12ef0*/  IADD3 R32, P0, R32, c[0x0][0x548], RZ ;  /* 0x0001520020207a10 */ /* 0x002fe20007f1e0ff */
[----:B------:R-:W1:Y:S01]  /*12f00*/  DMUL R30, R30, c[0x0][0x160] ;  /* 0x000058001e1e7a28 */ /* 0x000e620000000000 */
[----:B------:R-:W-:-:S03]  /*12f10*/  ISETP.NE.AND P6, PT, R17, c[0x0][0x57c], PT ;  /* 0x00015f0011007a0c */ /* 0x000fc60003fc5270 */
[----:B------:R-:W-:-:S05]  /*12f20*/  IMAD.X R33, RZ, RZ, c[0x0][0x54c], P0 ;  /* 0x00015300ff217624 */ /* 0x000fca00000e06ff */
[----:B------:R2:W-:Y:S05]  /*12f30*/  STG.E.64 [R32.64], R28 ;  /* 0x0000001c20007986 */ /* 0x0005ea000c101b24 */
        /* <DEDUP_REMOVED lines=20> */
.L_x_1216:
        /* <DEDUP_REMOVED lines=10> */
[----:B-1----:R0:W1:Y:S01]  /*13120*/  LDC.64 R2, c[0x4][R0] ;  /* 0x0100000000027b82 */ /* 0x0020620000000a00 */
        /* <DEDUP_REMOVED lines=14> */
.L_x_1217:
        /* <DEDUP_REMOVED lines=10> */
[----:B-1----:R0:W1:Y:S01]  /*132b0*/  LDC.64 R2, c[0x4][R0] ;  /* 0x0100000000027b82 */ /* 0x0020620000000a00 */
        /* <DEDUP_REMOVED lines=14> */
.L_x_1218:
[----:B0-----:R-:W-:-:S05]  /*133a0*/  IADD3 R16, P0, R16, c[0x0][0x548], RZ ;  /* 0x0001520010107a10 */ /* 0x001fca0007f1e0ff */
[----:B------:R-:W-:-:S05]  /*133b0*/  IMAD.X R17, RZ, RZ, c[0x0][0x54c], P0 ;  /* 0x00015300ff117624 */ /* 0x000fca00000e06ff */
[----:B------:R-:W-:Y:S01]  /*133c0*/  STG.E.64 [R16.64], R26 ;  /* 0x0000001a10007986 */ /* 0x000fe2000c101b24 */
[----:B------:R-:W-:Y:S05]  /*133d0*/  EXIT ;  /* 0x000000000000794d */ /* 0x000fea0003800000 */
.L_x_1214:
[----:B----4-:R-:W-:Y:S04]  /*133e0*/  STG.E.64 [R4.64], R28 ;  /* 0x0000001c04007986 */ /* 0x010fe8000c101b24 */
[----:B------:R-:W-:Y:S04]  /*133f0*/  STG.E.64 [R4.64+0x8], R30 ;  /* 0x0000081e04007986 */ /* 0x000fe8000c101b24 */
[----:B------:R-:W-:Y:S04]  /*13400*/  STG.E.64 [R4.64+0x10], R24 ;  /* 0x0000101804007986 */ /* 0x000fe8000c101b24 */
[----:B------:R-:W-:Y:S01]  /*13410*/  STG.E.64 [R4.64+0x18], R26 ;  /* 0x0000181a04007986 */ /* 0x000fe2000c101b24 */
[----:B------:R-:W-:Y:S05]  /*13420*/  EXIT ;  /* 0x000000000000794d */ /* 0x000fea0003800000 */
.L_x_1212:
[----:B0-----:R-:W-:Y:S01]  /*13430*/  ISETP.NE.AND P0, PT, R0, RZ, PT ;  /* 0x000000ff0000720c */ /* 0x001fe20003f05270 */
[----:B------:R-:W-:-:S02]  /*13440*/  ULDC.U8 UR4, c[0x0][0x579] ;  /* 0x00015e4000047ab9 */ /* 0x000fc40000000000 */
[----:B------:R-:W-:-:S10]  /*13450*/  ISETP.NE.AND P1, PT, RZ, UR4, PT ;  /* 0x00000004ff007c0c */ /* 0x000fd4000bf25270 */
[----:B------:R-:W-:Y:S05]  /*13460*/  @!P0 BRA `(.L_x_1219) ;  /* 0x0000008000008947 */ /* 0x000fea0003800000 */
[----:B------:R-:W2:Y:S04]  /*13470*/  LDG.E.64 R2, [R6.64] ;  /* 0x0000002406027981 */ /* 0x000ea8000c1e1b00 */
[----:B------:R-:W3:Y:S04]  /*13480*/  LDG.E.64 R4, [R8.64] ;  /* 0x0000002408047981 */ /* 0x000ee8000c1e1b00 */
[----:B------:R-:W5:Y:S04]  /*13490*/  LDG.E.64 R12, [R10.64] ;  /* 0x000000240a0c7981 */ /* 0x000f68000c1e1b00 */
[----:B----4-:R-:W4:Y:S01]  /*134a0*/  LDG.E.64 R14, [R20.64] ;  /* 0x00000024140e7981 */ /* 0x010f22000c1e1b00 */
[----:B--2---:R0:W1:-:S04]  /*134b0*/  DADD R28, R28, R2 ;  /* 0x000000001c1c7229 */ /* 0x0040480000000002 */
[----:B---3--:R0:W2:-:S04]  /*134c0*/  DADD R30, R30, R4 ;  /* 0x000000001e1e7229 */ /* 0x0080880000000004 */
[----:B-----5:R0:W3:-:S04]  /*134d0*/  DADD R24, R24, R12 ;  /* 0x0000000018187229 */ /* 0x0200c8000000000c */
[----:B----4-:R0:W4:-:S06]  /*134e0*/  DADD R26, R26, R14 ;  /* 0x000000001a1a7229 */ /* 0x01010c000000000e */
.L_x_1219:
[----:B-123--:R-:W-:Y:S05]  /*134f0*/  @!P1 BRA `(.L_x_1220) ;  /* 0x0000067000009947 */ /* 0x00efea0003800000 */
[----:B------:R-:W-:Y:S01]  /*13500*/  MOV R17, 0x1 ;  /* 0x0000000100117802 */ /* 0x000fe20000000f00 */
[----:B----4-:R-:W1:-:S03]  /*13510*/  DMUL R28, R28, c[0x0][0x160] ;  /* 0x000058001c1c7a28 */ /* 0x010e460000000000 */
[----:B------:R-:W-:-:S04]  /*13520*/  ISETP.NE.AND P0, PT, R17, c[0x0][0x57c], PT ;  /* 0x00015f0011007a0c */ /* 0x000fc80003f05270 */
[----:B------:R-:W-:-:S09]  /*13530*/  P2R R0, PR, RZ, 0x1 ;  /* 0x00000001ff007803 */ /* 0x000fd20000000000 */
        /* <DEDUP_REMOVED lines=20> */
.L_x_1221:
[----:B-1----:R-:W-:Y:S01]  /*13680*/  IADD3 R32, P0, R32, c[0x0][0x548], RZ ;  /* 0x0001520020207a10 */ /* 0x002fe20007f1e0ff */
[----:B------:R-:W1:Y:S01]  /*13690*/  DMUL R30, R30, c[0x0][0x160] ;  /* 0x000058001e1e7a28 */ /* 0x000e620000000000 */
[----:B------:R-:W-:Y:S02]  /*136a0*/  ISETP.NE.AND P6, PT, R17, c[0x0][0x57c], PT ;  /* 0x00015f0011007a0c */ /* 0x000fe40003fc5270 */
[----:B------:R-:W-:-:S05]  /*136b0*/  IADD3.X R33, RZ, c[0x0][0x54c], RZ, P0, !PT ;  /* 0x00015300ff217a10 */ /* 0x000fca00007fe4ff */
[----:B------:R2:W-:Y:S06]  /*136c0*/  STG.E.64 [R32.64], R28 ;  /* 0x0000001c20007986 */ /* 0x0005ec000c101b24 */
[----:B------:R-:W-:Y:S05]  /*136d0*/  @!P6 BRA `(.L_x_1222) ;  /* 0x000001300000e947 */ /* 0x000fea0003800000 */
[----:B-1----:R-:W-:Y:S01]  /*136e0*/  MOV R0, 0x0 ;  /* 0x0000000000007802 */ /* 0x002fe20000000f00 */
[----:B0-----:R-:W-:Y:S01]  /*136f0*/  IMAD.MOV.U32 R4, RZ, RZ, c[0x4][0x590] ;  /* 0x01016400ff047624 */ /* 0x001fe200078e00ff */
        /* <DEDUP_REMOVED lines=17> */
.L_x_1222:
[----:B01----:R-:W-:Y:S01]  /*13810*/  IADD3 R2, P0, R19, c[0x0][0x548], RZ ;  /* 0x0001520013027a10 */ /* 0x003fe20007f1e0ff */
        /* <DEDUP_REMOVED lines=9> */
[----:B-1----:R0:W1:Y:S01]  /*138b0*/  LDC.64 R2, c[0x4][R0] ;  /* 0x0100000000027b82 */ /* 0x0020620000000a00 */
        /* <DEDUP_REMOVED lines=14> */
.L_x_1223:
        /* <DEDUP_REMOVED lines=25> */
.L_x_1224:
[----:B0-----:R-:W-:-:S04]  /*13b30*/  IADD3 R16, P0, R16, c[0x0][0x548], RZ ;  /* 0x0001520010107a10 */ /* 0x001fc80007f1e0ff */
[----:B------:R-:W-:-:S05]  /*13b40*/  IADD3.X R17, RZ, c[0x0][0x54c], RZ, P0, !PT ;  /* 0x00015300ff117a10 */ /* 0x000fca00007fe4ff */
[----:B------:R-:W-:Y:S01]  /*13b50*/  STG.E.64 [R16.64], R26 ;  /* 0x0000001a10007986 */ /* 0x000fe2000c101b24 */
[----:B------:R-:W-:Y:S05]  /*13b60*/  EXIT ;  /* 0x000000000000794d */ /* 0x000fea0003800000 */
.L_x_1220:
[----:B----4-:R-:W-:Y:S04]  /*13b70*/  STG.E.64 [R6.64], R28 ;  /* 0x0000001c06007986 */ /* 0x010fe8000c101b24 */
[----:B------:R-:W-:Y:S04]  /*13b80*/  STG.E.64 [R8.64], R30 ;  /* 0x0000001e08007986 */ /* 0x000fe8000c101b24 */
[----:B------:R-:W-:Y:S04]  /*13b90*/  STG.E.64 [R10.64], R24 ;  /* 0x000000180a007986 */ /* 0x000fe8000c101b24 */
[----:B------:R-:W-:Y:S01]  /*13ba0*/  STG.E.64 [R20.64], R26 ;  /* 0x0000001a14007986 */ /* 0x000fe2000c101b24 */
[----:B------:R-:W-:Y:S05]  /*13bb0*/  EXIT ;  /* 0x000000000000794d */ /* 0x000fea0003800000 */
.L_x_1225:
        /* <DEDUP_REMOVED lines=12> */
.L_x_8177:


//--------------------- .text._ZN2at6native13reduce_kernelILi512ELi1ENS0_8ReduceOpIsNS0_7MeanOpsIssssEEjsLi4ELi8EEEEEvT1_ --------------------------
	.section	.text._ZN2at6native13reduce_kernelILi512ELi1ENS0_8ReduceOpIsNS0_7MeanOpsIssssEEjsLi4ELi8EEEEEvT1_,"ax",@progbits
	.sectioninfo	@"SHI_REGISTERS=30"
	.align	128
        .global         _ZN2at6native13reduce_kernelILi512ELi1ENS0_8ReduceOpIsNS0_7MeanOpsIssssEEjsLi4ELi8EEEEEvT1_
        .type           _ZN2at6native13reduce_kernelILi512ELi1ENS0_8ReduceOpIsNS0_7MeanOpsIssssEEjsLi4ELi8EEEEEvT1_,@function
        .size           _ZN2at6native13reduce_kernelILi512ELi1ENS0_8ReduceOpIsNS0_7MeanOpsIssssEEjsLi4ELi8EEEEEvT1_,(.L_x_8178 - _ZN2at6native13reduce_kernelILi512ELi1ENS0_8ReduceOpIsNS0_7MeanOpsIssssEEjsLi4ELi8EEEEEvT1_)
        .other          _ZN2at6native13reduce_kernelILi512ELi1ENS0_8ReduceOpIsNS0_7MeanOpsIssssEEjsLi4ELi8EEEEEvT1_,@"STO_CUDA_ENTRY STV_DEFAULT"
_ZN2at6native13reduce_kernelILi512ELi1ENS0_8ReduceOpIsNS0_7MeanOpsIssssEEjsLi4ELi8EEEEEvT1_:
.text._ZN2at6native13reduce_kernelILi512ELi1ENS0_8ReduceOpIsNS0_7MeanOpsIssssEEjsLi4ELi8EEEEEvT1_:
        /* <DEDUP_REMOVED lines=208> */
.L_x_1226:
        /* <DEDUP_REMOVED lines=19> */
[----:B------:R-:W0:Y:S01]  /*0e30*/  LDC.U16 R8, c[0x0][0x162] ;  /* 0x00005880ff087b82 */ /* 0x000e220000000400 */
[----:B------:R-:W-:Y:S01]  /*0e40*/  SHF.R.U64 R2, R14, 0x1, R15 ;  /* 0x000000010e027819 */ /* 0x000fe2000000120f */
[----:B------:R-:W-:Y:S03]  /*0e50*/  BSSY B1, `(.L_x_1230) ;  /* 0x0000025000017945 */ /* 0x000fe60003800000 */
[----:B------:R-:W-:Y:S02]  /*0e60*/  LOP3.LUT R4, R2, 0x7, RZ, 0xc0, !PT ;  /* 0x0000000702047812 */ /* 0x000fe400078ec0ff */
[----:B------:R-:W-:Y:S02]  /*0e70*/  MOV R2, c[0x0][0x168] ;  /* 0x00005a0000027a02 */ /* 0x000fe40000000f00 */
[----:B------:R-:W-:Y:S01]  /*0e80*/  ISETP.NE.AND P0, PT, R4, RZ, PT ;  /* 0x000000ff0400720c */ /* 0x000fe20003f05270 */
[----:B0-----:R-:W-:-:S12]  /*0e90*/  IMAD.MOV.U32 R3, RZ, RZ, R8 ;  /* 0x000000ffff037224 */ /* 0x001fd800078e0008 */
        /* <DEDUP_REMOVED lines=15> */
.L_x_1235:
[----:B------:R-:W-:Y:S05]  /*0f90*/  BSYNC B3 ;  /* 0x0000000000037941 */ /* 0x000fea0003800000 */
.L_x_1234:
[----:B------:R-:W-:-:S04]  /*0fa0*/  PRMT R2, R2, 0x9910, RZ ;  /* 0x0000991002027816 */ /* 0x000fc800000000ff */
[----:B------:R-:W-:-:S13]  /*0fb0*/  ISETP.NE.AND P0, PT, R2, RZ, PT ;  /* 0x000000ff0200720c */ /* 0x000fda0003f05270 */
[----:B------:R-:W-:Y:S05]  /*0fc0*/  @!P0 BRA `(.L_x_1233) ;  /* 0x0000006000008947 */ /* 0x000fea0003800000 */
[----:B------:R-:W-:-:S05]  /*0fd0*/  IADD3 R7, P0, R23, -R4, RZ ;  /* 0x8000000417077210 */ /* 0x000fca0007f1e0ff */
[----:B------:R-:W-:Y:S01]  /*0fe0*/  IMAD.X R2, RZ, RZ, -0x1, P0 ;  /* 0xffffffffff027424 */ /* 0x000fe200000e06ff */
[----:B------:R-:W-:-:S04]  /*0ff0*/  LEA R6, P0, R7, R14, 0x1 ;  /* 0x0000000e07067211 */ /* 0x000fc800078008ff */
[----:B------:R-:W-:-:S05]  /*1000*/  LEA.HI.X R7, R7, R15, R2, 0x1, P0 ;  /* 0x0000000f07077211 */ /* 0x000fca00000f0c02 */
[----:B------:R-:W2:Y:S02]  /*1010*/  LDG.E.U16 R6, [R6.64] ;  /* 0x0000002406067981 */ /* 0x000ea4000c1e1500 */
[----:B--2---:R-:W-:Y:S02]  /*1020*/  IADD3 R3, R3, R6, RZ ;  /* 0x0000000603037210 */ /* 0x004fe40007ffe0ff */
.L_x_1233:
[----:B------:R-:W-:Y:S05]  /*1030*/  BSYNC B2 ;  /* 0x0000000000027941 */ /* 0x000fea0003800000 */
.L_x_1232:
[C---:B------:R-:W-:Y:S02]  /*1040*/  IADD3 R7, P0, -R4.reuse, 0x8, RZ ;  /* 0x0000000804077810 */ /* 0x040fe40007f1e1ff */
[----:B------:R-:W-:Y:S02]  /*1050*/  IADD3 R2, R4, c[0x0][0x168], RZ ;  /* 0x00005a0004027a10 */ /* 0x000fe40007ffe0ff */
[----:B------:R-:W-:Y:S01]  /*1060*/  LEA R14, P1, R7, R14, 0x1 ;  /* 0x0000000e070e7211 */ /* 0x000fe200078208ff */
[----:B------:R-:W-:Y:S01]  /*1070*/  IMAD.X R4, RZ, RZ, -0x1, P0 ;  /* 0xffffffffff047424 */ /* 0x000fe200000e06ff */
[----:B------:R-:W-:-:S04]  /*1080*/  IADD3 R2, R2, -0x8, RZ ;  /* 0xfffffff802027810 */ /* 0x000fc80007ffe0ff */
[----:B------:R-:W-:Y:S02]  /*1090*/  LEA.HI.X R15, R7, R15, R4, 0x1, P1 ;  /* 0x0000000f070f7211 */ /* 0x000fe400008f0c04 */
.L_x_1231:
[----:B------:R-:W-:Y:S05]  /*10a0*/  BSYNC B1 ;  /* 0x0000000000017941 */ /* 0x000fea0003800000 */
.L_x_1230:
[----:B------:R-:W-:Y:S01]  /*10b0*/  LEA R7, R5, 0x7, 0x3 ;  /* 0x0000000705077811 */ /* 0x000fe200078e18ff */
[----:B------:R-:W-:Y:S01]  /*10c0*/  BSSY B1, `(.L_x_1236) ;  /* 0x0000024000017945 */ /* 0x000fe20003800000 */
[----:B------:R-:W-:Y:S01]  /*10d0*/  ISETP.NE.AND P1, PT, RZ, c[0x0][0x180], PT ;  /* 0x00006000ff007a0c */ /* 0x000fe20003f25270 */
[--C-:B------:R-:W-:Y:S01]  /*10e0*/  IMAD.MOV.U32 R11, RZ, RZ, R8.reuse ;  /* 0x000000ffff0b7224 */ /* 0x100fe200078e0008 */
[----:B------:R-:W-:Y:S01]  /*10f0*/  ISETP.GE.U32.AND P0, PT, R7, R2, PT ;  /* 0x000000020700720c */ /* 0x000fe20003f06070 */
[--C-:B------:R-:W-:Y:S01]  /*1100*/  IMAD.MOV.U32 R13, RZ, RZ, R8.reuse ;  /* 0x000000ffff0d7224 */ /* 0x100fe200078e0008 */
[----:B------:R-:W-:Y:S01]  /*1110*/  ISETP.NE.AND P2, PT, R20, RZ, PT ;  /* 0x000000ff1400720c */ /* 0x000fe20003f45270 */
[----:B------:R-:W-:Y:S01]  /*1120*/  IMAD.MOV.U32 R12, RZ, RZ, R8 ;  /* 0x000000ffff0c7224 */ /* 0x000fe200078e0008 */
[-C--:B------:R-:W-:Y:S02]  /*1130*/  MOV R9, R8.reuse ;  /* 0x0000000800097202 */ /* 0x080fe40000000f00 */
[----:B------:R-:W-:-:S02]  /*1140*/  MOV R10, R8 ;  /* 0x00000008000a7202 */ /* 0x000fc40000000f00 */
[----:B------:R-:W-:-:S05]  /*1150*/  MOV R18, R8 ;  /* 0x0000000800127202 */ /* 0x000fca0000000f00 */
[----:B------:R-:W-:Y:S05]  /*1160*/  @P0 BRA `(.L_x_1237) ;  /* 0x0000019000000947 */ /* 0x000fea0003800000 */
[----:B------:R-:W-:Y:S01]  /*1170*/  MOV R19, R5 ;  /* 0x0000000500137202 */ /* 0x000fe20000000f00 */
[--C-:B------:R-:W-:Y:S01]  /*1180*/  IMAD.MOV.U32 R11, RZ, RZ, R8.reuse ;  /* 0x000000ffff0b7224 */ /* 0x100fe200078e0008 */
[-C--:B------:R-:W-:Y:S01]  /*1190*/  MOV R10, R8.reuse ;  /* 0x00000008000a7202 */ /* 0x080fe20000000f00 */
[--C-:B------:R-:W-:Y:S01]  /*11a0*/  IMAD.MOV.U32 R13, RZ, RZ, R8.reuse ;  /* 0x000000ffff0d7224 */ /* 0x100fe200078e0008 */
[----:B------:R-:W-:Y:S01]  /*11b0*/  MOV R18, R8 ;  /* 0x0000000800127202 */ /* 0x000fe20000000f00 */
[----:B------:R-:W-:Y:S02]  /*11c0*/  IMAD.MOV.U32 R12, RZ, RZ, R8 ;  /* 0x000000ffff0c7224 */ /* 0x000fe400078e0008 */
.L_x_1238:
[----:B------:R-:W-:-:S06]  /*11d0*/  IMAD.WIDE.U32 R4, R19, 0x10, R14 ;  /* 0x0000001013047825 */ /* 0x000fcc00078e000e */
[----:B------:R-:W2:Y:S01]  /*11e0*/  LDG.E.128 R4, [R4.64] ;  /* 0x0000002404047981 */ /* 0x000ea2000c1e1d00 */
[----:B------:R-:W-:-:S04]  /*11f0*/  IADD3 R19, R19, c[0x0][0x170], RZ ;  /* 0x00005c0013137a10 */ /* 0x000fc80007ffe0ff */
[----:B------:R-:W-:-:S04]  /*1200*/  LEA R25, R19, 0x7, 0x3 ;  /* 0x0000000713197811 */ /* 0x000fc800078e18ff */
[----:B------:R-:W-:Y:S02]  /*1210*/  ISETP.GE.U32.AND P0, PT, R25, R2, PT ;  /* 0x000000021900720c */ /* 0x000fe40003f06070 */
[C---:B--2---:R-:W-:Y:S01]  /*1220*/  IADD3 R3, R4.reuse, R3, RZ ;  /* 0x0000000304037210 */ /* 0x044fe20007ffe0ff */
[----:B------:R-:W-:Y:S01]  /*1230*/  IMAD.IADD R18, R5, 0x1, R18 ;  /* 0x0000000105127824 */ /* 0x000fe200078e0212 */
[----:B------:R-:W-:Y:S01]  /*1240*/  PRMT R21, R4, 0x7632, R21 ;  /* 0x0000763204157816 */ /* 0x000fe20000000015 */
[C---:B------:R-:W-:Y:S01]  /*1250*/  IMAD.IADD R11, R7.reuse, 0x1, R11 ;  /* 0x00000001070b7824 */ /* 0x040fe200078e020b */
[----:B------:R-:W-:Y:S02]  /*1260*/  PRMT R4, R7, 0x7632, R4 ;  /* 0x0000763207047816 */ /* 0x000fe40000000004 */
[----:B------:R-:W-:Y:S02]  /*1270*/  PRMT R25, R5, 0x7632, R25 ;  /* 0x0000763205197816 */ /* 0x000fe40000000019 */
[----:B------:R-:W-:Y:S01]  /*1280*/  PRMT R27, R6, 0x7632, R27 ;  /* 0x00007632061b7816 */ /* 0x000fe2000000001b */
[----:B------:R-:W-:Y:S01]  /*1290*/  IMAD.IADD R4, R4, 0x1, R9 ;  /* 0x0000000104047824 */ /* 0x000fe200078e0209 */
[----:B------:R-:W-:Y:S01]  /*12a0*/  IADD3 R13, R6, R13, RZ ;  /* 0x0000000d060d7210 */ /* 0x000fe20007ffe0ff */
[----:B------:R-:W-:Y:S01]  /*12b0*/  IMAD.IADD R8, R25, 0x1, R8 ;  /* 0x0000000119087824 */ /* 0x000fe200078e0208 */
[----:B------:R-:W-:-:S02]  /*12c0*/  IADD3 R12, R21, R12, RZ ;  /* 0x0000000c150c7210 */ /* 0x000fc40007ffe0ff */
[----:B------:R-:W-:Y:S02]  /*12d0*/  IADD3 R10, R27, R10, RZ ;  /* 0x0000000a1b0a7210 */ /* 0x000fe40007ffe0ff */
[----:B------:R-:W-:Y:S01]  /*12e0*/  PRMT R9, R4, 0x7610, R9 ;  /* 0x0000761004097816 */ /* 0x000fe20000000009 */
[----:B------:R-:W-:Y:S05]  /*12f0*/  @!P0 BRA `(.L_x_1238) ;  /* 0xfffffed000008947 */ /* 0x000fea000383ffff */
.L_x_1237:
[----:B------:R-:W-:Y:S05]  /*1300*/  BSYNC B1 ;  /* 0x0000000000017941 */ /* 0x000fea0003800000 */
.L_x_1236:
        /* <DEDUP_REMOVED lines=8> */
.L_x_1240:
[----:B------:R-:W-:Y:S05]  /*1390*/  BSYNC B1 ;  /* 0x0000000000017941 */ /* 0x000fea0003800000 */
.L_x_1239:
        /* <DEDUP_REMOVED lines=9> */
[----:B------:R-:W2:Y:S02]  /*1430*/  LDG.E.U16 R14, [R14.64] ;  /* 0x000000240e0e7981 */ /* 0x000ea4000c1e1500 */
[----:B--2---:R-:W-:Y:S02]  /*1440*/  IADD3 R3, R3, R14, RZ ;  /* 0x0000000e03037210 */ /* 0x004fe40007ffe0ff */
.L_x_1242:
[----:B------:R-:W-:Y:S05]  /*1450*/  BSYNC B1 ;  /* 0x0000000000017941 */ /* 0x000fea0003800000 */
.L_x_1241:
[----:B------:R-:W-:-:S04]  /*1460*/  IADD3 R3, R18, R12, R3 ;  /* 0x0000000c12037210 */ /* 0x000fc80007ffe003 */
[----:B------:R-:W-:-:S04]  /*1470*/  IADD3 R3, R13, R8, R3 ;  /* 0x000000080d037210 */ /* 0x000fc80007ffe003 */
[----:B------:R-:W-:-:S05]  /*1480*/  IADD3 R10, R11, R10, R3 ;  /* 0x0000000a0b0a7210 */ /* 0x000fca0007ffe003 */
[----:B------:R-:W-:-:S05]  /*1490*/  IMAD.IADD R10, R10, 0x1, R9 ;  /* 0x000000010a0a7824 */ /* 0x000fca00078e0209 */
[----:B------:R-:W-:Y:S01]  /*14a0*/  PRMT R7, R10, 0x7610, R7 ;  /* 0x000076100a077816 */ /* 0x000fe20000000007 */
[----:B------:R-:W-:Y:S05]  /*14b0*/  BRA `(.L_x_1228) ;  /* 0x0000785000007947 */ /* 0x000fea0003800000 */
.L_x_1229:
[----:B------:R-:W-:Y:S01]  /*14c0*/  MOV R18, c[0x0][0x2d4] ;  /* 0x0000b50000127a02 */ /* 0x000fe20000000f00 */
[----:B------:R-:W-:-:S03]  /*14d0*/  IMAD.MOV.U32 R0, RZ, RZ, 0x1 ;  /* 0x00000001ff007424 */ /* 0x000fc600078e00ff */
[----:B------:R-:W-:Y:S02]  /*14e0*/  SHF.R.U32.HI R18, RZ, 0x1, R18 ;  /* 0x00000001ff127819 */ /* 0x000fe40000011612 */
[----:B------:R-:W-:Y:S02]  /*14f0*/  ISETP.EQ.AND P2, PT, R0, c[0x0][0x1a4], PT ;  /* 0x0000690000007a0c */ /* 0x000fe40003f42270 */
[----:B------:R-:W-:Y:S02]  /*1500*/  ISETP.NE.AND P0, PT, R18, 0x1, PT ;  /* 0x000000011200780c */ /* 0x000fe40003f05270 */
[----:B------:R-:W-:-:S11]  /*1510*/  ISETP.NE.AND P1, PT, R0, c[0x0][0x1a4], PT ;  /* 0x0000690000007a0c */ /* 0x000fd60003f25270 */
[----:B------:R-:W-:Y:S05]  /*1520*/  @!P0 BRA P2, `(.L_x_1243) ;  /* 0x0000732000008947 */ /* 0x000fea0001000000 */
[----:B------:R-:W0:Y:S01]  /*1530*/  LDC.U16 R9, c[0x0][0x162] ;  /* 0x00005880ff097b82 */ /* 0x000e220000000400 */
[----:B------:R-:W-:Y:S01]  /*1540*/  MOV R22, c[0x0][0x170] ;  /* 0x00005c0000167a02 */ /* 0x000fe20000000f00 */
[----:B------:R-:W-:-:S04]  /*1550*/  IMAD.MOV.U32 R21, RZ, RZ, R5 ;  /* 0x000000ffff157224 */ /* 0x000fc800078e0005 */
[----:B------:R-:W-:Y:S01]  /*1560*/  IMAD R0, R22, 0x3, R5 ;  /* 0x0000000316007824 */ /* 0x000fe200078e0205 */
[----:B0-----:R-:W-:Y:S01]  /*1570*/  MOV R8, R9 ;  /* 0x0000000900087202 */ /* 0x001fe20000000f00 */
[----:B------:R-:W-:Y:S05]  /*1580*/  @!P1 BRA `(.L_x_1244) ;  /* 0x00006da000009947 */ /* 0x000fea0003800000 */
[----:B------:R-:W-:Y:S01]  /*1590*/  ISETP.GE.U32.AND P0, PT, R0, c[0x0][0x168], PT ;  /* 0x00005a0000007a0c */ /* 0x000fe20003f06070 */
[----:B------:R-:W-:Y:S01]  /*15a0*/  BSSY B1, `(.L_x_1245) ;  /* 0x0000385000017945 */ /* 0x000fe20003800000 */
[----:B------:R-:W-:Y:S01]  /*15b0*/  IMAD.MOV.U32 R7, RZ, RZ, R9 ;  /* 0x000000ffff077224 */ /* 0x000fe200078e0009 */
[----:B------:R-:W-:-:S10]  /*15c0*/  MOV R6, R9 ;  /* 0x0000000900067202 */ /* 0x000fd40000000f00 */
[----:B------:R-:W-:Y:S05]  /*15d0*/  @P0 BRA `(.L_x_1246) ;  /* 0x0000381000000947 */ /* 0x000fea0003800000 */
[----:B------:R-:W-:Y:S01]  /*15e0*/  BSSY B2, `(.L_x_1246) ;  /* 0x0000380000027945 */ /* 0x000fe20003800000 */
[----:B------:R-:W-:Y:S01]  /*15f0*/  ISETP.NE.AND P0, PT, RZ, c[0x0][0x1a4], PT ;  /* 0x00006900ff007a0c */ /* 0x000fe20003f05270 */
[----:B------:R-:W-:Y:S01]  /*1600*/  IMAD.MOV.U32 R7, RZ, RZ, R9 ;  /* 0x000000ffff077224 */ /* 0x000fe200078e0009 */
[----:B------:R-:W-:-:S09]  /*1610*/  MOV R6, R9 ;  /* 0x0000000900067202 */ /* 0x000fd20000000f00 */
.L_x_1252:
[----:B------:R-:W-:Y:S01]  /*1620*/  HFMA2.MMA R2, -RZ, RZ, 0, 0 ;  /* 0x00000000ff027435 */ /* 0x000fe200000001ff */
[----:B------:R-:W-:Y:S01]  /*1630*/  IMAD.MOV.U32 R0, RZ, RZ, RZ ;  /* 0x000000ffff007224 */ /* 0x000fe200078e00ff */
[----:B------:R-:W-:Y:S08]  /*1640*/  @!P0 BRA `(.L_x_1247) ;  /* 0x00000d1000008947 */ /* 0x000ff00003800000 */
[----:B------:R-:W-:Y:S01]  /*1650*/  MOV R3, R21 ;  /* 0x0000001500037202 */ /* 0x000fe20000000f00 */
[----:B------:R-:W-:Y:S02]  /*1660*/  IMAD.MOV.U32 R2, RZ, RZ, RZ ;  /* 0x000000ffff027224 */ /* 0x000fe400078e00ff */
[----:B------:R-:W-:Y:S02]  /*1670*/  IMAD.MOV.U32 R10, RZ, RZ, c[0x0][0x1a4] ;  /* 0x00006900ff0a7624 */ /* 0x000fe400078e00ff */
[----:B------:R-:W-:-:S03]  /*1680*/  IMAD.HI.U32 R2, R21, c[0x0][0x1ac], R2 ;  /* 0x00006b0015027a27 */ /* 0x000fc600078e0002 */
[----:B------:R-:W-:Y:S02]  /*1690*/  ISETP.NE.AND P1, PT, R10, 0x2, PT ;  /* 0x000000020a00780c */ /* 0x000fe40003f25270 */
[----:B------:R-:W-:Y:S01]  /*16a0*/  SHF.R.U32.HI R3, RZ, c[0x0][0x1b0], R2 ;  /* 0x00006c00ff037a19 */ /* 0x000fe20000011602 */
[----:B------:R-:W-:-:S03]  /*16b0*/  IMAD.MOV.U32 R2, RZ, RZ, RZ ;  /* 0x000000ffff027224 */ /* 0x000fc600078e00ff */
[C---:B------:R-:W-:Y:S01]  /*16c0*/  IADD3 R4, -R3.reuse, RZ, RZ ;  /* 0x000000ff03047210 */ /* 0x040fe20007ffe1ff */
[----:B------:R-:W-:-:S05]  /*16d0*/  IMAD.HI.U32 R2, R3, c[0x0][0x1b8], R2 ;  /* 0x00006e0003027a27 */ /* 0x000fca00078e0002 */
[----:B------:R-:W-:Y:S01]  /*16e0*/  SHF.R.U32.HI R11, RZ, c[0x0][0x1bc], R2 ;  /* 0x00006f00ff0b7a19 */ /* 0x000fe20000011602 */
[----:B------:R-:W-:-:S03]  /*16f0*/  IMAD R2, R4, c[0x0][0x1a8], R21 ;  /* 0x00006a0004027a24 */ /* 0x000fc600078e0215 */
[----:B------:R-:W-:Y:S01]  /*1700*/  IADD3 R5, -R11, RZ, RZ ;  /* 0x000000ff0b057210 */ /* 0x000fe20007ffe1ff */
[----:B------:R-:W-:-:S04]  /*1710*/  IMAD R2, R2, c[0x0][0x2d4], RZ ;  /* 0x0000b50002027a24 */ /* 0x000fc800078e02ff */
        /* <DEDUP_REMOVED lines=196> */
.L_x_1247:
[----:B------:R-:W-:-:S04]  /*2360*/  LOP3.LUT R3, R2, 0xfffffffe, RZ, 0xc0, !PT ;  /* 0xfffffffe02037812 */ /* 0x000fc800078ec0ff */
[----:B------:R-:W-:-:S05]  /*2370*/  IADD3 R2, P1, R14, R3, RZ ;  /* 0x000000030e027210 */ /* 0x000fca0007f3e0ff */
[----:B------:R-:W-:-:S05]  /*2380*/  IMAD.X R3, RZ, RZ, R15, P1 ;  /* 0x000000ffff037224 */ /* 0x000fca00008e060f */
[----:B------:R0:W5:Y:S01]  /*2390*/  LDG.E.U16 R5, [R2.64] ;  /* 0x0000002402057981 */ /* 0x000162000c1e1500 */
[----:B------:R-:W-:Y:S01]  /*23a0*/  IADD3 R21, R21, c[0x0][0x170], RZ ;  /* 0x00005c0015157a10 */ /* 0x000fe20007ffe0ff */
[----:B------:R-:W-:Y:S05]  /*23b0*/  @!P0 BRA `(.L_x_1248) ;  /* 0x00000db000008947 */ /* 0x000fea0003800000 */
[----:B0-----:R-:W-:Y:S01]  /*23c0*/  HFMA2.MMA R2, -RZ, RZ, 0, 0 ;  /* 0x00000000ff027435 */ /* 0x001fe200000001ff */
[----:B------:R-:W-:Y:S01]  /*23d0*/  IMAD.MOV.U32 R3, RZ, RZ, R21 ;  /* 0x000000ffff037224 */ /* 0x000fe200078e0015 */
[----:B------:R-:W-:-:S04]  /*23e0*/  MOV R4, c[0x0][0x1a4] ;  /* 0x0000690000047a02 */ /* 0x000fc80000000f00 */
[----:B------:R-:W-:-:S04]  /*23f0*/  ISETP.NE.AND P1, PT, R4, 0x2, PT ;  /* 0x000000020400780c */ /* 0x000fc80003f25270 */
[----:B------:R-:W-:-:S05]  /*2400*/  IMAD.HI.U32 R2, R21, c[0x0][0x1ac], R2 ;  /* 0x00006b0015027a27 */ /* 0x000fca00078e0002 */
[----:B------:R-:W-:Y:S02]  /*2410*/  SHF.R.U32.HI R3, RZ, c[0x0][0x1b0], R2 ;  /* 0x00006c00ff037a19 */ /* 0x000fe40000011602 */
[----:B------:R-:W-:-:S05]  /*2420*/  MOV R2, RZ ;  /* 0x000000ff00027202 */ /* 0x000fca0000000f00 */
[----:B------:R-:W-:-:S04]  /*2430*/  IMAD.HI.U32 R0, R3, c[0x0][0x1b8], R2 ;  /* 0x00006e0003007a27 */ /* 0x000fc800078e0002 */
[----:B------:R-:W-:Y:S01]  /*2440*/  IMAD.MOV R2, RZ, RZ, -R3 ;  /* 0x000000ffff027224 */ /* 0x000fe200078e0a03 */
[----:B------:R-:W-:-:S03]  /*2450*/  SHF.R.U32.HI R10, RZ, c[0x0][0x1bc], R0 ;  /* 0x00006f00ff0a7a19 */ /* 0x000fc60000011600 */
[----:B------:R-:W-:Y:S02]  /*2460*/  IMAD R0, R2, c[0x0][0x1a8], R21 ;  /* 0x00006a0002007a24 */ /* 0x000fe400078e0215 */
[----:B------:R-:W-:Y:S02]  /*2470*/  IMAD.MOV R2, RZ, RZ, -R10 ;  /* 0x000000ffff027224 */ /* 0x000fe400078e0a0a */
[----:B------:R-:W-:Y:S02]  /*2480*/  IMAD R0, R0, c[0x0][0x2d4], RZ ;  /* 0x0000b50000007a24 */ /* 0x000fe400078e02ff */
        /* <DEDUP_REMOVED lines=206> */
.L_x_1248:
[----:B------:R-:W-:-:S04]  /*3170*/  LOP3.LUT R11, R0, 0xfffffffe, RZ, 0xc0, !PT ;  /* 0xfffffffe000b7812 */ /* 0x000fc800078ec0ff */
[----:B------:R-:W-:-:S04]  /*3180*/  IADD3 R10, P1, R14, R11, RZ ;  /* 0x0000000b0e0a7210 */ /* 0x000fc80007f3e0ff */
[----:B------:R-:W-:-:S05]  /*3190*/  IADD3.X R11, RZ, R15, RZ, P1, !PT ;  /* 0x0000000fff0b7210 */ /* 0x000fca0000ffe4ff */
[----:B------:R1:W5:Y:S01]  /*31a0*/  LDG.E.U16 R4, [R10.64] ;  /* 0x000000240a047981 */ /* 0x000362000c1e1500 */
[----:B------:R-:W-:Y:S01]  /*31b0*/  IADD3 R21, R21, c[0x0][0x170], RZ ;  /* 0x00005c0015157a10 */ /* 0x000fe20007ffe0ff */
[----:B0-----:R-:W-:Y:S01]  /*31c0*/  CS2R R2, SRZ ;  /* 0x0000000000027805 */ /* 0x001fe2000001ff00 */
[----:B------:R-:W-:Y:S05]  /*31d0*/  @!P0 BRA `(.L_x_1249) ;  /* 0x00000db000008947 */ /* 0x000fea0003800000 */
[----:B-1----:R-:W-:Y:S01]  /*31e0*/  MOV R11, R21 ;  /* 0x00000015000b7202 */ /* 0x002fe20000000f00 */
[----:B------:R-:W-:-:S04]  /*31f0*/  IMAD.MOV.U32 R10, RZ, RZ, RZ ;  /* 0x000000ffff0a7224 */ /* 0x000fc800078e00ff */
[----:B------:R-:W-:-:S05]  /*3200*/  IMAD.HI.U32 R10, R21, c[0x0][0x1ac], R10 ;  /* 0x00006b00150a7a27 */ /* 0x000fca00078e000a */
[----:B------:R-:W-:Y:S01]  /*3210*/  SHF.R.U32.HI R11, RZ, c[0x0][0x1b0], R10 ;  /* 0x00006c00ff0b7a19 */ /* 0x000fe2000001160a */
[----:B------:R-:W-:-:S03]  /*3220*/  IMAD.MOV.U32 R10, RZ, RZ, RZ ;  /* 0x000000ffff0a7224 */ /* 0x000fc600078e00ff */
[C---:B------:R-:W-:Y:S01]  /*3230*/  IADD3 R2, -R11.reuse, RZ, RZ ;  /* 0x000000ff0b027210 */ /* 0x040fe20007ffe1ff */
[----:B------:R-:W-:-:S04]  /*3240*/  IMAD.HI.U32 R0, R11, c[0x0][0x1b8], R10 ;  /* 0x00006e000b007a27 */ /* 0x000fc800078e000a */
[----:B------:R-:W-:Y:S01]  /*3250*/  IMAD R2, R2, c[0x0][0x1a8], R21 ;  /* 0x00006a0002027a24 */ /* 0x000fe200078e0215 */
[----:B------:R-:W-:Y:S01]  /*3260*/  SHF.R.U32.HI R12, RZ, c[0x0][0x1bc], R0 ;  /* 0x00006f00ff0c7a19 */ /* 0x000fe20000011600 */
[----:B------:R-:W-:Y:S02]  /*3270*/  IMAD.MOV.U32 R0, RZ, RZ, c[0x0][0x1a4] ;  /* 0x00006900ff007624 */ /* 0x000fe400078e00ff */
[----:B------:R-:W-:Y:S01]  /*3280*/  IMAD R2, R2, c[0x0][0x2d4], RZ ;  /* 0x0000b50002027a24 */ /* 0x000fe200078e02ff */
        /* <DEDUP_REMOVED lines=208> */
.L_x_1249:
[----:B-1----:R-:W-:-:S04]  /*3f90*/  LOP3.LUT R11, R2, 0xfffffffe, RZ, 0xc0, !PT ;  /* 0xfffffffe020b7812 */ /* 0x002fc800078ec0ff */
[----:B------:R-:W-:-:S05]  /*3fa0*/  IADD3 R10, P1, R14, R11, RZ ;  /* 0x0000000b0e0a7210 */ /* 0x000fca0007f3e0ff */
[----:B------:R-:W-:-:S05]  /*3fb0*/  IMAD.X R11, RZ, RZ, R15, P1 ;  /* 0x000000ffff0b7224 */ /* 0x000fca00008e060f */
[----:B------:R0:W5:Y:S01]  /*3fc0*/  LDG.E.U16 R0, [R10.64] ;  /* 0x000000240a007981 */ /* 0x000162000c1e1500 */
[----:B------:R-:W-:Y:S01]  /*3fd0*/  IADD3 R21, R21, c[0x0][0x170], RZ ;  /* 0x00005c0015157a10 */ /* 0x000fe20007ffe0ff */
[----:B------:R-:W-:Y:S05]  /*3fe0*/  @!P0 BRA `(.L_x_1250) ;  /* 0x00000d1000008947 */ /* 0x000fea0003800000 */
[----:B------:R-:W-:Y:S01]  /*3ff0*/  HFMA2.MMA R2, -RZ, RZ, 0, 0 ;  /* 0x00000000ff027435 */ /* 0x000fe200000001ff */
[----:B------:R-:W-:-:S09]  /*4000*/  IMAD.MOV.U32 R3, RZ, RZ, R21 ;  /* 0x000000ffff037224 */ /* 0x000fd200078e0015 */
[----:B------:R-:W-:-:S05]  /*4010*/  IMAD.HI.U32 R2, R21, c[0x0][0x1ac], R2 ;  /* 0x00006b0015027a27 */ /* 0x000fca00078e0002 */
[----:B------:R-:W-:Y:S02]  /*4020*/  SHF.R.U32.HI R3, RZ, c[0x0][0x1b0], R2 ;  /* 0x00006c00ff037a19 */ /* 0x000fe40000011602 */
[----:B------:R-:W-:-:S03]  /*4030*/  MOV R2, RZ ;  /* 0x000000ff00027202 */ /* 0x000fc60000000f00 */
[--C-:B0-----:R-:W-:Y:S02]  /*4040*/  IMAD.MOV R10, RZ, RZ, -R3.reuse ;  /* 0x000000ffff0a7224 */ /* 0x101fe400078e0a03 */
[----:B------:R-:W-:-:S04]  /*4050*/  IMAD.HI.U32 R2, R3, c[0x0][0x1b8], R2 ;  /* 0x00006e0003027a27 */ /* 0x000fc800078e0002 */
[----:B------:R-:W-:Y:S01]  /*4060*/  IMAD R10, R10, c[0x0][0x1a8], R21 ;  /* 0x00006a000a0a7a24 */ /* 0x000fe200078e0215 */
[----:B------:R-:W-:Y:S02]  /*4070*/  SHF.R.U32.HI R13, RZ, c[0x0][0x1bc], R2 ;  /* 0x00006f00ff0d7a19 */ /* 0x000fe40000011602 */
[----:B------:R-:W-:Y:S01]  /*4080*/  MOV R2, c[0x0][0x1a4] ;  /* 0x0000690000027a02 */ /* 0x000fe20000000f00 */
[----:B------:R-:W-:Y:S02]  /*4090*/  IMAD R10, R10, c[0x0][0x2d4], RZ ;  /* 0x0000b5000a0a7a24 */ /* 0x000fe400078e02ff */
[----:B------:R-:W-:Y:S01]  /*40a0*/  IMAD.MOV R11, RZ, RZ, -R13 ;  /* 0x000000ffff0b7224 */ /* 0x000fe200078e0a0d */
[----:B------:R-:W-:-:S03]  /*40b0*/  ISETP.NE.AND P1, PT, R2, 0x2, PT ;  /* 0x000000020200780c */ /* 0x000fc60003f25270 */
[----:B------:R-:W-:-:S04]  /*40c0*/  IMAD R3, R11, c[0x0][0x1b4], R3 ;  /* 0x00006d000b037a24 */ /* 0x000fc800078e0203 */
[----:B------:R-:W-:-:S06]  /*40d0*/  IMAD R3, R3, c[0x0][0x2d8], R10 ;  /* 0x0000b60003037a24 */ /* 0x000fcc00078e020a */
        /* <DEDUP_REMOVED lines=194> */
.L_x_1250:
[----:B------:R-:W-:-:S04]  /*4d00*/  LOP3.LUT R3, R3, 0xfffffffe, RZ, 0xc0, !PT ;  /* 0xfffffffe03037812 */ /* 0x000fc800078ec0ff */
[----:B------:R-:W-:-:S04]  /*4d10*/  IADD3 R2, P1, R14, R3, RZ ;  /* 0x000000030e027210 */ /* 0x000fc80007f3e0ff */
[----:B------:R-:W-:-:S06]  /*4d20*/  IADD3.X R3, RZ, R15, RZ, P1, !PT ;  /* 0x0000000fff037210 */ /* 0x000fcc0000ffe4ff */
[----:B------:R-:W2:Y:S01]  /*4d30*/  LDG.E.U16 R3, [R2.64] ;  /* 0x0000002402037981 */ /* 0x000ea2000c1e1500 */
[----:B------:R-:W-:Y:S01]  /*4d40*/  IADD3 R21, R21, c[0x0][0x170], RZ ;  /* 0x00005c0015157a10 */ /* 0x000fe20007ffe0ff */
[----:B0-----:R-:W-:Y:S01]  /*4d50*/  IMAD.MOV.U32 R10, RZ, RZ, c[0x0][0x170] ;  /* 0x00005c00ff0a7624 */ /* 0x001fe200078e00ff */
[----:B-----5:R-:W-:Y:S01]  /*4d60*/  IADD3 R8, R5, R8, RZ ;  /* 0x0000000805087210 */ /* 0x020fe20007ffe0ff */
[----:B------:R-:W-:Y:S01]  /*4d70*/  IMAD.IADD R9, R4, 0x1, R9 ;  /* 0x0000000104097824 */ /* 0x000fe200078e0209 */
[----:B------:R-:W-:Y:S01]  /*4d80*/  IADD3 R7, R0, R7, RZ ;  /* 0x0000000700077210 */ /* 0x000fe20007ffe0ff */
[----:B------:R-:W-:-:S05]  /*4d90*/  IMAD R10, R10, 0x3, R21 ;  /* 0x000000030a0a7824 */ /* 0x000fca00078e0215 */
[----:B------:R-:W-:Y:S01]  /*4da0*/  ISETP.GE.U32.AND P1, PT, R10, c[0x0][0x168], PT ;  /* 0x00005a000a007a0c */ /* 0x000fe20003f26070 */
[----:B--2---:R-:W-:-:S12]  /*4db0*/  IMAD.IADD R6, R3, 0x1, R6 ;  /* 0x0000000103067824 */ /* 0x004fd800078e0206 */
[----:B------:R-:W-:Y:S01]  /*4dc0*/  @P1 CALL.REL.NOINC `(.L_x_1251) ;  /* 0x0000001000001944 */ /* 0x000fe20003c00000 */
[----:B------:R-:W-:Y:S05]  /*4dd0*/  BRA `(.L_x_1252) ;  /* 0xffffc84000007947 */ /* 0x000fea000383ffff */
.L_x_1251:
[----:B------:R-:W-:Y:S05]  /*4de0*/  BSYNC B2 ;  /* 0x0000000000027941 */ /* 0x000fea0003800000 */
.L_x_1246:
[----:B------:R-:W-:Y:S05]  /*4df0*/  BSYNC B1 ;  /* 0x0000000000017941 */ /* 0x000fea0003800000 */
.L_x_1245:
[----:B------:R-:W-:Y:S01]  /*4e00*/  ISETP.GE.U32.AND P0, PT, R21, c[0x0][0x168], PT ;  /* 0x00005a0015007a0c */ /* 0x000fe20003f06070 */
[----:B------:R-:W-:-:S12]  /*4e10*/  BSSY B1, `(.L_x_1253) ;  /* 0x000033d000017945 */ /* 0x000fd80003800000 */
[----:B------:R-:W-:Y:S05]  /*4e20*/  @P0 BRA `(.L_x_1254) ;  /* 0x000033b000000947 */ /* 0x000fea0003800000 */
[----:B------:R-:W-:Y:S01]  /*4e30*/  ISETP.NE.AND P1, PT, RZ, c[0x0][0x1a4], PT ;  /* 0x00006900ff007a0c */ /* 0x000fe20003f25270 */
[----:B------:R-:W-:-:S12]  /*4e40*/  HFMA2.MMA R5, -RZ, RZ, 0, 0 ;  /* 0x00000000ff057435 */ /* 0x000fd800000001ff */
        /* <DEDUP_REMOVED lines=200> */
.L_x_1255:
[----:B------:R-:W-:-:S04]  /*5ad0*/  LOP3.LUT R5, R5, 0xfffffffe, RZ, 0xc0, !PT ;  /* 0xfffffffe05057812 */ /* 0x000fc800078ec0ff */
[----:B------:R-:W-:-:S05]  /*5ae0*/  IADD3 R10, P2, R14, R5, RZ ;  /* 0x000000050e0a7210 */ /* 0x000fca0007f5e0ff */
[----:B------:R-:W-:-:S05]  /*5af0*/  IMAD.X R11, RZ, RZ, R15, P2 ;  /* 0x000000ffff0b7224 */ /* 0x000fca00010e060f */
[----:B------:R0:W5:Y:S01]  /*5b00*/  LDG.E.U16 R5, [R10.64] ;  /* 0x000000240a057981 */ /* 0x000162000c1e1500 */
        /* <DEDUP_REMOVED lines=203> */
.L_x_1256:
[----:B------:R-:W-:-:S04]  /*67c0*/  LOP3.LUT R11, R4, 0xfffffffe, RZ, 0xc0, !PT ;  /* 0xfffffffe040b7812 */ /* 0x000fc800078ec0ff */
[----:B------:R-:W-:-:S04]  /*67d0*/  IADD3 R10, P2, R14, R11, RZ ;  /* 0x0000000b0e0a7210 */ /* 0x000fc80007f5e0ff */
[----:B------:R-:W-:-:S05]  /*67e0*/  IADD3.X R11, RZ, R15, RZ, P2, !PT ;  /* 0x0000000fff0b7210 */ /* 0x000fca00017fe4ff */
[----:B------:R0:W5:Y:S01]  /*67f0*/  LDG.E.U16 R4, [R10.64] ;  /* 0x000000240a047981 */ /* 0x000162000c1e1500 */
        /* <DEDUP_REMOVED lines=203> */
.L_x_1257:
        /* <DEDUP_REMOVED lines=207> */
.L_x_1258:
[----:B------:R-:W-:-:S04]  /*81a0*/  LOP3.LUT R3, R18, 0xfffffffe, RZ, 0xc0, !PT ;  /* 0xfffffffe12037812 */ /* 0x000fc800078ec0ff */
[----:B------:R-:W-:-:S04]  /*81b0*/  IADD3 R2, P1, R14, R3, RZ ;  /* 0x000000030e027210 */ /* 0x000fc80007f3e0ff */
[----:B------:R-:W-:-:S06]  /*81c0*/  IADD3.X R3, RZ, R15, RZ, P1, !PT ;  /* 0x0000000fff037210 */ /* 0x000fcc0000ffe4ff */
[----:B------:R0:W5:Y:S03]  /*81d0*/  LDG.E.U16 R3, [R2.64] ;  /* 0x0000002402037981 */ /* 0x000166000c1e1500 */
.L_x_1254:
[----:B0-----:R-:W-:Y:S05]  /*81e0*/  BSYNC B1 ;  /* 0x0000000000017941 */ /* 0x001fea0003800000 */
.L_x_1253:
[----:B------:R-:W-:Y:S01]  /*81f0*/  BSSY B1, `(.L_x_1259) ;  /* 0x0000010000017945 */ /* 0x000fe20003800000 */
[----:B------:R-:W-:Y:S05]  /*8200*/  @P0 BRA `(.L_x_1260) ;  /* 0x000000e000000947 */ /* 0x000fea0003800000 */
[----:B------:R-:W-:Y:S01]  /*8210*/  IADD3 R2, R21, c[0x0][0x170], RZ ;  /* 0x00005c0015027a10 */ /* 0x000fe20007ffe0ff */
[----:B-----5:R-:W-:-:S03]  /*8220*/  IMAD.IADD R8, R8, 0x1, R5 ;  /* 0x0000000108087824 */ /* 0x020fc600078e0205 */
[----:B------:R-:W-:-:S13]  /*8230*/  ISETP.GE.U32.AND P0, PT, R2, c[0x0][0x168], PT ;  /* 0x00005a0002007a0c */ /* 0x000fda0003f06070 */
[----:B------:R-:W-:Y:S05]  /*8240*/  @P0 BRA `(.L_x_1260) ;  /* 0x000000a000000947 */ /* 0x000fea0003800000 */
[----:B------:R-:W-:Y:S02]  /*8250*/  IADD3 R2, R2, c[0x0][0x170], RZ ;  /* 0x00005c0002027a10 */ /* 0x000fe40007ffe0ff */
[----:B------:R-:W-:Y:S02]  /*8260*/  IADD3 R9, R9, R4, RZ ;  /* 0x0000000409097210 */ /* 0x000fe40007ffe0ff */
[----:B------:R-:W-:-:S13]  /*8270*/  ISETP.GE.U32.AND P0, PT, R2, c[0x0][0x168], PT ;  /* 0x00005a0002007a0c */ /* 0x000fda0003f06070 */
[----:B------:R-:W-:Y:S01]  /*8280*/  @!P0 IADD3 R2, R2, c[0x0][0x170], RZ ;  /* 0x00005c0002028a10 */ /* 0x000fe20007ffe0ff */
[----:B------:R-:W-:-:S03]  /*8290*/  @!P0 IMAD.IADD R0, R7, 0x1, R0 ;  /* 0x0000000107008824 */ /* 0x000fc600078e0200 */
[----:B------:R-:W-:Y:S02]  /*82a0*/  @!P0 ISETP.GE.U32.AND P1, PT, R2, c[0x0][0x168], PT ;  /* 0x00005a0002008a0c */ /* 0x000fe40003f26070 */
[----:B------:R-:W-:Y:S02]  /*82b0*/  @!P0 PRMT R7, R0, 0x7610, R7 ;  /* 0x0000761000078816 */ /* 0x000fe40000000007 */
[----:B------:R-:W-:-:S04]  /*82c0*/  @!P0 SEL R3, R3, RZ, !P1 ;  /* 0x000000ff03038207 */ /* 0x000fc80004800000 */
[----:B------:R-:W-:-:S04]  /*82d0*/  @!P0 IADD3 R3, R6, R3, RZ ;  /* 0x0000000306038210 */ /* 0x000fc80007ffe0ff */
[----:B------:R-:W-:Y:S02]  /*82e0*/  @!P0 PRMT R6, R3, 0x7610, R6 ;  /* 0x0000761003068816 */ /* 0x000fe40000000006 */
.L_x_1260:
[----:B------:R-:W-:Y:S05]  /*82f0*/  BSYNC B1 ;  /* 0x0000000000017941 */ /* 0x000fea0003800000 */
.L_x_1259:
[----:B------:R-:W-:-:S05]  /*8300*/  IADD3 R7, R7, R9, R8 ;  /* 0x0000000907077210 */ /* 0x000fca0007ffe008 */
[----:B------:R-:W-:Y:S01]  /*8310*/  IMAD.IADD R7, R7, 0x1, R6 ;  /* 0x0000000107077824 */ /* 0x000fe200078e0206 */
[----:B------:R-:W-:Y:S05]  /*8320*/  BRA `(.L_x_1228) ;  /* 0x000009e000007947 */ /* 0x000fea0003800000 */
.L_x_1244:
[----:B------:R-:W-:Y:S01]  /*8330*/  ISETP.GE.U32.AND P0, PT, R0, c[0x0][0x168], PT ;  /* 0x00005a0000007a0c */ /* 0x000fe20003f06070 */
[----:B------:R-:W-:Y:S01]  /*8340*/  BSSY B1, `(.L_x_1261) ;  /* 0x0000022000017945 */ /* 0x000fe20003800000 */
[----:B------:R-:W-:Y:S01]  /*8350*/  MOV R12, R9 ;  /* 0x00000009000c7202 */ /* 0x000fe20000000f00 */
[----:B------:R-:W-:-:S10]  /*8360*/  IMAD.MOV.U32 R0, RZ, RZ, R9 ;  /* 0x000000ffff007224 */ /* 0x000fd400078e0009 */
[----:B------:R-:W-:Y:S05]  /*8370*/  @P0 BRA `(.L_x_1262) ;  /* 0x000001e000000947 */ /* 0x000fea0003800000 */
[----:B------:R-:W-:Y:S01]  /*8380*/  BSSY B2, `(.L_x_1263) ;  /* 0x000001a000027945 */ /* 0x000fe20003800000 */
[----:B------:R-:W-:Y:S01]  /*8390*/  MOV R12, R9 ;  /* 0x00000009000c7202 */ /* 0x000fe20000000f00 */
[----:B------:R-:W-:Y:S02]  /*83a0*/  IMAD.MOV.U32 R0, RZ, RZ, R9 ;  /* 0x000000ffff007224 */ /* 0x000fe400078e0009 */
.L_x_1264:
        /* <DEDUP_REMOVED lines=8> */
[----:B------:R-:W2:Y:S01]  /*8430*/  LDG.E.U16 R3, [R2.64] ;  /* 0x0000002402037981 */ /* 0x000ea2000c1e1500 */
[----:B------:R-:W-:-:S04]  /*8440*/  IMAD.WIDE.U32 R4, R5, 0x2, R14 ;  /* 0x0000000205047825 */ /* 0x000fc800078e000e */
[--C-:B------:R-:W-:Y:S02]  /*8450*/  IMAD.WIDE.U32 R6, R7, 0x2, R14.reuse ;  /* 0x0000000207067825 */ /* 0x100fe400078e000e */
[----:B------:R-:W3:Y:S02]  /*8460*/  LDG.E.U16 R5, [R4.64] ;  /* 0x0000002404057981 */ /* 0x000ee4000c1e1500 */
[----:B------:R-:W-:Y:S02]  /*8470*/  IMAD.WIDE.U32 R10, R11, 0x2, R14 ;  /* 0x000000020b0a7825 */ /* 0x000fe400078e000e */
[----:B------:R-:W4:Y:S04]  /*8480*/  LDG.E.U16 R6, [R6.64] ;  /* 0x0000002406067981 */ /* 0x000f28000c1e1500 */
[----:B------:R-:W5:Y:S01]  /*8490*/  LDG.E.U16 R19, [R10.64] ;  /* 0x000000240a137981 */ /* 0x000f62000c1e1500 */
[----:B------:R-:W-:-:S05]  /*84a0*/  IADD3 R21, R13, c[0x0][0x170], RZ ;  /* 0x00005c000d157a10 */ /* 0x000fca0007ffe0ff */
[----:B------:R-:W-:-:S05]  /*84b0*/  IMAD R13, R22, 0x3, R21 ;  /* 0x00000003160d7824 */ /* 0x000fca00078e0215 */
[----:B------:R-:W-:Y:S02]  /*84c0*/  ISETP.GE.U32.AND P0, PT, R13, c[0x0][0x168], PT ;  /* 0x00005a000d007a0c */ /* 0x000fe40003f06070 */
[----:B--2---:R-:W-:Y:S01]  /*84d0*/  IADD3 R8, R3, R8, RZ ;  /* 0x0000000803087210 */ /* 0x004fe20007ffe0ff */
[----:B---3--:R-:W-:Y:S01]  /*84e0*/  IMAD.IADD R12, R5, 0x1, R12 ;  /* 0x00000001050c7824 */ /* 0x008fe200078e020c */
[----:B----4-:R-:W-:Y:S01]  /*84f0*/  IADD3 R9, R6, R9, RZ ;  /* 0x0000000906097210 */ /* 0x010fe20007ffe0ff */
[----:B-----5:R-:W-:-:S08]  /*8500*/  IMAD.IADD R0, R19, 0x1, R0 ;  /* 0x0000000113007824 */ /* 0x020fd000078e0200 */
[----:B------:R-:W-:Y:S05]  /*8510*/  @!P0 BRA `(.L_x_1264) ;  /* 0xfffffe9000008947 */ /* 0x000fea000383ffff */
[----:B------:R-:W-:Y:S05]  /*8520*/  BSYNC B2 ;  /* 0x0000000000027941 */ /* 0x000fea0003800000 */
.L_x_1263:
[----:B------:R-:W-:Y:S02]  /*8530*/  PRMT R11, R3, 0x7610, R11 ;  /* 0x00007610030b7816 */ /* 0x000fe4000000000b */
[----:B------:R-:W-:Y:S02]  /*8540*/  PRMT R2, R6, 0x7610, R2 ;  /* 0x0000761006027816 */ /* 0x000fe40000000002 */
[----:B------:R-:W-:Y:S02]  /*8550*/  PRMT R4, R19, 0x7610, R4 ;  /* 0x0000761013047816 */ /* 0x000fe40000000004 */
.L_x_1262:
[----:B------:R-:W-:Y:S05]  /*8560*/  BSYNC B1 ;  /* 0x0000000000017941 */ /* 0x000fea0003800000 */
.L_x_1261:
[----:B------:R-:W-:Y:S01]  /*8570*/  ISETP.GE.U32.AND P1, PT, R21, c[0x0][0x168], PT ;  /* 0x00005a0015007a0c */ /* 0x000fe20003f26070 */
[----:B------:R-:W-:-:S12]  /*8580*/  BSSY B1, `(.L_x_1265) ;  /* 0x0000016000017945 */ /* 0x000fd80003800000 */
[----:B------:R-:W-:Y:S05]  /*8590*/  @P1 BRA `(.L_x_1266) ;  /* 0x0000014000001947 */ /* 0x000fea0003800000 */
[----:B------:R-:W-:-:S04]  /*85a0*/  IMAD R7, R18, R21, RZ ;  /* 0x0000001512077224 */ /* 0x000fc800078e02ff */
[----:B------:R-:W-:-:S05]  /*85b0*/  IMAD.WIDE.U32 R6, R7, 0x2, R14 ;  /* 0x0000000207067825 */ /* 0x000fca00078e000e */
[----:B------:R0:W5:Y:S01]  /*85c0*/  LDG.E.U16 R11, [R6.64] ;  /* 0x00000024060b7981 */ /* 0x000162000c1e1500 */
[----:B------:R-:W-:-:S04]  /*85d0*/  IADD3 R3, R21, c[0x0][0x170], RZ ;  /* 0x00005c0015037a10 */ /* 0x000fc80007ffe0ff */
[----:B------:R-:W-:-:S13]  /*85e0*/  ISETP.GE.U32.AND P0, PT, R3, c[0x0][0x168], PT ;  /* 0x00005a0003007a0c */ /* 0x000fda0003f06070 */
[----:B------:R-:W-:Y:S05]  /*85f0*/  @P0 BRA `(.L_x_1266) ;  /* 0x000000e000000947 */ /* 0x000fea0003800000 */
[----:B0-----:R-:W-:-:S04]  /*8600*/  IMAD R7, R18, R3, RZ ;  /* 0x0000000312077224 */ /* 0x001fc800078e02ff */
[----:B------:R-:W-:-:S05]  /*8610*/  IMAD.WIDE.U32 R6, R7, 0x2, R14 ;  /* 0x0000000207067825 */ /* 0x000fca00078e000e */
[----:B------:R0:W5:Y:S01]  /*8620*/  LDG.E.U16 R5, [R6.64] ;  /* 0x0000002406057981 */ /* 0x000162000c1e1500 */
[----:B------:R-:W-:-:S04]  /*8630*/  IADD3 R3, R3, c[0x0][0x170], RZ ;  /* 0x00005c0003037a10 */ /* 0x000fc80007ffe0ff */
[----:B------:R-:W-:-:S13]  /*8640*/  ISETP.GE.U32.AND P0, PT, R3, c[0x0][0x168], PT ;  /* 0x00005a0003007a0c */ /* 0x000fda0003f06070 */
[----:B------:R-:W-:Y:S05]  /*8650*/  @P0 BRA `(.L_x_1266) ;  /* 0x0000008000000947 */ /* 0x000fea0003800000 */
[----:B0-----:R-:W-:Y:S01]  /*8660*/  IADD3 R7, R3, c[0x0][0x170], RZ ;  /* 0x00005c0003077a10 */ /* 0x001fe20007ffe0ff */
[----:B------:R-:W-:-:S03]  /*8670*/  IMAD R3, R18, R3, RZ ;  /* 0x0000000312037224 */ /* 0x000fc600078e02ff */
[----:B------:R-:W-:Y:S01]  /*8680*/  ISETP.GE.U32.AND P0, PT, R7, c[0x0][0x168], PT ;  /* 0x00005a0007007a0c */ /* 0x000fe20003f06070 */
[----:B------:R-:W-:-:S06]  /*8690*/  IMAD.WIDE.U32 R2, R3, 0x2, R14 ;  /* 0x0000000203027825 */ /* 0x000fcc00078e000e */
[----:B------:R0:W5:Y:S06]  /*86a0*/  LDG.E.U16 R2, [R2.64] ;  /* 0x0000002402027981 */ /* 0x00016c000c1e1500 */
[----:B------:R-:W-:-:S04]  /*86b0*/  @!P0 IMAD R7, R18, R7, RZ ;  /* 0x0000000712078224 */ /* 0x000fc800078e02ff */
[----:B------:R-:W-:-:S05]  /*86c0*/  @!P0 IMAD.WIDE.U32 R14, R7, 0x2, R14 ;  /* 0x00000002070e8825 */ /* 0x000fca00078e000e */
[----:B------:R0:W5:Y:S02]  /*86d0*/  @!P0 LDG.E.U16 R4, [R14.64] ;  /* 0x000000240e048981 */ /* 0x000164000c1e1500 */
.L_x_1266:
[----:B0-----:R-:W-:Y:S05]  /*86e0*/  BSYNC B1 ;  /* 0x0000000000017941 */ /* 0x001fea0003800000 */
.L_x_1265:
[----:B------:R-:W-:Y:S01]  /*86f0*/  BSSY B1, `(.L_x_1267) ;  /* 0x0000011000017945 */ /* 0x000fe20003800000 */
[----:B------:R-:W-:Y:S05]  /*8700*/  @P1 BRA `(.L_x_1268) ;  /* 0x000000f000001947 */ /* 0x000fea0003800000 */
[----:B------:R-:W-:Y:S02]  /*8710*/  IADD3 R3, R21, c[0x0][0x170], RZ ;  /* 0x00005c0015037a10 */ /* 0x000fe40007ffe0ff */
[----:B-----5:R-:W-:Y:S02]  /*8720*/  IADD3 R8, R8, R11, RZ ;  /* 0x0000000b08087210 */ /* 0x020fe40007ffe0ff */
[----:B------:R-:W-:-:S13]  /*8730*/  ISETP.GE.U32.AND P0, PT, R3, c[0x0][0x168], PT ;  /* 0x00005a0003007a0c */ /* 0x000fda0003f06070 */
[----:B------:R-:W-:Y:S05]  /*8740*/  @P0 BRA `(.L_x_1268) ;  /* 0x000000b000000947 */ /* 0x000fea0003800000 */
[----:B------:R-:W-:Y:S01]  /*8750*/  IADD3 R3, R3, c[0x0][0x170], RZ ;  /* 0x00005c0003037a10 */ /* 0x000fe20007ffe0ff */
[----:B------:R-:W-:-:S03]  /*8760*/  IMAD.IADD R5, R12, 0x1, R5 ;  /* 0x000000010c057824 */ /* 0x000fc600078e0205 */
[----:B------:R-:W-:Y:S02]  /*8770*/  ISETP.GE.U32.AND P0, PT, R3, c[0x0][0x168], PT ;  /* 0x00005a0003007a0c */ /* 0x000fe40003f06070 */
[----:B------:R-:W-:-:S11]  /*8780*/  PRMT R12, R5, 0x7610, R12 ;  /* 0x00007610050c7816 */ /* 0x000fd6000000000c */
[----:B------:R-:W-:Y:S02]  /*8790*/  @!P0 IADD3 R3, R3, c[0x0][0x170], RZ ;  /* 0x00005c0003038a10 */ /* 0x000fe40007ffe0ff */
[----:B------:R-:W-:Y:S02]  /*87a0*/  @!P0 IADD3 R2, R9, R2, RZ ;  /* 0x0000000209028210 */ /* 0x000fe40007ffe0ff */
[----:B------:R-:W-:Y:S02]  /*87b0*/  @!P0 ISETP.GE.U32.AND P1, PT, R3, c[0x0][0x168], PT ;  /* 0x00005a0003008a0c */ /* 0x000fe40003f26070 */
[----:B------:R-:W-:Y:S02]  /*87c0*/  @!P0 PRMT R9, R2, 0x7610, R9 ;  /* 0x0000761002098816 */ /* 0x000fe40000000009 */
[----:B------:R-:W-:-:S05]  /*87d0*/  @!P0 SEL R3, R4, RZ, !P1 ;  /* 0x000000ff04038207 */ /* 0x000fca0004800000 */
[----:B------:R-:W-:-:S05]  /*87e0*/  @!P0 IMAD.IADD R3, R0, 0x1, R3 ;  /* 0x0000000100038824 */ /* 0x000fca00078e0203 */
[----:B------:R-:W-:Y:S02]  /*87f0*/  @!P0 PRMT R0, R3, 0x7610, R0 ;  /* 0x0000761003008816 */ /* 0x000fe40000000000 */
.L_x_1268:
[----:B------:R-:W-:Y:S05]  /*8800*/  BSYNC B1 ;  /* 0x0000000000017941 */ /* 0x000fea0003800000 */
.L_x_1267:
[----:B------:R-:W-:-:S04]  /*8810*/  IADD3 R9, R9, R12, R8 ;  /* 0x0000000c09097210 */ /* 0x000fc80007ffe008 */
[----:B------:R-:W-:-:S04]  /*8820*/  IADD3 R9, R9, R0, RZ ;  /* 0x0000000009097210 */ /* 0x000fc80007ffe0ff */
[----:B------:R-:W-:Y:S01]  /*8830*/  PRMT R7, R9, 0x7610, R7 ;  /* 0x0000761009077816 */ /* 0x000fe20000000007 */
[----:B------:R-:W-:Y:S05]  /*8840*/  BRA `(.L_x_1228) ;  /* 0x000004c000007947 */ /* 0x000fea0003800000 */
.L_x_1243:
[----:B------:R-:W0:Y:S01]  /*8850*/  LDC.U16 R2, c[0x0][0x162] ;  /* 0x00005880ff027b82 */ /* 0x000e220000000400 */
[----:B------:R-:W-:Y:S01]  /*8860*/  IMAD.MOV.U32 R18, RZ, RZ, c[0x0][0x170] ;  /* 0x00005c00ff127624 */ /* 0x000fe200078e00ff */
[----:B------:R-:W-:Y:S03]  /*8870*/  BSSY B1, `(.L_x_1269) ;  /* 0x0000021000017945 */ /* 0x000fe60003800000 */
[----:B------:R-:W-:-:S05]  /*8880*/  IMAD R0, R18, 0x3, R5 ;  /* 0x0000000312007824 */ /* 0x000fca00078e0205 */
[----:B------:R-:W-:Y:S02]  /*8890*/  ISETP.GE.U32.AND P0, PT, R0, c[0x0][0x168], PT ;  /* 0x00005a0000007a0c */ /* 0x000fe40003f06070 */
[-C--:B0-----:R-:W-:Y:S01]  /*88a0*/  MOV R0, R2.reuse ;  /* 0x0000000200007202 */ /* 0x081fe20000000f00 */
[----:B------:R-:W-:Y:S01]  /*88b0*/  IMAD.MOV.U32 R3, RZ, RZ, R2 ;  /* 0x000000ffff037224 */ /* 0x000fe200078e0002 */
[----:B------:R-:W-:-:S09]  /*88c0*/  MOV R4, R2 ;  /* 0x0000000200047202 */ /* 0x000fd20000000f00 */
[----:B------:R-:W-:Y:S05]  /*88d0*/  @P0 BRA `(.L_x_1270) ;  /* 0x000001a000000947 */ /* 0x000fea0003800000 */
[----:B------:R-:W-:Y:S01]  /*88e0*/  BSSY B2, `(.L_x_1271) ;  /* 0x0000016000027945 */ /* 0x000fe20003800000 */
[----:B------:R-:W-:Y:S01]  /*88f0*/  IMAD.MOV.U32 R3, RZ, RZ, R2 ;  /* 0x000000ffff037224 */ /* 0x000fe200078e0002 */
[----:B------:R-:W-:Y:S02]  /*8900*/  MOV R4, R2 ;  /* 0x0000000200047202 */ /* 0x000fe40000000f00 */
.L_x_1272:
[C---:B------:R-:W-:Y:S01]  /*8910*/  IADD3 R9, R5.reuse, c[0x0][0x170], RZ ;  /* 0x00005c0005097a10 */ /* 0x040fe20007ffe0ff */
[----:B------:R-:W-:-:S03]  /*8920*/  IMAD.WIDE.U32 R6, R5, 0x2, R14 ;  /* 0x0000000205067825 */ /* 0x000fc600078e000e */
[C---:B------:R-:W-:Y:S01]  /*8930*/  IADD3 R11, R9.reuse, c[0x0][0x170], RZ ;  /* 0x00005c00090b7a10 */ /* 0x040fe20007ffe0ff */
[--C-:B------:R-:W-:Y:S02]  /*8940*/  IMAD.WIDE.U32 R8, R9, 0x2, R14.reuse ;  /* 0x0000000209087825 */ /* 0x100fe400078e000e */
[----:B------:R-:W2:Y:S01]  /*8950*/  LDG.E.U16 R7, [R6.64] ;  /* 0x0000002406077981 */ /* 0x000ea2000c1e1500 */
[C---:B------:R-:W-:Y:S01]  /*8960*/  IADD3 R19, R11.reuse, c[0x0][0x170], RZ ;  /* 0x00005c000b137a10 */ /* 0x040fe20007ffe0ff */
[--C-:B------:R-:W-:Y:S02]  /*8970*/  IMAD.WIDE.U32 R10, R11, 0x2, R14.reuse ;  /* 0x000000020b0a7825 */ /* 0x100fe400078e000e */
[----:B------:R-:W3:Y:S02]  /*8980*/  LDG.E.U16 R8, [R8.64] ;  /* 0x0000002408087981 */ /* 0x000ee4000c1e1500 */
[C---:B------:R-:W-:Y:S02]  /*8990*/  IMAD.WIDE.U32 R12, R19.reuse, 0x2, R14 ;  /* 0x00000002130c7825 */ /* 0x040fe400078e000e */
[----:B------:R-:W4:Y:S04]  /*89a0*/  LDG.E.U16 R11, [R10.64] ;  /* 0x000000240a0b7981 */ /* 0x000f28000c1e1500 */
[----:B------:R-:W5:Y:S01]  /*89b0*/  LDG.E.U16 R13, [R12.64] ;  /* 0x000000240c0d7981 */ /* 0x000f62000c1e1500 */
[----:B------:R-:W-:-:S05]  /*89c0*/  IADD3 R5, R19, c[0x0][0x170], RZ ;  /* 0x00005c0013057a10 */ /* 0x000fca0007ffe0ff */
[----:B------:R-:W-:-:S05]  /*89d0*/  IMAD R19, R18, 0x3, R5 ;  /* 0x0000000312137824 */ /* 0x000fca00078e0205 */
[----:B------:R-:W-:Y:S01]  /*89e0*/  ISETP.GE.U32.AND P0, PT, R19, c[0x0][0x168], PT ;  /* 0x00005a0013007a0c */ /* 0x000fe20003f06070 */
[----:B--2---:R-:W-:Y:S01]  /*89f0*/  IMAD.IADD R0, R7, 0x1, R0 ;  /* 0x0000000107007824 */ /* 0x004fe200078e0200 */
[----:B---3--:R-:W-:Y:S01]  /*8a00*/  IADD3 R3, R8, R3, RZ ;  /* 0x0000000308037210 */ /* 0x008fe20007ffe0ff */
[----:B----4-:R-:W-:Y:S01]  /*8a10*/  IMAD.IADD R2, R11, 0x1, R2 ;  /* 0x000000010b027824 */ /* 0x010fe200078e0202 */
[----:B-----5:R-:W-:-:S09]  /*8a20*/  IADD3 R4, R13, R4, RZ ;  /* 0x000000040d047210 */ /* 0x020fd20007ffe0ff */
[----:B------:R-:W-:Y:S05]  /*8a30*/  @!P0 BRA `(.L_x_1272) ;  /* 0xfffffed000008947 */ /* 0x000fea000383ffff */
[----:B------:R-:W-:Y:S05]  /*8a40*/  BSYNC B2 ;  /* 0x0000000000027941 */ /* 0x000fea0003800000 */
.L_x_1271:
[----:B------:R-:W-:Y:S02]  /*8a50*/  PRMT R19, R7, 0x7610, R19 ;  /* 0x0000761007137816 */ /* 0x000fe40000000013 */
[----:B------:R-:W-:Y:S02]  /*8a60*/  PRMT R7, R11, 0x7610, R7 ;  /* 0x000076100b077816 */ /* 0x000fe40000000007 */
[----:B------:R-:W-:Y:S02]  /*8a70*/  PRMT R9, R13, 0x7610, R9 ;  /* 0x000076100d097816 */ /* 0x000fe40000000009 */
.L_x_1270:
[----:B------:R-:W-:Y:S05]  /*8a80*/  BSYNC B1 ;  /* 0x0000000000017941 */ /* 0x000fea0003800000 */
.L_x_1269:
[----:B------:R-:W-:Y:S01]  /*8a90*/  ISETP.GE.U32.AND P1, PT, R5, c[0x0][0x168], PT ;  /* 0x00005a0005007a0c */ /* 0x000fe20003f26070 */
[----:B------:R-:W-:-:S12]  /*8aa0*/  BSSY B1, `(.L_x_1273) ;  /* 0x0000012000017945 */ /* 0x000fd80003800000 */
[----:B------:R-:W-:Y:S05]  /*8ab0*/  @P1 BRA `(.L_x_1274) ;  /* 0x0000010000001947 */ /* 0x000fea0003800000 */
[----:B------:R-:W-:-:S05]  /*8ac0*/  IMAD.WIDE.U32 R10, R5, 0x2, R14 ;  /* 0x00000002050a7825 */ /* 0x000fca00078e000e */
[----:B------:R0:W5:Y:S01]  /*8ad0*/  LDG.E.U16 R19, [R10.64] ;  /* 0x000000240a137981 */ /* 0x000162000c1e1500 */
[----:B------:R-:W-:-:S04]  /*8ae0*/  IADD3 R13, R5, c[0x0][0x170], RZ ;  /* 0x00005c00050d7a10 */ /* 0x000fc80007ffe0ff */
[----:B------:R-:W-:-:S13]  /*8af0*/  ISETP.GE.U32.AND P0, PT, R13, c[0x0][0x168], PT ;  /* 0x00005a000d007a0c */ /* 0x000fda0003f06070 */
[----:B------:R-:W-:Y:S05]  /*8b00*/  @P0 BRA `(.L_x_1274) ;  /* 0x000000b000000947 */ /* 0x000fea0003800000 */
[----:B0-----:R-:W-:-:S05]  /*8b10*/  IMAD.WIDE.U32 R10, R13, 0x2, R14 ;  /* 0x000000020d0a7825 */ /* 0x001fca00078e000e */
[----:B------:R0:W5:Y:S01]  /*8b20*/  LDG.E.U16 R8, [R10.64] ;  /* 0x000000240a087981 */ /* 0x000162000c1e1500 */
[----:B------:R-:W-:-:S04]  /*8b30*/  IADD3 R13, R13, c[0x0][0x170], RZ ;  /* 0x00005c000d0d7a10 */ /* 0x000fc80007ffe0ff */
[----:B------:R-:W-:-:S13]  /*8b40*/  ISETP.GE.U32.AND P0, PT, R13, c[0x0][0x168], PT ;  /* 0x00005a000d007a0c */ /* 0x000fda0003f06070 */
[----:B------:R-:W-:Y:S05]  /*8b50*/  @P0 BRA `(.L_x_1274) ;  /* 0x0000006000000947 */ /* 0x000fea0003800000 */
[C---:B0-----:R-:W-:Y:S01]  /*8b60*/  IADD3 R11, R13.reuse, c[0x0][0x170], RZ ;  /* 0x00005c000d0b7a10 */ /* 0x041fe20007ffe0ff */
[----:B------:R-:W-:-:S03]  /*8b70*/  IMAD.WIDE.U32 R6, R13, 0x2, R14 ;  /* 0x000000020d067825 */ /* 0x000fc600078e000e */
[----:B------:R-:W-:-:S03]  /*8b80*/  ISETP.GE.U32.AND P0, PT, R11, c[0x0][0x168], PT ;  /* 0x00005a000b007a0c */ /* 0x000fc60003f06070 */
[----:B------:R0:W5:Y:S10]  /*8b90*/  LDG.E.U16 R7, [R6.64] ;  /* 0x0000002406077981 */ /* 0x000174000c1e1500 */
[----:B------:R-:W-:-:S05]  /*8ba0*/  @!P0 IMAD.WIDE.U32 R14, R11, 0x2, R14 ;  /* 0x000000020b0e8825 */ /* 0x000fca00078e000e */
[----:B------:R0:W5:Y:S02]  /*8bb0*/  @!P0 LDG.E.U16 R9, [R14.64] ;  /* 0x000000240e098981 */ /* 0x000164000c1e1500 */
.L_x_1274:
[----:B0-----:R-:W-:Y:S05]  /*8bc0*/  BSYNC B1 ;  /* 0x0000000000017941 */ /* 0x001fea0003800000 */
.L_x_1273:
        /* <DEDUP_REMOVED lines=16> */
.L_x_1276:
[----:B------:R-:W-:Y:S05]  /*8cd0*/  BSYNC B1 ;  /* 0x0000000000017941 */ /* 0x000fea0003800000 */
.L_x_1275:
[----:B------:R-:W-:-:S04]  /*8ce0*/  IADD3 R3, R2, R3, R0 ;  /* 0x0000000302037210 */ /* 0x000fc80007ffe000 */
[----:B------:R-:W-:-:S04]  /*8cf0*/  IADD3 R3, R3, R4, RZ ;  /* 0x0000000403037210 */ /* 0x000fc80007ffe0ff */
[----:B-----5:R-:W-:Y:S02]  /*8d00*/  PRMT R7, R3, 0x7610, R7 ;  /* 0x0000761003077816 */ /* 0x020fe40000000007 */
.L_x_1228:
[----:B------:R-:W-:Y:S05]  /*8d10*/  BSYNC B0 ;  /* 0x0000000000007941 */ /* 0x000fea0003800000 */
.L_x_1227:
[----:B------:R-:W-:-:S13]  /*8d20*/  ISETP.NE.AND P0, PT, RZ, c[0x0][0x180], PT ;  /* 0x00006000ff007a0c */ /* 0x000fda0003f05270 */
[----:B------:R-:W-:Y:S05]  /*8d30*/  @!P0 BRA `(.L_x_1277) ;  /* 0x0000016000008947 */ /* 0x000fea0003800000 */
[----:B-----5:R-:W-:Y:S01]  /*8d40*/  IMAD R0, R20, c[0x0][0x0], R23 ;  /* 0x0000000014007a24 */ /* 0x020fe200078e0217 */
[----:B------:R-:W-:Y:S02]  /*8d50*/  ULDC UR4, c[0x0][0x4] ;  /* 0x0000010000047ab9 */ /* 0x000fe40000000800 */
[----:B------:R-:W-:Y:S01]  /*8d60*/  USHF.R.U32.HI UR4, URZ, 0x1, UR4 ;  /* 0x000000013f047899 */ /* 0x000fe20008011604 */
[C---:B------:R-:W-:Y:S01]  /*8d70*/  IMAD.SHL.U32 R2, R0.reuse, 0x2, RZ ;  /* 0x0000000200027824 */ /* 0x040fe200078e00ff */
[----:B------:R-:W-:-:S04]  /*8d80*/  LEA R0, R0, 0x10, 0x1 ;  /* 0x0000001000007811 */ /* 0x000fc800078e08ff */
[----:B------:R0:W-:Y:S01]  /*8d90*/  STS.U16 [R2+0x10], R7 ;  /* 0x0000100702007388 */ /* 0x0001e20000000400 */
[----:B------:R-:W-:-:S13]  /*8da0*/  ISETP.NE.AND P0, PT, RZ, UR4, PT ;  /* 0x00000004ff007c0c */ /* 0x000fda000bf05270 */
[----:B------:R-:W-:Y:S05]  /*8db0*/  @!P0 BRA `(.L_x_1277) ;  /* 0x000000e000008947 */ /* 0x000fea0003800000 */
[----:B0-----:R-:W-:-:S04]  /*8dc0*/  MOV R3, UR4 ;  /* 0x0000000400037c02 */ /* 0x001fc80008000f00 */
.L_x_1278:
[----:B------:R-:W-:Y:S01]  /*8dd0*/  IADD3 R2, R20, R3, RZ ;  /* 0x0000000314027210 */ /* 0x000fe20007ffe0ff */
[----:B------:R-:W-:Y:S01]  /*8de0*/  BAR.SYNC.DEFER_BLOCKING 0x0 ;  /* 0x0000000000007b1d */ /* 0x000fe20000010000 */
[----:B------:R-:W-:Y:S02]  /*8df0*/  ISETP.GT.AND P1, PT, R3, 0x1, PT ;  /* 0x000000010300780c */ /* 0x000fe40003f24270 */
[----:B------:R-:W-:-:S04]  /*8e00*/  ISETP.GE.U32.AND P0, PT, R2, c[0x0][0x4], PT ;  /* 0x0000010002007a0c */ /* 0x000fc80003f06070 */
[----:B------:R-:W-:Y:S02]  /*8e10*/  ISETP.GE.U32.OR P0, PT, R20, R3, P0 ;  /* 0x000000031400720c */ /* 0x000fe40000706470 */
[----:B------:R-:W-:-:S11]  /*8e20*/  SHF.R.S32.HI R3, RZ, 0x1, R3 ;  /* 0x00000001ff037819 */ /* 0x000fd60000011403 */
[----:B------:R-:W-:-:S04]  /*8e30*/  @!P0 IMAD R2, R2, c[0x0][0x0], R23 ;  /* 0x0000000002028a24 */ /* 0x000fc800078e0217 */
[----:B------:R-:W-:-:S06]  /*8e40*/  @!P0 IMAD.SHL.U32 R2, R2, 0x2, RZ ;  /* 0x0000000202028824 */ /* 0x000fcc00078e00ff */
[----:B0-----:R-:W0:Y:S02]  /*8e50*/  @!P0 LDS.U16 R2, [R2+0x10] ;  /* 0x0000100002028984 */ /* 0x001e240000000400 */
[----:B0-----:R-:W-:-:S04]  /*8e60*/  @!P0 IADD3 R5, R7, R2, RZ ;  /* 0x0000000207058210 */ /* 0x001fc80007ffe0ff */
[----:B------:R-:W-:Y:S01]  /*8e70*/  @!P0 PRMT R7, R5, 0x7610, R7 ;  /* 0x0000761005078816 */ /* 0x000fe20000000007 */
[----:B------:R0:W-:Y:S01]  /*8e80*/  @!P0 STS.U16 [R0], R5 ;  /* 0x0000000500008388 */ /* 0x0001e20000000400 */
[----:B------:R-:W-:Y:S05]  /*8e90*/  @P1 BRA `(.L_x_1278) ;  /* 0xffffff3000001947 */ /* 0x000fea000383ffff */
.L_x_1277:
        /* <DEDUP_REMOVED lines=8> */
[C---:B------:R-:W-:Y:S02]  /*8f20*/  SHF.L.U32 R6, R3.reuse, 0x1, RZ ;  /* 0x0000000103067819 */ /* 0x040fe400000006ff */
[----:B------:R-:W-:Y:S01]  /*8f30*/  SHF.R.S32.HI R2, RZ, 0x1, R0 ;  /* 0x00000001ff027819 */ /* 0x000fe20000011400 */
[----:B------:R-:W-:Y:S01]  /*8f40*/  HFMA2.MMA R0, -RZ, RZ, 0, 1.9073486328125e-06 ;  /* 0x00000020ff007435 */ /* 0x000fe200000001ff */
[----:B------:R-:W-:Y:S01]  /*8f50*/  LEA R4, R3, 0x10, 0x1 ;  /* 0x0000001003047811 */ /* 0x000fe200078e08ff */
[----:B------:R0:W-:Y:S01]  /*8f60*/  STS.U16 [R6+0x10], R7 ;  /* 0x0000100706007388 */ /* 0x0001e20000000400 */
[----:B------:R-:W-:-:S13]  /*8f70*/  ISETP.GE.AND P0, PT, R2, 0x20, PT ;  /* 0x000000200200780c */ /* 0x000fda0003f06270 */
[----:B0-----:R-:W-:Y:S05]  /*8f80*/  @!P0 BRA `(.L_x_1280) ;  /* 0x000000d000008947 */ /* 0x001fea0003800000 */
.L_x_1281:
[----:B------:R-:W-:Y:S01]  /*8f90*/  IMAD.IADD R0, R23, 0x1, R2 ;  /* 0x0000000117007824 */ /* 0x000fe200078e0202 */
[----:B------:R-:W-:Y:S04]  /*8fa0*/  BAR.SYNC.DEFER_BLOCKING 0x0 ;  /* 0x0000000000007b1d */ /* 0x000fe80000010000 */
[----:B------:R-:W-:-:S04]  /*8fb0*/  ISETP.GE.U32.AND P0, PT, R0, c[0x0][0x0], PT ;  /* 0x0000000000007a0c */ /* 0x000fc80003f06070 */
[----:B------:R-:W-:-:S13]  /*8fc0*/  ISETP.GE.U32.OR P0, PT, R23, R2, P0 ;  /* 0x000000021700720c */ /* 0x000fda0000706470 */
[----:B------:R-:W-:Y:S02]  /*8fd0*/  @!P0 LEA R0, R2, R4, 0x1 ;  /* 0x0000000402008211 */ /* 0x000fe400078e08ff */
[----:B------:R-:W-:-:S04]  /*8fe0*/  SHF.R.S32.HI R2, RZ, 0x1, R2 ;  /* 0x00000001ff027819 */ /* 0x000fc80000011402 */
[----:B0-----:R-:W0:Y:S01]  /*8ff0*/  @!P0 LDS.U16 R0, [R0] ;  /* 0x0000000000008984 */ /* 0x001e220000000400 */
[----:B------:R-:W-:Y:S02]  /*9000*/  ISETP.GE.AND P1, PT, R2, 0x20, PT ;  /* 0x000000200200780c */ /* 0x000fe40003f26270 */
[----:B0-----:R-:W-:-:S04]  /*9010*/  @!P0 IADD3 R3, R7, R0, RZ ;  /* 0x0000000007038210 */ /* 0x001fc80007ffe0ff */
[----:B------:R-:W-:Y:S01]  /*9020*/  @!P0 PRMT R7, R3, 0x7610, R7 ;  /* 0x0000761003078816 */ /* 0x000fe20000000007 */
[----:B------:R0:W-:Y:S06]  /*9030*/  @!P0 STS.U16 [R4], R3 ;  /* 0x0000000304008388 */ /* 0x0001ec0000000400 */
[----:B------:R-:W-:Y:S05]  /*9040*/  @P1 BRA `(.L_x_1281) ;  /* 0xffffff4000001947 */ /* 0x000fea000383ffff */
[----:B------:R-:W-:-:S04]  /*9050*/  IMAD.MOV.U32 R0, RZ, RZ, 0x20 ;  /* 0x00000020ff007424 */ /* 0x000fc800078e00ff */
.L_x_1280:
[----:B------:R-:W-:Y:S01]  /*9060*/  BAR.SYNC.DEFER_BLOCKING 0x0 ;  /* 0x0000000000007b1d */ /* 0x000fe20000010000 */
[----:B------:R-:W-:-:S13]  /*9070*/  ISETP.GE.AND P0, PT, R0, 0x2, PT ;  /* 0x000000020000780c */ /* 0x000fda0003f06270 */
[----:B------:R-:W-:Y:S05]  /*9080*/  @!P0 BRA `(.L_x_1279) ;  /* 0x0000007000008947 */ /* 0x000fea0003800000 */
[----:B0-----:R-:W-:Y:S02]  /*9090*/  MOV R3, 0x1 ;  /* 0x0000000100037802 */ /* 0x001fe40000000f00 */
.L_x_1282:
[----:B------:R-:W-:-:S06]  /*90a0*/  PRMT R2, R7, 0x9910, RZ ;  /* 0x0000991007027816 */ /* 0x000fcc00000000ff */
[----:B------:R0:W1:Y:S02]  /*90b0*/  SHFL.DOWN PT, R2, R2, R3, 0x1f ;  /* 0x08001f0302027589 */ /* 0x00006400000e0000 */
[----:B0-----:R-:W-:-:S04]  /*90c0*/  SHF.L.U32 R3, R3, 0x1, RZ ;  /* 0x0000000103037819 */ /* 0x001fc800000006ff */
[----:B------:R-:W-:Y:S01]  /*90d0*/  ISETP.GE.AND P0, PT, R3, R0, PT ;  /* 0x000000000300720c */ /* 0x000fe20003f06270 */
[----:B-1----:R-:W-:-:S12]  /*90e0*/  IMAD.IADD R7, R2, 0x1, R7 ;  /* 0x0000000102077824 */ /* 0x002fd800078e0207 */
[----:B------:R-:W-:Y:S05]  /*90f0*/  @!P0 BRA `(.L_x_1282) ;  /* 0xffffffa000008947 */ /* 0x000fea000383ffff */
.L_x_1279:
[----:B------:R-:W-:Y:S01]  /*9100*/  ISETP.NE.AND P1, PT, RZ, c[0x0][0x338], PT ;  /* 0x0000ce00ff007a0c */ /* 0x000fe20003f25270 */
[----:B------:R-:W-:-:S12]  /*9110*/  HFMA2.MMA R18, -RZ, RZ, 0, 0 ;  /* 0x00000000ff127435 */ /* 0x000fd800000001ff */
[----:B------:R-:W-:Y:S05]  /*9120*/  @!P1 BRA `(.L_x_1283) ;  /* 0x00000c7000009947 */ /* 0x000fea0003800000 */
[----:B------:R-:W-:Y:S01]  /*9130*/  MOV R16, RZ ;  /* 0x000000ff00107202 */ /* 0x000fe20000000f00 */
[----:B-----5:R-:W-:-:S04]  /*9140*/  IMAD.MOV.U32 R0, RZ, RZ, 0x1 ;  /* 0x00000001ff007424 */ /* 0x020fc800078e00ff */
[----:B------:R-:W-:Y:S01]  /*9150*/  IMAD.HI.U32 R2, R17, c[0x0][0x340], R16 ;  /* 0x0000d00011027a27 */ /* 0x000fe200078e0010 */
[----:B------:R-:W-:-:S04]  /*9160*/  ISETP.NE.AND P0, PT, R0, c[0x0][0x338], PT ;  /* 0x0000ce0000007a0c */ /* 0x000fc80003f05270 */
[----:B0-----:R-:W-:-:S04]  /*9170*/  SHF.R.U32.HI R3, RZ, c[0x0][0x344], R2 ;  /* 0x0000d100ff037a19 */ /* 0x001fc80000011602 */
        /* <DEDUP_REMOVED lines=194> */
.L_x_1283:
[----:B------:R-:W-:Y:S01]  /*9da0*/  ISETP.NE.U32.AND P0, PT, RZ, c[0x0][0x548], PT ;  /* 0x00015200ff007a0c */ /* 0x000fe20003f05070 */
[----:B0----5:R-:W-:Y:S01]  /*9db0*/  CS2R R2, SRZ ;  /* 0x0000000000027805 */ /* 0x021fe2000001ff00 */
        /* <DEDUP_REMOVED lines=213> */
.L_x_1285:
        /* <DEDUP_REMOVED lines=11> */
.L_x_1287:
[----:B------:R-:W-:Y:S05]  /*abc0*/  BSYNC B0 ;  /* 0x0000000000007941 */ /* 0x000fea0003800000 */
.L_x_1286:
[----:B------:R-:W-:-:S04]  /*abd0*/  PRMT R4, R4, 0x9910, RZ ;  /* 0x0000991004047816 */ /* 0x000fc800000000ff */
[----:B------:R-:W-:-:S04]  /*abe0*/  ISETP.NE.AND P1, PT, R4, RZ, PT ;  /* 0x000000ff0400720c */ /* 0x000fc80003f25270 */
[----:B------:R-:W-:-:S09]  /*abf0*/  ISETP.NE.OR P0, PT, RZ, c[0x0][0x17c], !P1 ;  /* 0x00005f00ff007a0c */ /* 0x000fd20004f05670 */
[----:B------:R-:W0:Y:S02]  /*ac00*/  @P1 S2R R5, SR_CTAID.Y ;  /* 0x0000000000051919 */ /* 0x000e240000002600 */
[----:B0-----:R-:W-:Y:S02]  /*ac10*/  @P1 IMAD R4, R0, c[0x0][0x10], R5 ;  /* 0x0000040000041a24 */ /* 0x001fe400078e0205 */
[----:B------:R-:W-:Y:S02]  /*ac20*/  @P1 IMAD.MOV.U32 R5, RZ, RZ, 0x2 ;  /* 0x00000002ff051424 */ /* 0x000fe400078e00ff */
[----:B------:R-:W-:Y:S01]  /*ac30*/  @!P0 IMAD R4, R4, c[0x0][0x0], R23 ;  /* 0x0000000004048a24 */ /* 0x000fe200078e0217 */
[----:B------:R-:W-:-:S03]  /*ac40*/  LOP3.LUT P0, RZ, R23, R20, RZ, 0xfc, !PT ;  /* 0x0000001417ff7212 */ /* 0x000fc6000780fcff */
[----:B------:R-:W-:-:S05]  /*ac50*/  @P1 IMAD.WIDE.U32 R4, R4, R5, c[0x0][0x550] ;  /* 0x0001540004041625 */ /* 0x000fca00078e0005 */
[----:B------:R0:W-:Y:S01]  /*ac60*/  @P1 STG.E.U16 [R4.64], R7 ;  /* 0x0000000704001986 */ /* 0x0001e2000c101524 */
        /* <DEDUP_REMOVED lines=30> */
.L_x_1289:
[----:B------:R-:W-:Y:S05]  /*ae50*/  BSYNC B0 ;  /* 0x0000000000007941 */ /* 0x000fea0003800000 */
.L_x_1288:
[----:B------:R-:W-:Y:S06]  /*ae60*/  BAR.SYNC.DEFER_BLOCKING 0x0 ;  /* 0x0000000000007b1d */ /* 0x000fec0000010000 */
[----:B0-----:R-:W0:Y:S02]  /*ae70*/  LDS.U8 R4, [RZ] ;  /* 0x00000000ff047984 */ /* 0x001e240000000000 */
[----:B0-----:R-:W-:Y:S02]  /*ae80*/  ISETP.NE.AND P0, PT, R4, RZ, PT ;  /* 0x000000ff0400720c */ /* 0x001fe40003f05270 */
[----:B------:R-:W-:-:S05]  /*ae90*/  IADD3 R4, P2, R16, c[0x0][0x538], RZ ;  /* 0x00014e0010047a10 */ /* 0x000fca0007f5e0ff */
[----:B------:R-:W-:-:S06]  /*aea0*/  IMAD.X R5, RZ, RZ, c[0x0][0x53c], P2 ;  /* 0x00014f00ff057624 */ /* 0x000fcc00010e06ff */
[----:B------:R-:W-:Y:S05]  /*aeb0*/  @!P0 EXIT ;  /* 0x000000000000894d */ /* 0x000fea0003800000 */
[----:B------:R-:W-:Y:S01]  /*aec0*/  ISETP.NE.AND P0, PT, RZ, c[0x0][0x17c], PT ;  /* 0x00005f00ff007a0c */ /* 0x000fe20003f05270 */
[----:B------:R-:W-:Y:S01]  /*aed0*/  @!PT LDS RZ, [RZ] ;  /* 0x00000000fffff984 */ /* 0x000fe20000000800 */
[----:B------:R-:W-:Y:S01]  /*aee0*/  @!PT LDS RZ, [RZ] ;  /* 0x00000000fffff984 */ /* 0x000fe20000000800 */
[----:B------:R-:W-:Y:S01]  /*aef0*/  @!PT LDS RZ, [RZ] ;  /* 0x00000000fffff984 */ /* 0x000fe20000000800 */
[----:B------:R-:W-:Y:S01]  /*af00*/  @!PT LDS RZ, [RZ] ;  /* 0x00000000fffff984 */ /* 0x000fe20000000800 */
[----:B------:R-:W-:Y:S06]  /*af10*/  MEMBAR.SC.GPU ;  /* 0x0000000000007992 */ /* 0x000fec0000002000 */
[----:B------:R-:W-:Y:S01]  /*af20*/  ULDC.U16 UR4, c[0x0][0x162] ;  /* 0x0000588000047ab9 */ /* 0x000fe20000000400 */
[----:B------:R-:W-:Y:S01]  /*af30*/  BSSY B0, `(.L_x_1290) ;  /* 0x0000020000007945 */ /* 0x000fe20003800000 */
[----:B------:R-:W-:Y:S01]  /*af40*/  MOV R7, UR4 ;  /* 0x0000000400077c02 */ /* 0x000fe20008000f00 */
[----:B------:R-:W-:-:S00]  /*af50*/  ERRBAR ;  /* 0x00000000000079ab */ /* 0x000fc00000000000 */
[----:B------:R-:W-:-:S05]  /*af60*/  CCTL.IVALL ;  /* 0x00000000ff00798f */ /* 0x000fca0002000000 */
[----:B------:R-:W-:Y:S05]  /*af70*/  @!P0 BRA `(.L_x_1291) ;  /* 0x000000f000008947 */ /* 0x000fea0003800000 */
[----:B------:R-:W-:Y:S01]  /*af80*/  IMAD R11, R20, c[0x0][0x0], R23 ;  /* 0x00000000140b7a24 */ /* 0x000fe200078e0217 */
[----:B------:R-:W-:Y:S04]  /*af90*/  BSSY B1, `(.L_x_1292) ;  /* 0x000000c000017945 */ /* 0x000fe80003800000 */
[----:B------:R-:W-:-:S13]  /*afa0*/  ISETP.GE.U32.AND P0, PT, R11, c[0x0][0x178], PT ;  /* 0x00005e000b007a0c */ /* 0x000fda0003f06070 */
[----:B------:R-:W-:Y:S05]  /*afb0*/  @P0 BRA `(.L_x_1293) ;  /* 0x0000009000000947 */ /* 0x000fea0003800000 */
.L_x_1294:
[----:B------:R-:W-:Y:S01]  /*afc0*/  HFMA2.MMA R9, -RZ, RZ, 0, 1.1920928955078125e-07 ;  /* 0x00000002ff097435 */ /* 0x000fe200000001ff */
[----:B------:R-:W-:-:S09]  /*afd0*/  IMAD R8, R0, c[0x0][0x10], R11 ;  /* 0x0000040000087a24 */ /* 0x000fd200078e020b */
[----:B------:R-:W-:-:S06]  /*afe0*/  IMAD.WIDE.U32 R8, R8, R9, c[0x0][0x550] ;  /* 0x0001540008087625 */ /* 0x000fcc00078e0009 */
[----:B------:R-:W2:Y:S01]  /*aff0*/  LDG.E.U16 R8, [R8.64] ;  /* 0x0000002408087981 */ /* 0x000ea2000c1e1500 */
[----:B------:R-:W-:-:S04]  /*b000*/  IMAD.MOV.U32 R10, RZ, RZ, c[0x0][0x0] ;  /* 0x00000000ff0a7624 */ /* 0x000fc800078e00ff */
[----:B------:R-:W-:-:S05]  /*b010*/  IMAD R11, R10, c[0x0][0x4], R11 ;  /* 0x000001000a0b7a24 */ /* 0x000fca00078e020b */
[----:B------:R-:W-:Y:S02]  /*b020*/  ISETP.GE.U32.AND P0, PT, R11, c[0x0][0x178], PT ;  /* 0x00005e000b007a0c */ /* 0x000fe40003f06070 */
[----:B--2---:R-:W-:-:S11]  /*b030*/  IADD3 R7, R8, R7, RZ ;  /* 0x0000000708077210 */ /* 0x004fd60007ffe0ff */
[----:B------:R-:W-:Y:S05]  /*b040*/  @!P0 BRA `(.L_x_1294) ;  /* 0xffffff7000008947 */ /* 0x000fea000383ffff */
.L_x_1293:
[----:B------:R-:W-:Y:S05]  /*b050*/  BSYNC B1 ;  /* 0x0000000000017941 */ /* 0x000fea0003800000 */
.L_x_1292:
[----:B------:R-:W-:Y:S05]  /*b060*/  BRA `(.L_x_1295) ;  /* 0x000000c000007947 */ /* 0x000fea0003800000 */
.L_x_1291:
[----:B------:R-:W-:-:S13]  /*b070*/  ISETP.GE.U32.AND P0, PT, R20, c[0x0][0x178], PT ;  /* 0x00005e0014007a0c */ /* 0x000fda0003f06070 */
[----:B------:R-:W-:Y:S05]  /*b080*/  @P0 BRA `(.L_x_1295) ;  /* 0x000000a000000947 */ /* 0x000fea0003800000 */
[----:B------:R-:W-:-:S05]  /*b090*/  MOV R11, R20 ;  /* 0x00000014000b7202 */ /* 0x000fca0000000f00 */
.L_x_1296:
[----:B------:R-:W-:Y:S02]  /*b0a0*/  IMAD R8, R0, c[0x0][0x10], R11 ;  /* 0x0000040000087a24 */ /* 0x000fe400078e020b */
[----:B------:R-:W-:Y:S02]  /*b0b0*/  IMAD.MOV.U32 R9, RZ, RZ, 0x2 ;  /* 0x00000002ff097424 */ /* 0x000fe400078e00ff */
[----:B------:R-:W-:-:S04]  /*b0c0*/  IMAD R8, R8, c[0x0][0x0], R23 ;  /* 0x0000000008087a24 */ /* 0x000fc800078e0217 */
[----:B------:R-:W-:-:S06]  /*b0d0*/  IMAD.WIDE.U32 R8, R8, R9, c[0x0][0x550] ;  /* 0x0001540008087625 */ /* 0x000fcc00078e0009 */
[----:B------:R-:W2:Y:S01]  /*b0e0*/  LDG.E.U16 R8, [R8.64] ;  /* 0x0000002408087981 */ /* 0x000ea2000c1e1500 */
[----:B------:R-:W-:-:S04]  /*b0f0*/  IADD3 R11, R11, c[0x0][0x4], RZ ;  /* 0x000001000b0b7a10 */ /* 0x000fc80007ffe0ff */
[----:B------:R-:W-:Y:S02]  /*b100*/  ISETP.GE.U32.AND P0, PT, R11, c[0x0][0x178], PT ;  /* 0x00005e000b007a0c */ /* 0x000fe40003f06070 */
[----:B--2---:R-:W-:-:S11]  /*b110*/  IADD3 R7, R8, R7, RZ ;  /* 0x0000000708077210 */ /* 0x004fd60007ffe0ff */
[----:B------:R-:W-:Y:S05]  /*b120*/  @!P0 BRA `(.L_x_1296) ;  /* 0xffffff7000008947 */ /* 0x000fea000383ffff */
.L_x_1295:
[----:B------:R-:W-:Y:S05]  /*b130*/  BSYNC B0 ;  /* 0x0000000000007941 */ /* 0x000fea0003800000 */
.L_x_1290:
[----:B------:R-:W-:Y:S01]  /*b140*/  IMAD R0, R20, c[0x0][0x0], R23 ;  /* 0x0000000014007a24 */ /* 0x000fe200078e0217 */
[----:B------:R-:W-:Y:S01]  /*b150*/  ULDC UR4, c[0x0][0x4] ;  /* 0x0000010000047ab9 */ /* 0x000fe20000000800 */
[----:B------:R-:W-:Y:S01]  /*b160*/  ISETP.NE.AND P2, PT, RZ, c[0x0][0x17c], PT ;  /* 0x00005f00ff007a0c */ /* 0x000fe20003f45270 */
[----:B------:R-:W-:Y:S02]  /*b170*/  USHF.R.U32.HI UR4, URZ, 0x1, UR4 ;  /* 0x000000013f047899 */ /* 0x000fe40008011604 */
[C---:B------:R-:W-:Y:S02]  /*b180*/  SHF.L.U32 R8, R0.reuse, 0x1, RZ ;  /* 0x0000000100087819 */ /* 0x040fe400000006ff */
[----:B------:R-:W-:Y:S02]  /*b190*/  LEA R10, R0, 0x10, 0x1 ;  /* 0x00000010000a7811 */ /* 0x000fe400078e08ff */
[----:B------:R-:W-:Y:S01]  /*b1a0*/  ISETP.NE.AND P0, PT, RZ, UR4, PT ;  /* 0x00000004ff007c0c */ /* 0x000fe2000bf05270 */
[----:B------:R0:W-:-:S12]  /*b1b0*/  STS.U16 [R8+0x10], R7 ;  /* 0x0000100708007388 */ /* 0x0001d80000000400 */
[----:B------:R-:W-:Y:S05]  /*b1c0*/  @!P0 BRA `(.L_x_1297) ;  /* 0x000000e000008947 */ /* 0x000fea0003800000 */
[----:B0-----:R-:W-:-:S05]  /*b1d0*/  IMAD.U32 R9, RZ, RZ, UR4 ;  /* 0x00000004ff097e24 */ /* 0x001fca000f8e00ff */
.L_x_1298:
[----:B0-----:R-:W-:Y:S01]  /*b1e0*/  IADD3 R0, R20, R9, RZ ;  /* 0x0000000914007210 */ /* 0x001fe20007ffe0ff */
[----:B------:R-:W-:Y:S01]  /*b1f0*/  BAR.SYNC.DEFER_BLOCKING 0x0 ;  /* 0x0000000000007b1d */ /* 0x000fe20000010000 */
[----:B------:R-:W-:Y:S02]  /*b200*/  ISETP.GT.AND P3, PT, R9, 0x1, PT ;  /* 0x000000010900780c */ /* 0x000fe40003f64270 */
[----:B------:R-:W-:-:S04]  /*b210*/  ISETP.GE.U32.AND P0, PT, R0, c[0x0][0x4], PT ;  /* 0x0000010000007a0c */ /* 0x000fc80003f06070 */
[----:B------:R-:W-:Y:S02]  /*b220*/  ISETP.GE.U32.OR P0, PT, R20, R9, P0 ;  /* 0x000000091400720c */ /* 0x000fe40000706470 */
[----:B------:R-:W-:-:S11]  /*b230*/  SHF.R.S32.HI R9, RZ, 0x1, R9 ;  /* 0x00000001ff097819 */ /* 0x000fd60000011409 */
[----:B------:R-:W-:-:S05]  /*b240*/  @!P0 IMAD R0, R0, c[0x0][0x0], R23 ;  /* 0x0000000000008a24 */ /* 0x000fca00078e0217 */
[----:B------:R-:W-:-:S05]  /*b250*/  @!P0 SHF.L.U32 R8, R0, 0x1, RZ ;  /* 0x0000000100088819 */ /* 0x000fca00000006ff */
[----:B------:R-:W0:Y:S02]  /*b260*/  @!P0 LDS.U16 R0, [R8+0x10] ;  /* 0x0000100008008984 */ /* 0x000e240000000400 */
[----:B0-----:R-:W-:-:S05]  /*b270*/  @!P0 IMAD.IADD R0, R7, 0x1, R0 ;  /* 0x0000000107008824 */ /* 0x001fca00078e0200 */
[----:B------:R0:W-:Y:S01]  /*b280*/  @!P0 STS.U16 [R10], R0 ;  /* 0x000000000a008388 */ /* 0x0001e20000000400 */
[----:B------:R-:W-:Y:S01]  /*b290*/  @!P0 PRMT R7, R0, 0x7610, R7 ;  /* 0x0000761000078816 */ /* 0x000fe20000000007 */
[----:B------:R-:W-:Y:S05]  /*b2a0*/  @P3 BRA `(.L_x_1298) ;  /* 0xffffff3000003947 */ /* 0x000fea000383ffff */
.L_x_1297:
[----:B0-----:R-:W-:Y:S05]  /*b2b0*/  @!P2 BRA `(.L_x_1299) ;  /* 0x000002200000a947 */ /* 0x001fea0003800000 */
[----:B------:R-:W-:Y:S02]  /*b2c0*/  MOV R8, c[0x0][0x0] ;  /* 0x0000000000087a02 */ /* 0x000fe40000000f00 */
[----:B------:R-:W-:Y:S02]  /*b2d0*/  MOV R0, c[0x0][0x0] ;  /* 0x0000000000007a02 */ /* 0x000fe40000000f00 */
[----:B------:R-:W-:-:S13]  /*b2e0*/  ISETP.GT.AND P0, PT, R8, 0x20, PT ;  /* 0x000000200800780c */ /* 0x000fda0003f04270 */
[----:B------:R-:W-:Y:S05]  /*b2f0*/  @!P0 BRA `(.L_x_1300) ;  /* 0x0000014000008947 */ /* 0x000fea0003800000 */
[----:B------:R-:W-:Y:S01]  /*b300*/  LEA.HI R8, R8, c[0x0][0x0], RZ, 0x1 ;  /* 0x0000000008087a11 */ /* 0x000fe200078f08ff */
[----:B------:R0:W-:Y:S01]  /*b310*/  STS.U16 [R10], R7 ;  /* 0x000000070a007388 */ /* 0x0001e20000000400 */
[----:B------:R-:W-:Y:S02]  /*b320*/  IMAD.MOV.U32 R0, RZ, RZ, 0x20 ;  /* 0x00000020ff007424 */ /* 0x000fe400078e00ff */
[----:B------:R-:W-:-:S04]  /*b330*/  SHF.R.S32.HI R8, RZ, 0x1, R8 ;  /* 0x00000001ff087819 */ /* 0x000fc80000011408 */
[----:B------:R-:W-:-:S13]  /*b340*/  ISETP.GE.AND P0, PT, R8, 0x20, PT ;  /* 0x000000200800780c */ /* 0x000fda0003f06270 */
[----:B------:R-:W-:Y:S05]  /*b350*/  @!P0 BRA `(.L_x_1300) ;  /* 0x000000e000008947 */ /* 0x000fea0003800000 */
[----:B0-----:R-:W-:-:S04]  /*b360*/  MOV R0, R8 ;  /* 0x0000000800007202 */ /* 0x001fc80000000f00 */
.L_x_1301:
[----:B------:R-:W-:Y:S01]  /*b370*/  IADD3 R8, R23, R0, RZ ;  /* 0x0000000017087210 */ /* 0x000fe20007ffe0ff */
[----:B------:R-:W-:Y:S03]  /*b380*/  BAR.SYNC.DEFER_BLOCKING 0x0 ;  /* 0x0000000000007b1d */ /* 0x000fe60000010000 */
[----:B------:R-:W-:-:S04]  /*b390*/  ISETP.GE.U32.AND P0, PT, R8, c[0x0][0x0], PT ;  /* 0x0000000008007a0c */ /* 0x000fc80003f06070 */
[----:B------:R-:W-:-:S13]  /*b3a0*/  ISETP.GE.U32.OR P0, PT, R23, R0, P0 ;  /* 0x000000001700720c */ /* 0x000fda0000706470 */
[----:B------:R-:W-:Y:S01]  /*b3b0*/  @!P0 IMAD R8, R0, 0x2, R10 ;  /* 0x0000000200088824 */ /* 0x000fe200078e020a */
[----:B------:R-:W-:-:S04]  /*b3c0*/  SHF.R.S32.HI R0, RZ, 0x1, R0 ;  /* 0x00000001ff007819 */ /* 0x000fc80000011400 */
[----:B------:R-:W-:Y:S01]  /*b3d0*/  ISETP.GE.AND P2, PT, R0, 0x20, PT ;  /* 0x000000200000780c */ /* 0x000fe20003f46270 */
[----:B0-----:R-:W0:Y:S02]  /*b3e0*/  @!P0 LDS.U16 R8, [R8] ;  /* 0x0000000008088984 */ /* 0x001e240000000400 */
[----:B0-----:R-:W-:-:S04]  /*b3f0*/  @!P0 IADD3 R9, R7, R8, RZ ;  /* 0x0000000807098210 */ /* 0x001fc80007ffe0ff */
[----:B------:R-:W-:Y:S01]  /*b400*/  @!P0 PRMT R7, R9, 0x7610, R7 ;  /* 0x0000761009078816 */ /* 0x000fe20000000007 */
[----:B------:R0:W-:Y:S05]  /*b410*/  @!P0 STS.U16 [R10], R9 ;  /* 0x000000090a008388 */ /* 0x0001ea0000000400 */
[----:B------:R-:W-:Y:S05]  /*b420*/  @P2 BRA `(.L_x_1301) ;  /* 0xffffff4000002947 */ /* 0x000fea000383ffff */
[----:B------:R-:W-:-:S09]  /*b430*/  HFMA2.MMA R0, -RZ, RZ, 0, 1.9073486328125e-06 ;  /* 0x00000020ff007435 */ /* 0x000fd200000001ff */
.L_x_1300:
[----:B0-----:R-:W-:Y:S01]  /*b440*/  BAR.SYNC.DEFER_BLOCKING 0x0 ;  /* 0x0000000000007b1d */ /* 0x001fe20000010000 */
[----:B------:R-:W-:-:S13]  /*b450*/  ISETP.GE.AND P0, PT, R0, 0x2, PT ;  /* 0x000000020000780c */ /* 0x000fda0003f06270 */
[----:B------:R-:W-:Y:S05]  /*b460*/  @!P0 BRA `(.L_x_1299) ;  /* 0x0000007000008947 */ /* 0x000fea0003800000 */
[----:B------:R-:W-:Y:S02]  /*b470*/  IMAD.MOV.U32 R9, RZ, RZ, 0x1 ;  /* 0x00000001ff097424 */ /* 0x000fe400078e00ff */
.L_x_1302:
[----:B------:R-:W-:-:S06]  /*b480*/  PRMT R8, R7, 0x9910, RZ ;  /* 0x0000991007087816 */ /* 0x000fcc00000000ff */
[----:B------:R0:W1:Y:S02]  /*b490*/  SHFL.DOWN PT, R8, R8, R9, 0x1f ;  /* 0x08001f0908087589 */ /* 0x00006400000e0000 */
[----:B0-----:R-:W-:-:S04]  /*b4a0*/  SHF.L.U32 R9, R9, 0x1, RZ ;  /* 0x0000000109097819 */ /* 0x001fc800000006ff */
[----:B------:R-:W-:Y:S02]  /*b4b0*/  ISETP.GE.AND P0, PT, R9, R0, PT ;  /* 0x000000000900720c */ /* 0x000fe40003f06270 */
[----:B-1----:R-:W-:-:S11]  /*b4c0*/  IADD3 R7, R8, R7, RZ ;  /* 0x0000000708077210 */ /* 0x002fd60007ffe0ff */
[----:B------:R-:W-:Y:S05]  /*b4d0*/  @!P0 BRA `(.L_x_1302) ;  /* 0xffffffa000008947 */ /* 0x000fea000383ffff */
.L_x_1299:
        /* <DEDUP_REMOVED lines=9> */
[----:B------:R-:W2:Y:S02]  /*b570*/  LDG.E.U16 R0, [R2.64] ;  /* 0x0000002402007981 */ /* 0x000ea4000c1e1500 */
[----:B--2---:R-:W-:-:S05]  /*b580*/  IMAD.IADD R0, R7, 0x1, R0 ;  /* 0x0000000107007824 */ /* 0x004fca00078e0200 */
[----:B------:R-:W-:Y:S02]  /*b590*/  PRMT R7, R0, 0x7610, R7 ;  /* 0x0000761000077816 */ /* 0x000fe40000000007 */
.L_x_1304:
[----:B------:R-:W-:Y:S05]  /*b5a0*/  @!P1 BRA `(.L_x_1305) ;  /* 0x000001e000009947 */ /* 0x000fea0003800000 */
[----:B------:R-:W-:Y:S01]  /*b5b0*/  HFMA2.MMA R2, -RZ, RZ, 0, 5.9604644775390625e-08 ;  /* 0x00000001ff027435 */ /* 0x000fe200000001ff */
[----:B------:R-:W-:Y:S01]  /*b5c0*/  ULDC.U16 UR4, c[0x0][0x160] ;  /* 0x0000580000047ab9 */ /* 0x000fe20000000400 */
[----:B------:R-:W-:Y:S01]  /*b5d0*/  PRMT R0, R7, 0x9910, RZ ;  /* 0x0000991007007816 */ /* 0x000fe200000000ff */
[----:B------:R-:W-:-:S06]  /*b5e0*/  UPRMT UR4, UR4, 0x9910, URZ ;  /* 0x0000991004047896 */ /* 0x000fcc000800003f */
[----:B------:R-:W-:Y:S01]  /*b5f0*/  IMAD R19, R0, UR4, RZ ;  /* 0x0000000400137c24 */ /* 0x000fe2000f8e02ff */
        /* <DEDUP_REMOVED lines=21> */
.L_x_1306:
[----:B------:R-:W-:-:S04]  /*b750*/  IADD3 R16, P0, R16, c[0x0][0x538], RZ ;  /* 0x00014e0010107a10 */ /* 0x000fc80007f1e0ff */
[----:B------:R-:W-:-:S05]  /*b760*/  IADD3.X R17, RZ, c[0x0][0x53c], RZ, P0, !PT ;  /* 0x00014f00ff117a10 */ /* 0x000fca00007fe4ff */
[----:B------:R-:W-:Y:S01]  /*b770*/  STG.E.U16 [R16.64], R19 ;  /* 0x0000001310007986 */ /* 0x000fe2000c101524 */
[----:B------:R-:W-:Y:S05]  /*b780*/  EXIT ;  /* 0x000000000000794d */ /* 0x000fea0003800000 */
.L_x_1305:
[----:B------:R-:W-:Y:S01]  /*b790*/  STG.E.U16 [R2.64], R7 ;  /* 0x0000000702007986 */ /* 0x000fe2000c101524 */
[----:B------:R-:W-:Y:S05]  /*b7a0*/  EXIT ;  /* 0x000000000000794d */ /* 0x000fea0003800000 */
.L_x_1303:
[----:B------:R-:W-:Y:S01]  /*b7b0*/  ISETP.NE.AND P0, PT, RZ, UR38, PT ;  /* 0x00000026ff007c0c */ /* 0x000fe2000bf05270 */
[----:B------:R-:W-:Y:S02]  /*b7c0*/  ULDC.U8 UR4, c[0x0][0x569] ;  /* 0x00015a4000047ab9 */ /* 0x000fe40000000000 */
[----:B------:R-:W-:-:S10]  /*b7d0*/  ISETP.NE.AND P1, PT, RZ, UR4, PT ;  /* 0x00000004ff007c0c */ /* 0x000fd4000bf25270 */
[----:B------:R-:W-:Y:S05]  /*b7e0*/  @!P0 BRA `(.L_x_1307) ;  /* 0x0000003000008947 */ /* 0x000fea0003800000 */
[----:B------:R-:W2:Y:S02]  /*b7f0*/  LDG.E.U16 R0, [R4.64] ;  /* 0x0000002404007981 */ /* 0x000ea4000c1e1500 */
[----:B--2---:R-:W-:-:S05]  /*b800*/  IMAD.IADD R0, R7, 0x1, R0 ;  /* 0x0000000107007824 */ /* 0x004fca00078e0200 */
[----:B------:R-:W-:Y:S02]  /*b810*/  PRMT R7, R0, 0x7610, R7 ;  /* 0x0000761000077816 */ /* 0x000fe40000000007 */
.L_x_1307:
        /* <DEDUP_REMOVED lines=27> */
.L_x_1309:
[----:B------:R-:W-:-:S04]  /*b9d0*/  IADD3 R16, P0, R16, c[0x0][0x538], RZ ;  /* 0x00014e0010107a10 */ /* 0x000fc80007f1e0ff */
[----:B------:R-:W-:-:S05]  /*b9e0*/  IADD3.X R17, RZ, c[0x0][0x53c], RZ, P0, !PT ;  /* 0x00014f00ff117a10 */ /* 0x000fca00007fe4ff */
[----:B------:R-:W-:Y:S01]  /*b9f0*/  STG.E.U16 [R16.64], R19 ;  /* 0x0000001310007986 */ /* 0x000fe2000c101524 */
[----:B------:R-:W-:Y:S05]  /*ba00*/  EXIT ;  /* 0x000000000000794d */ /* 0x000fea0003800000 */
.L_x_1308:
[----:B------:R-:W-:Y:S01]  /*ba10*/  STG.E.U16 [R4.64], R7 ;  /* 0x0000000704007986 */ /* 0x000fe2000c101524 */
[----:B------:R-:W-:Y:S05]  /*ba20*/  EXIT ;  /* 0x000000000000794d */ /* 0x000fea0003800000 */
.L_x_1284:
        /* <DEDUP_REMOVED lines=19> */
.L_x_1311:
[----:B------:R-:W-:Y:S05]  /*bb60*/  @!P1 BRA `(.L_x_1312) ;  /* 0x000001e000009947 */ /* 0x000fea0003800000 */
[----:B------:R-:W-:Y:S01]  /*bb70*/  MOV R2, c[0x0][0x56c] ;  /* 0x00015b0000027a02 */ /* 0x000fe20000000f00 */
[----:B------:R-:W-:Y:S01]  /*bb80*/  ULDC.U16 UR4, c[0x0][0x160] ;  /* 0x0000580000047ab9 */ /* 0x000fe20000000400 */
[----:B------:R-:W-:Y:S01]  /*bb90*/  PRMT R0, R7, 0x9910, RZ ;  /* 0x0000991007007816 */ /* 0x000fe200000000ff */
[----:B------:R-:W-:Y:S01]  /*bba0*/  UPRMT UR4, UR4, 0x9910, URZ ;  /* 0x0000991004047896 */ /* 0x000fe2000800003f */
[----:B------:R-:W-:-:S05]  /*bbb0*/  ISETP.NE.AND P0, PT, R2, 0x1, PT ;  /* 0x000000010200780c */ /* 0x000fca0003f05270 */
[----:B------:R-:W-:-:S08]  /*bbc0*/  IMAD R17, R0, UR4, RZ ;  /* 0x0000000400117c24 */ /* 0x000fd0000f8e02ff */
[----:B------:R-:W-:Y:S05]  /*bbd0*/  @!P0 BRA `(.L_x_1313) ;  /* 0x0000013000008947 */ /* 0x000fea0003800000 */
[----:B------:R-:W-:Y:S01]  /*bbe0*/  MOV R2, 0x0 ;  /* 0x0000000000027802 */ /* 0x000fe20000000f00 */
[----:B------:R-:W-:Y:S01]  /*bbf0*/  HFMA2.MMA R13, -RZ, RZ, 0, 0 ;  /* 0x00000000ff0d7435 */ /* 0x000fe200000001ff */
[----:B------:R-:W-:Y:S01]  /*bc00*/  MOV R4, c[0x4][0x590] ;  /* 0x0101640000047a02 */ /* 0x000fe20000000f00 */
[----:B------:R-:W-:Y:S01]  /*bc10*/  IMAD.MOV.U32 R5, RZ, RZ, c[0x4][0x594] ;  /* 0x01016500ff057624 */ /* 0x000fe200078e00ff */
[----:B------:R-:W-:Y:S01]  /*bc20*/  MOV R6, c[0x4][0x578] ;  /* 0x01015e0000067a02 */ /* 0x000fe20000000f00 */
[----:B------:R-:W-:Y:S01]  /*bc30*/  IMAD.MOV.U32 R8, RZ, RZ, 0x2ef ;  /* 0x000002efff087424 */ /* 0x000fe200078e00ff */
[----:B------:R-:W0:Y:S01]  /*bc40*/  LDC.64 R2, c[0x4][R2] ;  /* 0x0100000002027b82 */ /* 0x000e220000000a00 */
[----:B------:R-:W-:Y:S01]  /*bc50*/  MOV R7, c[0x4][0x57c] ;  /* 0x01015f0000077a02 */ /* 0x000fe20000000f00 */
[----:B------:R-:W-:Y:S01]  /*bc60*/  IMAD.MOV.U32 R12, RZ, RZ, 0x1 ;  /* 0x00000001ff0c7424 */ /* 0x000fe200078e00ff */
[----:B------:R-:W-:Y:S02]  /*bc70*/  MOV R10, c[0x4][0x388] ;  /* 0x0100e200000a7a02 */ /* 0x000fe40000000f00 */
[----:B------:R-:W-:-:S03]  /*bc80*/  MOV R11, c[0x4][0x38c] ;  /* 0x0100e300000b7a02 */ /* 0x000fc60000000f00 */
        /* <DEDUP_REMOVED lines=8> */
.L_x_1313:
[----:B------:R-:W-:-:S04]  /*bd10*/  IADD3 R18, P0, R18, c[0x0][0x538], RZ ;  /* 0x00014e0012127a10 */ /* 0x000fc80007f1e0ff */
[----:B------:R-:W-:-:S05]  /*bd20*/  IADD3.X R19, RZ, c[0x0][0x53c], RZ, P0, !PT ;  /* 0x00014f00ff137a10 */ /* 0x000fca00007fe4ff */
[----:B------:R-:W-:Y:S01]  /*bd30*/  STG.E.U16 [R18.64], R17 ;  /* 0x0000001112007986 */ /* 0x000fe2000c101524 */
[----:B------:R-:W-:Y:S05]  /*bd40*/  EXIT ;  /* 0x000000000000794d */ /* 0x000fea0003800000 */
.L_x_1312:
[----:B------:R-:W-:Y:S01]  /*bd50*/  STG.E.U16 [R2.64], R7 ;  /* 0x0000000702007986 */ /* 0x000fe2000c101524 */
[----:B------:R-:W-:Y:S05]  /*bd60*/  EXIT ;  /* 0x000000000000794d */ /* 0x000fea0003800000 */
.L_x_1310:
[----:B------:R-:W-:Y:S01]  /*bd70*/  ISETP.NE.AND P0, PT, RZ, UR38, PT ;  /* 0x00000026ff007c0c */ /* 0x000fe2000bf05270 */
[----:B------:R-:W-:Y:S02]  /*bd80*/  ULDC.U8 UR4, c[0x0][0x569] ;  /* 0x00015a4000047ab9 */ /* 0x000fe40000000000 */
[----:B------:R-:W-:-:S10]  /*bd90*/  ISETP.NE.AND P1, PT, RZ, UR4, PT ;  /* 0x00000004ff007c0c */ /* 0x000fd4000bf25270 */
[----:B------:R-:W-:Y:S05]  /*bda0*/  @!P0 BRA `(.L_x_1314) ;  /* 0x0000003000008947 */ /* 0x000fea0003800000 */
[----:B------:R-:W2:Y:S02]  /*bdb0*/  LDG.E.U16 R0, [R4.64] ;  /* 0x0000002404007981 */ /* 0x000ea4000c1e1500 */
[----:B--2---:R-:W-:-:S05]  /*bdc0*/  IMAD.IADD R0, R7, 0x1, R0 ;  /* 0x0000000107007824 */ /* 0x004fca00078e0200 */
[----:B------:R-:W-:Y:S02]  /*bdd0*/  PRMT R7, R0, 0x7610, R7 ;  /* 0x0000761000077816 */ /* 0x000fe40000000007 */
.L_x_1314:
        /* <DEDUP_REMOVED lines=27> */
.L_x_1316:
[----:B------:R-:W-:-:S04]  /*bf90*/  IADD3 R18, P0, R18, c[0x0][0x538], RZ ;  /* 0x00014e0012127a10 */ /* 0x000fc80007f1e0ff */
[----:B------:R-:W-:-:S05]  /*bfa0*/  IADD3.X R19, RZ, c[0x0][0x53c], RZ, P0, !PT ;  /* 0x00014f00ff137a10 */ /* 0x000fca00007fe4ff */
[----:B------:R-:W-:Y:S01]  /*bfb0*/  STG.E.U16 [R18.64], R17 ;  /* 0x0000001112007986 */ /* 0x000fe2000c101524 */
[----:B------:R-:W-:Y:S05]  /*bfc0*/  EXIT ;  /* 0x000000000000794d */ /* 0x000fea0003800000 */
.L_x_1315:
[----:B------:R-:W-:Y:S01]  /*bfd0*/  STG.E.U16 [R4.64], R7 ;  /* 0x0000000704007986 */ /* 0x000fe2000c101524 */
[----:B------:R-:W-:Y:S05]  /*bfe0*/  EXIT ;  /* 0x000000000000794d */ /* 0x000fea0003800000 */
.L_x_1317:
        /* <DEDUP_REMOVED lines=9> */
.L_x_8178:


//--------------------- .text._ZN2at6native13reduce_kernelILi256ELi2ENS0_8ReduceOpIsNS0_7MeanOpsIssssEEjsLi4ELi8EEEEEvT1_ --------------------------
	.section	.text._ZN2at6native13reduce_kernelILi256ELi2ENS0_8ReduceOpIsNS0_7MeanOpsIssssEEjsLi4ELi8EEEEEvT1_,"ax",@progbits
	.sectioninfo	@"SHI_REGISTERS=36"
	.align	128
        .global         _ZN2at6native13reduce_kernelILi256ELi2ENS0_8ReduceOpIsNS0_7MeanOpsIssssEEjsLi4ELi8EEEEEvT1_
        .type           _ZN2at6native13reduce_kernelILi256ELi2ENS0_8ReduceOpIsNS0_7MeanOpsIssssEEjsLi4ELi8EEEEEvT1_,@function
        .size           _ZN2at6native13reduce_kernelILi256ELi2ENS0_8ReduceOpIsNS0_7MeanOpsIssssEEjsLi4ELi8EEEEEvT1_,(.L_x_8179 - _ZN2at6native13reduce_kernelILi256ELi2ENS0_8ReduceOpIsNS0_7MeanOpsIssssEEjsLi4ELi8EEEEEvT1_)
        .other          _ZN2at6native13reduce_kernelILi256ELi2ENS0_8ReduceOpIsNS0_7MeanOpsIssssEEjsLi4ELi8EEEEEvT1_,@"STO_CUDA_ENTRY STV_DEFAULT"
_ZN2at6native13reduce_kernelILi256ELi2ENS0_8ReduceOpIsNS0_7MeanOpsIssssEEjsLi4ELi8EEEEEvT1_:
.text._ZN2at6native13reduce_kernelILi256ELi2ENS0_8ReduceOpIsNS0_7MeanOpsIssssEEjsLi4ELi8EEEEEvT1_:
[----:B------:R-:W-:Y:S02]  /*0000*/  IMAD.MOV.U32 R1, RZ, RZ, c[0x0][0x28] ;  /* 0x00000a00ff017624 */ /* 0x000fe400078e00ff */
        /* <DEDUP_REMOVED lines=10> */
[----:B------:R-:W-:Y:S01]  /*00b0*/  SHF.L.U32 R3, R0, 0x1, RZ ;  /* 0x0000000100037819 */ /* 0x000fe200000006ff */
        /* <DEDUP_REMOVED lines=189> */
[----:B------:R-:W-:-:S04]  /*0c90*/  @P0 IMAD.HI.U32 R0, R3, c[0x0][0x460], R2 ;  /* 0x0001180003000a27 */ /* 0x000fc800078e0002 */
[----:B------:R-:W-:Y:S01]  /*0ca0*/  IMAD.MOV R4, RZ, RZ, -R3 ;  /* 0x000000ffff047224 */ /* 0x000fe200078e0a03 */
[----:B------:R-:W-:-:S03]  /*0cb0*/  @P0 SHF.R.U32.HI R0, RZ, c[0x0][0x464], R0 ;  /* 0x00011900ff000a19 */ /* 0x000fc60000011600 */
[----:B------:R-:W-:Y:S01]  /*0cc0*/  IMAD R5, R4, c[0x0][0x450], R5 ;  /* 0x0001140004057a24 */ /* 0x000fe200078e0205 */
[----:B------:R-:W-:-:S03]  /*0cd0*/  @P0 IADD3 R2, -R0, RZ, RZ ;  /* 0x000000ff00020210 */ /* 0x000fc60007ffe1ff */
[----:B------:R-:W-:Y:S02]  /*0ce0*/  IMAD R18, R5, c[0x0][0x524], R18 ;  /* 0x0001490005127a24 */ /* 0x000fe400078e0212 */
[----:B------:R-:W-:-:S04]  /*0cf0*/  @P0 IMAD R3, R2, c[0x0][0x45c], R3 ;  /* 0x0001170002030a24 */ /* 0x000fc800078e0203 */
[----:B------:R-:W-:Y:S02]  /*0d00*/  @P0 IMAD R18, R3, c[0x0][0x52c], R18 ;  /* 0x00014b0003120a24 */ /* 0x000fe400078e0212 */
.L_x_1318:
        /* <DEDUP_REMOVED lines=10> */
[----:B--2---:R-:W-:Y:S02]  /*0db0*/  IMAD R20, R16, c[0x0][0x184], R3 ;  /* 0x0000610010147a24 */ /* 0x004fe400078e0203 */
[----:B------:R-:W-:-:S03]  /*0dc0*/  IMAD.SHL.U32 R17, R0, 0x2, RZ ;  /* 0x0000000200117824 */ /* 0x000fc600078e00ff */
        /* <DEDUP_REMOVED lines=9> */
[----:B------:R-:W-:Y:S01]  /*0e60*/  IMAD.MOV.U32 R5, RZ, RZ, c[0x4][0x574] ;  /* 0x01015d00ff057624 */ /* 0x000fe200078e00ff */
[----:B------:R-:W-:Y:S01]  /*0e70*/  MOV R4, c[0x4][0x570] ;  /* 0x01015c0000047a02 */ /* 0x000fe20000000f00 */
[----:B------:R-:W-:Y:S01]  /*0e80*/  IMAD.MOV.U32 R6, RZ, RZ, c[0x4][0x578] ;  /* 0x01015e00ff067624 */ /* 0x000fe200078e00ff */
[----:B------:R-:W-:Y:S01]  /*0e90*/  MOV R7, c[0x4][0x57c] ;  /* 0x01015f0000077a02 */ /* 0x000fe20000000f00 */
[----:B------:R-:W-:Y:S01]  /*0ea0*/  IMAD.MOV.U32 R8, RZ, RZ, 0x1e3 ;  /* 0x000001e3ff087424 */ /* 0x000fe200078e00ff */
[----:B------:R-:W0:Y:S01]  /*0eb0*/  LDC.64 R14, c[0x4][R14] ;  /* 0x010000000e0e7b82 */ /* 0x000e220000000a00 */
[----:B------:R-:W-:Y:S01]  /*0ec0*/  IMAD.MOV.U32 R10, RZ, RZ, c[0x4][0x398] ;  /* 0x0100e600ff0a7624 */ /* 0x000fe200078e00ff */
[----:B------:R-:W-:Y:S01]  /*0ed0*/  MOV R11, c[0x4][0x39c] ;  /* 0x0100e700000b7a02 */ /* 0x000fe20000000f00 */
[----:B------:R-:W-:Y:S02]  /*0ee0*/  IMAD.MOV.U32 R12, RZ, RZ, 0x1 ;  /* 0x00000001ff0c7424 */ /* 0x000fe400078e00ff */
        /* <DEDUP_REMOVED lines=31> */
.L_x_1327:
[----:B------:R-:W-:Y:S05]  /*10e0*/  BSYNC B2 ;  /* 0x0000000000027941 */ /* 0x000fea0003800000 */
.L_x_1326:
[----:B------:R-:W-:-:S04]  /*10f0*/  PRMT R0, R0, 0x9910, RZ ;  /* 0x0000991000007816 */ /* 0x000fc800000000ff */
[----:B------:R-:W-:-:S13]  /*1100*/  ISETP.NE.AND P0, PT, R0, RZ, PT ;  /* 0x000000ff0000720c */ /* 0x000fda0003f05270 */
[----:B------:R-:W-:Y:S05]  /*1110*/  @!P0 BRA `(.L_x_1325) ;  /* 0x0000006000008947 */ /* 0x000fea0003800000 */
[----:B------:R-:W-:-:S04]  /*1120*/  IADD3 R5, P0, R23, -R6, RZ ;  /* 0x8000000617057210 */ /* 0x000fc80007f1e0ff */
[----:B------:R-:W-:Y:S02]  /*1130*/  IADD3.X R0, RZ, -0x1, RZ, P0, !PT ;  /* 0xffffffffff007810 */ /* 0x000fe400007fe4ff */
[----:B------:R-:W-:-:S04]  /*1140*/  LEA R4, P0, R5, R18, 0x1 ;  /* 0x0000001205047211 */ /* 0x000fc800078008ff */
[----:B------:R-:W-:-:S05]  /*1150*/  LEA.HI.X R5, R5, R19, R0, 0x1, P0 ;  /* 0x0000001305057211 */ /* 0x000fca00000f0c00 */
[----:B------:R-:W2:Y:S02]  /*1160*/  LDG.E.U16 R4, [R4.64] ;  /* 0x0000002404047981 */ /* 0x000ea4000c1e1500 */
[----:B--2---:R-:W-:Y:S02]  /*1170*/  IMAD.IADD R3, R3, 0x1, R4 ;  /* 0x0000000103037824 */ /* 0x004fe400078e0204 */
.L_x_1325:
[----:B------:R-:W-:Y:S05]  /*1180*/  BSYNC B1 ;  /* 0x0000000000017941 */ /* 0x000fea0003800000 */
.L_x_1324:
[C---:B------:R-:W-:Y:S02]  /*1190*/  IADD3 R5, P0, -R6.reuse, 0x8, RZ ;  /* 0x0000000806057810 */ /* 0x040fe40007f1e1ff */
[----:B------:R-:W-:Y:S02]  /*11a0*/  IADD3 R0, R6, c[0x0][0x168], RZ ;  /* 0x00005a0006007a10 */ /* 0x000fe40007ffe0ff */
[----:B------:R-:W-:Y:S01]  /*11b0*/  LEA R18, P1, R5, R18, 0x1 ;  /* 0x0000001205127211 */ /* 0x000fe200078208ff */
[----:B------:R-:W-:Y:S01]  /*11c0*/  IMAD.X R4, RZ, RZ, -0x1, P0 ;  /* 0xffffffffff047424 */ /* 0x000fe200000e06ff */
[----:B------:R-:W-:-:S04]  /*11d0*/  IADD3 R0, R0, -0x8, RZ ;  /* 0xfffffff800007810 */ /* 0x000fc80007ffe0ff */
[----:B------:R-:W-:Y:S02]  /*11e0*/  LEA.HI.X R19, R5, R19, R4, 0x1, P1 ;  /* 0x0000001305137211 */ /* 0x000fe400008f0c04 */
.L_x_1323:
[----:B------:R-:W-:Y:S05]  /*11f0*/  BSYNC B0 ;  /* 0x0000000000007941 */ /* 0x000fea0003800000 */
.L_x_1322:
[----:B------:R-:W-:Y:S01]  /*1200*/  IMAD R5, R23, c[0x0][0x17c], RZ ;  /* 0x00005f0017057a24 */ /* 0x000fe200078e02ff */
[----:B------:R-:W-:Y:S01]  /*1210*/  BSSY B0, `(.L_x_1328) ;  /* 0x0000026000007945 */ /* 0x000fe20003800000 */
[----:B------:R-:W-:Y:S01]  /*1220*/  ISETP.NE.AND P1, PT, RZ, c[0x0][0x180], PT ;  /* 0x00006000ff007a0c */ /* 0x000fe20003f25270 */
[--C-:B------:R-:W-:Y:S01]  /*1230*/  IMAD.MOV.U32 R11, RZ, RZ, R8.reuse ;  /* 0x000000ffff0b7224 */ /* 0x100fe200078e0008 */
[C---:B------:R-:W-:Y:S01]  /*1240*/  ISETP.NE.AND P2, PT, R2.reuse, RZ, PT ;  /* 0x000000ff0200720c */ /* 0x040fe20003f45270 */
[----:B------:R-:W-:Y:S01]  /*1250*/  IMAD R5, R2, c[0x0][0x180], R5 ;  /* 0x0000600002057a24 */ /* 0x000fe200078e0205 */
[-C--:B------:R-:W-:Y:S01]  /*1260*/  MOV R9, R8.reuse ;  /* 0x0000000800097202 */ /* 0x080fe20000000f00 */
[--C-:B------:R-:W-:Y:S01]  /*1270*/  IMAD.MOV.U32 R10, RZ, RZ, R8.reuse ;  /* 0x000000ffff0a7224 */ /* 0x100fe200078e0008 */
[----:B------:R-:W-:Y:S01]  /*1280*/  MOV R15, R8 ;  /* 0x00000008000f7202 */ /* 0x000fe20000000f00 */
[----:B------:R-:W-:Y:S02]  /*1290*/  IMAD R13, R16, c[0x0][0x184], R5 ;  /* 0x00006100100d7a24 */ /* 0x000fe400078e0205 */
[----:B------:R-:W-:-:S02]  /*12a0*/  IMAD.MOV.U32 R14, RZ, RZ, R8 ;  /* 0x000000ffff0e7224 */ /* 0x000fc400078e0008 */
[----:B------:R-:W-:Y:S01]  /*12b0*/  IMAD.MOV.U32 R12, RZ, RZ, R8 ;  /* 0x000000ffff0c7224 */ /* 0x000fe200078e0008 */
[----:B------:R-:W-:-:S04]  /*12c0*/  LEA R5, R13, 0x7, 0x3 ;  /* 0x000000070d057811 */ /* 0x000fc800078e18ff */
[----:B------:R-:W-:-:S13]  /*12d0*/  ISETP.GE.U32.AND P0, PT, R5, R0, PT ;  /* 0x000000000500720c */ /* 0x000fda0003f06070 */
[----:B------:R-:W-:Y:S05]  /*12e0*/  @P0 BRA `(.L_x_1329) ;  /* 0x0000018000000947 */ /* 0x000fea0003800000 */
[-C--:B------:R-:W-:Y:S01]  /*12f0*/  MOV R11, R8.reuse ;  /* 0x00000008000b7202 */ /* 0x080fe20000000f00 */
[--C-:B------:R-:W-:Y:S01]  /*1300*/  IMAD.MOV.U32 R10, RZ, RZ, R8.reuse ;  /* 0x000000ffff0a7224 */ /* 0x100fe200078e0008 */
[----:B------:R-:W-:Y:S01]  /*1310*/  MOV R14, R8 ;  /* 0x00000008000e7202 */ /* 0x000fe20000000f00 */
[--C-:B------:R-:W-:Y:S02]  /*1320*/  IMAD.MOV.U32 R15, RZ, RZ, R8.reuse ;  /* 0x000000ffff0f7224 */ /* 0x100fe400078e0008 */
[----:B------:R-:W-:Y:S02]  /*1330*/  IMAD.MOV.U32 R12, RZ, RZ, R8 ;  /* 0x000000ffff0c7224 */ /* 0x000fe400078e0008 */
.L_x_1330:
        /* <DEDUP_REMOVED lines=19> */
.L_x_1329:
[----:B------:R-:W-:Y:S05]  /*1470*/  BSYNC B0 ;  /* 0x0000000000007941 */ /* 0x000fea0003800000 */
.L_x_1328:
        /* <DEDUP_REMOVED lines=8> */
.L_x_1332:
[----:B------:R-:W-:Y:S05]  /*1500*/  BSYNC B0 ;  /* 0x0000000000007941 */ /* 0x000fea0003800000 */
.L_x_1331:
        /* <DEDUP_REMOVED lines=11> */
.L_x_1334:
[----:B------:R-:W-:Y:S05]  /*15c0*/  BSYNC B0 ;  /* 0x0000000000007941 */ /* 0x000fea0003800000 */
.L_x_1333:
[----:B------:R-:W-:Y:S02]  /*15d0*/  IADD3 R3, R14, R12, R3 ;  /* 0x0000000c0e037210 */ /* 0x000fe40007ffe003 */
[----:B------:R-:W-:Y:S02]  /*15e0*/  PRMT R18, RZ, 0x7610, R18 ;  /* 0x00007610ff127816 */ /* 0x000fe40000000012 */
[----:B------:R-:W-:-:S04]  /*15f0*/  IADD3 R3, R15, R8, R3 ;  /* 0x000000080f037210 */ /* 0x000fc80007ffe003 */
[----:B------:R-:W-:-:S05]  /*1600*/  IADD3 R10, R11, R10, R3 ;  /* 0x0000000a0b0a7210 */ /* 0x000fca0007ffe003 */
[----:B------:R-:W-:-:S05]  /*1610*/  IMAD.IADD R10, R10, 0x1, R9 ;  /* 0x000000010a0a7824 */ /* 0x000fca00078e0209 */
[----:B------:R-:W-:Y:S01]  /*1620*/  PRMT R3, R10, 0x7610, R3 ;  /* 0x000076100a037816 */ /* 0x000fe20000000003 */
[----:B------:R-:W-:Y:S05]  /*1630*/  BRA `(.L_x_1320) ;  /* 0x0000802000007947 */ /* 0x000fea0003800000 */
.L_x_1321:
        /* <DEDUP_REMOVED lines=15> */
[--C-:B------:R-:W-:Y:S01]  /*1730*/  IMAD.MOV.U32 R25, RZ, RZ, R14.reuse ;  /* 0x000000ffff197224 */ /* 0x100fe200078e000e */
[-C--:B------:R-:W-:Y:S01]  /*1740*/  MOV R21, R14.reuse ;  /* 0x0000000e00157202 */ /* 0x080fe20000000f00 */
[--C-:B------:R-:W-:Y:S01]  /*1750*/  IMAD.MOV.U32 R20, RZ, RZ, R14.reuse ;  /* 0x000000ffff147224 */ /* 0x100fe200078e000e */
[-C--:B------:R-:W-:Y:S01]  /*1760*/  MOV R15, R14.reuse ;  /* 0x0000000e000f7202 */ /* 0x080fe20000000f00 */
[----:B------:R-:W-:Y:S01]  /*1770*/  IMAD.MOV.U32 R8, RZ, RZ, R14 ;  /* 0x000000ffff087224 */ /* 0x000fe200078e000e */
[----:B------:R-:W-:-:S06]  /*1780*/  MOV R9, R14 ;  /* 0x0000000e00097202 */ /* 0x000fcc0000000f00 */
[----:B------:R-:W-:Y:S05]  /*1790*/  @P0 BRA `(.L_x_1338) ;  /* 0x0000390000000947 */ /* 0x000fea0003800000 */
[----:B------:R-:W-:Y:S01]  /*17a0*/  BSSY B1, `(.L_x_1339) ;  /* 0x000038d000017945 */ /* 0x000fe20003800000 */
[----:B------:R-:W-:Y:S01]  /*17b0*/  ISETP.NE.AND P0, PT, RZ, c[0x0][0x1a4], PT ;  /* 0x00006900ff007a0c */ /* 0x000fe20003f05270 */
[--C-:B------:R-:W-:Y:S01]  /*17c0*/  IMAD.MOV.U32 R25, RZ, RZ, R14.reuse ;  /* 0x000000ffff197224 */ /* 0x100fe200078e000e */
[-C--:B------:R-:W-:Y:S01]  /*17d0*/  MOV R21, R14.reuse ;  /* 0x0000000e00157202 */ /* 0x080fe20000000f00 */
[--C-:B------:R-:W-:Y:S01]  /*17e0*/  IMAD.MOV.U32 R20, RZ, RZ, R14.reuse ;  /* 0x000000ffff147224 */ /* 0x100fe200078e000e */
[-C--:B------:R-:W-:Y:S01]  /*17f0*/  MOV R15, R14.reuse ;  /* 0x0000000e000f7202 */ /* 0x080fe20000000f00 */
[----:B------:R-:W-:Y:S01]  /*1800*/  IMAD.MOV.U32 R8, RZ, RZ, R14 ;  /* 0x000000ffff087224 */ /* 0x000fe200078e000e */
[----:B------:R-:W-:-:S05]  /*1810*/  MOV R9, R14 ;  /* 0x0000000e00097202 */ /* 0x000fca0000000f00 */
.L_x_1345:
[----:B------:R-:W-:Y:S01]  /*1820*/  HFMA2.MMA R6, -RZ, RZ, 0, 0 ;  /* 0x00000000ff067435 */ /* 0x000fe200000001ff */
[----:B------:R-:W-:Y:S01]  /*1830*/  IMAD.MOV.U32 R0, RZ, RZ, RZ ;  /* 0x000000ffff007224 */ /* 0x000fe200078e00ff */
[----:B------:R-:W-:Y:S08]  /*1840*/  @!P0 BRA `(.L_x_1340) ;  /* 0x00000da000008947 */ /* 0x000ff00003800000 */
[----:B------:R-:W-:Y:S01]  /*1850*/  IMAD.MOV.U32 R26, RZ, RZ, RZ ;  /* 0x000000ffff1a7224 */ /* 0x000fe200078e00ff */
[----:B------:R-:W-:-:S03]  /*1860*/  MOV R3, c[0x0][0x1a4] ;  /* 0x0000690000037a02 */ /* 0x000fc60000000f00 */
[----:B------:R-:W-:Y:S01]  /*1870*/  IMAD.HI.U32 R4, R27, c[0x0][0x1ac], R26 ;  /* 0x00006b001b047a27 */ /* 0x000fe200078e001a */
[----:B------:R-:W-:-:S04]  /*1880*/  ISETP.NE.AND P1, PT, R3, 0x2, PT ;  /* 0x000000020300780c */ /* 0x000fc80003f25270 */
        /* <DEDUP_REMOVED lines=214> */
.L_x_1340:
[----:B------:R-:W-:-:S04]  /*25f0*/  LOP3.LUT R5, R6, 0xfffffffc, RZ, 0xc0, !PT ;  /* 0xfffffffc06057812 */ /* 0x000fc800078ec0ff */
[----:B------:R-:W-:-:S04]  /*2600*/  IADD3 R4, P1, R18, R5, RZ ;  /* 0x0000000512047210 */ /* 0x000fc80007f3e0ff */
[----:B------:R-:W-:-:S05]  /*2610*/  IADD3.X R5, RZ, R19, RZ, P1, !PT ;  /* 0x00000013ff057210 */ /* 0x000fca0000ffe4ff */
[----:B------:R-:W2:Y:S01]  /*2620*/  LDG.E R4, [R4.64] ;  /* 0x0000002404047981 */ /* 0x000ea2000c1e1900 */
[----:B------:R-:W-:Y:S02]  /*2630*/  IADD3 R27, R27, c[0x0][0x170], RZ ;  /* 0x00005c001b1b7a10 */ /* 0x000fe40007ffe0ff */
[C---:B--2---:R-:W-:Y:S02]  /*2640*/  PRMT R7, R4.reuse, 0x7610, R7 ;  /* 0x0000761004077816 */ /* 0x044fe40000000007 */
[----:B------:R-:W-:Y:S01]  /*2650*/  PRMT R6, R4, 0x7632, R6 ;  /* 0x0000763204067816 */ /* 0x000fe20000000006 */
[----:B------:R-:W-:Y:S05]  /*2660*/  @!P0 BRA `(.L_x_1341) ;  /* 0x00000da000008947 */ /* 0x000fea0003800000 */
[----:B------:R-:W-:Y:S01]  /*2670*/  IMAD.MOV.U32 R26, RZ, RZ, RZ ;  /* 0x000000ffff1a7224 */ /* 0x000fe200078e00ff */
[----:B------:R-:W-:-:S03]  /*2680*/  MOV R3, c[0x0][0x1a4] ;  /* 0x0000690000037a02 */ /* 0x000fc60000000f00 */
[----:B------:R-:W-:Y:S01]  /*2690*/  IMAD.HI.U32 R4, R27, c[0x0][0x1ac], R26 ;  /* 0x00006b001b047a27 */ /* 0x000fe200078e001a */
[----:B------:R-:W-:-:S04]  /*26a0*/  ISETP.NE.AND P1, PT, R3, 0x2, PT ;  /* 0x000000020300780c */ /* 0x000fc80003f25270 */
[----:B------:R-:W-:Y:S01]  /*26b0*/  SHF.R.U32.HI R5, RZ, c[0x0][0x1b0], R4 ;  /* 0x00006c00ff057a19 */ /* 0x000fe20000011604 */
[----:B------:R-:W-:-:S04]  /*26c0*/  HFMA2.MMA R4, -RZ, RZ, 0, 0 ;  /* 0x00000000ff047435 */ /* 0x000fc800000001ff */
[----:B------:R-:W-:-:S04]  /*26d0*/  IMAD.MOV R0, RZ, RZ, -R5 ;  /* 0x000000ffff007224 */ /* 0x000fc800078e0a05 */
[----:B------:R-:W-:Y:S02]  /*26e0*/  IMAD R0, R0, c[0x0][0x1a8], R27 ;  /* 0x00006a0000007a24 */ /* 0x000fe400078e021b */
[----:B------:R-:W-:-:S04]  /*26f0*/  IMAD.HI.U32 R11, R5, c[0x0][0x1b8], R4 ;  /* 0x00006e00050b7a27 */ /* 0x000fc800078e0004 */
[----:B------:R-:W-:Y:S01]  /*2700*/  IMAD R0, R0, c[0x0][0x2d4], RZ ;  /* 0x0000b50000007a24 */ /* 0x000fe200078e02ff */
        /* <DEDUP_REMOVED lines=208> */
.L_x_1341:
[----:B------:R-:W-:-:S04]  /*3410*/  LOP3.LUT R11, R0, 0xfffffffc, RZ, 0xc0, !PT ;  /* 0xfffffffc000b7812 */ /* 0x000fc800078ec0ff */
[----:B------:R-:W-:-:S04]  /*3420*/  IADD3 R10, P1, R18, R11, RZ ;  /* 0x0000000b120a7210 */ /* 0x000fc80007f3e0ff */
[----:B------:R-:W-:-:S05]  /*3430*/  IADD3.X R11, RZ, R19, RZ, P1, !PT ;  /* 0x00000013ff0b7210 */ /* 0x000fca0000ffe4ff */
[----:B------:R-:W2:Y:S01]  /*3440*/  LDG.E R10, [R10.64] ;  /* 0x000000240a0a7981 */ /* 0x000ea2000c1e1900 */
[----:B------:R-:W-:Y:S01]  /*3450*/  IADD3 R27, R27, c[0x0][0x170], RZ ;  /* 0x00005c001b1b7a10 */ /* 0x000fe20007ffe0ff */
[----:B------:R-:W-:Y:S01]  /*3460*/  IMAD.MOV.U32 R3, RZ, RZ, RZ ;  /* 0x000000ffff037224 */ /* 0x000fe200078e00ff */
[----:B------:R-:W-:Y:S02]  /*3470*/  MOV R12, RZ ;  /* 0x000000ff000c7202 */ /* 0x000fe40000000f00 */
        /* <DEDUP_REMOVED lines=8> */
[----:B------:R-:W-:-:S10]  /*3500*/  HFMA2.MMA R10, -RZ, RZ, 0, 0 ;  /* 0x00000000ff0a7435 */ /* 0x000fd400000001ff */
        /* <DEDUP_REMOVED lines=202> */
.L_x_1342:
        /* <DEDUP_REMOVED lines=216> */
.L_x_1343:
[----:B------:R-:W-:-:S04]  /*4f30*/  LOP3.LUT R3, R3, 0xfffffffc, RZ, 0xc0, !PT ;  /* 0xfffffffc03037812 */ /* 0x000fc800078ec0ff */
[----:B------:R-:W-:-:S04]  /*4f40*/  IADD3 R12, P1, R18, R3, RZ ;  /* 0x00000003120c7210 */ /* 0x000fc80007f3e0ff */
[----:B------:R-:W-:-:S06]  /*4f50*/  IADD3.X R13, RZ, R19, RZ, P1, !PT ;  /* 0x00000013ff0d7210 */ /* 0x000fcc0000ffe4ff */
[----:B------:R-:W2:Y:S01]  /*4f60*/  LDG.E R13, [R12.64] ;  /* 0x000000240c0d7981 */ /* 0x000ea2000c1e1900 */
[----:B------:R-:W-:Y:S01]  /*4f70*/  IADD3 R27, R27, c[0x0][0x170], RZ ;  /* 0x00005c001b1b7a10 */ /* 0x000fe20007ffe0ff */
[----:B------:R-:W-:Y:S01]  /*4f80*/  IMAD.MOV.U32 R0, RZ, RZ, c[0x0][0x170] ;  /* 0x00005c00ff007624 */ /* 0x000fe200078e00ff */
[----:B------:R-:W-:Y:S01]  /*4f90*/  IADD3 R14, R7, R14, RZ ;  /* 0x0000000e070e7210 */ /* 0x000fe20007ffe0ff */
[----:B------:R-:W-:Y:S01]  /*4fa0*/  IMAD.IADD R20, R5, 0x1, R20 ;  /* 0x0000000105147824 */ /* 0x000fe200078e0214 */
[----:B------:R-:W-:Y:S01]  /*4fb0*/  IADD3 R15, R6, R15, RZ ;  /* 0x0000000f060f7210 */ /* 0x000fe20007ffe0ff */
[----:B------:R-:W-:Y:S01]  /*4fc0*/  IMAD R3, R0, 0x3, R27 ;  /* 0x0000000300037824 */ /* 0x000fe200078e021b */
[----:B------:R-:W-:Y:S01]  /*4fd0*/  IADD3 R21, R4, R21, RZ ;  /* 0x0000001504157210 */ /* 0x000fe20007ffe0ff */
[----:B------:R-:W-:Y:S01]  /*4fe0*/  IMAD.IADD R25, R10, 0x1, R25 ;  /* 0x000000010a197824 */ /* 0x000fe200078e0219 */
[----:B------:R-:W-:Y:S02]  /*4ff0*/  IADD3 R22, R11, R22, RZ ;  /* 0x000000160b167210 */ /* 0x000fe40007ffe0ff */
[----:B------:R-:W-:-:S02]  /*5000*/  ISETP.GE.U32.AND P1, PT, R3, c[0x0][0x168], PT ;  /* 0x00005a0003007a0c */ /* 0x000fc40003f26070 */
[C---:B--2---:R-:W-:Y:S01]  /*5010*/  PRMT R0, R13.reuse, 0x7632, R0 ;  /* 0x000076320d007816 */ /* 0x044fe20000000000 */
[----:B------:R-:W-:-:S04]  /*5020*/  IMAD.IADD R8, R13, 0x1, R8 ;  /* 0x000000010d087824 */ /* 0x000fc800078e0208 */
[----:B------:R-:W-:-:S05]  /*5030*/  IMAD.IADD R0, R0, 0x1, R9 ;  /* 0x0000000100007824 */ /* 0x000fca00078e0209 */
[----:B------:R-:W-:Y:S01]  /*5040*/  PRMT R9, R0, 0x7610, R9 ;  /* 0x0000761000097816 */ /* 0x000fe20000000009 */
[----:B------:R-:W-:Y:S01]  /*5050*/  @P1 CALL.REL.NOINC `(.L_x_1344) ;  /* 0x0000001000001944 */ /* 0x000fe20003c00000 */
[----:B------:R-:W-:Y:S05]  /*5060*/  BRA `(.L_x_1345) ;  /* 0xffffc7b000007947 */ /* 0x000fea000383ffff */
.L_x_1344:
[----:B------:R-:W-:Y:S05]  /*5070*/  BSYNC B1 ;  /* 0x0000000000017941 */ /* 0x000fea0003800000 */
.L_x_1339:
[C---:B------:R-:W-:Y:S02]  /*5080*/  PRMT R3, R13.reuse, 0x7610, R3 ;  /* 0x000076100d037816 */ /* 0x040fe40000000003 */
[----:B------:R-:W-:Y:S02]  /*5090*/  PRMT R0, R13, 0x7632, R0 ;  /* 0x000076320d007816 */ /* 0x000fe40000000000 */
.L_x_1338:
[----:B------:R-:W-:Y:S05]  /*50a0*/  BSYNC B0 ;  /* 0x0000000000007941 */ /* 0x000fea0003800000 */
.L_x_1337:
[----:B------:R-:W-:Y:S01]  /*50b0*/  ISETP.GE.U32.AND P0, PT, R27, c[0x0][0x168], PT ;  /* 0x00005a001b007a0c */ /* 0x000fe20003f06070 */
[----:B------:R-:W-:-:S12]  /*50c0*/  BSSY B0, `(.L_x_1346) ;  /* 0x0000344000007945 */ /* 0x000fd80003800000 */
[----:B------:R-:W-:Y:S05]  /*50d0*/  @P0 BRA `(.L_x_1347) ;  /* 0x0000342000000947 */ /* 0x000fea0003800000 */
[----:B------:R-:W-:Y:S01]  /*50e0*/  ISETP.NE.AND P1, PT, RZ, c[0x0][0x1a4], PT ;  /* 0x00006900ff007a0c */ /* 0x000fe20003f25270 */
[----:B------:R-:W-:-:S12]  /*50f0*/  HFMA2.MMA R26, -RZ, RZ, 0, 0 ;  /* 0x00000000ff1a7435 */ /* 0x000fd800000001ff */
        /* <DEDUP_REMOVED lines=199> */
.L_x_1348:
[----:B------:R-:W-:-:S04]  /*5d70*/  LOP3.LUT R13, R26, 0xfffffffc, RZ, 0xc0, !PT ;  /* 0xfffffffc1a0d7812 */ /* 0x000fc800078ec0ff */
[----:B------:R-:W-:-:S04]  /*5d80*/  IADD3 R12, P2, R18, R13, RZ ;  /* 0x0000000d120c7210 */ /* 0x000fc80007f5e0ff */
[----:B------:R-:W-:-:S05]  /*5d90*/  IADD3.X R13, RZ, R19, RZ, P2, !PT ;  /* 0x00000013ff0d7210 */ /* 0x000fca00017fe4ff */
[----:B------:R-:W2:Y:S01]  /*5da0*/  LDG.E R12, [R12.64] ;  /* 0x000000240c0c7981 */ /* 0x000ea2000c1e1900 */
[----:B------:R-:W-:-:S04]  /*5db0*/  IADD3 R31, R27, c[0x0][0x170], RZ ;  /* 0x00005c001b1f7a10 */ /* 0x000fc80007ffe0ff */
[----:B------:R-:W-:Y:S02]  /*5dc0*/  ISETP.GE.U32.AND P2, PT, R31, c[0x0][0x168], PT ;  /* 0x00005a001f007a0c */ /* 0x000fe40003f46070 */
[C---:B--2---:R-:W-:Y:S02]  /*5dd0*/  PRMT R7, R12.reuse, 0x7610, R7 ;  /* 0x000076100c077816 */ /* 0x044fe40000000007 */
[----:B------:R-:W-:-:S09]  /*5de0*/  PRMT R6, R12, 0x7632, R6 ;  /* 0x000076320c067816 */ /* 0x000fd20000000006 */
        /* <DEDUP_REMOVED lines=201> */
.L_x_1349:
[----:B------:R-:W-:-:S04]  /*6a80*/  LOP3.LUT R13, R12, 0xfffffffc, RZ, 0xc0, !PT ;  /* 0xfffffffc0c0d7812 */ /* 0x000fc800078ec0ff */
[----:B------:R-:W-:-:S05]  /*6a90*/  IADD3 R12, P2, R18, R13, RZ ;  /* 0x0000000d120c7210 */ /* 0x000fca0007f5e0ff */
[----:B------:R-:W-:-:S05]  /*6aa0*/  IMAD.X R13, RZ, RZ, R19, P2 ;  /* 0x000000ffff0d7224 */ /* 0x000fca00010e0613 */
[----:B------:R-:W2:Y:S01]  /*6ab0*/  LDG.E R12, [R12.64] ;  /* 0x000000240c0c7981 */ /* 0x000ea2000c1e1900 */
[----:B------:R-:W-:-:S04]  /*6ac0*/  IADD3 R31, R31, c[0x0][0x170], RZ ;  /* 0x00005c001f1f7a10 */ /* 0x000fc80007ffe0ff */
[----:B------:R-:W-:Y:S02]  /*6ad0*/  ISETP.GE.U32.AND P2, PT, R31, c[0x0][0x168], PT ;  /* 0x00005a001f007a0c */ /* 0x000fe40003f46070 */
[C---:B--2---:R-:W-:Y:S02]  /*6ae0*/  PRMT R5, R12.reuse, 0x7610, R5 ;  /* 0x000076100c057816 */ /* 0x044fe40000000005 */
[----:B------:R-:W-:-:S09]  /*6af0*/  PRMT R4, R12, 0x7632, R4 ;  /* 0x000076320c047816 */ /* 0x000fd20000000004 */
        /* <DEDUP_REMOVED lines=201> */
.L_x_1350:
        /* <DEDUP_REMOVED lines=209> */
.L_x_1351:
[----:B------:R-:W-:-:S04]  /*84a0*/  LOP3.LUT R3, R3, 0xfffffffc, RZ, 0xc0, !PT ;  /* 0xfffffffc03037812 */ /* 0x000fc800078ec0ff */
[----:B------:R-:W-:-:S05]  /*84b0*/  IADD3 R12, P1, R18, R3, RZ ;  /* 0x00000003120c7210 */ /* 0x000fca0007f3e0ff */
[----:B------:R-:W-:-:S05]  /*84c0*/  IMAD.X R13, RZ, RZ, R19, P1 ;  /* 0x000000ffff0d7224 */ /* 0x000fca00008e0613 */
[----:B------:R-:W2:Y:S02]  /*84d0*/  LDG.E R12, [R12.64] ;  /* 0x000000240c0c7981 */ /* 0x000ea4000c1e1900 */
[C---:B--2---:R-:W-:Y:S02]  /*84e0*/  PRMT R3, R12.reuse, 0x7610, R3 ;  /* 0x000076100c037816 */ /* 0x044fe40000000003 */
[----:B------:R-:W-:Y:S02]  /*84f0*/  PRMT R0, R12, 0x7632, R0 ;  /* 0x000076320c007816 */ /* 0x000fe40000000000 */
.L_x_1347:
[----:B------:R-:W-:Y:S05]  /*8500*/  BSYNC B0 ;  /* 0x0000000000007941 */ /* 0x000fea0003800000 */
.L_x_1346:
[----:B------:R-:W-:Y:S01]  /*8510*/  BSSY B0, `(.L_x_1352) ;  /* 0x0000014000007945 */ /* 0x000fe20003800000 */
[----:B------:R-:W-:Y:S05]  /*8520*/  @P0 BRA `(.L_x_1353) ;  /* 0x0000012000000947 */ /* 0x000fea0003800000 */
[----:B------:R-:W-:Y:S01]  /*8530*/  IADD3 R27, R27, c[0x0][0x170], RZ ;  /* 0x00005c001b1b7a10 */ /* 0x000fe20007ffe0ff */
[----:B------:R-:W-:Y:S01]  /*8540*/  IMAD.IADD R15, R15, 0x1, R6 ;  /* 0x000000010f0f7824 */ /* 0x000fe200078e0206 */
[----:B------:R-:W-:Y:S02]  /*8550*/  IADD3 R14, R14, R7, RZ ;  /* 0x000000070e0e7210 */ /* 0x000fe40007ffe0ff */
[----:B------:R-:W-:-:S13]  /*8560*/  ISETP.GE.U32.AND P0, PT, R27, c[0x0][0x168], PT ;  /* 0x00005a001b007a0c */ /* 0x000fda0003f06070 */
        /* <DEDUP_REMOVED lines=10> */
[----:B------:R-:W-:Y:S01]  /*8610*/  @!P0 IMAD.IADD R0, R9, 0x1, R0 ;  /* 0x0000000109008824 */ /* 0x000fe200078e0200 */
[----:B------:R-:W-:-:S04]  /*8620*/  @!P0 IADD3 R3, R8, R3, RZ ;  /* 0x0000000308038210 */ /* 0x000fc80007ffe0ff */
[----:B------:R-:W-:Y:S02]  /*8630*/  @!P0 PRMT R8, R3, 0x7610, R8 ;  /* 0x0000761003088816 */ /* 0x000fe40000000008 */
[----:B------:R-:W-:Y:S02]  /*8640*/  @!P0 PRMT R9, R0, 0x7610, R9 ;  /* 0x0000761000098816 */ /* 0x000fe40000000009 */
.L_x_1353:
[----:B------:R-:W-:Y:S05]  /*8650*/  BSYNC B0 ;  /* 0x0000000000007941 */ /* 0x000fea0003800000 */
.L_x_1352:
[----:B------:R-:W-:Y:S02]  /*8660*/  IADD3 R25, R25, R20, R14 ;  /* 0x0000001419197210 */ /* 0x000fe40007ffe00e */
[----:B------:R-:W-:-:S03]  /*8670*/  IADD3 R22, R22, R21, R15 ;  /* 0x0000001516167210 */ /* 0x000fc60007ffe00f */
[----:B------:R-:W-:Y:S01]  /*8680*/  IMAD.IADD R25, R25, 0x1, R8 ;  /* 0x0000000119197824 */ /* 0x000fe200078e0208 */
[----:B------:R-:W-:-:S04]  /*8690*/  IADD3 R22, R22, R9, RZ ;  /* 0x0000000916167210 */ /* 0x000fc80007ffe0ff */
[----:B------:R-:W-:Y:S02]  /*86a0*/  PRMT R18, R22, 0x7610, R18 ;  /* 0x0000761016127816 */ /* 0x000fe40000000012 */
[----:B------:R-:W-:Y:S01]  /*86b0*/  PRMT R3, R25, 0x7610, R3 ;  /* 0x0000761019037816 */ /* 0x000fe20000000003 */
[----:B------:R-:W-:Y:S05]  /*86c0*/  BRA `(.L_x_1320) ;  /* 0x00000f9000007947 */ /* 0x000fea0003800000 */
.L_x_1336:
[----:B------:R-:W-:Y:S01]  /*86d0*/  ISETP.GE.U32.AND P0, PT, R0, c[0x0][0x168], PT ;  /* 0x00005a0000007a0c */ /* 0x000fe20003f06070 */
[----:B------:R-:W-:Y:S01]  /*86e0*/  BSSY B0, `(.L_x_1354) ;  /* 0x000003c000007945 */ /* 0x000fe20003800000 */
[-C--:B------:R-:W-:Y:S01]  /*86f0*/  MOV R0, R14.reuse ;  /* 0x0000000e00007202 */ /* 0x080fe20000000f00 */
[--C-:B------:R-:W-:Y:S01]  /*8700*/  IMAD.MOV.U32 R3, RZ, RZ, R14.reuse ;  /* 0x000000ffff037224 */ /* 0x100fe200078e000e */
[-C--:B------:R-:W-:Y:S01]  /*8710*/  MOV R11, R14.reuse ;  /* 0x0000000e000b7202 */ /* 0x080fe20000000f00 */
[--C-:B------:R-:W-:Y:S01]  /*8720*/  IMAD.MOV.U32 R10, RZ, RZ, R14.reuse ;  /* 0x000000ffff0a7224 */ /* 0x100fe200078e000e */
[----:B------:R-:W-:Y:S01]  /*8730*/  MOV R12, R14 ;  /* 0x0000000e000c7202 */ /* 0x000fe20000000f00 */
[----:B------:R-:W-:-:S06]  /*8740*/  IMAD.MOV.U32 R13, RZ, RZ, R14 ;  /* 0x000000ffff0d7224 */ /* 0x000fcc00078e000e */
[----:B------:R-:W-:Y:S05]  /*8750*/  @P0 BRA `(.L_x_1355) ;  /* 0x0000034000000947 */ /* 0x000fea0003800000 */
[----:B------:R-:W-:Y:S01]  /*8760*/  BSSY B1, `(.L_x_1356) ;  /* 0x000002b000017945 */ /* 0x000fe20003800000 */
[-C--:B------:R-:W-:Y:S01]  /*8770*/  MOV R0, R14.reuse ;  /* 0x0000000e00007202 */ /* 0x080fe20000000f00 */
[--C-:B------:R-:W-:Y:S01]  /*8780*/  IMAD.MOV.U32 R3, RZ, RZ, R14.reuse ;  /* 0x000000ffff037224 */ /* 0x100fe200078e000e */
[-C--:B------:R-:W-:Y:S01]  /*8790*/  MOV R11, R14.reuse ;  /* 0x0000000e000b7202 */ /* 0x080fe20000000f00 */
[--C-:B------:R-:W-:Y:S01]  /*87a0*/  IMAD.MOV.U32 R10, RZ, RZ, R14.reuse ;  /* 0x000000ffff0a7224 */ /* 0x100fe200078e000e */
[----:B------:R-:W-:Y:S01]  /*87b0*/  MOV R12, R14 ;  /* 0x0000000e000c7202 */ /* 0x000fe20000000f00 */
[----:B------:R-:W-:Y:S02]  /*87c0*/  IMAD.MOV.U32 R13, RZ, RZ, R14 ;  /* 0x000000ffff0d7224 */ /* 0x000fe400078e000e */
.L_x_1357:
        /* <DEDUP_REMOVED lines=11> */
[----:B------:R-:W2:Y:S02]  /*8880*/  LDG.E R21, [R20.64] ;  /* 0x0000002414157981 */ /* 0x000ea4000c1e1900 */
[----:B------:R-:W-:Y:S01]  /*8890*/  IMAD.WIDE.U32 R6, R7, 0x4, R18 ;  /* 0x0000000407067825 */ /* 0x000fe200078e0012 */
[----:B------:R-:W-:-:S03]  /*88a0*/  SHF.R.U32.HI R9, RZ, 0x1, R4 ;  /* 0x00000001ff097819 */ /* 0x000fc60000011604 */
[--C-:B------:R-:W-:Y:S02]  /*88b0*/  IMAD.WIDE.U32 R4, R5, 0x4, R18.reuse ;  /* 0x0000000405047825 */ /* 0x100fe400078e0012 */
[----:B------:R-:W3:Y:S02]  /*88c0*/  LDG.E R7, [R6.64] ;  /* 0x0000002406077981 */ /* 0x000ee4000c1e1900 */
[----:B------:R-:W-:Y:S02]  /*88d0*/  IMAD.WIDE.U32 R8, R9, 0x4, R18 ;  /* 0x0000000409087825 */ /* 0x000fe400078e0012 */
[----:B------:R-:W4:Y:S04]  /*88e0*/  LDG.E R4, [R4.64] ;  /* 0x0000002404047981 */ /* 0x000f28000c1e1900 */
[----:B------:R-:W5:Y:S01]  /*88f0*/  LDG.E R28, [R8.64] ;  /* 0x00000024081c7981 */ /* 0x000f62000c1e1900 */
[----:B------:R-:W-:-:S05]  /*8900*/  IADD3 R27, R27, c[0x0][0x170], RZ ;  /* 0x00005c001b1b7a10 */ /* 0x000fca0007ffe0ff */
[----:B------:R-:W-:-:S05]  /*8910*/  IMAD R25, R26, 0x3, R27 ;  /* 0x000000031a197824 */ /* 0x000fca00078e021b */
[----:B------:R-:W-:Y:S02]  /*8920*/  ISETP.GE.U32.AND P0, PT, R25, c[0x0][0x168], PT ;  /* 0x00005a0019007a0c */ /* 0x000fe40003f06070 */
[----:B--2---:R-:W-:-:S04]  /*8930*/  PRMT R15, R21, 0x7632, R15 ;  /* 0x00007632150f7816 */ /* 0x004fc8000000000f */
[----:B------:R-:W-:Y:S02]  /*8940*/  IADD3 R10, R15, R10, RZ ;  /* 0x0000000a0f0a7210 */ /* 0x000fe40007ffe0ff */
[----:B---3--:R-:W-:Y:S02]  /*8950*/  PRMT R15, R7, 0x7632, R15 ;  /* 0x00007632070f7816 */ /* 0x008fe4000000000f */
[----:B----4-:R-:W-:-:S03]  /*8960*/  PRMT R30, R4, 0x7632, R30 ;  /* 0x00007632041e7816 */ /* 0x010fc6000000001e */
[--C-:B------:R-:W-:Y:S01]  /*8970*/  IMAD.IADD R15, R15, 0x1, R22.reuse ;  /* 0x000000010f0f7824 */ /* 0x100fe200078e0216 */
[----:B-----5:R-:W-:Y:S01]  /*8980*/  PRMT R25, R28, 0x7632, R25 ;  /* 0x000076321c197816 */ /* 0x020fe20000000019 */
[----:B------:R-:W-:Y:S01]  /*8990*/  IMAD.IADD R3, R30, 0x1, R3 ;  /* 0x000000011e037824 */ /* 0x000fe200078e0203 */
[----:B------:R-:W-:Y:S01]  /*89a0*/  IADD3 R12, R21, R12, RZ ;  /* 0x0000000c150c7210 */ /* 0x000fe20007ffe0ff */
[----:B------:R-:W-:Y:S01]  /*89b0*/  IMAD.IADD R11, R4, 0x1, R11 ;  /* 0x00000001040b7824 */ /* 0x000fe200078e020b */
[----:B------:R-:W-:Y:S01]  /*89c0*/  IADD3 R14, R25, R14, RZ ;  /* 0x0000000e190e7210 */ /* 0x000fe20007ffe0ff */
[----:B------:R-:W-:Y:S01]  /*89d0*/  IMAD.IADD R13, R28, 0x1, R13 ;  /* 0x000000011c0d7824 */ /* 0x000fe200078e020d */
[----:B------:R-:W-:Y:S02]  /*89e0*/  IADD3 R0, R7, R0, RZ ;  /* 0x0000000007007210 */ /* 0x000fe40007ffe0ff */
[----:B------:R-:W-:Y:S01]  /*89f0*/  PRMT R22, R15, 0x7610, R22 ;  /* 0x000076100f167816 */ /* 0x000fe20000000016 */
[----:B------:R-:W-:Y:S05]  /*8a00*/  @!P0 BRA `(.L_x_1357) ;  /* 0xfffffdc000008947 */ /* 0x000fea000383ffff */
[----:B------:R-:W-:Y:S05]  /*8a10*/  BSYNC B1 ;  /* 0x0000000000017941 */ /* 0x000fea0003800000 */
.L_x_1356:
[C---:B------:R-:W-:Y:S02]  /*8a20*/  PRMT R9, R21.reuse, 0x7610, R9 ;  /* 0x0000761015097816 */ /* 0x040fe40000000009 */
[----:B------:R-:W-:-:S02]  /*8a30*/  PRMT R15, R21, 0x7632, R15 ;  /* 0x00007632150f7816 */ /* 0x000fc4000000000f */
[C---:B------:R-:W-:Y:S02]  /*8a40*/  PRMT R25, R7.reuse, 0x7610, R25 ;  /* 0x0000761007197816 */ /* 0x040fe40000000019 */
[----:B------:R-:W-:Y:S02]  /*8a50*/  PRMT R21, R7, 0x7632, R21 ;  /* 0x0000763207157816 */ /* 0x000fe40000000015 */
[C---:B------:R-:W-:Y:S02]  /*8a60*/  PRMT R8, R4.reuse, 0x7610, R8 ;  /* 0x0000761004087816 */ /* 0x040fe40000000008 */
[----:B------:R-:W-:Y:S02]  /*8a70*/  PRMT R20, R4, 0x7632, R20 ;  /* 0x0000763204147816 */ /* 0x000fe40000000014 */
[C---:B------:R-:W-:Y:S02]  /*8a80*/  PRMT R6, R28.reuse, 0x7610, R6 ;  /* 0x000076101c067816 */ /* 0x040fe40000000006 */
[----:B------:R-:W-:-:S02]  /*8a90*/  PRMT R7, R28, 0x7632, R7 ;  /* 0x000076321c077816 */ /* 0x000fc40000000007 */
.L_x_1355:
[----:B------:R-:W-:Y:S05]  /*8aa0*/  BSYNC B0 ;  /* 0x0000000000007941 */ /* 0x000fea0003800000 */
.L_x_1354:
[----:B------:R-:W-:Y:S01]  /*8ab0*/  ISETP.GE.U32.AND P1, PT, R27, c[0x0][0x168], PT ;  /* 0x00005a001b007a0c */ /* 0x000fe20003f26070 */
[----:B------:R-:W-:-:S12]  /*8ac0*/  BSSY B0, `(.L_x_1358) ;  /* 0x0000022000007945 */ /* 0x000fd80003800000 */
[----:B------:R-:W-:Y:S05]  /*8ad0*/  @P1 BRA `(.L_x_1359) ;  /* 0x0000020000001947 */ /* 0x000fea0003800000 */
[----:B------:R-:W-:-:S05]  /*8ae0*/  IMAD R4, R24, R27, RZ ;  /* 0x0000001b18047224 */ /* 0x000fca00078e02ff */
[----:B------:R-:W-:-:S05]  /*8af0*/  SHF.R.U32.HI R5, RZ, 0x1, R4 ;  /* 0x00000001ff057819 */ /* 0x000fca0000011604 */
[----:B------:R-:W-:-:S06]  /*8b00*/  IMAD.WIDE.U32 R4, R5, 0x4, R18 ;  /* 0x0000000405047825 */ /* 0x000fcc00078e0012 */
[----:B------:R-:W2:Y:S01]  /*8b10*/  LDG.E R4, [R4.64] ;  /* 0x0000002404047981 */ /* 0x000ea2000c1e1900 */
[----:B------:R-:W-:-:S04]  /*8b20*/  IADD3 R29, R27, c[0x0][0x170], RZ ;  /* 0x00005c001b1d7a10 */ /* 0x000fc80007ffe0ff */
[----:B------:R-:W-:Y:S02]  /*8b30*/  ISETP.GE.U32.AND P0, PT, R29, c[0x0][0x168], PT ;  /* 0x00005a001d007a0c */ /* 0x000fe40003f06070 */
[C---:B--2---:R-:W-:Y:S02]  /*8b40*/  PRMT R9, R4.reuse, 0x7610, R9 ;  /* 0x0000761004097816 */ /* 0x044fe40000000009 */
[----:B------:R-:W-:-:S09]  /*8b50*/  PRMT R15, R4, 0x7632, R15 ;  /* 0x00007632040f7816 */ /* 0x000fd2000000000f */
        /* <DEDUP_REMOVED lines=18> */
[----:B------:R-:W2:Y:S04]  /*8c80*/  LDG.E R4, [R4.64] ;  /* 0x0000002404047981 */ /* 0x000ea8000c1e1900 */
[----:B------:R-:W3:Y:S01]  /*8c90*/  @!P0 LDG.E R18, [R18.64] ;  /* 0x0000002412128981 */ /* 0x000ee2000c1e1900 */
[C---:B--2---:R-:W-:Y:S02]  /*8ca0*/  PRMT R25, R4.reuse, 0x7610, R25 ;  /* 0x0000761004197816 */ /* 0x044fe40000000019 */
[----:B------:R-:W-:Y:S02]  /*8cb0*/  PRMT R21, R4, 0x7632, R21 ;  /* 0x0000763204157816 */ /* 0x000fe40000000015 */
[----:B---3--:R-:W-:-:S02]  /*8cc0*/  @!P0 PRMT R6, R18, 0x7610, R6 ;  /* 0x0000761012068816 */ /* 0x008fc40000000006 */
[----:B------:R-:W-:Y:S02]  /*8cd0*/  @!P0 PRMT R7, R18, 0x7632, R7 ;  /* 0x0000763212078816 */ /* 0x000fe40000000007 */
.L_x_1359:
[----:B------:R-:W-:Y:S05]  /*8ce0*/  BSYNC B0 ;  /* 0x0000000000007941 */ /* 0x000fea0003800000 */
.L_x_1358:
[----:B------:R-:W-:Y:S01]  /*8cf0*/  BSSY B0, `(.L_x_1360) ;  /* 0x0000017000007945 */ /* 0x000fe20003800000 */
[----:B------:R-:W-:Y:S05]  /*8d00*/  @P1 BRA `(.L_x_1361) ;  /* 0x0000015000001947 */ /* 0x000fea0003800000 */
[----:B------:R-:W-:Y:S01]  /*8d10*/  IADD3 R4, R27, c[0x0][0x170], RZ ;  /* 0x00005c001b047a10 */ /* 0x000fe20007ffe0ff */
[----:B------:R-:W-:Y:S01]  /*8d20*/  IMAD.IADD R10, R10, 0x1, R15 ;  /* 0x000000010a0a7824 */ /* 0x000fe200078e020f */
[----:B------:R-:W-:Y:S02]  /*8d30*/  IADD3 R9, R12, R9, RZ ;  /* 0x000000090c097210 */ /* 0x000fe40007ffe0ff */
[----:B------:R-:W-:Y:S02]  /*8d40*/  ISETP.GE.U32.AND P0, PT, R4, c[0x0][0x168], PT ;  /* 0x00005a0004007a0c */ /* 0x000fe40003f06070 */
[----:B------:R-:W-:-:S11]  /*8d50*/  PRMT R12, R9, 0x7610, R12 ;  /* 0x00007610090c7816 */ /* 0x000fd6000000000c */
        /* <DEDUP_REMOVED lines=12> */
[----:B------:R-:W-:Y:S01]  /*8e20*/  @!P0 IMAD.IADD R7, R14, 0x1, R7 ;  /* 0x000000010e078824 */ /* 0x000fe200078e0207 */
[----:B------:R-:W-:-:S04]  /*8e30*/  @!P0 IADD3 R6, R13, R6, RZ ;  /* 0x000000060d068210 */ /* 0x000fc80007ffe0ff */
[----:B------:R-:W-:Y:S02]  /*8e40*/  @!P0 PRMT R13, R6, 0x7610, R13 ;  /* 0x00007610060d8816 */ /* 0x000fe4000000000d */
[----:B------:R-:W-:Y:S02]  /*8e50*/  @!P0 PRMT R14, R7, 0x7610, R14 ;  /* 0x00007610070e8816 */ /* 0x000fe4000000000e */
.L_x_1361:
[----:B------:R-:W-:Y:S05]  /*8e60*/  BSYNC B0 ;  /* 0x0000000000007941 */ /* 0x000fea0003800000 */
.L_x_1360:
[----:B------:R-:W-:Y:S02]  /*8e70*/  IADD3 R0, R0, R11, R12 ;  /* 0x0000000b00007210 */ /* 0x000fe40007ffe00c */
[----:B------:R-:W-:-:S03]  /*8e80*/  IADD3 R3, R22, R3, R10 ;  /* 0x0000000316037210 */ /* 0x000fc60007ffe00a */
[----:B------:R-:W-:Y:S01]  /*8e90*/  IMAD.IADD R0, R0, 0x1, R13 ;  /* 0x0000000100007824 */ /* 0x000fe200078e020d */
[----:B------:R-:W-:-:S04]  /*8ea0*/  IADD3 R3, R3, R14, RZ ;  /* 0x0000000e03037210 */ /* 0x000fc80007ffe0ff */
[----:B------:R-:W-:Y:S02]  /*8eb0*/  PRMT R18, R3, 0x7610, R18 ;  /* 0x0000761003127816 */ /* 0x000fe40000000012 */
[----:B------:R-:W-:Y:S01]  /*8ec0*/  PRMT R3, R0, 0x7610, R3 ;  /* 0x0000761000037816 */ /* 0x000fe20000000003 */
[----:B------:R-:W-:Y:S05]  /*8ed0*/  BRA `(.L_x_1320) ;  /* 0x0000078000007947 */ /* 0x000fea0003800000 */
.L_x_1335:
[----:B------:R-:W-:Y:S01]  /*8ee0*/  MOV R21, c[0x0][0x170] ;  /* 0x00005c0000157a02 */ /* 0x000fe20000000f00 */
[----:B------:R-:W0:Y:S01]  /*8ef0*/  LDC.U16 R0, c[0x0][0x162] ;  /* 0x00005880ff007b82 */ /* 0x000e220000000400 */
[----:B------:R-:W-:Y:S03]  /*8f00*/  BSSY B0, `(.L_x_1362) ;  /* 0x000003a000007945 */ /* 0x000fe60003800000 */
[----:B------:R-:W-:-:S05]  /*8f10*/  IMAD R3, R21, 0x3, R20 ;  /* 0x0000000315037824 */ /* 0x000fca00078e0214 */
[----:B------:R-:W-:Y:S01]  /*8f20*/  ISETP.GE.U32.AND P0, PT, R3, c[0x0][0x168], PT ;  /* 0x00005a0003007a0c */ /* 0x000fe20003f06070 */
[--C-:B0-----:R-:W-:Y:S01]  /*8f30*/  IMAD.MOV.U32 R11, RZ, RZ, R0.reuse ;  /* 0x000000ffff0b7224 */ /* 0x101fe200078e0000 */
        /* <DEDUP_REMOVED lines=14> */
.L_x_1365:
[----:B------:R-:W-:Y:S02]  /*9020*/  IADD3 R4, R20, c[0x0][0x170], RZ ;  /* 0x00005c0014047a10 */ /* 0x000fe40007ffe0ff */
[----:B------:R-:W-:Y:S02]  /*9030*/  SHF.R.U32.HI R25, RZ, 0x1, R20 ;  /* 0x00000001ff197819 */ /* 0x000fe40000011614 */
[----:B------:R-:W-:-:S02]  /*9040*/  IADD3 R6, R4, c[0x0][0x170], RZ ;  /* 0x00005c0004067a10 */ /* 0x000fc40007ffe0ff */
[----:B------:R-:W-:Y:S01]  /*9050*/  SHF.R.U32.HI R5, RZ, 0x1, R4 ;  /* 0x00000001ff057819 */ /* 0x000fe20000011604 */
[----:B------:R-:W-:Y:S01]  /*9060*/  IMAD.WIDE.U32 R24, R25, 0x4, R18 ;  /* 0x0000000419187825 */ /* 0x000fe200078e0012 */
[----:B------:R-:W-:Y:S02]  /*9070*/  IADD3 R20, R6, c[0x0][0x170], RZ ;  /* 0x00005c0006147a10 */ /* 0x000fe40007ffe0ff */
[----:B------:R-:W-:Y:S01]  /*9080*/  SHF.R.U32.HI R7, RZ, 0x1, R6 ;  /* 0x00000001ff077819 */ /* 0x000fe20000011606 */
[----:B------:R-:W-:Y:S01]  /*9090*/  IMAD.WIDE.U32 R4, R5, 0x4, R18 ;  /* 0x0000000405047825 */ /* 0x000fe200078e0012 */
[----:B------:R-:W-:Y:S01]  /*90a0*/  SHF.R.U32.HI R9, RZ, 0x1, R20 ;  /* 0x00000001ff097819 */ /* 0x000fe20000011614 */
[----:B------:R-:W2:Y:S02]  /*90b0*/  LDG.E R24, [R24.64] ;  /* 0x0000002418187981 */ /* 0x000ea4000c1e1900 */
[--C-:B------:R-:W-:Y:S02]  /*90c0*/  IMAD.WIDE.U32 R6, R7, 0x4, R18.reuse ;  /* 0x0000000407067825 */ /* 0x100fe400078e0012 */
[----:B------:R-:W3:Y:S02]  /*90d0*/  LDG.E R4, [R4.64] ;  /* 0x0000002404047981 */ /* 0x000ee4000c1e1900 */
[----:B------:R-:W-:-:S02]  /*90e0*/  IMAD.WIDE.U32 R8, R9, 0x4, R18 ;  /* 0x0000000409087825 */ /* 0x000fc400078e0012 */
        /* <DEDUP_REMOVED lines=8> */
[----:B----4-:R-:W-:Y:S02]  /*9170*/  PRMT R22, R27, 0x7632, R22 ;  /* 0x000076321b167816 */ /* 0x010fe40000000016 */
[----:B-----5:R-:W-:Y:S01]  /*9180*/  PRMT R13, R9, 0x7632, R13 ;  /* 0x00007632090d7816 */ /* 0x020fe2000000000d */
[----:B------:R-:W-:Y:S01]  /*9190*/  IMAD.IADD R0, R29, 0x1, R0 ;  /* 0x000000011d007824 */ /* 0x000fe200078e0200 */
[----:B------:R-:W-:Y:S01]  /*91a0*/  IADD3 R3, R24, R3, RZ ;  /* 0x0000000318037210 */ /* 0x000fe20007ffe0ff */
[----:B------:R-:W-:Y:S01]  /*91b0*/  IMAD.IADD R11, R22, 0x1, R11 ;  /* 0x00000001160b7824 */ /* 0x000fe200078e020b */
[----:B------:R-:W-:Y:S01]  /*91c0*/  IADD3 R10, R13, R10, RZ ;  /* 0x0000000a0d0a7210 */ /* 0x000fe20007ffe0ff */
[----:B------:R-:W-:Y:S01]  /*91d0*/  IMAD.IADD R15, R4, 0x1, R15 ;  /* 0x00000001040f7824 */ /* 0x000fe200078e020f */
[----:B------:R-:W-:Y:S01]  /*91e0*/  PRMT R13, R25, 0x7610, R13 ;  /* 0x00007610190d7816 */ /* 0x000fe2000000000d */
[----:B------:R-:W-:Y:S01]  /*91f0*/  IMAD.IADD R12, R9, 0x1, R12 ;  /* 0x00000001090c7824 */ /* 0x000fe200078e020c */
[----:B------:R-:W-:Y:S01]  /*9200*/  IADD3 R14, R27, R14, RZ ;  /* 0x0000000e1b0e7210 */ /* 0x000fe20007ffe0ff */
[----:B------:R-:W-:Y:S05]  /*9210*/  @!P0 BRA `(.L_x_1365) ;  /* 0xfffffe0000008947 */ /* 0x000fea000383ffff */
[----:B------:R-:W-:Y:S05]  /*9220*/  BSYNC B1 ;  /* 0x0000000000017941 */ /* 0x000fea0003800000 */
.L_x_1364:
[C---:B------:R-:W-:Y:S02]  /*9230*/  PRMT R6, R24.reuse, 0x7610, R6 ;  /* 0x0000761018067816 */ /* 0x040fe40000000006 */
[----:B------:R-:W-:-:S02]  /*9240*/  PRMT R8, R24, 0x7632, R8 ;  /* 0x0000763218087816 */ /* 0x000fc40000000008 */
[C---:B------:R-:W-:Y:S02]  /*9250*/  PRMT R22, R4.reuse, 0x7610, R22 ;  /* 0x0000761004167816 */ /* 0x040fe40000000016 */
[----:B------:R-:W-:Y:S02]  /*9260*/  PRMT R7, R4, 0x7632, R7 ;  /* 0x0000763204077816 */ /* 0x000fe40000000007 */
[C---:B------:R-:W-:Y:S02]  /*9270*/  PRMT R25, R27.reuse, 0x7610, R25 ;  /* 0x000076101b197816 */ /* 0x040fe40000000019 */
[----:B------:R-:W-:Y:S02]  /*9280*/  PRMT R24, R27, 0x7632, R24 ;  /* 0x000076321b187816 */ /* 0x000fe40000000018 */
[----:B------:R-:W-:Y:S02]  /*9290*/  PRMT R21, R9, 0x7632, R21 ;  /* 0x0000763209157816 */ /* 0x000fe40000000015 */
.L_x_1363:
[----:B------:R-:W-:Y:S05]  /*92a0*/  BSYNC B0 ;  /* 0x0000000000007941 */ /* 0x000fea0003800000 */
.L_x_1362:
[----:B------:R-:W-:Y:S01]  /*92b0*/  ISETP.GE.U32.AND P1, PT, R20, c[0x0][0x168], PT ;  /* 0x00005a0014007a0c */ /* 0x000fe20003f26070 */
[----:B------:R-:W-:-:S12]  /*92c0*/  BSSY B0, `(.L_x_1366) ;  /* 0x000001e000007945 */ /* 0x000fd80003800000 */
[----:B------:R-:W-:Y:S05]  /*92d0*/  @P1 BRA `(.L_x_1367) ;  /* 0x000001c000001947 */ /* 0x000fea0003800000 */
        /* <DEDUP_REMOVED lines=16> */
[----:B------:R-:W-:Y:S02]  /*93e0*/  IADD3 R25, R26, c[0x0][0x170], RZ ;  /* 0x00005c001a197a10 */ /* 0x000fe40007ffe0ff */
[----:B------:R-:W-:Y:S02]  /*93f0*/  SHF.R.U32.HI R5, RZ, 0x1, R26 ;  /* 0x00000001ff057819 */ /* 0x000fe4000001161a */
[----:B------:R-:W-:-:S03]  /*9400*/  ISETP.GE.U32.AND P0, PT, R25, c[0x0][0x168], PT ;  /* 0x00005a0019007a0c */ /* 0x000fc60003f06070 */
[----:B------:R-:W-:-:S06]  /*9410*/  IMAD.WIDE.U32 R4, R5, 0x4, R18 ;  /* 0x0000000405047825 */ /* 0x000fcc00078e0012 */
[----:B------:R-:W2:Y:S04]  /*9420*/  LDG.E R4, [R4.64] ;  /* 0x0000002404047981 */ /* 0x000ea8000c1e1900 */
[----:B------:R-:W-:-:S05]  /*9430*/  @!P0 SHF.R.U32.HI R25, RZ, 0x1, R25 ;  /* 0x00000001ff198819 */ /* 0x000fca0000011619 */
[----:B------:R-:W-:-:S06]  /*9440*/  @!P0 IMAD.WIDE.U32 R18, R25, 0x4, R18 ;  /* 0x0000000419128825 */ /* 0x000fcc00078e0012 */
[----:B------:R-:W3:Y:S01]  /*9450*/  @!P0 LDG.E R18, [R18.64] ;  /* 0x0000002412128981 */ /* 0x000ee2000c1e1900 */
[C---:B--2---:R-:W-:Y:S02]  /*9460*/  PRMT R25, R4.reuse, 0x7610, R25 ;  /* 0x0000761004197816 */ /* 0x044fe40000000019 */
[----:B------:R-:W-:Y:S02]  /*9470*/  PRMT R24, R4, 0x7632, R24 ;  /* 0x0000763204187816 */ /* 0x000fe40000000018 */
[C---:B---3--:R-:W-:Y:S02]  /*9480*/  @!P0 PRMT R9, R18.reuse, 0x7610, R9 ;  /* 0x0000761012098816 */ /* 0x048fe40000000009 */
[----:B------:R-:W-:Y:S02]  /*9490*/  @!P0 PRMT R21, R18, 0x7632, R21 ;  /* 0x0000763212158816 */ /* 0x000fe40000000015 */
.L_x_1367:
[----:B------:R-:W-:Y:S05]  /*94a0*/  BSYNC B0 ;  /* 0x0000000000007941 */ /* 0x000fea0003800000 */
.L_x_1366:
[----:B------:R-:W-:Y:S01]  /*94b0*/  BSSY B0, `(.L_x_1368) ;  /* 0x0000015000007945 */ /* 0x000fe20003800000 */
[----:B------:R-:W-:Y:S05]  /*94c0*/  @P1 BRA `(.L_x_1369) ;  /* 0x0000013000001947 */ /* 0x000fea0003800000 */
[----:B------:R-:W-:Y:S01]  /*94d0*/  IADD3 R4, R20, c[0x0][0x170], RZ ;  /* 0x00005c0014047a10 */ /* 0x000fe20007ffe0ff */
[----:B------:R-:W-:Y:S01]  /*94e0*/  IMAD.IADD R8, R13, 0x1, R8 ;  /* 0x000000010d087824 */ /* 0x000fe200078e0208 */
[----:B------:R-:W-:-:S02]  /*94f0*/  IADD3 R3, R3, R6, RZ ;  /* 0x0000000603037210 */ /* 0x000fc40007ffe0ff */
[----:B------:R-:W-:Y:S02]  /*9500*/  ISETP.GE.U32.AND P0, PT, R4, c[0x0][0x168], PT ;  /* 0x00005a0004007a0c */ /* 0x000fe40003f06070 */
[----:B------:R-:W-:-:S11]  /*9510*/  PRMT R13, R8, 0x7610, R13 ;  /* 0x00007610080d7816 */ /* 0x000fd6000000000d */
        /* <DEDUP_REMOVED lines=14> */
.L_x_1369:
[----:B------:R-:W-:Y:S05]  /*9600*/  BSYNC B0 ;  /* 0x0000000000007941 */ /* 0x000fea0003800000 */
.L_x_1368:
[----:B------:R-:W-:Y:S02]  /*9610*/  IADD3 R11, R11, R0, R13 ;  /* 0x000000000b0b7210 */ /* 0x000fe40007ffe00d */
[----:B------:R-:W-:Y:S02]  /*9620*/  IADD3 R3, R14, R15, R3 ;  /* 0x0000000f0e037210 */ /* 0x000fe40007ffe003 */
[----:B------:R-:W-:-:S03]  /*9630*/  IADD3 R11, R11, R10, RZ ;  /* 0x0000000a0b0b7210 */ /* 0x000fc60007ffe0ff */
[----:B------:R-:W-:Y:S01]  /*9640*/  IMAD.IADD R3, R3, 0x1, R12 ;  /* 0x0000000103037824 */ /* 0x000fe200078e020c */
[----:B------:R-:W-:Y:S02]  /*9650*/  PRMT R18, R11, 0x7610, R18 ;  /* 0x000076100b127816 */ /* 0x000fe40000000012 */
.L_x_1320:
[----:B------:R-:W-:Y:S05]  /*9660*/  BSYNC B6 ;  /* 0x0000000000067941 */ /* 0x000fea0003800000 */
.L_x_1319:
[----:B------:R-:W-:-:S13]  /*9670*/  ISETP.NE.AND P0, PT, RZ, c[0x0][0x180], PT ;  /* 0x00006000ff007a0c */ /* 0x000fda0003f05270 */
[----:B------:R-:W-:Y:S05]  /*9680*/  @!P0 BRA `(.L_x_1370) ;  /* 0x0000019000008947 */ /* 0x000fea0003800000 */
[----:B------:R-:W-:Y:S01]  /*9690*/  IMAD R0, R2, c[0x0][0x0], R23 ;  /* 0x0000000002007a24 */ /* 0x000fe200078e0217 */
[----:B------:R-:W-:Y:S01]  /*96a0*/  PRMT R5, R3, 0x5410, R18 ;  /* 0x0000541003057816 */ /* 0x000fe20000000012 */
[----:B------:R-:W-:Y:S02]  /*96b0*/  ULDC UR4, c[0x0][0x4] ;  /* 0x0000010000047ab9 */ /* 0x000fe40000000800 */
[----:B------:R-:W-:Y:S02]  /*96c0*/  USHF.R.U32.HI UR4, URZ, 0x1, UR4 ;  /* 0x000000013f047899 */ /* 0x000fe40008011604 */
[----:B------:R0:W-:Y:S04]  /*96d0*/  STS [R0.X4+0x10], R5 ;  /* 0x0000100500007388 */ /* 0x0001e80000004800 */
[----:B------:R-:W-:-:S13]  /*96e0*/  ISETP.NE.AND P0, PT, RZ, UR4, PT ;  /* 0x00000004ff007c0c */ /* 0x000fda000bf05270 */
[----:B------:R-:W-:Y:S05]  /*96f0*/  @!P0 BRA `(.L_x_1370) ;  /* 0x0000012000008947 */ /* 0x000fea0003800000 */
[----:B0-----:R-:W-:-:S05]  /*9700*/  MOV R5, UR4 ;  /* 0x0000000400057c02 */ /* 0x001fca0008000f00 */
.L_x_1371:
[----:B------:R-:W-:Y:S01]  /*9710*/  IMAD.IADD R4, R2, 0x1, R5 ;  /* 0x0000000102047824 */ /* 0x000fe200078e0205 */
[----:B------:R-:W-:Y:S01]  /*9720*/  WARPSYNC 0xffffffff ;  /* 0xffffffff00007948 */ /* 0x000fe20003800000 */
[----:B------:R-:W-:Y:S01]  /*9730*/  BAR.SYNC.DEFER_BLOCKING 0x0 ;  /* 0x0000000000007b1d */ /* 0x000fe20000010000 */
[----:B------:R-:W-:Y:S02]  /*9740*/  ISETP.GT.AND P1, PT, R5, 0x1, PT ;  /* 0x000000010500780c */ /* 0x000fe40003f24270 */
[----:B------:R-:W-:-:S04]  /*9750*/  ISETP.GE.U32.AND P0, PT, R4, c[0x0][0x4], PT ;  /* 0x0000010004007a0c */ /* 0x000fc80003f06070 */
[----:B------:R-:W-:Y:S02]  /*9760*/  ISETP.GE.U32.OR P0, PT, R2, R5, P0 ;  /* 0x000000050200720c */ /* 0x000fe40000706470 */
[----:B------:R-:W-:-:S11]  /*9770*/  SHF.R.S32.HI R5, RZ, 0x1, R5 ;  /* 0x00000001ff057819 */ /* 0x000fd60000011405 */
[----:B------:R-:W-:-:S06]  /*9780*/  @!P0 IMAD R4, R4, c[0x0][0x0], R23 ;  /* 0x0000000004048a24 */ /* 0x000fcc00078e0217 */
[----:B0-----:R-:W0:Y:S02]  /*9790*/  @!P0 LDS R4, [R4.X4+0x10] ;  /* 0x0000100004048984 */ /* 0x001e240000004800 */
[----:B0-----:R-:W-:Y:S02]  /*97a0*/  @!P0 PRMT R7, R4, 0x7632, R7 ;  /* 0x0000763204078816 */ /* 0x001fe40000000007 */
[----:B------:R-:W-:-:S03]  /*97b0*/  @!P0 IADD3 R6, R3, R4, RZ ;  /* 0x0000000403068210 */ /* 0x000fc60007ffe0ff */
[----:B------:R-:W-:Y:S01]  /*97c0*/  @!P0 IMAD.IADD R7, R18, 0x1, R7 ;  /* 0x0000000112078824 */ /* 0x000fe200078e0207 */
[----:B------:R-:W-:-:S04]  /*97d0*/  @!P0 PRMT R3, R6, 0x7610, R3 ;  /* 0x0000761006038816 */ /* 0x000fc80000000003 */
[----:B------:R-:W-:Y:S02]  /*97e0*/  @!P0 PRMT R9, R6, 0x5410, R7 ;  /* 0x0000541006098816 */ /* 0x000fe40000000007 */
[----:B------:R-:W-:-:S03]  /*97f0*/  @!P0 PRMT R18, R7, 0x7610, R18 ;  /* 0x0000761007128816 */ /* 0x000fc60000000012 */
[----:B------:R0:W-:Y:S01]  /*9800*/  @!P0 STS [R0.X4+0x10], R9 ;  /* 0x0000100900008388 */ /* 0x0001e20000004800 */
[----:B------:R-:W-:Y:S05]  /*9810*/  @P1 BRA `(.L_x_1371) ;  /* 0xfffffef000001947 */ /* 0x000fea000383ffff */
.L_x_1370:
[----:B0-----:R-:W-:-:S13]  /*9820*/  ISETP.NE.AND P0, PT, RZ, c[0x0][0x17c], PT ;  /* 0x00005f00ff007a0c */ /* 0x001fda0003f05270 */
[----:B------:R-:W-:Y:S05]  /*9830*/  @!P0 BRA `(.L_x_1372) ;  /* 0x000002e000008947 */ /* 0x000fea0003800000 */
[----:B------:R-:W-:Y:S01]  /*9840*/  MOV R4, c[0x0][0x0] ;  /* 0x0000000000047a02 */ /* 0x000fe20000000f00 */
[----:B------:R-:W-:-:S03]  /*9850*/  IMAD.MOV.U32 R0, RZ, RZ, c[0x0][0x0] ;  /* 0x00000000ff007624 */ /* 0x000fc600078e00ff */
[----:B------:R-:W-:-:S13]  /*9860*/  ISETP.GT.AND P0, PT, R4, 0x20, PT ;  /* 0x000000200400780c */ /* 0x000fda0003f04270 */
[----:B------:R-:W-:Y:S05]  /*9870*/  @!P0 BRA `(.L_x_1373) ;  /* 0x000001b000008947 */ /* 0x000fea0003800000 */
[----:B------:R-:W-:Y:S01]  /*9880*/  IMAD R7, R2, c[0x0][0x0], R23 ;  /* 0x0000000002077a24 */ /* 0x000fe200078e0217 */
[----:B------:R-:W-:Y:S02]  /*9890*/  PRMT R6, R3, 0x5410, R18 ;  /* 0x0000541003067816 */ /* 0x000fe40000000012 */
[----:B------:R-:W-:-:S03]  /*98a0*/  LEA.HI R0, R4, c[0x0][0x0], RZ, 0x1 ;  /* 0x0000000004007a11 */ /* 0x000fc600078f08ff */
[----:B------:R0:W-:Y:S01]  /*98b0*/  STS [R7.X4+0x10], R6 ;  /* 0x0000100607007388 */ /* 0x0001e20000004800 */
[----:B------:R-:W-:Y:S01]  /*98c0*/  SHF.R.S32.HI R4, RZ, 0x1, R0 ;  /* 0x00000001ff047819 */ /* 0x000fe20000011400 */
[----:B------:R-:W-:-:S03]  /*98d0*/  HFMA2.MMA R0, -RZ, RZ, 0, 1.9073486328125e-06 ;  /* 0x00000020ff007435 */ /* 0x000fc600000001ff */
[----:B------:R-:W-:-:S13]  /*98e0*/  ISETP.GE.AND P0, PT, R4, 0x20, PT ;  /* 0x000000200400780c */ /* 0x000fda0003f06270 */
[----:B------:R-:W-:Y:S05]  /*98f0*/  @!P0 BRA `(.L_x_1373) ;  /* 0x0000013000008947 */ /* 0x000fea0003800000 */
[----:B0-----:R-:W-:Y:S02]  /*9900*/  LEA R9, R7, 0x10, 0x2 ;  /* 0x0000001007097811 */ /* 0x001fe400078e10ff */
.L_x_1374:
[----:B0-----:R-:W-:Y:S01]  /*9910*/  IMAD.IADD R0, R23, 0x1, R4 ;  /* 0x0000000117007824 */ /* 0x001fe200078e0204 */
[----:B------:R-:W-:Y:S01]  /*9920*/  WARPSYNC 0xffffffff ;  /* 0xffffffff00007948 */ /* 0x000fe20003800000 */
[----:B------:R-:W-:Y:S03]  /*9930*/  BAR.SYNC.DEFER_BLOCKING 0x0 ;  /* 0x0000000000007b1d */ /* 0x000fe60000010000 */
[----:B------:R-:W-:-:S04]  /*9940*/  ISETP.GE.U32.AND P0, PT, R0, c[0x0][0x0], PT ;  /* 0x0000000000007a0c */ /* 0x000fc80003f06070 */
[----:B------:R-:W-:-:S13]  /*9950*/  ISETP.GE.U32.OR P0, PT, R23, R4, P0 ;  /* 0x000000041700720c */ /* 0x000fda0000706470 */
[----:B------:R-:W-:Y:S02]  /*9960*/  @!P0 LEA R0, R4, R9, 0x2 ;  /* 0x0000000904008211 */ /* 0x000fe400078e10ff */
[----:B------:R-:W-:-:S04]  /*9970*/  SHF.R.S32.HI R4, RZ, 0x1, R4 ;  /* 0x00000001ff047819 */ /* 0x000fc80000011404 */
[----:B------:R-:W0:Y:S01]  /*9980*/  @!P0 LDS R0, [R0] ;  /* 0x0000000000008984 */ /* 0x000e220000000800 */
[----:B------:R-:W-:Y:S02]  /*9990*/  ISETP.GE.AND P1, PT, R4, 0x20, PT ;  /* 0x000000200400780c */ /* 0x000fe40003f26270 */
[----:B0-----:R-:W-:Y:S01]  /*99a0*/  @!P0 PRMT R5, R0, 0x7632, R5 ;  /* 0x0000763200058816 */ /* 0x001fe20000000005 */
[----:B------:R-:W-:-:S03]  /*99b0*/  @!P0 IMAD.IADD R6, R3, 0x1, R0 ;  /* 0x0000000103068824 */ /* 0x000fc600078e0200 */
[----:B------:R-:W-:Y:S02]  /*99c0*/  @!P0 IADD3 R5, R18, R5, RZ ;  /* 0x0000000512058210 */ /* 0x000fe40007ffe0ff */
[C---:B------:R-:W-:Y:S02]  /*99d0*/  @!P0 PRMT R3, R6.reuse, 0x7610, R3 ;  /* 0x0000761006038816 */ /* 0x040fe40000000003 */
[----:B------:R-:W-:Y:S02]  /*99e0*/  @!P0 PRMT R0, R6, 0x5410, R5 ;  /* 0x0000541006008816 */ /* 0x000fe40000000005 */
[----:B------:R-:W-:-:S03]  /*99f0*/  @!P0 PRMT R18, R5, 0x7610, R18 ;  /* 0x0000761005128816 */ /* 0x000fc60000000012 */
[----:B------:R0:W-:Y:S01]  /*9a00*/  @!P0 STS [R7.X4+0x10], R0 ;  /* 0x0000100007008388 */ /* 0x0001e20000004800 */
[----:B------:R-:W-:Y:S05]  /*9a10*/  @P1 BRA `(.L_x_1374) ;  /* 0xfffffef000001947 */ /* 0x000fea000383ffff */
[----:B0-----:R-:W-:-:S05]  /*9a20*/  IMAD.MOV.U32 R0, RZ, RZ, 0x20 ;  /* 0x00000020ff007424 */ /* 0x001fca00078e00ff */
.L_x_1373:
[----:B0-----:R-:W-:Y:S01]  /*9a30*/  ISETP.GE.AND P0, PT, R0, 0x2, PT ;  /* 0x000000020000780c */ /* 0x001fe20003f06270 */
[----:B------:R-:W-:Y:S01]  /*9a40*/  WARPSYNC 0xffffffff ;  /* 0xffffffff00007948 */ /* 0x000fe20003800000 */
[----:B------:R-:W-:Y:S11]  /*9a50*/  BAR.SYNC.DEFER_BLOCKING 0x0 ;  /* 0x0000000000007b1d */ /* 0x000ff60000010000 */
[----:B------:R-:W-:Y:S05]  /*9a60*/  @!P0 BRA `(.L_x_1372) ;  /* 0x000000b000008947 */ /* 0x000fea0003800000 */
[----:B------:R-:W-:Y:S02]  /*9a70*/  MOV R5, 0x1 ;  /* 0x0000000100057802 */ /* 0x000fe40000000f00 */
.L_x_1375:
[----:B------:R-:W-:Y:S02]  /*9a80*/  PRMT R6, R18, 0x9910, RZ ;  /* 0x0000991012067816 */ /* 0x000fe400000000ff */
[----:B------:R-:W-:-:S03]  /*9a90*/  PRMT R4, R3, 0x9910, RZ ;  /* 0x0000991003047816 */ /* 0x000fc600000000ff */
[----:B------:R-:W0:Y:S04]  /*9aa0*/  SHFL.DOWN PT, R7, R6, R5, 0x1f ;  /* 0x08001f0506077589 */ /* 0x000e2800000e0000 */
[----:B------:R1:W2:Y:S02]  /*9ab0*/  SHFL.DOWN PT, R4, R4, R5, 0x1f ;  /* 0x08001f0504047589 */ /* 0x0002a400000e0000 */
[----:B-1----:R-:W-:-:S05]  /*9ac0*/  IMAD.SHL.U32 R5, R5, 0x2, RZ ;  /* 0x0000000205057824 */ /* 0x002fca00078e00ff */
[----:B------:R-:W-:Y:S01]  /*9ad0*/  ISETP.GE.AND P0, PT, R5, R0, PT ;  /* 0x000000000500720c */ /* 0x000fe20003f06270 */
[----:B0-----:R-:W-:Y:S01]  /*9ae0*/  IMAD.IADD R7, R7, 0x1, R18 ;  /* 0x0000000107077824 */ /* 0x001fe200078e0212 */
[----:B--2---:R-:W-:-:S04]  /*9af0*/  IADD3 R3, R4, R3, RZ ;  /* 0x0000000304037210 */ /* 0x004fc80007ffe0ff */
[----:B------:R-:W-:-:S07]  /*9b00*/  PRMT R18, R7, 0x7610, R18 ;  /* 0x0000761007127816 */ /* 0x000fce0000000012 */
[----:B------:R-:W-:Y:S05]  /*9b10*/  @!P0 BRA `(.L_x_1375) ;  /* 0xffffff6000008947 */ /* 0x000fea000383ffff */
.L_x_1372:
[----:B------:R-:W-:Y:S01]  /*9b20*/  ISETP.NE.AND P1, PT, RZ, c[0x0][0x338], PT ;  /* 0x0000ce00ff007a0c */ /* 0x000fe20003f25270 */
[----:B------:R-:W-:Y:S01]  /*9b30*/  HFMA2.MMA R19, -RZ, RZ, 0, 0 ;  /* 0x00000000ff137435 */ /* 0x000fe200000001ff */
[----:B------:R-:W-:-:S11]  /*9b40*/  IMAD.MOV.U32 R22, RZ, RZ, RZ ;  /* 0x000000ffff167224 */ /* 0x000fd600078e00ff */
[----:B------:R-:W-:Y:S05]  /*9b50*/  @!P1 BRA `(.L_x_1376) ;  /* 0x00000c7000009947 */ /* 0x000fea0003800000 */
        /* <DEDUP_REMOVED lines=199> */
.L_x_1376:
        /* <DEDUP_REMOVED lines=202> */
.L_x_1377:
        /* <DEDUP_REMOVED lines=8> */
[----:B------:R-:W-:-:S05]  /*b4f0*/  @P0 IADD3.X R5, RZ, c[0x0][0x54c], RZ, P3, !PT ;  /* 0x00015300ff050a10 */ /* 0x000fca0001ffe4ff */
[----:B------:R-:W-:Y:S01]  /*b500*/  @P0 IMAD.MOV.U32 R0, RZ, RZ, R5 ;  /* 0x000000ffff000224 */ /* 0x000fe200078e0005 */
[----:B------:R-:W-:Y:S05]  /*b510*/  @!P4 BRA `(.L_x_1378) ;  /* 0x00002e600000c947 */ /* 0x000fea0003800000 */
[----:B------:R-:W0:Y:S01]  /*b520*/  S2R R6, SR_CTAID.X ;  /* 0x0000000000067919 */ /* 0x000e220000002500 */
[----:B------:R-:W-:Y:S01]  /*b530*/  IMAD R7, R23, c[0x0][0x188], RZ ;  /* 0x0000620017077a24 */ /* 0x000fe200078e02ff */
[----:B------:R-:W-:-:S03]  /*b540*/  CS2R R16, SRZ ;  /* 0x0000000000107805 */ /* 0x000fc6000001ff00 */
[----:B------:R-:W-:-:S04]  /*b550*/  IMAD R7, R2, c[0x0][0x18c], R7 ;  /* 0x0000630002077a24 */ /* 0x000fc800078e0207 */
[----:B0-----:R-:W-:-:S05]  /*b560*/  IMAD R7, R6, c[0x0][0x174], R7 ;  /* 0x00005d0006077a24 */ /* 0x001fca00078e0207 */
        /* <DEDUP_REMOVED lines=200> */
.L_x_1379:
        /* <DEDUP_REMOVED lines=202> */
.L_x_1380:
        /* <DEDUP_REMOVED lines=11> */
.L_x_1382:
[----:B------:R-:W-:Y:S05]  /*cf40*/  BSYNC B0 ;  /* 0x0000000000007941 */ /* 0x000fea0003800000 */
.L_x_1381:
        /* <DEDUP_REMOVED lines=11> */
[----:B------:R0:W-:Y:S04]  /*d000*/  STG.E.U16 [R10.64], R3 ;  /* 0x000000030a007986 */ /* 0x0001e8000c101524 */
[----:B------:R0:W-:Y:S02]  /*d010*/  STG.E.U16 [R10.64+0x2], R18 ;  /* 0x000002120a007986 */ /* 0x0001e4000c101524 */
.L_x_1384:
[----:B------:R-:W-:Y:S05]  /*d020*/  BSYNC B0 ;  /* 0x0000000000007941 */ /* 0x000fea0003800000 */
.L_x_1383:
        /* <DEDUP_REMOVED lines=13> */
[----:B------:R-:W-:Y:S01]  /*d100*/  VOTEU.ANY UR4, UPT, PT ;  /* 0x0000000000047886 */ /* 0x000fe200038e0100 */
[----:B------:R-:W-:Y:S01]  /*d110*/  HFMA2.MMA R11, -RZ, RZ, 0, 2.384185791015625e-07 ;  /* 0x00000004ff0b7435 */ /* 0x000fe200000001ff */
[----:B------:R-:W0:Y:S08]  /*d120*/  FLO.U32 R12, UR4 ;  /* 0x00000004000c7d00 */ /* 0x000e3000080e0000 */
[----:B------:R-:W1:Y:S01]  /*d130*/  POPC R7, UR4 ;  /* 0x0000000400077d09 */ /* 0x000e620008000000 */
[----:B------:R-:W-:Y:S01]  /*d140*/  IMAD.WIDE.U32 R10, R6, R11, c[0x0][0x558] ;  /* 0x00015600060a7625 */ /* 0x000fe200078e000b */
[----:B0-----:R-:W-:-:S13]  /*d150*/  ISETP.EQ.U32.AND P0, PT, R12, R3, PT ;  /* 0x000000030c00720c */ /* 0x001fda0003f02070 */
[----:B-1----:R-:W2:Y:S01]  /*d160*/  @P0 ATOMG.E.ADD.STRONG.GPU PT, R7, [R10.64], R7 ;  /* 0x000000070a0709a8 */ /* 0x002ea200081ee1e4 */
[----:B------:R-:W-:-:S03]  /*d170*/  ULDC UR5, c[0x0][0x10] ;  /* 0x0000040000057ab9 */ /* 0x000fc60000000800 */
[----:B------:R-:W0:Y:S02]  /*d180*/  S2R R13, SR_LTMASK ;  /* 0x00000000000d7919 */ /* 0x000e240000003900 */
[----:B0-----:R-:W-:Y:S01]  /*d190*/  LOP3.LUT R13, R13, UR4, RZ, 0xc0, !PT ;  /* 0x000000040d0d7c12 */ /* 0x001fe2000f8ec0ff */
[----:B------:R-:W-:Y:S02]  /*d1a0*/  UMOV UR4, 0x1 ;  /* 0x0000000100047882 */ /* 0x000fe40000000000 */
[----:B------:R-:W-:Y:S01]  /*d1b0*/  UIADD3 UR4, -UR4, UR5, URZ ;  /* 0x0000000504047290 */ /* 0x000fe2000fffe13f */
[----:B------:R-:W0:Y:S01]  /*d1c0*/  POPC R14, R13 ;  /* 0x0000000d000e7309 */ /* 0x000e220000000000 */
[----:B--2---:R-:W0:Y:S02]  /*d1d0*/  SHFL.IDX PT, R3, R7, R12, 0x1f ;  /* 0x00001f0c07037589 */ /* 0x004e2400000e0000 */
[----:B0-----:R-:W-:-:S05]  /*d1e0*/  IMAD.IADD R3, R3, 0x1, R14 ;  /* 0x0000000103037824 */ /* 0x001fca00078e020e */
[----:B------:R-:W-:-:S04]  /*d1f0*/  ISETP.NE.AND P0, PT, R3, UR4, PT ;  /* 0x0000000403007c0c */ /* 0x000fc8000bf05270 */
[----:B------:R-:W-:-:S05]  /*d200*/  SEL R3, RZ, 0x1, P0 ;  /* 0x00000001ff037807 */ /* 0x000fca0000000000 */
[----:B------:R0:W-:Y:S04]  /*d210*/  STS.U8 [RZ], R3 ;  /* 0x00000003ff007388 */ /* 0x0001e80000000000 */
.L_x_1386:
[----:B------:R-:W-:Y:S05]  /*d220*/  BSYNC B0 ;  /* 0x0000000000007941 */ /* 0x000fea0003800000 */
.L_x_1385:
[----:B------:R-:W-:Y:S01]  /*d230*/  BAR.SYNC.DEFER_BLOCKING 0x0 ;  /* 0x0000000000007b1d */ /* 0x000fe20000010000 */
[----:B0-----:R-:W-:-:S04]  /*d240*/  IADD3 R10, P2, R17, c[0x0][0x538], RZ ;  /* 0x00014e00110a7a10 */ /* 0x001fc80007f5e0ff */
[----:B------:R-:W-:Y:S01]  /*d250*/  IADD3.X R11, RZ, c[0x0][0x53c], RZ, P2, !PT ;  /* 0x00014f00ff0b7a10 */ /* 0x000fe200017fe4ff */
[----:B------:R-:W0:Y:S02]  /*d260*/  LDS.U8 R3, [RZ] ;  /* 0x00000000ff037984 */ /* 0x000e240000000000 */
[----:B0-----:R-:W-:-:S13]  /*d270*/  ISETP.NE.AND P0, PT, R3, RZ, PT ;  /* 0x000000ff0300720c */ /* 0x001fda0003f05270 */
        /* <DEDUP_REMOVED lines=9> */
[----:B------:R-:W-:-:S00]  /*d310*/  ERRBAR ;  /* 0x00000000000079ab */ /* 0x000fc00000000000 */
[----:B------:R-:W-:-:S05]  /*d320*/  CCTL.IVALL ;  /* 0x00000000ff00798f */ /* 0x000fca0002000000 */
[----:B------:R-:W-:Y:S01]  /*d330*/  IMAD.U32 R3, RZ, RZ, UR4 ;  /* 0x00000004ff037e24 */ /* 0x000fe2000f8e00ff */
[----:B------:R-:W-:Y:S05]  /*d340*/  @!P0 BRA `(.L_x_1388) ;  /* 0x0000014000008947 */ /* 0x000fea0003800000 */
[----:B------:R-:W-:Y:S01]  /*d350*/  IMAD R7, R2, c[0x0][0x0], R23 ;  /* 0x0000000002077a24 */ /* 0x000fe200078e0217 */
[----:B------:R-:W-:-:S04]  /*d360*/  MOV R18, UR4 ;  /* 0x0000000400127c02 */ /* 0x000fc80008000f00 */
[----:B------:R-:W-:-:S13]  /*d370*/  ISETP.GE.U32.AND P0, PT, R7, c[0x0][0x178], PT ;  /* 0x00005e0007007a0c */ /* 0x000fda0003f06070 */
[----:B------:R-:W-:Y:S05]  /*d380*/  @P0 BRA `(.L_x_1389) ;  /* 0x0000021000000947 */ /* 0x000fea0003800000 */
[----:B------:R-:W-:Y:S01]  /*d390*/  BSSY B1, `(.L_x_1390) ;  /* 0x000000e000017945 */ /* 0x000fe20003800000 */
[----:B------:R-:W-:Y:S02]  /*d3a0*/  IMAD.U32 R18, RZ, RZ, UR4 ;  /* 0x00000004ff127e24 */ /* 0x000fe4000f8e00ff */
.L_x_1391:
[----:B------:R-:W-:Y:S01]  /*d3b0*/  HFMA2.MMA R13, -RZ, RZ, 0, 2.384185791015625e-07 ;  /* 0x00000004ff0d7435 */ /* 0x000fe200000001ff */
[----:B------:R-:W-:-:S09]  /*d3c0*/  IMAD R12, R6, c[0x0][0x10], R7 ;  /* 0x00000400060c7a24 */ /* 0x000fd200078e0207 */
[----:B------:R-:W-:-:S05]  /*d3d0*/  IMAD.WIDE.U32 R12, R12, R13, c[0x0][0x550] ;  /* 0x000154000c0c7625 */ /* 0x000fca00078e000d */
[----:B------:R-:W2:Y:S04]  /*d3e0*/  LDG.E.U16 R15, [R12.64+0x2] ;  /* 0x000002240c0f7981 */ /* 0x000ea8000c1e1500 */
[----:B------:R-:W3:Y:S01]  /*d3f0*/  LDG.E.U16 R14, [R12.64] ;  /* 0x000000240c0e7981 */ /* 0x000ee2000c1e1500 */
[----:B------:R-:W-:-:S04]  /*d400*/  IMAD.MOV.U32 R20, RZ, RZ, c[0x0][0x0] ;  /* 0x00000000ff147624 */ /* 0x000fc800078e00ff */
[----:B------:R-:W-:-:S05]  /*d410*/  IMAD R7, R20, c[0x0][0x4], R7 ;  /* 0x0000010014077a24 */ /* 0x000fca00078e0207 */
[----:B------:R-:W-:Y:S01]  /*d420*/  ISETP.GE.U32.AND P0, PT, R7, c[0x0][0x178], PT ;  /* 0x00005e0007007a0c */ /* 0x000fe20003f06070 */
[----:B--2---:R-:W-:Y:S01]  /*d430*/  IMAD.IADD R15, R15, 0x1, R18 ;  /* 0x000000010f0f7824 */ /* 0x004fe200078e0212 */
[----:B---3--:R-:W-:-:S04]  /*d440*/  IADD3 R3, R14, R3, RZ ;  /* 0x000000030e037210 */ /* 0x008fc80007ffe0ff */
[----:B------:R-:W-:-:S07]  /*d450*/  PRMT R18, R15, 0x7610, R18 ;  /* 0x000076100f127816 */ /* 0x000fce0000000012 */
[----:B------:R-:W-:Y:S05]  /*d460*/  @!P0 BRA `(.L_x_1391) ;  /* 0xffffff4000008947 */ /* 0x000fea000383ffff */
[----:B------:R-:W-:Y:S05]  /*d470*/  BSYNC B1 ;  /* 0x0000000000017941 */ /* 0x000fea0003800000 */
.L_x_1390:
[----:B------:R-:W-:Y:S05]  /*d480*/  BRA `(.L_x_1389) ;  /* 0x0000011000007947 */ /* 0x000fea0003800000 */
.L_x_1388:
[----:B------:R-:W-:Y:S02]  /*d490*/  ISETP.GE.U32.AND P0, PT, R2, c[0x0][0x178], PT ;  /* 0x00005e0002007a0c */ /* 0x000fe40003f06070 */
[----:B------:R-:W-:-:S11]  /*d4a0*/  MOV R18, UR4 ;  /* 0x0000000400127c02 */ /* 0x000fd60008000f00 */
[----:B------:R-:W-:Y:S05]  /*d4b0*/  @P0 BRA `(.L_x_1389) ;  /* 0x000000e000000947 */ /* 0x000fea0003800000 */
[----:B------:R-:W-:Y:S01]  /*d4c0*/  IMAD.U32 R18, RZ, RZ, UR4 ;  /* 0x00000004ff127e24 */ /* 0x000fe2000f8e00ff */
[----:B------:R-:W-:-:S05]  /*d4d0*/  MOV R7, R2 ;  /* 0x0000000200077202 */ /* 0x000fca0000000f00 */
.L_x_1392:
[----:B------:R-:W-:Y:S02]  /*d4e0*/  IMAD R12, R6, c[0x0][0x10], R7 ;  /* 0x00000400060c7a24 */ /* 0x000fe400078e0207 */
[----:B------:R-:W-:Y:S02]  /*d4f0*/  IMAD.MOV.U32 R13, RZ, RZ, 0x4 ;  /* 0x00000004ff0d7424 */ /* 0x000fe400078e00ff */
[----:B------:R-:W-:-:S04]  /*d500*/  IMAD R12, R12, c[0x0][0x0], R23 ;  /* 0x000000000c0c7a24 */ /* 0x000fc800078e0217 */
[----:B------:R-:W-:-:S05]  /*d510*/  IMAD.WIDE.U32 R12, R12, R13, c[0x0][0x550] ;  /* 0x000154000c0c7625 */ /* 0x000fca00078e000d */
[----:B------:R-:W2:Y:S04]  /*d520*/  LDG.E.U16 R15, [R12.64+0x2] ;  /* 0x000002240c0f7981 */ /* 0x000ea8000c1e1500 */
[----:B------:R-:W3:Y:S01]  /*d530*/  LDG.E.U16 R14, [R12.64] ;  /* 0x000000240c0e7981 */ /* 0x000ee2000c1e1500 */
[----:B------:R-:W-:-:S04]  /*d540*/  IADD3 R7, R7, c[0x0][0x4], RZ ;  /* 0x0000010007077a10 */ /* 0x000fc80007ffe0ff */
[----:B------:R-:W-:Y:S01]  /*d550*/  ISETP.GE.U32.AND P0, PT, R7, c[0x0][0x178], PT ;  /* 0x00005e0007007a0c */ /* 0x000fe20003f06070 */
[----:B--2---:R-:W-:Y:S01]  /*d560*/  IMAD.IADD R15, R15, 0x1, R18 ;  /* 0x000000010f0f7824 */ /* 0x004fe200078e0212 */
[----:B---3--:R-:W-:-:S04]  /*d570*/  IADD3 R3, R14, R3, RZ ;  /* 0x000000030e037210 */ /* 0x008fc80007ffe0ff */
[----:B------:R-:W-:-:S07]  /*d580*/  PRMT R18, R15, 0x7610, R18 ;  /* 0x000076100f127816 */ /* 0x000fce0000000012 */
[----:B------:R-:W-:Y:S05]  /*d590*/  @!P0 BRA `(.L_x_1392) ;  /* 0xffffff4000008947 */ /* 0x000fea000383ffff */
.L_x_1389:
[----:B------:R-:W-:Y:S05]  /*d5a0*/  BSYNC B0 ;  /* 0x0000000000007941 */ /* 0x000fea0003800000 */
.L_x_1387:
[----:B------:R-:W-:Y:S01]  /*d5b0*/  IMAD R6, R2, c[0x0][0x0], R23 ;  /* 0x0000000002067a24 */ /* 0x000fe200078e0217 */
[----:B------:R-:W-:Y:S01]  /*d5c0*/  PRMT R7, R3, 0x5410, R18 ;  /* 0x0000541003077816 */ /* 0x000fe20000000012 */
[----:B------:R-:W-:Y:S01]  /*d5d0*/  ULDC UR4, c[0x0][0x4] ;  /* 0x0000010000047ab9 */ /* 0x000fe20000000800 */
[----:B------:R-:W-:Y:S01]  /*d5e0*/  ISETP.NE.AND P2, PT, RZ, c[0x0][0x17c], PT ;  /* 0x00005f00ff007a0c */ /* 0x000fe20003f45270 */
[----:B------:R-:W-:Y:S02]  /*d5f0*/  USHF.R.U32.HI UR4, URZ, 0x1, UR4 ;  /* 0x000000013f047899 */ /* 0x000fe40008011604 */
[----:B------:R0:W-:Y:S04]  /*d600*/  STS [R6.X4+0x10], R7 ;  /* 0x0000100706007388 */ /* 0x0001e80000004800 */
[----:B------:R-:W-:-:S13]  /*d610*/  ISETP.NE.AND P0, PT, RZ, UR4, PT ;  /* 0x00000004ff007c0c */ /* 0x000fda000bf05270 */
[----:B------:R-:W-:Y:S05]  /*d620*/  @!P0 BRA `(.L_x_1393) ;  /* 0x0000011000008947 */ /* 0x000fea0003800000 */
[----:B0-----:R-:W-:-:S05]  /*d630*/  MOV R7, UR4 ;  /* 0x0000000400077c02 */ /* 0x001fca0008000f00 */
.L_x_1394:
[----:B------:R-:W-:Y:S01]  /*d640*/  IMAD.IADD R12, R2, 0x1, R7 ;  /* 0x00000001020c7824 */ /* 0x000fe200078e0207 */
[----:B------:R-:W-:Y:S01]  /*d650*/  BAR.SYNC.DEFER_BLOCKING 0x0 ;  /* 0x0000000000007b1d */ /* 0x000fe20000010000 */
[----:B------:R-:W-:-:S03]  /*d660*/  ISETP.GT.AND P3, PT, R7, 0x1, PT ;  /* 0x000000010700780c */ /* 0x000fc60003f64270 */
        /* <DEDUP_REMOVED lines=13> */
.L_x_1393:
[----:B0-----:R-:W-:Y:S01]  /*d740*/  LEA R15, R6, 0x10, 0x2 ;  /* 0x00000010060f7811 */ /* 0x001fe200078e10ff */
[----:B------:R-:W-:Y:S05]  /*d750*/  @!P2 BRA `(.L_x_1395) ;  /* 0x000002b00000a947 */ /* 0x000fea0003800000 */
[----:B------:R-:W-:Y:S01]  /*d760*/  MOV R7, c[0x0][0x0] ;  /* 0x0000000000077a02 */ /* 0x000fe20000000f00 */
[----:B------:R-:W-:-:S03]  /*d770*/  IMAD.MOV.U32 R2, RZ, RZ, c[0x0][0x0] ;  /* 0x00000000ff027624 */ /* 0x000fc600078e00ff */
[----:B------:R-:W-:-:S13]  /*d780*/  ISETP.GT.AND P0, PT, R7, 0x20, PT ;  /* 0x000000200700780c */ /* 0x000fda0003f04270 */
[----:B------:R-:W-:Y:S05]  /*d790*/  @!P0 BRA `(.L_x_1396) ;  /* 0x0000019000008947 */ /* 0x000fea0003800000 */
[----:B------:R-:W-:Y:S01]  /*d7a0*/  PRMT R13, R3, 0x5410, R18 ;  /* 0x00005410030d7816 */ /* 0x000fe20000000012 */
[----:B------:R-:W-:Y:S01]  /*d7b0*/  HFMA2.MMA R2, -RZ, RZ, 0, 1.9073486328125e-06 ;  /* 0x00000020ff027435 */ /* 0x000fe200000001ff */
[----:B------:R-:W-:-:S03]  /*d7c0*/  LEA.HI R7, R7, c[0x0][0x0], RZ, 0x1 ;  /* 0x0000000007077a11 */ /* 0x000fc600078f08ff */
[----:B------:R0:W-:Y:S01]  /*d7d0*/  STS [R6.X4+0x10], R13 ;  /* 0x0000100d06007388 */ /* 0x0001e20000004800 */
[----:B------:R-:W-:-:S04]  /*d7e0*/  SHF.R.S32.HI R7, RZ, 0x1, R7 ;  /* 0x00000001ff077819 */ /* 0x000fc80000011407 */
[----:B------:R-:W-:-:S13]  /*d7f0*/  ISETP.GE.AND P0, PT, R7, 0x20, PT ;  /* 0x000000200700780c */ /* 0x000fda0003f06270 */
[----:B------:R-:W-:Y:S05]  /*d800*/  @!P0 BRA `(.L_x_1396) ;  /* 0x0000012000008947 */ /* 0x000fea0003800000 */
[----:B0-----:R-:W-:-:S05]  /*d810*/  IMAD.MOV.U32 R2, RZ, RZ, R7 ;  /* 0x000000ffff027224 */ /* 0x001fca00078e0007 */
.L_x_1397:
[----:B0-----:R-:W-:Y:S01]  /*d820*/  IADD3 R7, R23, R2, RZ ;  /* 0x0000000217077210 */ /* 0x001fe20007ffe0ff */
[----:B------:R-:W-:Y:S03]  /*d830*/  BAR.SYNC.DEFER_BLOCKING 0x0 ;  /* 0x0000000000007b1d */ /* 0x000fe60000010000 */
[----:B------:R-:W-:-:S04]  /*d840*/  ISETP.GE.U32.AND P0, PT, R7, c[0x0][0x0], PT ;  /* 0x0000000007007a0c */ /* 0x000fc80003f06070 */
[----:B------:R-:W-:-:S13]  /*d850*/  ISETP.GE.U32.OR P0, PT, R23, R2, P0 ;  /* 0x000000021700720c */ /* 0x000fda0000706470 */
[----:B------:R-:W-:Y:S01]  /*d860*/  @!P0 IMAD R7, R2, 0x4, R15 ;  /* 0x0000000402078824 */ /* 0x000fe200078e020f */
[----:B------:R-:W-:-:S04]  /*d870*/  SHF.R.S32.HI R2, RZ, 0x1, R2 ;  /* 0x00000001ff027819 */ /* 0x000fc80000011402 */
[----:B------:R-:W0:Y:S01]  /*d880*/  @!P0 LDS R12, [R7] ;  /* 0x00000000070c8984 */ /* 0x000e220000000800 */
[----:B------:R-:W-:Y:S02]  /*d890*/  ISETP.GE.AND P2, PT, R2, 0x20, PT ;  /* 0x000000200200780c */ /* 0x000fe40003f46270 */
        /* <DEDUP_REMOVED lines=8> */
[----:B------:R-:W-:-:S03]  /*d920*/  MOV R2, 0x20 ;  /* 0x0000002000027802 */ /* 0x000fc60000000f00 */
.L_x_1396:
[----:B0-----:R-:W-:Y:S01]  /*d930*/  BAR.SYNC.DEFER_BLOCKING 0x0 ;  /* 0x0000000000007b1d */ /* 0x001fe20000010000 */
[----:B------:R-:W-:-:S13]  /*d940*/  ISETP.GE.AND P0, PT, R2, 0x2, PT ;  /* 0x000000020200780c */ /* 0x000fda0003f06270 */
[----:B------:R-:W-:Y:S05]  /*d950*/  @!P0 BRA `(.L_x_1395) ;  /* 0x000000b000008947 */ /* 0x000fea0003800000 */
[----:B------:R-:W-:Y:S02]  /*d960*/  IMAD.MOV.U32 R7, RZ, RZ, 0x1 ;  /* 0x00000001ff077424 */ /* 0x000fe400078e00ff */
.L_x_1398:
[----:B------:R-:W-:Y:S02]  /*d970*/  PRMT R12, R18, 0x9910, RZ ;  /* 0x00009910120c7816 */ /* 0x000fe400000000ff */
[----:B------:R-:W-:-:S03]  /*d980*/  PRMT R6, R3, 0x9910, RZ ;  /* 0x0000991003067816 */ /* 0x000fc600000000ff */
[----:B------:R-:W0:Y:S04]  /*d990*/  SHFL.DOWN PT, R13, R12, R7, 0x1f ;  /* 0x08001f070c0d7589 */ /* 0x000e2800000e0000 */
[----:B------:R1:W2:Y:S02]  /*d9a0*/  SHFL.DOWN PT, R6, R6, R7, 0x1f ;  /* 0x08001f0706067589 */ /* 0x0002a400000e0000 */
[----:B-1----:R-:W-:-:S04]  /*d9b0*/  SHF.L.U32 R7, R7, 0x1, RZ ;  /* 0x0000000107077819 */ /* 0x002fc800000006ff */
[----:B------:R-:W-:Y:S02]  /*d9c0*/  ISETP.GE.AND P0, PT, R7, R2, PT ;  /* 0x000000020700720c */ /* 0x000fe40003f06270 */
[----:B0-----:R-:W-:Y:S01]  /*d9d0*/  IADD3 R13, R13, R18, RZ ;  /* 0x000000120d0d7210 */ /* 0x001fe20007ffe0ff */
[----:B--2---:R-:W-:-:S03]  /*d9e0*/  IMAD.IADD R3, R6, 0x1, R3 ;  /* 0x0000000106037824 */ /* 0x004fc600078e0203 */
[----:B------:R-:W-:-:S07]  /*d9f0*/  PRMT R18, R13, 0x7610, R18 ;  /* 0x000076100d127816 */ /* 0x000fce0000000012 */
[----:B------:R-:W-:Y:S05]  /*da00*/  @!P0 BRA `(.L_x_1398) ;  /* 0xffffff6000008947 */ /* 0x000fea000383ffff */
.L_x_1395:
        /* <DEDUP_REMOVED lines=9> */
[----:B------:R-:W2:Y:S04]  /*daa0*/  LDG.E.U16 R0, [R4.64] ;  /* 0x0000002404007981 */ /* 0x000ea8000c1e1500 */
[----:B------:R-:W3:Y:S01]  /*dab0*/  LDG.E.U16 R7, [R4.64+0x2] ;  /* 0x0000022404077981 */ /* 0x000ee2000c1e1500 */
[----:B--2---:R-:W-:Y:S01]  /*dac0*/  IMAD.IADD R0, R3, 0x1, R0 ;  /* 0x0000000103007824 */ /* 0x004fe200078e0200 */
[----:B---3--:R-:W-:-:S04]  /*dad0*/  IADD3 R7, R18, R7, RZ ;  /* 0x0000000712077210 */ /* 0x008fc80007ffe0ff */
[----:B------:R-:W-:Y:S02]  /*dae0*/  PRMT R3, R0, 0x7610, R3 ;  /* 0x0000761000037816 */ /* 0x000fe40000000003 */
[----:B------:R-:W-:Y:S02]  /*daf0*/  PRMT R18, R7, 0x7610, R18 ;  /* 0x0000761007127816 */ /* 0x000fe40000000012 */
.L_x_1400:
[----:B------:R-:W-:Y:S05]  /*db00*/  @!P1 BRA `(.L_x_1401) ;  /* 0x000003b000009947 */ /* 0x000fea0003800000 */
[----:B------:R-:W-:Y:S01]  /*db10*/  IMAD.MOV.U32 R22, RZ, RZ, 0x1 ;  /* 0x00000001ff167424 */ /* 0x000fe200078e00ff */
[----:B------:R-:W-:Y:S01]  /*db20*/  ULDC.U16 UR4, c[0x0][0x160] ;  /* 0x0000580000047ab9 */ /* 0x000fe20000000400 */
[----:B------:R-:W-:Y:S01]  /*db30*/  PRMT R19, R3, 0x9910, RZ ;  /* 0x0000991003137816 */ /* 0x000fe200000000ff */
[----:B------:R-:W-:Y:S02]  /*db40*/  UPRMT UR4, UR4, 0x9910, URZ ;  /* 0x0000991004047896 */ /* 0x000fe4000800003f */
[----:B------:R-:W-:-:S04]  /*db50*/  ISETP.NE.AND P0, PT, R22, c[0x0][0x56c], PT ;  /* 0x00015b0016007a0c */ /* 0x000fc80003f05270 */
[----:B------:R-:W-:Y:S01]  /*db60*/  IMAD R19, R19, UR4, RZ ;  /* 0x0000000413137c24 */ /* 0x000fe2000f8e02ff */
[----:B------:R-:W-:-:S08]  /*db70*/  P2R R0, PR, RZ, 0x1 ;  /* 0x00000001ff007803 */ /* 0x000fd00000000000 */
[----:B------:R-:W-:Y:S05]  /*db80*/  @!P0 BRA `(.L_x_1402) ;  /* 0x0000013000008947 */ /* 0x000fea0003800000 */
[----:B------:R-:W-:Y:S01]  /*db90*/  MOV R2, 0x0 ;  /* 0x0000000000027802 */ /* 0x000fe20000000f00 */
[----:B------:R-:W-:Y:S01]  /*dba0*/  HFMA2.MMA R8, -RZ, RZ, 0, 4.4763088226318359375e-05 ;  /* 0x000002efff087435 */ /* 0x000fe200000001ff */
        /* <DEDUP_REMOVED lines=17> */
.L_x_1402:
[----:B------:R-:W-:Y:S01]  /*dcc0*/  IADD3 R2, P0, R16, c[0x0][0x538], RZ ;  /* 0x00014e0010027a10 */ /* 0x000fe20007f1e0ff */
[----:B------:R-:W-:Y:S01]  /*dcd0*/  ULDC.U16 UR4, c[0x0][0x160] ;  /* 0x0000580000047ab9 */ /* 0x000fe20000000400 */
[----:B------:R-:W-:Y:S01]  /*dce0*/  ISETP.NE.AND P6, PT, R22, c[0x0][0x56c], PT ;  /* 0x00015b0016007a0c */ /* 0x000fe20003fc5270 */
[----:B------:R-:W-:Y:S01]  /*dcf0*/  UPRMT UR4, UR4, 0x9910, URZ ;  /* 0x0000991004047896 */ /* 0x000fe2000800003f */
[----:B------:R-:W-:Y:S01]  /*dd00*/  PRMT R0, R18, 0x9910, RZ ;  /* 0x0000991012007816 */ /* 0x000fe200000000ff */
[----:B------:R-:W-:-:S04]  /*dd10*/  IMAD.X R3, RZ, RZ, c[0x0][0x53c], P0 ;  /* 0x00014f00ff037624 */ /* 0x000fc800000e06ff */
[----:B------:R-:W-:Y:S01]  /*dd20*/  IMAD R23, R0, UR4, RZ ;  /* 0x0000000400177c24 */ /* 0x000fe2000f8e02ff */
[----:B------:R0:W-:Y:S05]  /*dd30*/  STG.E.U16 [R2.64], R19 ;  /* 0x0000001302007986 */ /* 0x0001ea000c101524 */
[----:B------:R-:W-:Y:S05]  /*dd40*/  @!P6 BRA `(.L_x_1403) ;  /* 0x000001300000e947 */ /* 0x000fea0003800000 */
[----:B0-----:R-:W-:Y:S01]  /*dd50*/  MOV R2, 0x0 ;  /* 0x0000000000027802 */ /* 0x001fe20000000f00 */
        /* <DEDUP_REMOVED lines=8> */
[----:B------:R-:W-:-:S02]  /*dde0*/  IMAD.MOV.U32 R10, RZ, RZ, c[0x4][0x388] ;  /* 0x0100e200ff0a7624 */ /* 0x000fc400078e00ff */
[----:B------:R-:W-:-:S03]  /*ddf0*/  IMAD.MOV.U32 R12, RZ, RZ, 0x1 ;  /* 0x00000001ff0c7424 */ /* 0x000fc600078e00ff */
        /* <DEDUP_REMOVED lines=8> */
.L_x_1403:
[----:B0-----:R-:W-:-:S05]  /*de80*/  IADD3 R2, P0, R17, c[0x0][0x538], RZ ;  /* 0x00014e0011027a10 */ /* 0x001fca0007f1e0ff */
[----:B------:R-:W-:-:S05]  /*de90*/  IMAD.X R3, RZ, RZ, c[0x0][0x53c], P0 ;  /* 0x00014f00ff037624 */ /* 0x000fca00000e06ff */
[----:B------:R-:W-:Y:S01]  /*dea0*/  STG.E.U16 [R2.64], R23 ;  /* 0x0000001702007986 */ /* 0x000fe2000c101524 */
[----:B------:R-:W-:Y:S05]  /*deb0*/  EXIT ;  /* 0x000000000000794d */ /* 0x000fea0003800000 */
.L_x_1401:
[----:B------:R-:W-:Y:S04]  /*dec0*/  STG.E.U16 [R4.64], R3 ;  /* 0x0000000304007986 */ /* 0x000fe8000c101524 */
[----:B------:R-:W-:Y:S01]  /*ded0*/  STG.E.U16 [R4.64+0x2], R18 ;  /* 0x0000021204007986 */ /* 0x000fe2000c101524 */
[----:B------:R-:W-:Y:S05]  /*dee0*/  EXIT ;  /* 0x000000000000794d */ /* 0x000fea0003800000 */
.L_x_1399:
[----:B------:R-:W-:Y:S01]  /*def0*/  ISETP.NE.AND P0, PT, RZ, UR38, PT ;  /* 0x00000026ff007c0c */ /* 0x000fe2000bf05270 */
[----:B------:R-:W-:Y:S02]  /*df00*/  ULDC.U8 UR4, c[0x0][0x569] ;  /* 0x00015a4000047ab9 */ /* 0x000fe40000000000 */
[----:B------:R-:W-:-:S10]  /*df10*/  ISETP.NE.AND P1, PT, RZ, UR4, PT ;  /* 0x00000004ff007c0c */ /* 0x000fd4000bf25270 */
[----:B------:R-:W-:Y:S05]  /*df20*/  @!P0 BRA `(.L_x_1404) ;  /* 0x0000006000008947 */ /* 0x000fea0003800000 */
[----:B------:R-:W2:Y:S04]  /*df30*/  LDG.E.U16 R5, [R10.64] ;  /* 0x000000240a057981 */ /* 0x000ea8000c1e1500 */
[----:B------:R-:W3:Y:S01]  /*df40*/  LDG.E.U16 R0, [R8.64] ;  /* 0x0000002408007981 */ /* 0x000ee2000c1e1500 */
[----:B--2---:R-:W-:Y:S01]  /*df50*/  IMAD.IADD R5, R18, 0x1, R5 ;  /* 0x0000000112057824 */ /* 0x004fe200078e0205 */
[----:B---3--:R-:W-:-:S04]  /*df60*/  IADD3 R0, R3, R0, RZ ;  /* 0x0000000003007210 */ /* 0x008fc80007ffe0ff */
[----:B------:R-:W-:Y:S02]  /*df70*/  PRMT R18, R5, 0x7610, R18 ;  /* 0x0000761005127816 */ /* 0x000fe40000000012 */
[----:B------:R-:W-:Y:S02]  /*df80*/  PRMT R3, R0, 0x7610, R3 ;  /* 0x0000761000037816 */ /* 0x000fe40000000003 */
.L_x_1404:
[----:B------:R-:W-:Y:S05]  /*df90*/  @!P1 BRA `(.L_x_1405) ;  /* 0x000003b000009947 */ /* 0x000fea0003800000 */
[----:B------:R-:W-:Y:S01]  /*dfa0*/  HFMA2.MMA R22, -RZ, RZ, 0, 5.9604644775390625e-08 ;  /* 0x00000001ff167435 */ /* 0x000fe200000001ff */
[----:B------:R-:W-:Y:S01]  /*dfb0*/  ULDC.U16 UR4, c[0x0][0x160] ;  /* 0x0000580000047ab9 */ /* 0x000fe20000000400 */
[----:B------:R-:W-:Y:S01]  /*dfc0*/  PRMT R19, R3, 0x9910, RZ ;  /* 0x0000991003137816 */ /* 0x000fe200000000ff */
[----:B------:R-:W-:-:S06]  /*dfd0*/  UPRMT UR4, UR4, 0x9910, URZ ;  /* 0x0000991004047896 */ /* 0x000fcc000800003f */
[----:B------:R-:W-:Y:S01]  /*dfe0*/  IMAD R19, R19, UR4, RZ ;  /* 0x0000000413137c24 */ /* 0x000fe2000f8e02ff */
        /* <DEDUP_REMOVED lines=10> */
[----:B------:R-:W-:Y:S01]  /*e090*/  MOV R10, c[0x4][0x388] ;  /* 0x0100e200000a7a02 */ /* 0x000fe20000000f00 */
[----:B------:R-:W-:Y:S01]  /*e0a0*/  IMAD.MOV.U32 R11, RZ, RZ, c[0x4][0x38c] ;  /* 0x0100e300ff0b7624 */ /* 0x000fe200078e00ff */
[----:B------:R-:W-:Y:S01]  /*e0b0*/  MOV R12, 0x1 ;  /* 0x00000001000c7802 */ /* 0x000fe20000000f00 */
        /* <DEDUP_REMOVED lines=9> */
.L_x_1406:
[----:B------:R-:W-:Y:S01]  /*e150*/  IADD3 R2, P0, R16, c[0x0][0x538], RZ ;  /* 0x00014e0010027a10 */ /* 0x000fe20007f1e0ff */
[----:B------:R-:W-:Y:S01]  /*e160*/  ULDC.U16 UR4, c[0x0][0x160] ;  /* 0x0000580000047ab9 */ /* 0x000fe20000000400 */
[----:B------:R-:W-:Y:S01]  /*e170*/  ISETP.NE.AND P6, PT, R22, c[0x0][0x56c], PT ;  /* 0x00015b0016007a0c */ /* 0x000fe20003fc5270 */
[----:B------:R-:W-:Y:S01]  /*e180*/  UPRMT UR4, UR4, 0x9910, URZ ;  /* 0x0000991004047896 */ /* 0x000fe2000800003f */
[----:B------:R-:W-:Y:S02]  /*e190*/  IADD3.X R3, RZ, c[0x0][0x53c], RZ, P0, !PT ;  /* 0x00014f00ff037a10 */ /* 0x000fe400007fe4ff */
[----:B------:R-:W-:-:S03]  /*e1a0*/  PRMT R0, R18, 0x9910, RZ ;  /* 0x0000991012007816 */ /* 0x000fc600000000ff */
[----:B------:R0:W-:Y:S02]  /*e1b0*/  STG.E.U16 [R2.64], R19 ;  /* 0x0000001302007986 */ /* 0x0001e4000c101524 */
[----:B------:R-:W-:-:S04]  /*e1c0*/  IMAD R23, R0, UR4, RZ ;  /* 0x0000000400177c24 */ /* 0x000fc8000f8e02ff */
[----:B------:R-:W-:Y:S05]  /*e1d0*/  @!P6 BRA `(.L_x_1407) ;  /* 0x000001300000e947 */ /* 0x000fea0003800000 */
[----:B0-----:R-:W-:Y:S01]  /*e1e0*/  MOV R2, 0x0 ;  /* 0x0000000000027802 */ /* 0x001fe20000000f00 */
        /* <DEDUP_REMOVED lines=18> */
.L_x_1407:
[----:B0-----:R-:W-:-:S04]  /*e310*/  IADD3 R2, P0, R17, c[0x0][0x538], RZ ;  /* 0x00014e0011027a10 */ /* 0x001fc80007f1e0ff */
[----:B------:R-:W-:-:S05]  /*e320*/  IADD3.X R3, RZ, c[0x0][0x53c], RZ, P0, !PT ;  /* 0x00014f00ff037a10 */ /* 0x000fca00007fe4ff */
[----:B------:R-:W-:Y:S01]  /*e330*/  STG.E.U16 [R2.64], R23 ;  /* 0x0000001702007986 */ /* 0x000fe2000c101524 */
[----:B------:R-:W-:Y:S05]  /*e340*/  EXIT ;  /* 0x000000000000794d */ /* 0x000fea0003800000 */
.L_x_1405:
[----:B------:R-:W-:Y:S04]  /*e350*/  STG.E.U16 [R8.64], R3 ;  /* 0x0000000308007986 */ /* 0x000fe8000c101524 */
[----:B------:R-:W-:Y:S01]  /*e360*/  STG.E.U16 [R10.64], R18 ;  /* 0x000000120a007986 */ /* 0x000fe2000c101524 */
[----:B------:R-:W-:Y:S05]  /*e370*/  EXIT ;  /* 0x000000000000794d */ /* 0x000fea0003800000 */
.L_x_1378:
        /* <DEDUP_REMOVED lines=22> */
.L_x_1409:
        /* <DEDUP_REMOVED lines=28> */
.L_x_1411:
        /* <DEDUP_REMOVED lines=9> */
[----:B------:R-:W-:Y:S01]  /*e730*/  MOV R2, 0x0 ;  /* 0x0000000000027802 */ /* 0x000fe20000000f00 */
[----:B------:R-:W-:Y:S01]  /*e740*/  HFMA2.MMA R8, -RZ, RZ, 0, 4.4763088226318359375e-05 ;  /* 0x000002efff087435 */ /* 0x000fe200000001ff */
[----:B------:R-:W-:Y:S01]  /*e750*/  MOV R4, c[0x4][0x590] ;  /* 0x0101640000047a02 */ /* 0x000fe20000000f00 */
[----:B------:R-:W-:Y:S01]  /*e760*/  HFMA2.MMA R13, -RZ, RZ, 0, 0 ;  /* 0x00000000ff0d7435 */ /* 0x000fe200000001ff */
[----:B------:R-:W-:Y:S01]  /*e770*/  IMAD.MOV.U32 R5, RZ, RZ, c[0x4][0x594] ;  /* 0x01016500ff057624 */ /* 0x000fe200078e00ff */
[----:B------:R-:W-:Y:S01]  /*e780*/  MOV R6, c[0x4][0x578] ;  /* 0x01015e0000067a02 */ /* 0x000fe20000000f00 */
[----:B------:R-:W1:Y:S01]  /*e790*/  LDC.64 R2, c[0x4][R2] ;  /* 0x0100000002027b82 */ /* 0x000e620000000a00 */
        /* <DEDUP_REMOVED lines=12> */
.L_x_1412:
[----:B------:R-:W-:-:S05]  /*e860*/  IADD3 R2, P0, R19, c[0x0][0x538], RZ ;  /* 0x00014e0013027a10 */ /* 0x000fca0007f1e0ff */
[----:B------:R-:W-:-:S05]  /*e870*/  IMAD.X R3, RZ, RZ, c[0x0][0x53c], P0 ;  /* 0x00014f00ff037624 */ /* 0x000fca00000e06ff */
[----:B------:R-:W-:Y:S01]  /*e880*/  STG.E.U16 [R2.64], R17 ;  /* 0x0000001102007986 */ /* 0x000fe2000c101524 */
[----:B------:R-:W-:Y:S05]  /*e890*/  EXIT ;  /* 0x000000000000794d */ /* 0x000fea0003800000 */
.L_x_1410:
[----:B------:R-:W-:Y:S04]  /*e8a0*/  STG.E.U16 [R4.64], R3 ;  /* 0x0000000304007986 */ /* 0x000fe8000c101524 */
[----:B------:R-:W-:Y:S01]  /*e8b0*/  STG.E.U16 [R4.64+0x2], R18 ;  /* 0x0000021204007986 */ /* 0x000fe2000c101524 */
[----:B------:R-:W-:Y:S05]  /*e8c0*/  EXIT ;  /* 0x000000000000794d */ /* 0x000fea0003800000 */
.L_x_1408:
[----:B0-----:R-:W-:Y:S01]  /*e8d0*/  ISETP.NE.AND P0, PT, R2, RZ, PT ;  /* 0x000000ff0200720c */ /* 0x001fe20003f05270 */
        /* <DEDUP_REMOVED lines=9> */
.L_x_1413:
        /* <DEDUP_REMOVED lines=28> */
.L_x_1415:
        /* <DEDUP_REMOVED lines=9> */
[----:B------:R-:W-:Y:S01]  /*ebc0*/  MOV R2, 0x0 ;  /* 0x0000000000027802 */ /* 0x000fe20000000f00 */
[----:B------:R-:W-:Y:S01]  /*ebd0*/  HFMA2.MMA R12, -RZ, RZ, 0, 5.9604644775390625e-08 ;  /* 0x00000001ff0c7435 */ /* 0x000fe200000001ff */
[----:B------:R-:W-:Y:S01]  /*ebe0*/  IMAD.MOV.U32 R4, RZ, RZ, c[0x4][0x590] ;  /* 0x01016400ff047624 */ /* 0x000fe200078e00ff */
[----:B------:R-:W-:Y:S01]  /*ebf0*/  MOV R5, c[0x4][0x594] ;  /* 0x0101650000057a02 */ /* 0x000fe20000000f00 */
[----:B------:R-:W-:Y:S01]  /*ec00*/  IMAD.MOV.U32 R6, RZ, RZ, c[0x4][0x578] ;  /* 0x01015e00ff067624 */ /* 0x000fe200078e00ff */
[----:B------:R-:W-:Y:S01]  /*ec10*/  MOV R7, c[0x4][0x57c] ;  /* 0x01015f0000077a02 */ /* 0x000fe20000000f00 */
[----:B------:R-:W1:Y:S01]  /*ec20*/  LDC.64 R2, c[0x4][R2] ;  /* 0x0100000002027b82 */ /* 0x000e620000000a00 */
        /* <DEDUP_REMOVED lines=12> */
.L_x_1416:
[----:B------:R-:W-:-:S04]  /*ecf0*/  IADD3 R2, P0, R19, c[0x0][0x538], RZ ;  /* 0x00014e0013027a10 */ /* 0x000fc80007f1e0ff */
[----:B------:R-:W-:-:S05]  /*ed00*/  IADD3.X R3, RZ, c[0x0][0x53c], RZ, P0, !PT ;  /* 0x00014f00ff037a10 */ /* 0x000fca00007fe4ff */
[----:B------:R-:W-:Y:S01]  /*ed10*/  STG.E.U16 [R2.64], R17 ;  /* 0x0000001102007986 */ /* 0x000fe2000c101524 */
[----:B------:R-:W-:Y:S05]  /*ed20*/  EXIT ;  /* 0x000000000000794d */ /* 0x000fea0003800000 */
.L_x_1414:
[----:B------:R-:W-:Y:S04]  /*ed30*/  STG.E.U16 [R6.64], R3 ;  /* 0x0000000306007986 */ /* 0x000fe8000c101524 */
[----:B------:R-:W-:Y:S01]  /*ed40*/  STG.E.U16 [R8.64], R18 ;  /* 0x0000001208007986 */ /* 0x000fe2000c101524 */
[----:B------:R-:W-:Y:S05]  /*ed50*/  EXIT ;  /* 0x000000000000794d */ /* 0x000fea0003800000 */
.L_x_1417:
        /* <DEDUP_REMOVED lines=10> */
.L_x_8179:


//--------------------- .text._ZN2at6native13reduce_kernelILi128ELi4ENS0_8ReduceOpIsNS0_7MeanOpsIssssEEjsLi4ELi8EEEEEvT1_ --------------------------
	.section	.text._ZN2at6native13reduce_kernelILi128ELi4ENS0_8ReduceOpIsNS0_7MeanOpsIssssEEjsLi4ELi8EEEEEvT1_,"ax",@progbits
	.sectioninfo	@"SHI_REGISTERS=48"
	.align	128
        .global         _ZN2at6native13reduce_kernelILi128ELi4ENS0_8ReduceOpIsNS0_7MeanOpsIssssEEjsLi4ELi8EEEEEvT1_
        .type           _ZN2at6native13reduce_kernelILi128ELi4ENS0_8ReduceOpIsNS0_7MeanOpsIssssEEjsLi4ELi8EEEEEvT1_,@function
        .size           _ZN2at6native13reduce_kernelILi128ELi4ENS0_8ReduceOpIsNS0_7MeanOpsIssssEEjsLi4ELi8EEEEEvT1_,(.L_x_8180 - _ZN2at6native13reduce_kernelILi128ELi4ENS0_8ReduceOpIsNS0_7MeanOpsIssssEEjsLi4ELi8EEEEEvT1_)
        .other          _ZN2at6native13reduce_kernelILi128ELi4ENS0_8ReduceOpIsNS0_7MeanOpsIssssEEjsLi4ELi8EEEEEvT1_,@"STO_CUDA_ENTRY STV_DEFAULT"
_ZN2at6native13reduce_kernelILi128ELi4ENS0_8ReduceOpIsNS0_7MeanOpsIssssEEjsLi4ELi8EEEEEvT1_:
.text._ZN2at6native13reduce_kernelILi128ELi4ENS0_8ReduceOpIsNS0_7MeanOpsIssssEEjsLi4ELi8EEEEEvT1_:
[----:B------:R-:W-:Y:S02]  /*0000*/  IMAD.MOV.U32 R1, RZ, RZ, c[0x0][0x28] ;  /* 0x00000a00ff017624 */ /* 0x000fe400078e00ff */
        /* <DEDUP_REMOVED lines=14> */
[----:B------:R-:W-:Y:S02]  /*00f0*/  IMAD.MOV.U32 R22, RZ, RZ, RZ ;  /* 0x000000ffff167224 */ /* 0x000fe400078e00ff */
[----:B------:R-:W-:-:S02]  /*0100*/  IMAD.MOV.U32 R3, RZ, RZ, c[0x0][0x338] ;  /* 0x0000ce00ff037624 */ /* 0x000fc400078e00ff */
        /* <DEDUP_REMOVED lines=196> */
.L_x_1418:
[----:B------:R-:W-:Y:S01]  /*0d50*/  ISETP.GE.U32.AND P0, PT, R6, c[0x0][0x168], PT ;  /* 0x00005a0006007a0c */ /* 0x000fe20003f06070 */
[----:B------:R-:W-:Y:S01]  /*0d60*/  ULDC.64 UR36, c[0x0][0x118] ;  /* 0x0000460000247ab9 */ /* 0x000fe20000000a00 */
[----:B------:R-:W-:Y:S02]  /*0d70*/  BSSY B6, `(.L_x_1419) ;  /* 0x0000932000067945 */ /* 0x000fe40003800000 */
        /* <DEDUP_REMOVED lines=9> */
[----:B------:R-:W-:Y:S01]  /*0e10*/  IMAD.MOV.U32 R4, RZ, RZ, c[0x4][0x570] ;  /* 0x01015c00ff047624 */ /* 0x000fe200078e00ff */
[----:B------:R-:W-:Y:S01]  /*0e20*/  MOV R5, c[0x4][0x574] ;  /* 0x01015d0000057a02 */ /* 0x000fe20000000f00 */
[----:B------:R-:W-:Y:S01]  /*0e30*/  IMAD.MOV.U32 R6, RZ, RZ, c[0x4][0x578] ;  /* 0x01015e00ff067624 */ /* 0x000fe200078e00ff */
[----:B------:R-:W-:Y:S01]  /*0e40*/  MOV R12, 0x1 ;  /* 0x00000001000c7802 */ /* 0x000fe20000000f00 */
[----:B------:R-:W0:Y:S01]  /*0e50*/  LDC.64 R14, c[0x4][R14] ;  /* 0x010000000e0e7b82 */ /* 0x000e220000000a00 */
[----:B------:R-:W-:Y:S02]  /*0e60*/  IMAD.MOV.U32 R7, RZ, RZ, c[0x4][0x57c] ;  /* 0x01015f00ff077624 */ /* 0x000fe400078e00ff */
[----:B------:R-:W-:Y:S02]  /*0e70*/  IMAD.MOV.U32 R10, RZ, RZ, c[0x4][0x378] ;  /* 0x0100de00ff0a7624 */ /* 0x000fe400078e00ff */
[----:B------:R-:W-:-:S02]  /*0e80*/  IMAD.MOV.U32 R11, RZ, RZ, c[0x4][0x37c] ;  /* 0x0100df00ff0b7624 */ /* 0x000fc400078e00ff */
[----:B------:R-:W-:Y:S02]  /*0e90*/  IMAD.MOV.U32 R13, RZ, RZ, RZ ;  /* 0x000000ffff0d7224 */ /* 0x000fe400078e00ff */
        /* <DEDUP_REMOVED lines=11> */
[----:B------:R-:W-:Y:S01]  /*0f50*/  LOP3.LUT R7, R0, 0x7, RZ, 0xc0, !PT ;  /* 0x0000000700077812 */ /* 0x000fe200078ec0ff */
[----:B------:R-:W-:-:S03]  /*0f60*/  IMAD.MOV.U32 R0, RZ, RZ, c[0x0][0x168] ;  /* 0x00005a00ff007624 */ /* 0x000fc600078e00ff */
[----:B------:R-:W-:Y:S02]  /*0f70*/  ISETP.NE.AND P0, PT, R7, RZ, PT ;  /* 0x000000ff0700720c */ /* 0x000fe40003f05270 */
[----:B0-----:R-:W-:-:S11]  /*0f80*/  MOV R3, R9 ;  /* 0x0000000900037202 */ /* 0x001fd60000000f00 */
        /* <DEDUP_REMOVED lines=15> */
.L_x_1427:
[----:B------:R-:W-:Y:S05]  /*1080*/  BSYNC B2 ;  /* 0x0000000000027941 */ /* 0x000fea0003800000 */
.L_x_1426:
        /* <DEDUP_REMOVED lines=9> */
.L_x_1425:
[----:B------:R-:W-:Y:S05]  /*1120*/  BSYNC B1 ;  /* 0x0000000000017941 */ /* 0x000fea0003800000 */
.L_x_1424:
[C---:B------:R-:W-:Y:S02]  /*1130*/  IADD3 R5, P0, -R7.reuse, 0x8, RZ ;  /* 0x0000000807057810 */ /* 0x040fe40007f1e1ff */
[----:B------:R-:W-:Y:S02]  /*1140*/  IADD3 R0, R7, c[0x0][0x168], RZ ;  /* 0x00005a0007007a10 */ /* 0x000fe40007ffe0ff */
[----:B------:R-:W-:Y:S01]  /*1150*/  LEA R18, P1, R5, R18, 0x1 ;  /* 0x0000001205127211 */ /* 0x000fe200078208ff */
[----:B------:R-:W-:Y:S01]  /*1160*/  IMAD.X R4, RZ, RZ, -0x1, P0 ;  /* 0xffffffffff047424 */ /* 0x000fe200000e06ff */
[----:B------:R-:W-:-:S04]  /*1170*/  IADD3 R0, R0, -0x8, RZ ;  /* 0xfffffff800007810 */ /* 0x000fc80007ffe0ff */
[----:B------:R-:W-:Y:S02]  /*1180*/  LEA.HI.X R19, R5, R19, R4, 0x1, P1 ;  /* 0x0000001305137211 */ /* 0x000fe400008f0c04 */
.L_x_1423:
[----:B------:R-:W-:Y:S05]  /*1190*/  BSYNC B0 ;  /* 0x0000000000007941 */ /* 0x000fea0003800000 */
.L_x_1422:
[----:B------:R-:W-:Y:S01]  /*11a0*/  IMAD R5, R2, c[0x0][0x17c], RZ ;  /* 0x00005f0002057a24 */ /* 0x000fe200078e02ff */
[----:B------:R-:W-:Y:S01]  /*11b0*/  BSSY B0, `(.L_x_1428) ;  /* 0x0000029000007945 */ /* 0x000fe20003800000 */
[----:B------:R-:W-:Y:S01]  /*11c0*/  ISETP.NE.AND P1, PT, RZ, c[0x0][0x180], PT ;  /* 0x00006000ff007a0c */ /* 0x000fe20003f25270 */
[----:B------:R-:W-:Y:S01]  /*11d0*/  IMAD.MOV.U32 R8, RZ, RZ, R9 ;  /* 0x000000ffff087224 */ /* 0x000fe200078e0009 */
[C---:B------:R-:W-:Y:S01]  /*11e0*/  ISETP.NE.AND P2, PT, R16.reuse, RZ, PT ;  /* 0x000000ff1000720c */ /* 0x040fe20003f45270 */
[----:B------:R-:W-:Y:S01]  /*11f0*/  IMAD R5, R16, c[0x0][0x180], R5 ;  /* 0x0000600010057a24 */ /* 0x000fe200078e0205 */
[-C--:B------:R-:W-:Y:S01]  /*1200*/  MOV R10, R9.reuse ;  /* 0x00000009000a7202 */ /* 0x080fe20000000f00 */
[----:B------:R-:W-:Y:S01]  /*1210*/  IMAD.MOV.U32 R13, RZ, RZ, R9 ;  /* 0x000000ffff0d7224 */ /* 0x000fe200078e0009 */
[----:B------:R-:W-:Y:S01]  /*1220*/  MOV R14, R9 ;  /* 0x00000009000e7202 */ /* 0x000fe20000000f00 */
[----:B------:R-:W-:Y:S02]  /*1230*/  IMAD R15, R24, c[0x0][0x184], R5 ;  /* 0x00006100180f7a24 */ /* 0x000fe400078e0205 */
[----:B------:R-:W-:-:S02]  /*1240*/  IMAD.MOV.U32 R11, RZ, RZ, R9 ;  /* 0x000000ffff0b7224 */ /* 0x000fc400078e0009 */
[----:B------:R-:W-:Y:S01]  /*1250*/  IMAD.MOV.U32 R12, RZ, RZ, R9 ;  /* 0x000000ffff0c7224 */ /* 0x000fe200078e0009 */
[----:B------:R-:W-:-:S04]  /*1260*/  LEA R5, R15, 0x7, 0x3 ;  /* 0x000000070f057811 */ /* 0x000fc800078e18ff */
[----:B------:R-:W-:-:S13]  /*1270*/  ISETP.GE.U32.AND P0, PT, R5, R0, PT ;  /* 0x000000000500720c */ /* 0x000fda0003f06070 */
[----:B------:R-:W-:Y:S05]  /*1280*/  @P0 BRA `(.L_x_1429) ;  /* 0x000001b000000947 */ /* 0x000fea0003800000 */
[--C-:B------:R-:W-:Y:S01]  /*1290*/  IMAD.MOV.U32 R10, RZ, RZ, R9.reuse ;  /* 0x000000ffff0a7224 */ /* 0x100fe200078e0009 */
[-C--:B------:R-:W-:Y:S01]  /*12a0*/  MOV R13, R9.reuse ;  /* 0x00000009000d7202 */ /* 0x080fe20000000f00 */
[--C-:B------:R-:W-:Y:S01]  /*12b0*/  IMAD.MOV.U32 R11, RZ, RZ, R9.reuse ;  /* 0x000000ffff0b7224 */ /* 0x100fe200078e0009 */
[----:B------:R-:W-:Y:S01]  /*12c0*/  MOV R12, R9 ;  /* 0x00000009000c7202 */ /* 0x000fe20000000f00 */
[----:B------:R-:W-:Y:S02]  /*12d0*/  IMAD.MOV.U32 R14, RZ, RZ, R9 ;  /* 0x000000ffff0e7224 */ /* 0x000fe400078e0009 */
.L_x_1430:
[----:B------:R-:W-:-:S06]  /*12e0*/  IMAD.WIDE.U32 R4, R15, 0x10, R18 ;  /* 0x000000100f047825 */ /* 0x000fcc00078e0012 */
[----:B------:R-:W2:Y:S01]  /*12f0*/  LDG.E.128 R4, [R4.64] ;  /* 0x0000002404047981 */ /* 0x000ea2000c1e1d00 */
[----:B------:R-:W-:-:S04]  /*1300*/  IADD3 R15, R15, c[0x0][0x170], RZ ;  /* 0x00005c000f0f7a10 */ /* 0x000fc80007ffe0ff */
[----:B------:R-:W-:-:S04]  /*1310*/  LEA R21, R15, 0x7, 0x3 ;  /* 0x000000070f157811 */ /* 0x000fc800078e18ff */
[----:B------:R-:W-:Y:S02]  /*1320*/  ISETP.GE.U32.AND P0, PT, R21, R0, PT ;  /* 0x000000001500720c */ /* 0x000fe40003f06070 */
[C---:B--2---:R-:W-:Y:S01]  /*1330*/  IADD3 R13, R6.reuse, R13, RZ ;  /* 0x0000000d060d7210 */ /* 0x044fe20007ffe0ff */
[C---:B------:R-:W-:Y:S01]  /*1340*/  IMAD.IADD R10, R7.reuse, 0x1, R10 ;  /* 0x00000001070a7824 */ /* 0x040fe200078e020a */
[----:B------:R-:W-:Y:S01]  /*1350*/  PRMT R6, R6, 0x7632, R6 ;  /* 0x0000763206067816 */ /* 0x000fe20000000006 */
[C---:B------:R-:W-:Y:S01]  /*1360*/  IMAD.IADD R17, R4.reuse, 0x1, R3 ;  /* 0x0000000104117824 */ /* 0x040fe200078e0203 */
[----:B------:R-:W-:Y:S01]  /*1370*/  PRMT R7, R7, 0x7632, R7 ;  /* 0x0000763207077816 */ /* 0x000fe20000000007 */
[C-C-:B------:R-:W-:Y:S01]  /*1380*/  IMAD.IADD R20, R5.reuse, 0x1, R14.reuse ;  /* 0x0000000105147824 */ /* 0x140fe200078e020e */
[----:B------:R-:W-:Y:S01]  /*1390*/  PRMT R3, R4, 0x7632, R3 ;  /* 0x0000763204037816 */ /* 0x000fe20000000003 */
[----:B------:R-:W-:Y:S01]  /*13a0*/  IMAD.IADD R6, R6, 0x1, R9 ;  /* 0x0000000106067824 */ /* 0x000fe200078e0209 */
[----:B------:R-:W-:Y:S01]  /*13b0*/  PRMT R14, R5, 0x7632, R14 ;  /* 0x00007632050e7816 */ /* 0x000fe2000000000e */
[----:B------:R-:W-:-:S02]  /*13c0*/  IMAD.IADD R7, R7, 0x1, R8 ;  /* 0x0000000107077824 */ /* 0x000fc400078e0208 */
[----:B------:R-:W-:Y:S01]  /*13d0*/  IMAD.IADD R12, R3, 0x1, R12 ;  /* 0x00000001030c7824 */ /* 0x000fe200078e020c */
[----:B------:R-:W-:Y:S02]  /*13e0*/  IADD3 R11, R14, R11, RZ ;  /* 0x0000000b0e0b7210 */ /* 0x000fe40007ffe0ff */
[----:B------:R-:W-:Y:S02]  /*13f0*/  PRMT R3, R17, 0x7610, R3 ;  /* 0x0000761011037816 */ /* 0x000fe40000000003 */
[----:B------:R-:W-:Y:S02]  /*1400*/  PRMT R14, R20, 0x7610, R14 ;  /* 0x00007610140e7816 */ /* 0x000fe4000000000e */
[----:B------:R-:W-:Y:S02]  /*1410*/  PRMT R9, R6, 0x7610, R9 ;  /* 0x0000761006097816 */ /* 0x000fe40000000009 */
[----:B------:R-:W-:Y:S01]  /*1420*/  PRMT R8, R7, 0x7610, R8 ;  /* 0x0000761007087816 */ /* 0x000fe20000000008 */
[----:B------:R-:W-:Y:S05]  /*1430*/  @!P0 BRA `(.L_x_1430) ;  /* 0xfffffea000008947 */ /* 0x000fea000383ffff */
.L_x_1429:
[----:B------:R-:W-:Y:S05]  /*1440*/  BSYNC B0 ;  /* 0x0000000000007941 */ /* 0x000fea0003800000 */
.L_x_1428:
        /* <DEDUP_REMOVED lines=8> */
.L_x_1432:
[----:B------:R-:W-:Y:S05]  /*14d0*/  BSYNC B0 ;  /* 0x0000000000007941 */ /* 0x000fea0003800000 */
.L_x_1431:
        /* <DEDUP_REMOVED lines=10> */
[----:B--2---:R-:W-:Y:S02]  /*1580*/  IMAD.IADD R3, R3, 0x1, R18 ;  /* 0x0000000103037824 */ /* 0x004fe400078e0212 */
.L_x_1434:
[----:B------:R-:W-:Y:S05]  /*1590*/  BSYNC B0 ;  /* 0x0000000000007941 */ /* 0x000fea0003800000 */
.L_x_1433:
[----:B------:R-:W-:Y:S02]  /*15a0*/  IADD3 R12, R14, R12, R3 ;  /* 0x0000000c0e0c7210 */ /* 0x000fe40007ffe003 */
[----:B------:R-:W-:Y:S02]  /*15b0*/  PRMT R26, RZ, 0x7610, R26 ;  /* 0x00007610ff1a7816 */ /* 0x000fe4000000001a */
[----:B------:R-:W-:Y:S02]  /*15c0*/  IADD3 R12, R13, R11, R12 ;  /* 0x0000000b0d0c7210 */ /* 0x000fe40007ffe00c */
[----:B------:R-:W-:Y:S02]  /*15d0*/  PRMT R25, RZ, 0x7610, R25 ;  /* 0x00007610ff197816 */ /* 0x000fe40000000019 */
[----:B------:R-:W-:-:S02]  /*15e0*/  IADD3 R9, R10, R9, R12 ;  /* 0x000000090a097210 */ /* 0x000fc40007ffe00c */
[----:B------:R-:W-:Y:S02]  /*15f0*/  PRMT R18, RZ, 0x7610, R18 ;  /* 0x00007610ff127816 */ /* 0x000fe40000000012 */
[----:B------:R-:W-:-:S04]  /*1600*/  IADD3 R9, R9, R8, RZ ;  /* 0x0000000809097210 */ /* 0x000fc80007ffe0ff */
[----:B------:R-:W-:Y:S01]  /*1610*/  PRMT R3, R9, 0x7610, R3 ;  /* 0x0000761009037816 */ /* 0x000fe20000000003 */
[----:B------:R-:W-:Y:S05]  /*1620*/  BRA `(.L_x_1420) ;  /* 0x00008a6000007947 */ /* 0x000fea0003800000 */
.L_x_1421:
[----:B------:R-:W-:Y:S02]  /*1630*/  IMAD.MOV.U32 R37, RZ, RZ, c[0x0][0x2d4] ;  /* 0x0000b500ff257624 */ /* 0x000fe400078e00ff */
[----:B------:R-:W-:-:S03]  /*1640*/  IMAD.MOV.U32 R0, RZ, RZ, 0x1 ;  /* 0x00000001ff007424 */ /* 0x000fc600078e00ff */
[----:B------:R-:W-:Y:S02]  /*1650*/  SHF.R.U32.HI R37, RZ, 0x1, R37 ;  /* 0x00000001ff257819 */ /* 0x000fe40000011625 */
[C---:B------:R-:W-:Y:S02]  /*1660*/  ISETP.EQ.AND P2, PT, R0.reuse, c[0x0][0x1a4], PT ;  /* 0x0000690000007a0c */ /* 0x040fe40003f42270 */
[----:B------:R-:W-:Y:S02]  /*1670*/  ISETP.NE.AND P0, PT, R37, 0x1, PT ;  /* 0x000000012500780c */ /* 0x000fe40003f05270 */
[----:B------:R-:W-:-:S11]  /*1680*/  ISETP.NE.AND P1, PT, R0, c[0x0][0x1a4], PT ;  /* 0x0000690000007a0c */ /* 0x000fd60003f25270 */
[----:B------:R-:W-:Y:S05]  /*1690*/  @!P0 BRA P2, `(.L_x_1435) ;  /* 0x00007ec000008947 */ /* 0x000fea0001000000 */
[----:B------:R-:W0:Y:S01]  /*16a0*/  LDC.U16 R0, c[0x0][0x162] ;  /* 0x00005880ff007b82 */ /* 0x000e220000000400 */
[----:B------:R-:W-:Y:S01]  /*16b0*/  MOV R32, c[0x0][0x170] ;  /* 0x00005c0000207a02 */ /* 0x000fe20000000f00 */
[----:B------:R-:W-:-:S04]  /*16c0*/  IMAD.MOV.U32 R31, RZ, RZ, R6 ;  /* 0x000000ffff1f7224 */ /* 0x000fc800078e0006 */
[----:B------:R-:W-:Y:S02]  /*16d0*/  IMAD R3, R32, 0x3, R6 ;  /* 0x0000000320037824 */ /* 0x000fe400078e0206 */
[----:B0-----:R-:W-:Y:S01]  /*16e0*/  IMAD.MOV.U32 R6, RZ, RZ, R0 ;  /* 0x000000ffff067224 */ /* 0x001fe200078e0000 */
[----:B------:R-:W-:Y:S05]  /*16f0*/  @!P1 BRA `(.L_x_1436) ;  /* 0x000072f000009947 */ /* 0x000fea0003800000 */
[----:B------:R-:W-:Y:S01]  /*1700*/  ISETP.GE.U32.AND P0, PT, R3, c[0x0][0x168], PT ;  /* 0x00005a0003007a0c */ /* 0x000fe20003f06070 */
[----:B------:R-:W-:Y:S01]  /*1710*/  BSSY B0, `(.L_x_1437) ;  /* 0x00003b2000007945 */ /* 0x000fe20003800000 */
[-C--:B------:R-:W-:Y:S01]  /*1720*/  MOV R7, R0.reuse ;  /* 0x0000000000077202 */ /* 0x080fe20000000f00 */
[--C-:B------:R-:W-:Y:S01]  /*1730*/  IMAD.MOV.U32 R8, RZ, RZ, R0.reuse ;  /* 0x000000ffff087224 */ /* 0x100fe200078e0000 */
[-C--:B------:R-:W-:Y:S01]  /*1740*/  MOV R10, R0.reuse ;  /* 0x00000000000a7202 */ /* 0x080fe20000000f00 */
[--C-:B------:R-:W-:Y:S01]  /*1750*/  IMAD.MOV.U32 R9, RZ, RZ, R0.reuse ;  /* 0x000000ffff097224 */ /* 0x100fe200078e0000 */
[-C--:B------:R-:W-:Y:S01]  /*1760*/  MOV R13, R0.reuse ;  /* 0x00000000000d7202 */ /* 0x080fe20000000f00 */
[--C-:B------:R-:W-:Y:S01]  /*1770*/  IMAD.MOV.U32 R11, RZ, RZ, R0.reuse ;  /* 0x000000ffff0b7224 */ /* 0x100fe200078e0000 */
[-C--:B------:R-:W-:Y:S01]  /*1780*/  MOV R17, R0.reuse ;  /* 0x0000000000117202 */ /* 0x080fe20000000f00 */
[--C-:B------:R-:W-:Y:S01]  /*1790*/  IMAD.MOV.U32 R12, RZ, RZ, R0.reuse ;  /* 0x000000ffff0c7224 */ /* 0x100fe200078e0000 */
[----:B------:R-:W-:Y:S01]  /*17a0*/  MOV R4, R0 ;  /* 0x0000000000047202 */ /* 0x000fe20000000f00 */
[----:B------:R-:W-:-:S02]  /*17b0*/  IMAD.MOV.U32 R14, RZ, RZ, R0 ;  /* 0x000000ffff0e7224 */ /* 0x000fc400078e0000 */
[--C-:B------:R-:W-:Y:S02]  /*17c0*/  IMAD.MOV.U32 R15, RZ, RZ, R0.reuse ;  /* 0x000000ffff0f7224 */ /* 0x100fe400078e0000 */
[--C-:B------:R-:W-:Y:S02]  /*17d0*/  IMAD.MOV.U32 R20, RZ, RZ, R0.reuse ;  /* 0x000000ffff147224 */ /* 0x100fe400078e0000 */
[--C-:B------:R-:W-:Y:S02]  /*17e0*/  IMAD.MOV.U32 R3, RZ, RZ, R0.reuse ;  /* 0x000000ffff037224 */ /* 0x100fe400078e0000 */
[----:B------:R-:W-:Y:S01]  /*17f0*/  IMAD.MOV.U32 R5, RZ, RZ, R0 ;  /* 0x000000ffff057224 */ /* 0x000fe200078e0000 */
[----:B------:R-:W-:Y:S05]  /*1800*/  @P0 BRA `(.L_x_1438) ;  /* 0x00003a2000000947 */ /* 0x000fea0003800000 */
[----:B------:R-:W-:Y:S01]  /*1810*/  BSSY B1, `(.L_x_1439) ;  /* 0x000039d000017945 */ /* 0x000fe20003800000 */
[----:B------:R-:W-:Y:S01]  /*1820*/  ISETP.NE.AND P0, PT, RZ, c[0x0][0x1a4], PT ;  /* 0x00006900ff007a0c */ /* 0x000fe20003f05270 */
[--C-:B------:R-:W-:Y:S01]  /*1830*/  IMAD.MOV.U32 R7, RZ, RZ, R0.reuse ;  /* 0x000000ffff077224 */ /* 0x100fe200078e0000 */
        /* <DEDUP_REMOVED lines=12> */
[----:B------:R-:W-:Y:S02]  /*1900*/  IMAD.MOV.U32 R4, RZ, RZ, R0 ;  /* 0x000000ffff047224 */ /* 0x000fe400078e0000 */
.L_x_1445:
[----:B------:R-:W-:Y:S02]  /*1910*/  IMAD.MOV.U32 R29, RZ, RZ, RZ ;  /* 0x000000ffff1d7224 */ /* 0x000fe400078e00ff */
[----:B------:R-:W-:Y:S01]  /*1920*/  IMAD.MOV.U32 R26, RZ, RZ, RZ ;  /* 0x000000ffff1a7224 */ /* 0x000fe200078e00ff */
[----:B------:R-:W-:Y:S05]  /*1930*/  @!P0 BRA `(.L_x_1440) ;  /* 0x00000db000008947 */ /* 0x000fea0003800000 */
[----:B------:R-:W-:Y:S01]  /*1940*/  HFMA2.MMA R24, -RZ, RZ, 0, 0 ;  /* 0x00000000ff187435 */ /* 0x000fe200000001ff */
[----:B------:R-:W-:-:S09]  /*1950*/  IMAD.MOV.U32 R25, RZ, RZ, R31 ;  /* 0x000000ffff197224 */ /* 0x000fd200078e001f */
[----:B------:R-:W-:-:S05]  /*1960*/  IMAD.HI.U32 R24, R31, c[0x0][0x1ac], R24 ;  /* 0x00006b001f187a27 */ /* 0x000fca00078e0018 */
[----:B------:R-:W-:Y:S01]  /*1970*/  SHF.R.U32.HI R25, RZ, c[0x0][0x1b0], R24 ;  /* 0x00006c00ff197a19 */ /* 0x000fe20000011618 */
[----:B------:R-:W-:-:S04]  /*1980*/  IMAD.MOV.U32 R24, RZ, RZ, RZ ;  /* 0x000000ffff187224 */ /* 0x000fc800078e00ff */
[C---:B------:R-:W-:Y:S01]  /*1990*/  IMAD.HI.U32 R21, R25.reuse, c[0x0][0x1b8], R24 ;  /* 0x00006e0019157a27 */ /* 0x040fe200078e0018 */
[----:B------:R-:W-:-:S04]  /*19a0*/  IADD3 R24, -R25, RZ, RZ ;  /* 0x000000ff19187210 */ /* 0x000fc80007ffe1ff */
[----:B------:R-:W-:Y:S01]  /*19b0*/  SHF.R.U32.HI R28, RZ, c[0x0][0x1bc], R21 ;  /* 0x00006f00ff1c7a19 */ /* 0x000fe20000011615 */
[----:B------:R-:W-:Y:S02]  /*19c0*/  IMAD.MOV.U32 R21, RZ, RZ, c[0x0][0x1a4] ;  /* 0x00006900ff157624 */ /* 0x000fe400078e00ff */
[----:B------:R-:W-:Y:S02]  /*19d0*/  IMAD R24, R24, c[0x0][0x1a8], R31 ;  /* 0x00006a0018187a24 */ /* 0x000fe400078e021f */
[----:B------:R-:W-:Y:S01]  /*19e0*/  IMAD.MOV R27, RZ, RZ, -R28 ;  /* 0x000000ffff1b7224 */ /* 0x000fe200078e0a1c */
[----:B------:R-:W-:Y:S01]  /*19f0*/  ISETP.NE.AND P1, PT, R21, 0x2, PT ;  /* 0x000000021500780c */ /* 0x000fe20003f25270 */
[----:B------:R-:W-:Y:S02]  /*1a00*/  IMAD R24, R24, c[0x0][0x2d4], RZ ;  /* 0x0000b50018187a24 */ /* 0x000fe400078e02ff */
[----:B------:R-:W-:-:S04]  /*1a10*/  IMAD R25, R27, c[0x0][0x1b4], R25 ;  /* 0x00006d001b197a24 */ /* 0x000fc800078e0219 */
[----:B------:R-:W-:-:S06]  /*1a20*/  IMAD R26, R25, c[0x0][0x2d8], R24 ;  /* 0x0000b600191a7a24 */ /* 0x000fcc00078e0218 */
[----:B------:R-:W-:Y:S05]  /*1a30*/  @!P1 BRA `(.L_x_1440) ;  /* 0x00000cb000009947 */ /* 0x000fea0003800000 */
[----:B------:R-:W-:Y:S01]  /*1a40*/  MOV R24, RZ ;  /* 0x000000ff00187202 */ /* 0x000fe20000000f00 */
[----:B------:R-:W-:Y:S01]  /*1a50*/  IMAD.MOV.U32 R25, RZ, RZ, R28 ;  /* 0x000000ffff197224 */ /* 0x000fe200078e001c */
        /* <DEDUP_REMOVED lines=201> */
.L_x_1440:
[----:B------:R-:W-:-:S04]  /*26f0*/  LOP3.LUT R25, R26, 0xfffffff8, RZ, 0xc0, !PT ;  /* 0xfffffff81a197812 */ /* 0x000fc800078ec0ff */
[----:B------:R-:W-:-:S05]  /*2700*/  IADD3 R24, P1, R18, R25, RZ ;  /* 0x0000001912187210 */ /* 0x000fca0007f3e0ff */
[----:B------:R-:W-:-:S06]  /*2710*/  IMAD.X R25, RZ, RZ, R19, P1 ;  /* 0x000000ffff197224 */ /* 0x000fcc00008e0613 */
[----:B------:R-:W2:Y:S01]  /*2720*/  LDG.E.64 R24, [R24.64] ;  /* 0x0000002418187981 */ /* 0x000ea2000c1e1b00 */
[----:B------:R-:W-:Y:S02]  /*2730*/  IADD3 R31, R31, c[0x0][0x170], RZ ;  /* 0x00005c001f1f7a10 */ /* 0x000fe40007ffe0ff */
[C---:B--2---:R-:W-:Y:S02]  /*2740*/  PRMT R21, R24.reuse, 0x7610, R21 ;  /* 0x0000761018157816 */ /* 0x044fe40000000015 */
[----:B------:R-:W-:Y:S02]  /*2750*/  PRMT R26, R24, 0x7632, R26 ;  /* 0x00007632181a7816 */ /* 0x000fe4000000001a */
[C---:B------:R-:W-:Y:S02]  /*2760*/  PRMT R27, R25.reuse, 0x7610, R27 ;  /* 0x00007610191b7816 */ /* 0x040fe4000000001b */
[----:B------:R-:W-:Y:S01]  /*2770*/  PRMT R28, R25, 0x7632, R28 ;  /* 0x00007632191c7816 */ /* 0x000fe2000000001c */
[----:B------:R-:W-:Y:S05]  /*2780*/  @!P0 BRA `(.L_x_1441) ;  /* 0x00000d1000008947 */ /* 0x000fea0003800000 */
[----:B------:R-:W-:Y:S01]  /*2790*/  MOV R24, RZ ;  /* 0x000000ff00187202 */ /* 0x000fe20000000f00 */
[----:B------:R-:W-:-:S02]  /*27a0*/  IMAD.MOV.U32 R25, RZ, RZ, R31 ;  /* 0x000000ffff197224 */ /* 0x000fc400078e001f */
        /* <DEDUP_REMOVED lines=8> */
[----:B------:R-:W-:-:S04]  /*2830*/  IMAD R24, R32, c[0x0][0x1a8], R31 ;  /* 0x00006a0020187a24 */ /* 0x000fc800078e021f */
[----:B------:R-:W-:Y:S02]  /*2840*/  IMAD.MOV R29, RZ, RZ, -R33 ;  /* 0x000000ffff1d7224 */ /* 0x000fe400078e0a21 */
[----:B------:R-:W-:Y:S02]  /*2850*/  IMAD R24, R24, c[0x0][0x2d4], RZ ;  /* 0x0000b50018187a24 */ /* 0x000fe400078e02ff */
        /* <DEDUP_REMOVED lines=38> */
[----:B------:R-:W-:Y:S01]  /*2ac0*/  ISETP.NE.AND P1, PT, R30, 0x7, PT ;  /* 0x000000071e00780c */ /* 0x000fe20003f25270 */
[----:B------:R-:W-:-:S04]  /*2ad0*/  IMAD.MOV.U32 R25, RZ, RZ, R33 ;  /* 0x000000ffff197224 */ /* 0x000fc800078e0021 */
        /* <DEDUP_REMOVED lines=156> */
.L_x_1441:
[----:B------:R-:W-:-:S04]  /*34a0*/  LOP3.LUT R25, R29, 0xfffffff8, RZ, 0xc0, !PT ;  /* 0xfffffff81d197812 */ /* 0x000fc800078ec0ff */
[----:B------:R-:W-:-:S05]  /*34b0*/  IADD3 R24, P1, R18, R25, RZ ;  /* 0x0000001912187210 */ /* 0x000fca0007f3e0ff */
[----:B------:R-:W-:-:S06]  /*34c0*/  IMAD.X R25, RZ, RZ, R19, P1 ;  /* 0x000000ffff197224 */ /* 0x000fcc00008e0613 */
[----:B------:R-:W2:Y:S01]  /*34d0*/  LDG.E.64 R24, [R24.64] ;  /* 0x0000002418187981 */ /* 0x000ea2000c1e1b00 */
[----:B------:R-:W-:Y:S01]  /*34e0*/  IADD3 R31, R31, c[0x0][0x170], RZ ;  /* 0x00005c001f1f7a10 */ /* 0x000fe20007ffe0ff */
[----:B------:R-:W-:Y:S01]  /*34f0*/  IMAD.MOV.U32 R38, RZ, RZ, RZ ;  /* 0x000000ffff267224 */ /* 0x000fe200078e00ff */
[----:B------:R-:W-:Y:S02]  /*3500*/  MOV R35, RZ ;  /* 0x000000ff00237202 */ /* 0x000fe40000000f00 */
[C---:B--2---:R-:W-:Y:S02]  /*3510*/  PRMT R29, R24.reuse, 0x7610, R29 ;  /* 0x00007610181d7816 */ /* 0x044fe4000000001d */
[----:B------:R-:W-:Y:S02]  /*3520*/  PRMT R30, R24, 0x7632, R30 ;  /* 0x00007632181e7816 */ /* 0x000fe4000000001e */
[C---:B------:R-:W-:Y:S02]  /*3530*/  PRMT R32, R25.reuse, 0x7610, R32 ;  /* 0x0000761019207816 */ /* 0x040fe40000000020 */
[----:B------:R-:W-:Y:S01]  /*3540*/  PRMT R33, R25, 0x7632, R33 ;  /* 0x0000763219217816 */ /* 0x000fe20000000021 */
[----:B------:R-:W-:Y:S05]  /*3550*/  @!P0 BRA `(.L_x_1442) ;  /* 0x00000d1000008947 */ /* 0x000fea0003800000 */
[----:B------:R-:W-:Y:S02]  /*3560*/  IMAD.MOV.U32 R24, RZ, RZ, RZ ;  /* 0x000000ffff187224 */ /* 0x000fe400078e00ff */
[----:B------:R-:W-:-:S02]  /*3570*/  IMAD.MOV.U32 R25, RZ, RZ, R31 ;  /* 0x000000ffff197224 */ /* 0x000fc400078e001f */
[----:B------:R-:W-:Y:S02]  /*3580*/  IMAD.MOV.U32 R34, RZ, RZ, c[0x0][0x1a4] ;  /* 0x00006900ff227624 */ /* 0x000fe400078e00ff */
[----:B------:R-:W-:-:S03]  /*3590*/  IMAD.HI.U32 R24, R31, c[0x0][0x1ac], R24 ;  /* 0x00006b001f187a27 */ /* 0x000fc600078e0018 */
[----:B------:R-:W-:Y:S02]  /*35a0*/  ISETP.NE.AND P1, PT, R34, 0x2, PT ;  /* 0x000000022200780c */ /* 0x000fe40003f25270 */
[----:B------:R-:W-:Y:S01]  /*35b0*/  SHF.R.U32.HI R25, RZ, c[0x0][0x1b0], R24 ;  /* 0x00006c00ff197a19 */ /* 0x000fe20000011618 */
[----:B------:R-:W-:-:S10]  /*35c0*/  HFMA2.MMA R24, -RZ, RZ, 0, 0 ;  /* 0x00000000ff187435 */ /* 0x000fd400000001ff */
[----:B------:R-:W-:-:S04]  /*35d0*/  IMAD.HI.U32 R37, R25, c[0x0][0x1b8], R24 ;  /* 0x00006e0019257a27 */ /* 0x000fc800078e0018 */
[----:B------:R-:W-:Y:S01]  /*35e0*/  IMAD.MOV R24, RZ, RZ, -R25 ;  /* 0x000000ffff187224 */ /* 0x000fe200078e0a19 */
[----:B------:R-:W-:-:S03]  /*35f0*/  SHF.R.U32.HI R37, RZ, c[0x0][0x1bc], R37 ;  /* 0x00006f00ff257a19 */ /* 0x000fc60000011625 */
[----:B------:R-:W-:Y:S01]  /*3600*/  IMAD R24, R24, c[0x0][0x1a8], R31 ;  /* 0x00006a0018187a24 */ /* 0x000fe200078e021f */
[----:B------:R-:W-:-:S03]  /*3610*/  IADD3 R35, -R37, RZ, RZ ;  /* 0x000000ff25237210 */ /* 0x000fc60007ffe1ff */
[----:B------:R-:W-:Y:S02]  /*3620*/  IMAD R24, R24, c[0x0][0x2d4], RZ ;  /* 0x0000b50018187a24 */ /* 0x000fe400078e02ff */
        /* <DEDUP_REMOVED lines=196> */
.L_x_1442:
        /* <DEDUP_REMOVED lines=10> */
[----:B------:R-:W-:Y:S01]  /*4310*/  HFMA2.MMA R24, -RZ, RZ, 0, 0 ;  /* 0x00000000ff187435 */ /* 0x000fe200000001ff */
        /* <DEDUP_REMOVED lines=208> */
.L_x_1443:
[----:B------:R-:W-:-:S04]  /*5020*/  LOP3.LUT R25, R38, 0xfffffff8, RZ, 0xc0, !PT ;  /* 0xfffffff826197812 */ /* 0x000fc800078ec0ff */
[----:B------:R-:W-:-:S04]  /*5030*/  IADD3 R24, P1, R18, R25, RZ ;  /* 0x0000001912187210 */ /* 0x000fc80007f3e0ff */
[----:B------:R-:W-:-:S06]  /*5040*/  IADD3.X R25, RZ, R19, RZ, P1, !PT ;  /* 0x00000013ff197210 */ /* 0x000fcc0000ffe4ff */
[----:B------:R-:W2:Y:S01]  /*5050*/  LDG.E.64 R24, [R24.64] ;  /* 0x0000002418187981 */ /* 0x000ea2000c1e1b00 */
        /* <DEDUP_REMOVED lines=8> */
[----:B------:R-:W-:Y:S01]  /*50e0*/  IADD3 R15, R32, R15, RZ ;  /* 0x0000000f200f7210 */ /* 0x000fe20007ffe0ff */
[----:B------:R-:W-:Y:S01]  /*50f0*/  IMAD.IADD R17, R30, 0x1, R17 ;  /* 0x000000011e117824 */ /* 0x000fe200078e0211 */
[----:B------:R-:W-:Y:S01]  /*5100*/  ISETP.GE.U32.AND P1, PT, R38, c[0x0][0x168], PT ;  /* 0x00005a0026007a0c */ /* 0x000fe20003f26070 */
[----:B------:R-:W-:Y:S01]  /*5110*/  IMAD.IADD R14, R33, 0x1, R14 ;  /* 0x00000001210e7824 */ /* 0x000fe200078e020e */
[----:B------:R-:W-:Y:S01]  /*5120*/  IADD3 R13, R34, R13, RZ ;  /* 0x0000000d220d7210 */ /* 0x000fe20007ffe0ff */
[----:B------:R-:W-:Y:S01]  /*5130*/  IMAD.IADD R12, R35, 0x1, R12 ;  /* 0x00000001230c7824 */ /* 0x000fe200078e020c */
[----:B------:R-:W-:Y:S01]  /*5140*/  IADD3 R11, R36, R11, RZ ;  /* 0x0000000b240b7210 */ /* 0x000fe20007ffe0ff */
[----:B------:R-:W-:Y:S01]  /*5150*/  IMAD.IADD R10, R37, 0x1, R10 ;  /* 0x00000001250a7824 */ /* 0x000fe200078e020a */
[C---:B--2---:R-:W-:Y:S01]  /*5160*/  PRMT R41, R25.reuse, 0x7632, R41 ;  /* 0x0000763219297816 */ /* 0x044fe20000000029 */
[----:B------:R-:W-:Y:S01]  /*5170*/  IMAD.IADD R7, R25, 0x1, R7 ;  /* 0x0000000119077824 */ /* 0x000fe200078e0207 */
[----:B------:R-:W-:-:S02]  /*5180*/  PRMT R39, R24, 0x7632, R39 ;  /* 0x0000763218277816 */ /* 0x000fc40000000027 */
[----:B------:R-:W-:Y:S01]  /*5190*/  IADD3 R9, R24, R9, RZ ;  /* 0x0000000918097210 */ /* 0x000fe20007ffe0ff */
[----:B------:R-:W-:Y:S01]  /*51a0*/  IMAD.IADD R6, R41, 0x1, R6 ;  /* 0x0000000129067824 */ /* 0x000fe200078e0206 */
[----:B------:R-:W-:Y:S01]  /*51b0*/  IADD3 R8, R39, R8, RZ ;  /* 0x0000000827087210 */ /* 0x000fe20007ffe0ff */
[----:B------:R-:W-:Y:S01]  /*51c0*/  @P1 CALL.REL.NOINC `(.L_x_1444) ;  /* 0x0000001000001944 */ /* 0x000fe20003c00000 */
[----:B------:R-:W-:Y:S05]  /*51d0*/  BRA `(.L_x_1445) ;  /* 0xffffc73000007947 */ /* 0x000fea000383ffff */
.L_x_1444:
[----:B------:R-:W-:Y:S05]  /*51e0*/  BSYNC B1 ;  /* 0x0000000000017941 */ /* 0x000fea0003800000 */
.L_x_1439:
[C---:B------:R-:W-:Y:S02]  /*51f0*/  PRMT R38, R24.reuse, 0x7610, R38 ;  /* 0x0000761018267816 */ /* 0x040fe40000000026 */
[----:B------:R-:W-:Y:S02]  /*5200*/  PRMT R39, R24, 0x7632, R39 ;  /* 0x0000763218277816 */ /* 0x000fe40000000027 */
[C---:B------:R-:W-:Y:S02]  /*5210*/  PRMT R41, R25.reuse, 0x7610, R41 ;  /* 0x0000761019297816 */ /* 0x040fe40000000029 */
[----:B------:R-:W-:Y:S02]  /*5220*/  PRMT R40, R25, 0x7632, R40 ;  /* 0x0000763219287816 */ /* 0x000fe40000000028 */
.L_x_1438:
[----:B------:R-:W-:Y:S05]  /*5230*/  BSYNC B0 ;  /* 0x0000000000007941 */ /* 0x000fea0003800000 */
.L_x_1437:
        /* <DEDUP_REMOVED lines=205> */
.L_x_1448:
[----:B------:R-:W-:-:S04]  /*5f10*/  LOP3.LUT R25, R28, 0xfffffff8, RZ, 0xc0, !PT ;  /* 0xfffffff81c197812 */ /* 0x000fc800078ec0ff */
[----:B------:R-:W-:-:S05]  /*5f20*/  IADD3 R24, P2, R18, R25, RZ ;  /* 0x0000001912187210 */ /* 0x000fca0007f5e0ff */
[----:B------:R-:W-:-:S06]  /*5f30*/  IMAD.X R25, RZ, RZ, R19, P2 ;  /* 0x000000ffff197224 */ /* 0x000fcc00010e0613 */
[----:B------:R-:W2:Y:S01]  /*5f40*/  LDG.E.64 R24, [R24.64] ;  /* 0x0000002418187981 */ /* 0x000ea2000c1e1b00 */
[----:B------:R-:W-:-:S04]  /*5f50*/  IADD3 R43, R31, c[0x0][0x170], RZ ;  /* 0x00005c001f2b7a10 */ /* 0x000fc80007ffe0ff */
[----:B------:R-:W-:Y:S02]  /*5f60*/  ISETP.GE.U32.AND P2, PT, R43, c[0x0][0x168], PT ;  /* 0x00005a002b007a0c */ /* 0x000fe40003f46070 */
[C---:B--2---:R-:W-:Y:S02]  /*5f70*/  PRMT R21, R24.reuse, 0x7610, R21 ;  /* 0x0000761018157816 */ /* 0x044fe40000000015 */
[----:B------:R-:W-:Y:S02]  /*5f80*/  PRMT R26, R24, 0x7632, R26 ;  /* 0x00007632181a7816 */ /* 0x000fe4000000001a */
[C---:B------:R-:W-:Y:S02]  /*5f90*/  PRMT R27, R25.reuse, 0x7610, R27 ;  /* 0x00007610191b7816 */ /* 0x040fe4000000001b */
[----:B------:R-:W-:-:S05]  /*5fa0*/  PRMT R28, R25, 0x7632, R28 ;  /* 0x00007632191c7816 */ /* 0x000fca000000001c */
        /* <DEDUP_REMOVED lines=201> */
.L_x_1449:
[----:B------:R-:W-:-:S04]  /*6c40*/  LOP3.LUT R25, R30, 0xfffffff8, RZ, 0xc0, !PT ;  /* 0xfffffff81e197812 */ /* 0x000fc800078ec0ff */
[----:B------:R-:W-:-:S04]  /*6c50*/  IADD3 R24, P2, R18, R25, RZ ;  /* 0x0000001912187210 */ /* 0x000fc80007f5e0ff */
[----:B------:R-:W-:-:S06]  /*6c60*/  IADD3.X R25, RZ, R19, RZ, P2, !PT ;  /* 0x00000013ff197210 */ /* 0x000fcc00017fe4ff */
        /* <DEDUP_REMOVED lines=201> */
[----:B------:R-:W-:-:S05]  /*7900*/  @P2 IMAD.HI.U32 R24, R35, c[0x0][0x2cc], R34 ;  /* 0x0000b30023182a27 */ /* 0x000fca00078e0022 */
[----:B------:R-:W-:Y:S01]  /*7910*/  @P2 SHF.R.U32.HI R34, RZ, c[0x0][0x2d0], R24 ;  /* 0x0000b400ff222a19 */ /* 0x000fe20000011618 */
[----:B------:R-:W-:-:S03]  /*7920*/  IMAD R24, R45, c[0x0][0x2bc], R25 ;  /* 0x0000af002d187a24 */ /* 0x000fc600078e0219 */
[----:B------:R-:W-:Y:S01]  /*7930*/  @P2 IADD3 R34, -R34, RZ, RZ ;  /* 0x000000ff22222210 */ /* 0x000fe20007ffe1ff */
[----:B------:R-:W-:-:S04]  /*7940*/  IMAD R37, R24, c[0x0][0x330], R37 ;  /* 0x0000cc0018257a24 */ /* 0x000fc800078e0225 */
[----:B------:R-:W-:-:S04]  /*7950*/  @P2 IMAD R34, R34, c[0x0][0x2c8], R35 ;  /* 0x0000b20022222a24 */ /* 0x000fc800078e0223 */
[----:B------:R-:W-:-:S05]  /*7960*/  @P2 IMAD R37, R34, c[0x0][0x334], R37 ;  /* 0x0000cd0022252a24 */ /* 0x000fca00078e0225 */
.L_x_1450:
        /* <DEDUP_REMOVED lines=211> */
.L_x_1451:
[----:B------:R-:W-:-:S04]  /*86a0*/  LOP3.LUT R41, R41, 0xfffffff8, RZ, 0xc0, !PT ;  /* 0xfffffff829297812 */ /* 0x000fc800078ec0ff */
[----:B------:R-:W-:-:S04]  /*86b0*/  IADD3 R18, P1, R18, R41, RZ ;  /* 0x0000002912127210 */ /* 0x000fc80007f3e0ff */
[----:B------:R-:W-:-:S06]  /*86c0*/  IADD3.X R19, RZ, R19, RZ, P1, !PT ;  /* 0x00000013ff137210 */ /* 0x000fcc0000ffe4ff */
[----:B------:R-:W2:Y:S02]  /*86d0*/  LDG.E.64 R18, [R18.64] ;  /* 0x0000002412127981 */ /* 0x000ea4000c1e1b00 */
[C---:B--2---:R-:W-:Y:S02]  /*86e0*/  PRMT R38, R18.reuse, 0x7610, R38 ;  /* 0x0000761012267816 */ /* 0x044fe40000000026 */
[----:B------:R-:W-:Y:S02]  /*86f0*/  PRMT R39, R18, 0x7632, R39 ;  /* 0x0000763212277816 */ /* 0x000fe40000000027 */
[C---:B------:R-:W-:Y:S02]  /*8700*/  PRMT R41, R19.reuse, 0x7610, R41 ;  /* 0x0000761013297816 */ /* 0x040fe40000000029 */
[----:B------:R-:W-:Y:S02]  /*8710*/  PRMT R40, R19, 0x7632, R40 ;  /* 0x0000763213287816 */ /* 0x000fe40000000028 */
.L_x_1447:
[----:B------:R-:W-:Y:S05]  /*8720*/  BSYNC B0 ;  /* 0x0000000000007941 */ /* 0x000fea0003800000 */
.L_x_1446:
[----:B------:R-:W-:Y:S01]  /*8730*/  BSSY B0, `(.L_x_1452) ;  /* 0x000001e000007945 */ /* 0x000fe20003800000 */
[----:B------:R-:W-:Y:S05]  /*8740*/  @P0 BRA `(.L_x_1453) ;  /* 0x000001c000000947 */ /* 0x000fea0003800000 */
[----:B------:R-:W-:Y:S01]  /*8750*/  IADD3 R18, R31, c[0x0][0x170], RZ ;  /* 0x00005c001f127a10 */ /* 0x000fe20007ffe0ff */
[----:B------:R-:W-:Y:S01]  /*8760*/  IMAD.IADD R5, R5, 0x1, R21 ;  /* 0x0000000105057824 */ /* 0x000fe200078e0215 */
[----:B------:R-:W-:Y:S01]  /*8770*/  IADD3 R4, R4, R26, RZ ;  /* 0x0000001a04047210 */ /* 0x000fe20007ffe0ff */
[----:B------:R-:W-:Y:S01]  /*8780*/  IMAD.IADD R3, R3, 0x1, R27 ;  /* 0x0000000103037824 */ /* 0x000fe200078e021b */
[----:B------:R-:W-:-:S02]  /*8790*/  ISETP.GE.U32.AND P0, PT, R18, c[0x0][0x168], PT ;  /* 0x00005a0012007a0c */ /* 0x000fc40003f06070 */
[----:B------:R-:W-:-:S11]  /*87a0*/  IADD3 R0, R0, R28, RZ ;  /* 0x0000001c00007210 */ /* 0x000fd60007ffe0ff */
[----:B------:R-:W-:Y:S05]  /*87b0*/  @P0 BRA `(.L_x_1453) ;  /* 0x0000015000000947 */ /* 0x000fea0003800000 */
[----:B------:R-:W-:Y:S01]  /*87c0*/  IADD3 R18, R18, c[0x0][0x170], RZ ;  /* 0x00005c0012127a10 */ /* 0x000fe20007ffe0ff */
[----:B------:R-:W-:Y:S01]  /*87d0*/  IMAD.IADD R20, R20, 0x1, R29 ;  /* 0x0000000114147824 */ /* 0x000fe200078e021d */
[----:B------:R-:W-:Y:S01]  /*87e0*/  IADD3 R17, R17, R30, RZ ;  /* 0x0000001e11117210 */ /* 0x000fe20007ffe0ff */
[----:B------:R-:W-:Y:S01]  /*87f0*/  IMAD.IADD R15, R15, 0x1, R32 ;  /* 0x000000010f0f7824 */ /* 0x000fe200078e0220 */
[----:B------:R-:W-:Y:S02]  /*8800*/  ISETP.GE.U32.AND P0, PT, R18, c[0x0][0x168], PT ;  /* 0x00005a0012007a0c */ /* 0x000fe40003f06070 */
        /* <DEDUP_REMOVED lines=8> */
[----:B------:R-:W-:Y:S01]  /*8890*/  @!P0 IMAD.IADD R38, R9, 0x1, R38 ;  /* 0x0000000109268824 */ /* 0x000fe200078e0226 */
[----:B------:R-:W-:Y:S01]  /*88a0*/  @!P0 IADD3 R39, R8, R39, RZ ;  /* 0x0000002708278210 */ /* 0x000fe20007ffe0ff */
[----:B------:R-:W-:Y:S01]  /*88b0*/  @!P0 IMAD.IADD R41, R7, 0x1, R41 ;  /* 0x0000000107298824 */ /* 0x000fe200078e0229 */
[----:B------:R-:W-:Y:S02]  /*88c0*/  @!P0 IADD3 R40, R6, R40, RZ ;  /* 0x0000002806288210 */ /* 0x000fe40007ffe0ff */
[----:B------:R-:W-:Y:S02]  /*88d0*/  @!P0 PRMT R9, R38, 0x7610, R9 ;  /* 0x0000761026098816 */ /* 0x000fe40000000009 */
[----:B------:R-:W-:Y:S02]  /*88e0*/  @!P0 PRMT R8, R39, 0x7610, R8 ;  /* 0x0000761027088816 */ /* 0x000fe40000000008 */
[----:B------:R-:W-:Y:S02]  /*88f0*/  @!P0 PRMT R7, R41, 0x7610, R7 ;  /* 0x0000761029078816 */ /* 0x000fe40000000007 */
[----:B------:R-:W-:-:S02]  /*8900*/  @!P0 PRMT R6, R40, 0x7610, R6 ;  /* 0x0000761028068816 */ /* 0x000fc40000000006 */
.L_x_1453:
[----:B------:R-:W-:Y:S05]  /*8910*/  BSYNC B0 ;  /* 0x0000000000007941 */ /* 0x000fea0003800000 */
.L_x_1452:
[----:B------:R-:W-:Y:S02]  /*8920*/  IADD3 R19, R10, R14, R0 ;  /* 0x0000000e0a137210 */ /* 0x000fe40007ffe000 */
[----:B------:R-:W-:-:S02]  /*8930*/  IADD3 R17, R12, R17, R4 ;  /* 0x000000110c117210 */ /* 0x000fc40007ffe004 */
[----:B------:R-:W-:Y:S01]  /*8940*/  IADD3 R0, R11, R15, R3 ;  /* 0x0000000f0b007210 */ /* 0x000fe20007ffe003 */
[----:B------:R-:W-:Y:S01]  /*8950*/  IMAD.IADD R19, R19, 0x1, R6 ;  /* 0x0000000113137824 */ /* 0x000fe200078e0206 */
[----:B------:R-:W-:Y:S01]  /*8960*/  IADD3 R20, R13, R20, R5 ;  /* 0x000000140d147210 */ /* 0x000fe20007ffe005 */
[----:B------:R-:W-:Y:S01]  /*8970*/  IMAD.IADD R17, R17, 0x1, R8 ;  /* 0x0000000111117824 */ /* 0x000fe200078e0208 */
[----:B------:R-:W-:Y:S02]  /*8980*/  IADD3 R0, R0, R7, RZ ;  /* 0x0000000700007210 */ /* 0x000fe40007ffe0ff */
[----:B------:R-:W-:Y:S02]  /*8990*/  IADD3 R20, R20, R9, RZ ;  /* 0x0000000914147210 */ /* 0x000fe40007ffe0ff */
[----:B------:R-:W-:Y:S02]  /*89a0*/  PRMT R18, R19, 0x7610, R18 ;  /* 0x0000761013127816 */ /* 0x000fe40000000012 */
[----:B------:R-:W-:-:S02]  /*89b0*/  PRMT R25, R0, 0x7610, R25 ;  /* 0x0000761000197816 */ /* 0x000fc40000000019 */
[----:B------:R-:W-:Y:S02]  /*89c0*/  PRMT R26, R17, 0x7610, R26 ;  /* 0x00007610111a7816 */ /* 0x000fe4000000001a */
[----:B------:R-:W-:Y:S01]  /*89d0*/  PRMT R3, R20, 0x7610, R3 ;  /* 0x0000761014037816 */ /* 0x000fe20000000003 */
[----:B------:R-:W-:Y:S05]  /*89e0*/  BRA `(.L_x_1420) ;  /* 0x000016a000007947 */ /* 0x000fea0003800000 */
.L_x_1436:
[----:B------:R-:W-:Y:S01]  /*89f0*/  ISETP.GE.U32.AND P0, PT, R3, c[0x0][0x168], PT ;  /* 0x00005a0003007a0c */ /* 0x000fe20003f06070 */
[----:B------:R-:W-:Y:S01]  /*8a00*/  BSSY B0, `(.L_x_1454) ;  /* 0x000005d000007945 */ /* 0x000fe20003800000 */
        /* <DEDUP_REMOVED lines=12> */
[----:B------:R-:W-:Y:S01]  /*8ad0*/  IMAD.MOV.U32 R17, RZ, RZ, R0 ;  /* 0x000000ffff117224 */ /* 0x000fe200078e0000 */
[----:B------:R-:W-:Y:S01]  /*8ae0*/  MOV R30, R0 ;  /* 0x00000000001e7202 */ /* 0x000fe20000000f00 */
[----:B------:R-:W-:Y:S05]  /*8af0*/  @P0 BRA `(.L_x_1455) ;  /* 0x000004d000000947 */ /* 0x000fea0003800000 */
        /* <DEDUP_REMOVED lines=14> */
[----:B------:R-:W-:-:S02]  /*8be0*/  MOV R30, R0 ;  /* 0x00000000001e7202 */ /* 0x000fc40000000f00 */
.L_x_1457:
[----:B------:R-:W-:Y:S01]  /*8bf0*/  IADD3 R20, R31, c[0x0][0x170], RZ ;  /* 0x00005c001f147a10 */ /* 0x000fe20007ffe0ff */
[----:B------:R-:W-:-:S03]  /*8c00*/  IMAD R31, R37, R31, RZ ;  /* 0x0000001f251f7224 */ /* 0x000fc600078e02ff */
[----:B------:R-:W-:Y:S01]  /*8c10*/  IADD3 R34, R20, c[0x0][0x170], RZ ;  /* 0x00005c0014227a10 */ /* 0x000fe20007ffe0ff */
[----:B------:R-:W-:Y:S01]  /*8c20*/  IMAD R24, R37, R20, RZ ;  /* 0x0000001425187224 */ /* 0x000fe200078e02ff */
[----:B------:R-:W-:-:S03]  /*8c30*/  SHF.R.U32.HI R21, RZ, 0x2, R31 ;  /* 0x00000002ff157819 */ /* 0x000fc6000001161f */
[----:B------:R-:W-:Y:S01]  /*8c40*/  IMAD R26, R37, R34, RZ ;  /* 0x00000022251a7224 */ /* 0x000fe200078e02ff */
[----:B------:R-:W-:Y:S01]  /*8c50*/  IADD3 R34, R34, c[0x0][0x170], RZ ;  /* 0x00005c0022227a10 */ /* 0x000fe20007ffe0ff */
[----:B------:R-:W-:Y:S01]  /*8c60*/  IMAD.WIDE.U32 R20, R21, 0x8, R18 ;  /* 0x0000000815147825 */ /* 0x000fe200078e0012 */
[----:B------:R-:W-:Y:S02]  /*8c70*/  SHF.R.U32.HI R25, RZ, 0x2, R24 ;  /* 0x00000002ff197819 */ /* 0x000fe40000011618 */
[----:B------:R-:W-:Y:S01]  /*8c80*/  SHF.R.U32.HI R27, RZ, 0x2, R26 ;  /* 0x00000002ff1b7819 */ /* 0x000fe2000001161a */
[----:B------:R-:W-:Y:S02]  /*8c90*/  IMAD R28, R37, R34, RZ ;  /* 0x00000022251c7224 */ /* 0x000fe400078e02ff */
[----:B------:R-:W2:Y:S01]  /*8ca0*/  LDG.E.64 R20, [R20.64] ;  /* 0x0000002414147981 */ /* 0x000ea2000c1e1b00 */
[----:B------:R-:W-:Y:S02]  /*8cb0*/  IMAD.WIDE.U32 R24, R25, 0x8, R18 ;  /* 0x0000000819187825 */ /* 0x000fe400078e0012 */
[----:B------:R-:W-:-:S02]  /*8cc0*/  SHF.R.U32.HI R29, RZ, 0x2, R28 ;  /* 0x00000002ff1d7819 */ /* 0x000fc4000001161c */
[--C-:B------:R-:W-:Y:S02]  /*8cd0*/  IMAD.WIDE.U32 R26, R27, 0x8, R18.reuse ;  /* 0x000000081b1a7825 */ /* 0x100fe400078e0012 */
[----:B------:R-:W3:Y:S02]  /*8ce0*/  LDG.E.64 R24, [R24.64] ;  /* 0x0000002418187981 */ /* 0x000ee4000c1e1b00 */
[----:B------:R-:W-:Y:S02]  /*8cf0*/  IMAD.WIDE.U32 R28, R29, 0x8, R18 ;  /* 0x000000081d1c7825 */ /* 0x000fe400078e0012 */
[----:B------:R-:W4:Y:S04]  /*8d00*/  LDG.E.64 R26, [R26.64] ;  /* 0x000000241a1a7981 */ /* 0x000f28000c1e1b00 */
[----:B------:R-:W5:Y:S01]  /*8d10*/  LDG.E.64 R28, [R28.64] ;  /* 0x000000241c1c7981 */ /* 0x000f62000c1e1b00 */
[----:B------:R-:W-:-:S05]  /*8d20*/  IADD3 R31, R34, c[0x0][0x170], RZ ;  /* 0x00005c00221f7a10 */ /* 0x000fca0007ffe0ff */
[----:B------:R-:W-:-:S05]  /*8d30*/  IMAD R35, R32, 0x3, R31 ;  /* 0x0000000320237824 */ /* 0x000fca00078e021f */
[----:B------:R-:W-:Y:S02]  /*8d40*/  ISETP.GE.U32.AND P0, PT, R35, c[0x0][0x168], PT ;  /* 0x00005a0023007a0c */ /* 0x000fe40003f06070 */
[C---:B--2---:R-:W-:Y:S01]  /*8d50*/  PRMT R34, R20.reuse, 0x7632, R34 ;  /* 0x0000763214227816 */ /* 0x044fe20000000022 */
[----:B------:R-:W-:Y:S01]  /*8d60*/  IMAD.IADD R30, R20, 0x1, R30 ;  /* 0x00000001141e7824 */ /* 0x000fe200078e021e */
[C---:B------:R-:W-:Y:S02]  /*8d70*/  PRMT R33, R21.reuse, 0x7632, R33 ;  /* 0x0000763215217816 */ /* 0x040fe40000000021 */
[----:B------:R-:W-:Y:S01]  /*8d80*/  IADD3 R15, R21, R15, RZ ;  /* 0x0000000f150f7210 */ /* 0x000fe20007ffe0ff */
[----:B------:R-:W-:Y:S01]  /*8d90*/  IMAD.IADD R17, R34, 0x1, R17 ;  /* 0x0000000122117824 */ /* 0x000fe200078e0211 */
[----:B------:R-:W-:Y:S01]  /*8da0*/  IADD3 R14, R33, R14, RZ ;  /* 0x0000000e210e7210 */ /* 0x000fe20007ffe0ff */
[C---:B---3--:R-:W-:Y:S01]  /*8db0*/  IMAD.IADD R13, R24.reuse, 0x1, R13 ;  /* 0x00000001180d7824 */ /* 0x048fe200078e020d */
[----:B------:R-:W-:-:S02]  /*8dc0*/  PRMT R33, R24, 0x7632, R33 ;  /* 0x0000763218217816 */ /* 0x000fc40000000021 */
[----:B------:R-:W-:Y:S01]  /*8dd0*/  PRMT R35, R25, 0x7632, R35 ;  /* 0x0000763219237816 */ /* 0x000fe20000000023 */
[C---:B----4-:R-:W-:Y:S01]  /*8de0*/  IMAD.IADD R9, R26.reuse, 0x1, R9 ;  /* 0x000000011a097824 */ /* 0x050fe200078e0209 */
[----:B------:R-:W-:Y:S01]  /*8df0*/  PRMT R34, R27, 0x7632, R34 ;  /* 0x000076321b227816 */ /* 0x000fe20000000022 */
[----:B------:R-:W-:Y:S01]  /*8e00*/  IMAD.IADD R12, R33, 0x1, R12 ;  /* 0x00000001210c7824 */ /* 0x000fe200078e020c */
[----:B------:R-:W-:Y:S01]  /*8e10*/  PRMT R39, R26, 0x7632, R39 ;  /* 0x000076321a277816 */ /* 0x000fe20000000027 */
[----:B-----5:R-:W-:Y:S01]  /*8e20*/  IMAD.IADD R4, R28, 0x1, R4 ;  /* 0x000000011c047824 */ /* 0x020fe200078e0204 */
[----:B------:R-:W-:Y:S02]  /*8e30*/  IADD3 R5, R34, R5, RZ ;  /* 0x0000000522057210 */ /* 0x000fe40007ffe0ff */
[----:B------:R-:W-:Y:S01]  /*8e40*/  PRMT R34, R28, 0x7632, R34 ;  /* 0x000076321c227816 */ /* 0x000fe20000000022 */
[----:B------:R-:W-:Y:S01]  /*8e50*/  IMAD.IADD R8, R39, 0x1, R8 ;  /* 0x0000000127087824 */ /* 0x000fe200078e0208 */
[----:B------:R-:W-:-:S02]  /*8e60*/  PRMT R33, R29, 0x7632, R33 ;  /* 0x000076321d217816 */ /* 0x000fc40000000021 */
[----:B------:R-:W-:Y:S01]  /*8e70*/  IADD3 R10, R35, R10, RZ ;  /* 0x0000000a230a7210 */ /* 0x000fe20007ffe0ff */
[----:B------:R-:W-:Y:S01]  /*8e80*/  IMAD.IADD R3, R34, 0x1, R3 ;  /* 0x0000000122037824 */ /* 0x000fe200078e0203 */
[----:B------:R-:W-:Y:S02]  /*8e90*/  IADD3 R6, R33, R6, RZ ;  /* 0x0000000621067210 */ /* 0x000fe40007ffe0ff */
[----:B------:R-:W-:Y:S02]  /*8ea0*/  IADD3 R11, R25, R11, RZ ;  /* 0x0000000b190b7210 */ /* 0x000fe40007ffe0ff */
[----:B------:R-:W-:Y:S02]  /*8eb0*/  IADD3 R7, R27, R7, RZ ;  /* 0x000000071b077210 */ /* 0x000fe40007ffe0ff */
[----:B------:R-:W-:Y:S01]  /*8ec0*/  IADD3 R0, R29, R0, RZ ;  /* 0x000000001d007210 */ /* 0x000fe20007ffe0ff */
[----:B------:R-:W-:Y:S05]  /*8ed0*/  @!P0 BRA `(.L_x_1457) ;  /* 0xfffffd1000008947 */ /* 0x000fea000383ffff */
[----:B------:R-:W-:Y:S05]  /*8ee0*/  BSYNC B1 ;  /* 0x0000000000017941 */ /* 0x000fea0003800000 */
.L_x_1456:
[C---:B------:R-:W-:Y:S02]  /*8ef0*/  PRMT R40, R26.reuse, 0x7610, R40 ;  /* 0x000076101a287816 */ /* 0x040fe40000000028 */
[----:B------:R-:W-:-:S02]  /*8f00*/  PRMT R39, R26, 0x7632, R39 ;  /* 0x000076321a277816 */ /* 0x000fc40000000027 */
[C---:B------:R-:W-:Y:S02]  /*8f10*/  PRMT R42, R27.reuse, 0x7610, R42 ;  /* 0x000076101b2a7816 */ /* 0x040fe4000000002a */
[----:B------:R-:W-:Y:S02]  /*8f20*/  PRMT R41, R27, 0x7632, R41 ;  /* 0x000076321b297816 */ /* 0x000fe40000000029 */
[----:B------:R-:W-:Y:S02]  /*8f30*/  PRMT R26, R28, 0x7610, R26 ;  /* 0x000076101c1a7816 */ /* 0x000fe4000000001a */
[----:B------:R-:W-:Y:S02]  /*8f40*/  PRMT R27, R29, 0x7610, R27 ;  /* 0x000076101d1b7816 */ /* 0x000fe4000000001b */
[C---:B------:R-:W-:Y:S02]  /*8f50*/  PRMT R32, R20.reuse, 0x7610, R32 ;  /* 0x0000761014207816 */ /* 0x040fe40000000020 */
[----:B------:R-:W-:-:S02]  /*8f60*/  PRMT R33, R20, 0x7632, R33 ;  /* 0x0000763214217816 */ /* 0x000fc40000000021 */
[C---:B------:R-:W-:Y:S02]  /*8f70*/  PRMT R34, R21.reuse, 0x7610, R34 ;  /* 0x0000761015227816 */ /* 0x040fe40000000022 */
[----:B------:R-:W-:Y:S02]  /*8f80*/  PRMT R35, R21, 0x7632, R35 ;  /* 0x0000763215237816 */ /* 0x000fe40000000023 */
[----:B------:R-:W-:Y:S02]  /*8f90*/  PRMT R36, R24, 0x7632, R36 ;  /* 0x0000763218247816 */ /* 0x000fe40000000024 */
[----:B------:R-:W-:Y:S02]  /*8fa0*/  PRMT R38, R25, 0x7632, R38 ;  /* 0x0000763219267816 */ /* 0x000fe40000000026 */
[----:B------:R-:W-:Y:S02]  /*8fb0*/  PRMT R28, R28, 0x7632, R28 ;  /* 0x000076321c1c7816 */ /* 0x000fe4000000001c */
[----:B------:R-:W-:-:S02]  /*8fc0*/  PRMT R29, R29, 0x7632, R29 ;  /* 0x000076321d1d7816 */ /* 0x000fc4000000001d */
.L_x_1455:
[----:B------:R-:W-:Y:S05]  /*8fd0*/  BSYNC B0 ;  /* 0x0000000000007941 */ /* 0x000fea0003800000 */
.L_x_1454:
[----:B------:R-:W-:Y:S01]  /*8fe0*/  ISETP.GE.U32.AND P1, PT, R31, c[0x0][0x168], PT ;  /* 0x00005a001f007a0c */ /* 0x000fe20003f26070 */
[----:B------:R-:W-:-:S12]  /*8ff0*/  BSSY B0, `(.L_x_1458) ;  /* 0x000002a000007945 */ /* 0x000fd80003800000 */
[----:B------:R-:W-:Y:S05]  /*9000*/  @P1 BRA `(.L_x_1459) ;  /* 0x0000028000001947 */ /* 0x000fea0003800000 */
[----:B------:R-:W-:-:S05]  /*9010*/  IMAD R20, R37, R31, RZ ;  /* 0x0000001f25147224 */ /* 0x000fca00078e02ff */
[----:B------:R-:W-:-:S05]  /*9020*/  SHF.R.U32.HI R21, RZ, 0x2, R20 ;  /* 0x00000002ff157819 */ /* 0x000fca0000011614 */
[----:B------:R-:W-:-:S06]  /*9030*/  IMAD.WIDE.U32 R20, R21, 0x8, R18 ;  /* 0x0000000815147825 */ /* 0x000fcc00078e0012 */
        /* <DEDUP_REMOVED lines=19> */
[----:B------:R-:W-:-:S04]  /*9170*/  IADD3 R20, R44, c[0x0][0x170], RZ ;  /* 0x00005c002c147a10 */ /* 0x000fc80007ffe0ff */
[----:B------:R-:W-:-:S13]  /*9180*/  ISETP.GE.U32.AND P0, PT, R20, c[0x0][0x168], PT ;  /* 0x00005a0014007a0c */ /* 0x000fda0003f06070 */
[C---:B------:R-:W-:Y:S02]  /*9190*/  @!P0 IMAD R20, R37.reuse, R20, RZ ;  /* 0x0000001425148224 */ /* 0x040fe400078e02ff */
[----:B------:R-:W-:-:S03]  /*91a0*/  IMAD R37, R37, R44, RZ ;  /* 0x0000002c25257224 */ /* 0x000fc600078e02ff */
[----:B------:R-:W-:Y:S02]  /*91b0*/  @!P0 SHF.R.U32.HI R21, RZ, 0x2, R20 ;  /* 0x00000002ff158819 */ /* 0x000fe40000011614 */
[----:B------:R-:W-:-:S03]  /*91c0*/  SHF.R.U32.HI R37, RZ, 0x2, R37 ;  /* 0x00000002ff257819 */ /* 0x000fc60000011625 */
[----:B------:R-:W-:-:S04]  /*91d0*/  @!P0 IMAD.WIDE.U32 R20, R21, 0x8, R18 ;  /* 0x0000000815148825 */ /* 0x000fc800078e0012 */
[----:B------:R-:W-:Y:S02]  /*91e0*/  IMAD.WIDE.U32 R40, R37, 0x8, R18 ;  /* 0x0000000825287825 */ /* 0x000fe400078e0012 */
[----:B------:R0:W2:Y:S04]  /*91f0*/  @!P0 LDG.E.64 R18, [R20.64] ;  /* 0x0000002414128981 */ /* 0x0000a8000c1e1b00 */
[----:B0-----:R-:W3:Y:S01]  /*9200*/  LDG.E.64 R20, [R40.64] ;  /* 0x0000002428147981 */ /* 0x001ee2000c1e1b00 */
[C---:B--2---:R-:W-:Y:S02]  /*9210*/  @!P0 PRMT R26, R18.reuse, 0x7610, R26 ;  /* 0x00007610121a8816 */ /* 0x044fe4000000001a */
[----:B------:R-:W-:Y:S02]  /*9220*/  @!P0 PRMT R28, R18, 0x7632, R28 ;  /* 0x00007632121c8816 */ /* 0x000fe4000000001c */
[----:B------:R-:W-:-:S02]  /*9230*/  @!P0 PRMT R27, R19, 0x7610, R27 ;  /* 0x00007610131b8816 */ /* 0x000fc4000000001b */
[----:B------:R-:W-:Y:S02]  /*9240*/  @!P0 PRMT R29, R19, 0x7632, R29 ;  /* 0x00007632131d8816 */ /* 0x000fe4000000001d */
[C---:B---3--:R-:W-:Y:S02]  /*9250*/  PRMT R40, R20.reuse, 0x7610, R40 ;  /* 0x0000761014287816 */ /* 0x048fe40000000028 */
[----:B------:R-:W-:Y:S02]  /*9260*/  PRMT R39, R20, 0x7632, R39 ;  /* 0x0000763214277816 */ /* 0x000fe40000000027 */
[C---:B------:R-:W-:Y:S02]  /*9270*/  PRMT R42, R21.reuse, 0x7610, R42 ;  /* 0x00007610152a7816 */ /* 0x040fe4000000002a */
[----:B------:R-:W-:Y:S02]  /*9280*/  PRMT R41, R21, 0x7632, R41 ;  /* 0x0000763215297816 */ /* 0x000fe40000000029 */
.L_x_1459:
[----:B------:R-:W-:Y:S05]  /*9290*/  BSYNC B0 ;  /* 0x0000000000007941 */ /* 0x000fea0003800000 */
.L_x_1458:
        /* <DEDUP_REMOVED lines=30> */
.L_x_1461:
[----:B------:R-:W-:Y:S05]  /*9480*/  BSYNC B0 ;  /* 0x0000000000007941 */ /* 0x000fea0003800000 */
.L_x_1460:
        /* <DEDUP_REMOVED lines=13> */
.L_x_1435:
[----:B------:R-:W0:Y:S01]  /*9560*/  LDC.U16 R0, c[0x0][0x162] ;  /* 0x00005880ff007b82 */ /* 0x000e220000000400 */
[----:B------:R-:W-:Y:S01]  /*9570*/  IMAD.MOV.U32 R33, RZ, RZ, c[0x0][0x170] ;  /* 0x00005c00ff217624 */ /* 0x000fe200078e00ff */
[----:B------:R-:W-:Y:S03]  /*9580*/  BSSY B0, `(.L_x_1462) ;  /* 0x000005c000007945 */ /* 0x000fe60003800000 */
[----:B------:R-:W-:-:S05]  /*9590*/  IMAD R3, R33, 0x3, R6 ;  /* 0x0000000321037824 */ /* 0x000fca00078e0206 */
[----:B------:R-:W-:Y:S02]  /*95a0*/  ISETP.GE.U32.AND P0, PT, R3, c[0x0][0x168], PT ;  /* 0x00005a0003007a0c */ /* 0x000fe40003f06070 */
[-C--:B0-----:R-:W-:Y:S01]  /*95b0*/  MOV R7, R0.reuse ;  /* 0x0000000000077202 */ /* 0x081fe20000000f00 */
        /* <DEDUP_REMOVED lines=30> */
.L_x_1465:
        /* <DEDUP_REMOVED lines=8> */
[----:B------:R-:W2:Y:S01]  /*9820*/  LDG.E.64 R20, [R20.64] ;  /* 0x0000002414147981 */ /* 0x000ea2000c1e1b00 */
[----:B------:R-:W-:Y:S01]  /*9830*/  SHF.R.U32.HI R29, RZ, 0x2, R6 ;  /* 0x00000002ff1d7819 */ /* 0x000fe20000011606 */
[----:B------:R-:W-:-:S02]  /*9840*/  IMAD.WIDE.U32 R26, R27, 0x8, R18 ;  /* 0x000000081b1a7825 */ /* 0x000fc400078e0012 */
        /* <DEDUP_REMOVED lines=9> */
[----:B------:R-:W-:Y:S02]  /*98e0*/  PRMT R37, R21, 0x7632, R37 ;  /* 0x0000763215257816 */ /* 0x000fe40000000025 */
[----:B---3--:R-:W-:Y:S01]  /*98f0*/  PRMT R32, R25, 0x7632, R32 ;  /* 0x0000763219207816 */ /* 0x008fe20000000020 */
[----:B------:R-:W-:Y:S01]  /*9900*/  IMAD.IADD R4, R35, 0x1, R4 ;  /* 0x0000000123047824 */ /* 0x000fe200078e0204 */
[C---:B------:R-:W-:Y:S01]  /*9910*/  PRMT R35, R24.reuse, 0x7632, R35 ;  /* 0x0000763218237816 */ /* 0x040fe20000000023 */
[----:B------:R-:W-:Y:S01]  /*9920*/  IMAD.IADD R31, R24, 0x1, R31 ;  /* 0x00000001181f7824 */ /* 0x000fe200078e021f */
[C---:B----4-:R-:W-:Y:S01]  /*9930*/  PRMT R34, R26.reuse, 0x7632, R34 ;  /* 0x000076321a227816 */ /* 0x050fe20000000022 */
[----:B------:R-:W-:Y:S01]  /*9940*/  IMAD.IADD R14, R26, 0x1, R14 ;  /* 0x000000011a0e7824 */ /* 0x000fe200078e020e */
[----:B------:R-:W-:Y:S01]  /*9950*/  IADD3 R15, R32, R15, RZ ;  /* 0x0000000f200f7210 */ /* 0x000fe20007ffe0ff */
[----:B------:R-:W-:Y:S01]  /*9960*/  IMAD.IADD R30, R35, 0x1, R30 ;  /* 0x00000001231e7824 */ /* 0x000fe200078e021e */
[----:B-----5:R-:W-:Y:S01]  /*9970*/  PRMT R32, R28, 0x7632, R32 ;  /* 0x000076321c207816 */ /* 0x020fe20000000020 */
[----:B------:R-:W-:Y:S01]  /*9980*/  IMAD.IADD R13, R34, 0x1, R13 ;  /* 0x00000001220d7824 */ /* 0x000fe200078e020d */
[----:B------:R-:W-:Y:S01]  /*9990*/  PRMT R36, R27, 0x7632, R36 ;  /* 0x000076321b247816 */ /* 0x000fe20000000024 */
[----:B------:R-:W-:Y:S01]  /*99a0*/  IMAD.IADD R10, R28, 0x1, R10 ;  /* 0x000000011c0a7824 */ /* 0x000fe200078e020a */
[----:B------:R-:W-:Y:S01]  /*99b0*/  PRMT R34, R29, 0x7632, R34 ;  /* 0x000076321d227816 */ /* 0x000fe20000000022 */
[----:B------:R-:W-:Y:S01]  /*99c0*/  IMAD.IADD R9, R32, 0x1, R9 ;  /* 0x0000000120097824 */ /* 0x000fe200078e0209 */
[----:B------:R-:W-:-:S02]  /*99d0*/  IADD3 R0, R37, R0, RZ ;  /* 0x0000000025007210 */ /* 0x000fc40007ffe0ff */
[----:B------:R-:W-:Y:S02]  /*99e0*/  IADD3 R11, R36, R11, RZ ;  /* 0x0000000b240b7210 */ /* 0x000fe40007ffe0ff */
[----:B------:R-:W-:Y:S02]  /*99f0*/  IADD3 R3, R21, R3, RZ ;  /* 0x0000000315037210 */ /* 0x000fe40007ffe0ff */
[----:B------:R-:W-:Y:S02]  /*9a00*/  IADD3 R7, R34, R7, RZ ;  /* 0x0000000722077210 */ /* 0x000fe40007ffe0ff */
[----:B------:R-:W-:Y:S02]  /*9a10*/  IADD3 R17, R25, R17, RZ ;  /* 0x0000001119117210 */ /* 0x000fe40007ffe0ff */
[----:B------:R-:W-:Y:S02]  /*9a20*/  IADD3 R12, R27, R12, RZ ;  /* 0x0000000c1b0c7210 */ /* 0x000fe40007ffe0ff */
[----:B------:R-:W-:Y:S01]  /*9a30*/  IADD3 R8, R29, R8, RZ ;  /* 0x000000081d087210 */ /* 0x000fe20007ffe0ff */
[----:B------:R-:W-:Y:S05]  /*9a40*/  @!P0 BRA `(.L_x_1465) ;  /* 0xfffffd5000008947 */ /* 0x000fea000383ffff */
[----:B------:R-:W-:Y:S05]  /*9a50*/  BSYNC B1 ;  /* 0x0000000000017941 */ /* 0x000fea0003800000 */
.L_x_1464:
        /* <DEDUP_REMOVED lines=14> */
.L_x_1463:
[----:B------:R-:W-:Y:S05]  /*9b40*/  BSYNC B0 ;  /* 0x0000000000007941 */ /* 0x000fea0003800000 */
.L_x_1462:
[----:B------:R-:W-:Y:S01]  /*9b50*/  ISETP.GE.U32.AND P1, PT, R6, c[0x0][0x168], PT ;  /* 0x00005a0006007a0c */ /* 0x000fe20003f26070 */
[----:B------:R-:W-:-:S12]  /*9b60*/  BSSY B0, `(.L_x_1466) ;  /* 0x0000026000007945 */ /* 0x000fd80003800000 */
[----:B------:R-:W-:Y:S05]  /*9b70*/  @P1 BRA `(.L_x_1467) ;  /* 0x0000024000001947 */ /* 0x000fea0003800000 */
        /* <DEDUP_REMOVED lines=20> */
[----:B------:R-:W-:Y:S02]  /*9cc0*/  IADD3 R21, R42, c[0x0][0x170], RZ ;  /* 0x00005c002a157a10 */ /* 0x000fe40007ffe0ff */
[----:B------:R-:W-:Y:S02]  /*9cd0*/  SHF.R.U32.HI R39, RZ, 0x2, R42 ;  /* 0x00000002ff277819 */ /* 0x000fe4000001162a */
[----:B------:R-:W-:-:S13]  /*9ce0*/  ISETP.GE.U32.AND P0, PT, R21, c[0x0][0x168], PT ;  /* 0x00005a0015007a0c */ /* 0x000fda0003f06070 */
[----:B------:R-:W-:-:S05]  /*9cf0*/  @!P0 SHF.R.U32.HI R21, RZ, 0x2, R21 ;  /* 0x00000002ff158819 */ /* 0x000fca0000011615 */
[----:B------:R-:W-:-:S04]  /*9d00*/  @!P0 IMAD.WIDE.U32 R20, R21, 0x8, R18 ;  /* 0x0000000815148825 */ /* 0x000fc800078e0012 */
[----:B------:R-:W-:Y:S02]  /*9d10*/  IMAD.WIDE.U32 R18, R39, 0x8, R18 ;  /* 0x0000000827127825 */ /* 0x000fe400078e0012 */
[----:B------:R-:W2:Y:S04]  /*9d20*/  @!P0 LDG.E.64 R20, [R20.64] ;  /* 0x0000002414148981 */ /* 0x000ea8000c1e1b00 */
[----:B------:R-:W3:Y:S01]  /*9d30*/  LDG.E.64 R18, [R18.64] ;  /* 0x0000002412127981 */ /* 0x000ee2000c1e1b00 */
        /* <DEDUP_REMOVED lines=8> */
.L_x_1467:
[----:B------:R-:W-:Y:S05]  /*9dc0*/  BSYNC B0 ;  /* 0x0000000000007941 */ /* 0x000fea0003800000 */
.L_x_1466:
        /* <DEDUP_REMOVED lines=14> */
[----:B------:R-:W-:Y:S02]  /*9eb0*/  IADD3 R15, R15, R37, RZ ;  /* 0x000000250f0f7210 */ /* 0x000fe40007ffe0ff */
[----:B------:R-:W-:-:S09]  /*9ec0*/  PRMT R31, R24, 0x7610, R31 ;  /* 0x00007610181f7816 */ /* 0x000fd2000000001f */
        /* <DEDUP_REMOVED lines=15> */
.L_x_1469:
[----:B------:R-:W-:Y:S05]  /*9fc0*/  BSYNC B0 ;  /* 0x0000000000007941 */ /* 0x000fea0003800000 */
.L_x_1468:
        /* <DEDUP_REMOVED lines=11> */
[----:B------:R-:W-:Y:S02]  /*a080*/  PRMT R3, R5, 0x7610, R3 ;  /* 0x0000761005037816 */ /* 0x000fe40000000003 */
.L_x_1420:
[----:B------:R-:W-:Y:S05]  /*a090*/  BSYNC B6 ;  /* 0x0000000000067941 */ /* 0x000fea0003800000 */
.L_x_1419:
[----:B------:R-:W-:-:S13]  /*a0a0*/  ISETP.NE.AND P0, PT, RZ, c[0x0][0x180], PT ;  /* 0x00006000ff007a0c */ /* 0x000fda0003f05270 */
[----:B------:R-:W-:Y:S05]  /*a0b0*/  @!P0 BRA `(.L_x_1470) ;  /* 0x0000020000008947 */ /* 0x000fea0003800000 */
[----:B------:R-:W-:Y:S01]  /*a0c0*/  IMAD R0, R16, c[0x0][0x0], R2 ;  /* 0x0000000010007a24 */ /* 0x000fe200078e0202 */
[----:B------:R-:W-:Y:S01]  /*a0d0*/  PRMT R4, R3, 0x5410, R26 ;  /* 0x0000541003047816 */ /* 0x000fe2000000001a */
[----:B------:R-:W-:Y:S01]  /*a0e0*/  ULDC UR4, c[0x0][0x4] ;  /* 0x0000010000047ab9 */ /* 0x000fe20000000800 */
[----:B------:R-:W-:Y:S01]  /*a0f0*/  PRMT R5, R25, 0x5410, R18 ;  /* 0x0000541019057816 */ /* 0x000fe20000000012 */
[----:B------:R-:W-:-:S04]  /*a100*/  USHF.R.U32.HI UR4, URZ, 0x1, UR4 ;  /* 0x000000013f047899 */ /* 0x000fc80008011604 */
[----:B------:R0:W-:Y:S02]  /*a110*/  STS.64 [R0.X8+0x10], R4 ;  /* 0x0000100400007388 */ /* 0x0001e40000008a00 */
[----:B------:R-:W-:-:S13]  /*a120*/  ISETP.NE.AND P0, PT, RZ, UR4, PT ;  /* 0x00000004ff007c0c */ /* 0x000fda000bf05270 */
[----:B------:R-:W-:Y:S05]  /*a130*/  @!P0 BRA `(.L_x_1470) ;  /* 0x0000018000008947 */ /* 0x000fea0003800000 */
[----:B0-----:R-:W-:-:S05]  /*a140*/  IMAD.U32 R5, RZ, RZ, UR4 ;  /* 0x00000004ff057e24 */ /* 0x001fca000f8e00ff */
.L_x_1473:
[CC--:B------:R-:W-:Y:S01]  /*a150*/  IADD3 R7, R16.reuse, R5.reuse, RZ ;  /* 0x0000000510077210 */ /* 0x0c0fe20007ffe0ff */
[----:B------:R-:W-:Y:S01]  /*a160*/  WARPSYNC 0xffffffff ;  /* 0xffffffff00007948 */ /* 0x000fe20003800000 */
[----:B------:R-:W-:Y:S01]  /*a170*/  BAR.SYNC.DEFER_BLOCKING 0x0 ;  /* 0x0000000000007b1d */ /* 0x000fe20000010000 */
[----:B------:R-:W-:Y:S02]  /*a180*/  ISETP.GT.AND P1, PT, R5, 0x1, PT ;  /* 0x000000010500780c */ /* 0x000fe40003f24270 */
[----:B------:R-:W-:Y:S02]  /*a190*/  ISETP.GE.U32.AND P0, PT, R7, c[0x0][0x4], PT ;  /* 0x0000010007007a0c */ /* 0x000fe40003f06070 */
[----:B------:R-:W-:Y:S01]  /*a1a0*/  SHF.R.S32.HI R6, RZ, 0x1, R5 ;  /* 0x00000001ff067819 */ /* 0x000fe20000011405 */
[----:B------:R-:W-:Y:S01]  /*a1b0*/  BSSY B0, `(.L_x_1471) ;  /* 0x000000e000007945 */ /* 0x000fe20003800000 */
[----:B------:R-:W-:-:S13]  /*a1c0*/  ISETP.GE.U32.OR P0, PT, R16, R5, P0 ;  /* 0x000000051000720c */ /* 0x000fda0000706470 */
[----:B------:R-:W-:Y:S05]  /*a1d0*/  @P0 BRA `(.L_x_1472) ;  /* 0x000000b000000947 */ /* 0x000fea0003800000 */
[----:B------:R-:W-:-:S05]  /*a1e0*/  IMAD R4, R7, c[0x0][0x0], R2 ;  /* 0x0000000007047a24 */ /* 0x000fca00078e0202 */
[----:B------:R-:W0:Y:S02]  /*a1f0*/  LDS.64 R8, [R4.X8+0x10] ;  /* 0x0000100004087984 */ /* 0x000e240000008a00 */
[----:B0-----:R-:W-:Y:S01]  /*a200*/  PRMT R5, R8, 0x7632, R5 ;  /* 0x0000763208057816 */ /* 0x001fe20000000005 */
[----:B------:R-:W-:Y:S01]  /*a210*/  IMAD.IADD R3, R3, 0x1, R8 ;  /* 0x0000000103037824 */ /* 0x000fe200078e0208 */
[----:B------:R-:W-:Y:S02]  /*a220*/  PRMT R7, R9, 0x7632, R7 ;  /* 0x0000763209077816 */ /* 0x000fe40000000007 */
[----:B------:R-:W-:Y:S01]  /*a230*/  IADD3 R25, R25, R9, RZ ;  /* 0x0000000919197210 */ /* 0x000fe20007ffe0ff */
[----:B------:R-:W-:Y:S01]  /*a240*/  IMAD.IADD R26, R26, 0x1, R5 ;  /* 0x000000011a1a7824 */ /* 0x000fe200078e0205 */
[----:B------:R-:W-:-:S04]  /*a250*/  IADD3 R18, R18, R7, RZ ;  /* 0x0000000712127210 */ /* 0x000fc80007ffe0ff */
[----:B------:R-:W-:Y:S02]  /*a260*/  PRMT R4, R3, 0x5410, R26 ;  /* 0x0000541003047816 */ /* 0x000fe4000000001a */
[----:B------:R-:W-:-:S05]  /*a270*/  PRMT R5, R25, 0x5410, R18 ;  /* 0x0000541019057816 */ /* 0x000fca0000000012 */
[----:B------:R0:W-:Y:S02]  /*a280*/  STS.64 [R0.X8+0x10], R4 ;  /* 0x0000100400007388 */ /* 0x0001e40000008a00 */
.L_x_1472:
[----:B------:R-:W-:Y:S05]  /*a290*/  BSYNC B0 ;  /* 0x0000000000007941 */ /* 0x000fea0003800000 */
.L_x_1471:
[----:B0-----:R-:W-:Y:S01]  /*a2a0*/  IMAD.MOV.U32 R5, RZ, RZ, R6 ;  /* 0x000000ffff057224 */ /* 0x001fe200078e0006 */
[----:B------:R-:W-:Y:S05]  /*a2b0*/  @P1 BRA `(.L_x_1473) ;  /* 0xfffffe9000001947 */ /* 0x000fea000383ffff */
.L_x_1470:
        /* <DEDUP_REMOVED lines=8> */
[----:B------:R-:W-:Y:S02]  /*a340*/  PRMT R7, R25, 0x5410, R18 ;  /* 0x0000541019077816 */ /* 0x000fe40000000012 */
[----:B------:R-:W-:-:S03]  /*a350*/  LEA.HI R0, R4, c[0x0][0x0], RZ, 0x1 ;  /* 0x0000000004007a11 */ /* 0x000fc600078f08ff */
[----:B------:R0:W-:Y:S01]  /*a360*/  STS.64 [R10.X8+0x10], R6 ;  /* 0x000010060a007388 */ /* 0x0001e20000008a00 */
[----:B------:R-:W-:Y:S01]  /*a370*/  SHF.R.S32.HI R4, RZ, 0x1, R0 ;  /* 0x00000001ff047819 */ /* 0x000fe20000011400 */
[----:B------:R-:W-:-:S03]  /*a380*/  HFMA2.MMA R0, -RZ, RZ, 0, 1.9073486328125e-06 ;  /* 0x00000020ff007435 */ /* 0x000fc600000001ff */
[----:B------:R-:W-:-:S13]  /*a390*/  ISETP.GE.AND P0, PT, R4, 0x20, PT ;  /* 0x000000200400780c */ /* 0x000fda0003f06270 */
[----:B------:R-:W-:Y:S05]  /*a3a0*/  @!P0 BRA `(.L_x_1475) ;  /* 0x0000018000008947 */ /* 0x000fea0003800000 */
[----:B0-----:R-:W-:Y:S02]  /*a3b0*/  LEA R11, R10, 0x10, 0x3 ;  /* 0x000000100a0b7811 */ /* 0x001fe400078e18ff */
.L_x_1478:
        /* <DEDUP_REMOVED lines=8> */
[----:B------:R-:W0:Y:S02]  /*a440*/  LDS.64 R8, [R0] ;  /* 0x0000000000087984 */ /* 0x000e240000000a00 */
        /* <DEDUP_REMOVED lines=9> */
.L_x_1477:
[----:B------:R-:W-:Y:S05]  /*a4e0*/  BSYNC B0 ;  /* 0x0000000000007941 */ /* 0x000fea0003800000 */
.L_x_1476:
[----:B------:R-:W-:-:S04]  /*a4f0*/  SHF.R.S32.HI R4, RZ, 0x1, R4 ;  /* 0x00000001ff047819 */ /* 0x000fc80000011404 */
[----:B------:R-:W-:-:S13]  /*a500*/  ISETP.GE.AND P0, PT, R4, 0x20, PT ;  /* 0x000000200400780c */ /* 0x000fda0003f06270 */
[----:B------:R-:W-:Y:S05]  /*a510*/  @P0 BRA `(.L_x_1478) ;  /* 0xfffffea000000947 */ /* 0x000fea000383ffff */
[----:B------:R-:W-:-:S05]  /*a520*/  IMAD.MOV.U32 R0, RZ, RZ, 0x20 ;  /* 0x00000020ff007424 */ /* 0x000fca00078e00ff */
.L_x_1475:
[----:B0-----:R-:W-:Y:S01]  /*a530*/  ISETP.GE.AND P0, PT, R0, 0x2, PT ;  /* 0x000000020000780c */ /* 0x001fe20003f06270 */
[----:B------:R-:W-:Y:S01]  /*a540*/  WARPSYNC 0xffffffff ;  /* 0xffffffff00007948 */ /* 0x000fe20003800000 */
[----:B------:R-:W-:Y:S11]  /*a550*/  BAR.SYNC.DEFER_BLOCKING 0x0 ;  /* 0x0000000000007b1d */ /* 0x000ff60000010000 */
[----:B------:R-:W-:Y:S05]  /*a560*/  @!P0 BRA `(.L_x_1474) ;  /* 0x0000012000008947 */ /* 0x000fea0003800000 */
[----:B------:R-:W-:Y:S02]  /*a570*/  MOV R5, 0x1 ;  /* 0x0000000100057802 */ /* 0x000fe40000000f00 */
.L_x_1479:
[----:B------:R-:W-:Y:S02]  /*a580*/  PRMT R6, R26, 0x9910, RZ ;  /* 0x000099101a067816 */ /* 0x000fe400000000ff */
[----:B------:R-:W-:-:S02]  /*a590*/  PRMT R10, R18, 0x9910, RZ ;  /* 0x00009910120a7816 */ /* 0x000fc400000000ff */
[----:B------:R-:W-:Y:S01]  /*a5a0*/  PRMT R4, R3, 0x9910, RZ ;  /* 0x0000991003047816 */ /* 0x000fe200000000ff */
[----:B------:R-:W0:Y:S01]  /*a5b0*/  SHFL.DOWN PT, R7, R6, R5, 0x1f ;  /* 0x08001f0506077589 */ /* 0x000e2200000e0000 */
[----:B------:R-:W-:-:S03]  /*a5c0*/  PRMT R8, R25, 0x9910, RZ ;  /* 0x0000991019087816 */ /* 0x000fc600000000ff */
[----:B------:R-:W1:Y:S04]  /*a5d0*/  SHFL.DOWN PT, R9, R10, R5, 0x1f ;  /* 0x08001f050a097589 */ /* 0x000e6800000e0000 */
[----:B------:R-:W2:Y:S04]  /*a5e0*/  SHFL.DOWN PT, R4, R4, R5, 0x1f ;  /* 0x08001f0504047589 */ /* 0x000ea800000e0000 */
[----:B------:R3:W4:Y:S02]  /*a5f0*/  SHFL.DOWN PT, R8, R8, R5, 0x1f ;  /* 0x08001f0508087589 */ /* 0x00072400000e0000 */
[----:B---3--:R-:W-:-:S02]  /*a600*/  IMAD.SHL.U32 R5, R5, 0x2, RZ ;  /* 0x0000000205057824 */ /* 0x008fc400078e00ff */
[----:B0-----:R-:W-:-:S03]  /*a610*/  IMAD.IADD R7, R7, 0x1, R26 ;  /* 0x0000000107077824 */ /* 0x001fc600078e021a */
[----:B------:R-:W-:Y:S01]  /*a620*/  ISETP.GE.AND P0, PT, R5, R0, PT ;  /* 0x000000000500720c */ /* 0x000fe20003f06270 */
[----:B-1----:R-:W-:Y:S01]  /*a630*/  IMAD.IADD R9, R9, 0x1, R18 ;  /* 0x0000000109097824 */ /* 0x002fe200078e0212 */
[----:B------:R-:W-:Y:S02]  /*a640*/  PRMT R26, R7, 0x7610, R26 ;  /* 0x00007610071a7816 */ /* 0x000fe4000000001a */
[----:B--2---:R-:W-:Y:S02]  /*a650*/  IADD3 R3, R4, R3, RZ ;  /* 0x0000000304037210 */ /* 0x004fe40007ffe0ff */
[----:B------:R-:W-:Y:S02]  /*a660*/  PRMT R18, R9, 0x7610, R18 ;  /* 0x0000761009127816 */ /* 0x000fe40000000012 */
[----:B----4-:R-:W-:-:S05]  /*a670*/  IADD3 R25, R8, R25, RZ ;  /* 0x0000001908197210 */ /* 0x010fca0007ffe0ff */
[----:B------:R-:W-:Y:S05]  /*a680*/  @!P0 BRA `(.L_x_1479) ;  /* 0xfffffef000008947 */ /* 0x000fea000383ffff */
.L_x_1474:
[----:B------:R-:W-:Y:S01]  /*a690*/  ISETP.NE.AND P1, PT, RZ, c[0x0][0x338], PT ;  /* 0x0000ce00ff007a0c */ /* 0x000fe20003f25270 */
[----:B------:R-:W-:Y:S01]  /*a6a0*/  HFMA2.MMA R24, -RZ, RZ, 0, 0 ;  /* 0x00000000ff187435 */ /* 0x000fe200000001ff */
[----:B------:R-:W-:-:S11]  /*a6b0*/  IMAD.MOV.U32 R27, RZ, RZ, RZ ;  /* 0x000000ffff1b7224 */ /* 0x000fd600078e00ff */
        /* <DEDUP_REMOVED lines=201> */
.L_x_1480:
        /* <DEDUP_REMOVED lines=202> */
.L_x_1481:
        /* <DEDUP_REMOVED lines=204> */
.L_x_1482:
        /* <DEDUP_REMOVED lines=202> */
.L_x_1483:
        /* <DEDUP_REMOVED lines=217> */
.L_x_1485:
        /* <DEDUP_REMOVED lines=202> */
.L_x_1486:
        /* <DEDUP_REMOVED lines=204> */
.L_x_1487:
        /* <DEDUP_REMOVED lines=202> */
.L_x_1488:
        /* <DEDUP_REMOVED lines=11> */
.L_x_1490:
[----:B------:R-:W-:Y:S05]  /*10d90*/  BSYNC B0 ;  /* 0x0000000000007941 */ /* 0x000fea0003800000 */
.L_x_1489:
[----:B------:R-:W-:Y:S01]  /*10da0*/  PRMT R12, R12, 0x9910, RZ ;  /* 0x000099100c0c7816 */ /* 0x000fe200000000ff */
[----:B------:R-:W-:Y:S01]  /*10db0*/  BSSY B0, `(.L_x_1491) ;  /* 0x000000e000007945 */ /* 0x000fe20003800000 */
[----:B------:R-:W-:Y:S02]  /*10dc0*/  LOP3.LUT P0, RZ, R2, R16, RZ, 0xfc, !PT ;  /* 0x0000001002ff7212 */ /* 0x000fe4000780fcff */
[----:B------:R-:W-:-:S13]  /*10dd0*/  ISETP.NE.AND P1, PT, R12, RZ, PT ;  /* 0x000000ff0c00720c */ /* 0x000fda0003f25270 */
[----:B------:R-:W-:Y:S05]  /*10de0*/  @!P1 BRA `(.L_x_1492) ;  /* 0x000000a000009947 */ /* 0x000fea0003800000 */
[----:B------:R-:W0:Y:S01]  /*10df0*/  S2R R13, SR_CTAID.Y ;  /* 0x00000000000d7919 */ /* 0x000e220000002600 */
[----:B------:R-:W-:Y:S01]  /*10e00*/  ISETP.NE.AND P2, PT, RZ, c[0x0][0x17c], PT ;  /* 0x00005f00ff007a0c */ /* 0x000fe20003f45270 */
[----:B------:R-:W-:Y:S01]  /*10e10*/  HFMA2.MMA R12, -RZ, RZ, 0, 4.76837158203125e-07 ;  /* 0x00000008ff0c7435 */ /* 0x000fe200000001ff */
[----:B0-----:R-:W-:-:S11]  /*10e20*/  IMAD R13, R0, c[0x0][0x10], R13 ;  /* 0x00000400000d7a24 */ /* 0x001fd600078e020d */
[----:B------:R-:W-:-:S04]  /*10e30*/  @!P2 IMAD R13, R13, c[0x0][0x0], R2 ;  /* 0x000000000d0daa24 */ /* 0x000fc800078e0202 */
[----:B------:R-:W-:-:S05]  /*10e40*/  IMAD.WIDE.U32 R12, R13, R12, c[0x0][0x550] ;  /* 0x000154000d0c7625 */ /* 0x000fca00078e000c */
[----:B------:R0:W-:Y:S04]  /*10e50*/  STG.E.U16 [R12.64], R3 ;  /* 0x000000030c007986 */ /* 0x0001e8000c101524 */
[----:B------:R0:W-:Y:S04]  /*10e60*/  STG.E.U16 [R12.64+0x2], R26 ;  /* 0x0000021a0c007986 */ /* 0x0001e8000c101524 */
[----:B------:R0:W-:Y:S04]  /*10e70*/  STG.E.U16 [R12.64+0x4], R25 ;  /* 0x000004190c007986 */ /* 0x0001e8000c101524 */
[----:B------:R0:W-:Y:S02]  /*10e80*/  STG.E.U16 [R12.64+0x6], R18 ;  /* 0x000006120c007986 */ /* 0x0001e4000c101524 */
.L_x_1492:
[----:B------:R-:W-:Y:S05]  /*10e90*/  BSYNC B0 ;  /* 0x0000000000007941 */ /* 0x000fea0003800000 */
.L_x_1491:
        /* <DEDUP_REMOVED lines=14> */
[----:B------:R-:W-:Y:S01]  /*10f80*/  IMAD.MOV.U32 R13, RZ, RZ, 0x4 ;  /* 0x00000004ff0d7424 */ /* 0x000fe200078e00ff */
[----:B------:R-:W0:Y:S03]  /*10f90*/  FLO.U32 R14, UR4 ;  /* 0x00000004000e7d00 */ /* 0x000e2600080e0000 */
[----:B------:R-:W-:-:S05]  /*10fa0*/  IMAD.WIDE.U32 R12, R0, R13, c[0x0][0x558] ;  /* 0x00015600000c7625 */ /* 0x000fca00078e000d */
[----:B------:R-:W1:Y:S01]  /*10fb0*/  POPC R15, UR4 ;  /* 0x00000004000f7d09 */ /* 0x000e620008000000 */
[----:B0-----:R-:W-:-:S13]  /*10fc0*/  ISETP.EQ.U32.AND P0, PT, R14, R3, PT ;  /* 0x000000030e00720c */ /* 0x001fda0003f02070 */
        /* <DEDUP_REMOVED lines=12> */
.L_x_1494:
[----:B------:R-:W-:Y:S05]  /*11090*/  BSYNC B0 ;  /* 0x0000000000007941 */ /* 0x000fea0003800000 */
.L_x_1493:
[----:B------:R-:W-:Y:S01]  /*110a0*/  BAR.SYNC.DEFER_BLOCKING 0x0 ;  /* 0x0000000000007b1d */ /* 0x000fe20000010000 */
[----:B0-----:R-:W-:-:S05]  /*110b0*/  IADD3 R12, P2, R17, c[0x0][0x538], RZ ;  /* 0x00014e00110c7a10 */ /* 0x001fca0007f5e0ff */
[----:B------:R-:W-:Y:S01]  /*110c0*/  IMAD.X R13, RZ, RZ, c[0x0][0x53c], P2 ;  /* 0x00014f00ff0d7624 */ /* 0x000fe200010e06ff */
        /* <DEDUP_REMOVED lines=13> */
[----:B------:R-:W-:Y:S01]  /*111a0*/  MOV R3, UR4 ;  /* 0x0000000400037c02 */ /* 0x000fe20008000f00 */
[----:B------:R-:W-:Y:S05]  /*111b0*/  @!P0 BRA `(.L_x_1496) ;  /* 0x000001b000008947 */ /* 0x000fea0003800000 */
[----:B------:R-:W-:Y:S01]  /*111c0*/  IMAD R21, R16, c[0x0][0x0], R2 ;  /* 0x0000000010157a24 */ /* 0x000fe200078e0202 */
[----:B------:R-:W-:Y:S01]  /*111d0*/  MOV R23, UR4 ;  /* 0x0000000400177c02 */ /* 0x000fe20008000f00 */
[----:B------:R-:W-:Y:S02]  /*111e0*/  IMAD.U32 R25, RZ, RZ, UR4 ;  /* 0x00000004ff197e24 */ /* 0x000fe4000f8e00ff */
[----:B------:R-:W-:Y:S01]  /*111f0*/  IMAD.U32 R18, RZ, RZ, UR4 ;  /* 0x00000004ff127e24 */ /* 0x000fe2000f8e00ff */
[----:B------:R-:W-:-:S13]  /*11200*/  ISETP.GE.U32.AND P0, PT, R21, c[0x0][0x178], PT ;  /* 0x00005e0015007a0c */ /* 0x000fda0003f06070 */
[----:B------:R-:W-:Y:S05]  /*11210*/  @P0 BRA `(.L_x_1497) ;  /* 0x000002d000000947 */ /* 0x000fea0003800000 */
[----:B------:R-:W-:Y:S01]  /*11220*/  BSSY B1, `(.L_x_1498) ;  /* 0x0000013000017945 */ /* 0x000fe20003800000 */
[----:B------:R-:W-:Y:S01]  /*11230*/  MOV R25, UR4 ;  /* 0x0000000400197c02 */ /* 0x000fe20008000f00 */
[----:B------:R-:W-:Y:S01]  /*11240*/  IMAD.U32 R23, RZ, RZ, UR4 ;  /* 0x00000004ff177e24 */ /* 0x000fe2000f8e00ff */
[----:B------:R-:W-:Y:S02]  /*11250*/  MOV R18, UR4 ;  /* 0x0000000400127c02 */ /* 0x000fe40008000f00 */
.L_x_1499:
[----:B------:R-:W-:Y:S02]  /*11260*/  IMAD.MOV.U32 R15, RZ, RZ, 0x8 ;  /* 0x00000008ff0f7424 */ /* 0x000fe400078e00ff */
[----:B------:R-:W-:-:S04]  /*11270*/  IMAD R14, R0, c[0x0][0x10], R21 ;  /* 0x00000400000e7a24 */ /* 0x000fc800078e0215 */
[----:B------:R-:W-:-:S05]  /*11280*/  IMAD.WIDE.U32 R14, R14, R15, c[0x0][0x550] ;  /* 0x000154000e0e7625 */ /* 0x000fca00078e000f */
[----:B------:R-:W2:Y:S04]  /*11290*/  LDG.E.U16 R26, [R14.64] ;  /* 0x000000240e1a7981 */ /* 0x000ea8000c1e1500 */
[----:B------:R-:W3:Y:S04]  /*112a0*/  LDG.E.U16 R28, [R14.64+0x2] ;  /* 0x000002240e1c7981 */ /* 0x000ee8000c1e1500 */
[----:B------:R-:W4:Y:S04]  /*112b0*/  LDG.E.U16 R30, [R14.64+0x4] ;  /* 0x000004240e1e7981 */ /* 0x000f28000c1e1500 */
[----:B------:R-:W5:Y:S01]  /*112c0*/  LDG.E.U16 R27, [R14.64+0x6] ;  /* 0x000006240e1b7981 */ /* 0x000f62000c1e1500 */
[----:B------:R-:W-:-:S05]  /*112d0*/  MOV R32, c[0x0][0x0] ;  /* 0x0000000000207a02 */ /* 0x000fca0000000f00 */
[----:B------:R-:W-:-:S05]  /*112e0*/  IMAD R21, R32, c[0x0][0x4], R21 ;  /* 0x0000010020157a24 */ /* 0x000fca00078e0215 */
[----:B------:R-:W-:Y:S01]  /*112f0*/  ISETP.GE.U32.AND P0, PT, R21, c[0x0][0x178], PT ;  /* 0x00005e0015007a0c */ /* 0x000fe20003f06070 */
[----:B--2---:R-:W-:Y:S01]  /*11300*/  IMAD.IADD R3, R26, 0x1, R3 ;  /* 0x000000011a037824 */ /* 0x004fe200078e0203 */
[----:B---3--:R-:W-:Y:S01]  /*11310*/  IADD3 R25, R28, R25, RZ ;  /* 0x000000191c197210 */ /* 0x008fe20007ffe0ff */
[----:B----4-:R-:W-:Y:S01]  /*11320*/  IMAD.IADD R23, R30, 0x1, R23 ;  /* 0x000000011e177824 */ /* 0x010fe200078e0217 */
[----:B-----5:R-:W-:-:S09]  /*11330*/  IADD3 R18, R27, R18, RZ ;  /* 0x000000121b127210 */ /* 0x020fd20007ffe0ff */
[----:B------:R-:W-:Y:S05]  /*11340*/  @!P0 BRA `(.L_x_1499) ;  /* 0xffffff1000008947 */ /* 0x000fea000383ffff */
[----:B------:R-:W-:Y:S05]  /*11350*/  BSYNC B1 ;  /* 0x0000000000017941 */ /* 0x000fea0003800000 */
.L_x_1498:
[----:B------:R-:W-:Y:S05]  /*11360*/  BRA `(.L_x_1497) ;  /* 0x0000018000007947 */ /* 0x000fea0003800000 */
.L_x_1496:
[----:B------:R-:W-:Y:S01]  /*11370*/  ISETP.GE.U32.AND P0, PT, R16, c[0x0][0x178], PT ;  /* 0x00005e0010007a0c */ /* 0x000fe20003f06070 */
[----:B------:R-:W-:Y:S01]  /*11380*/  IMAD.U32 R25, RZ, RZ, UR4 ;  /* 0x00000004ff197e24 */ /* 0x000fe2000f8e00ff */
[----:B------:R-:W-:Y:S01]  /*11390*/  MOV R23, UR4 ;  /* 0x0000000400177c02 */ /* 0x000fe20008000f00 */
[----:B------:R-:W-:-:S10]  /*113a0*/  IMAD.U32 R18, RZ, RZ, UR4 ;  /* 0x00000004ff127e24 */ /* 0x000fd4000f8e00ff */
[----:B------:R-:W-:Y:S05]  /*113b0*/  @P0 BRA `(.L_x_1497) ;  /* 0x0000013000000947 */ /* 0x000fea0003800000 */
[----:B------:R-:W-:Y:S01]  /*113c0*/  MOV R25, UR4 ;  /* 0x0000000400197c02 */ /* 0x000fe20008000f00 */
[----:B------:R-:W-:Y:S01]  /*113d0*/  IMAD.U32 R23, RZ, RZ, UR4 ;  /* 0x00000004ff177e24 */ /* 0x000fe2000f8e00ff */
[----:B------:R-:W-:Y:S01]  /*113e0*/  MOV R18, UR4 ;  /* 0x0000000400127c02 */ /* 0x000fe20008000f00 */
[----:B------:R-:W-:-:S03]  /*113f0*/  IMAD.MOV.U32 R21, RZ, RZ, R16 ;  /* 0x000000ffff157224 */ /* 0x000fc600078e0010 */
.L_x_1500:
[----:B------:R-:W-:Y:S01]  /*11400*/  HFMA2.MMA R14, -RZ, RZ, 0, 4.76837158203125e-07 ;  /* 0x00000008ff0e7435 */ /* 0x000fe200000001ff */
[----:B------:R-:W-:-:S04]  /*11410*/  IMAD R15, R0, c[0x0][0x10], R21 ;  /* 0x00000400000f7a24 */ /* 0x000fc800078e0215 */
[----:B------:R-:W-:-:S05]  /*11420*/  IMAD R15, R15, c[0x0][0x0], R2 ;  /* 0x000000000f0f7a24 */ /* 0x000fca00078e0202 */
[----:B------:R-:W-:-:S05]  /*11430*/  IMAD.WIDE.U32 R14, R15, R14, c[0x0][0x550] ;  /* 0x000154000f0e7625 */ /* 0x000fca00078e000e */
[----:B------:R-:W2:Y:S04]  /*11440*/  LDG.E.U16 R26, [R14.64] ;  /* 0x000000240e1a7981 */ /* 0x000ea8000c1e1500 */
[----:B------:R-:W3:Y:S04]  /*11450*/  LDG.E.U16 R28, [R14.64+0x2] ;  /* 0x000002240e1c7981 */ /* 0x000ee8000c1e1500 */
[----:B------:R-:W4:Y:S04]  /*11460*/  LDG.E.U16 R30, [R14.64+0x4] ;  /* 0x000004240e1e7981 */ /* 0x000f28000c1e1500 */
[----:B------:R-:W5:Y:S01]  /*11470*/  LDG.E.U16 R27, [R14.64+0x6] ;  /* 0x000006240e1b7981 */ /* 0x000f62000c1e1500 */
[----:B------:R-:W-:-:S04]  /*11480*/  IADD3 R21, R21, c[0x0][0x4], RZ ;  /* 0x0000010015157a10 */ /* 0x000fc80007ffe0ff */
[----:B------:R-:W-:Y:S01]  /*11490*/  ISETP.GE.U32.AND P0, PT, R21, c[0x0][0x178], PT ;  /* 0x00005e0015007a0c */ /* 0x000fe20003f06070 */
[----:B--2---:R-:W-:Y:S01]  /*114a0*/  IMAD.IADD R3, R26, 0x1, R3 ;  /* 0x000000011a037824 */ /* 0x004fe200078e0203 */
[----:B---3--:R-:W-:Y:S01]  /*114b0*/  IADD3 R25, R28, R25, RZ ;  /* 0x000000191c197210 */ /* 0x008fe20007ffe0ff */
[----:B----4-:R-:W-:Y:S01]  /*114c0*/  IMAD.IADD R23, R30, 0x1, R23 ;  /* 0x000000011e177824 */ /* 0x010fe200078e0217 */
[----:B-----5:R-:W-:-:S09]  /*114d0*/  IADD3 R18, R27, R18, RZ ;  /* 0x000000121b127210 */ /* 0x020fd20007ffe0ff */
[----:B------:R-:W-:Y:S05]  /*114e0*/  @!P0 BRA `(.L_x_1500) ;  /* 0xffffff1000008947 */ /* 0x000fea000383ffff */
.L_x_1497:
[----:B------:R-:W-:Y:S05]  /*114f0*/  BSYNC B0 ;  /* 0x0000000000007941 */ /* 0x000fea0003800000 */
.L_x_1495:
[----:B------:R-:W-:Y:S01]  /*11500*/  IMAD R0, R16, c[0x0][0x0], R2 ;  /* 0x0000000010007a24 */ /* 0x000fe200078e0202 */
[----:B------:R-:W-:Y:S01]  /*11510*/  PRMT R14, R3, 0x5410, R25 ;  /* 0x00005410030e7816 */ /* 0x000fe20000000019 */
[----:B------:R-:W-:Y:S01]  /*11520*/  ULDC UR4, c[0x0][0x4] ;  /* 0x0000010000047ab9 */ /* 0x000fe20000000800 */
[----:B------:R-:W-:Y:S01]  /*11530*/  PRMT R15, R23, 0x5410, R18 ;  /* 0x00005410170f7816 */ /* 0x000fe20000000012 */
[----:B------:R-:W-:Y:S01]  /*11540*/  USHF.R.U32.HI UR4, URZ, 0x1, UR4 ;  /* 0x000000013f047899 */ /* 0x000fe20008011604 */
[----:B------:R-:W-:-:S03]  /*11550*/  LEA R21, R0, 0x10, 0x3 ;  /* 0x0000001000157811 */ /* 0x000fc600078e18ff */
[----:B------:R0:W-:Y:S02]  /*11560*/  STS.64 [R0.X8+0x10], R14 ;  /* 0x0000100e00007388 */ /* 0x0001e40000008a00 */
[----:B------:R-:W-:-:S13]  /*11570*/  ISETP.NE.AND P0, PT, RZ, UR4, PT ;  /* 0x00000004ff007c0c */ /* 0x000fda000bf05270 */
[----:B------:R-:W-:Y:S05]  /*11580*/  @!P0 BRA `(.L_x_1501) ;  /* 0x0000018000008947 */ /* 0x000fea0003800000 */
[----:B0-----:R-:W-:-:S05]  /*11590*/  IMAD.U32 R15, RZ, RZ, UR4 ;  /* 0x00000004ff0f7e24 */ /* 0x001fca000f8e00ff */
.L_x_1504:
[CC--:B------:R-:W-:Y:S01]  /*115a0*/  IADD3 R27, R16.reuse, R15.reuse, RZ ;  /* 0x0000000f101b7210 */ /* 0x0c0fe20007ffe0ff */
[----:B------:R-:W-:Y:S01]  /*115b0*/  BAR.SYNC.DEFER_BLOCKING 0x0 ;  /* 0x0000000000007b1d */ /* 0x000fe20000010000 */
[----:B------:R-:W-:Y:S02]  /*115c0*/  ISETP.GT.AND P2, PT, R15, 0x1, PT ;  /* 0x000000010f00780c */ /* 0x000fe40003f44270 */
[----:B------:R-:W-:Y:S02]  /*115d0*/  ISETP.GE.U32.AND P0, PT, R27, c[0x0][0x4], PT ;  /* 0x000001001b007a0c */ /* 0x000fe40003f06070 */
[----:B------:R-:W-:Y:S01]  /*115e0*/  SHF.R.S32.HI R28, RZ, 0x1, R15 ;  /* 0x00000001ff1c7819 */ /* 0x000fe2000001140f */
[----:B------:R-:W-:Y:S01]  /*115f0*/  BSSY B0, `(.L_x_1502) ;  /* 0x000000f000007945 */ /* 0x000fe20003800000 */
[----:B------:R-:W-:-:S13]  /*11600*/  ISETP.GE.U32.OR P0, PT, R16, R15, P0 ;  /* 0x0000000f1000720c */ /* 0x000fda0000706470 */
[----:B------:R-:W-:Y:S05]  /*11610*/  @P0 BRA `(.L_x_1503) ;  /* 0x000000c000000947 */ /* 0x000fea0003800000 */
[----:B------:R-:W-:-:S06]  /*11620*/  IMAD R14, R27, c[0x0][0x0], R2 ;  /* 0x000000001b0e7a24 */ /* 0x000fcc00078e0202 */
        /* <DEDUP_REMOVED lines=8> */
[----:B------:R-:W-:Y:S02]  /*116b0*/  PRMT R15, R23, 0x5410, R18 ;  /* 0x00005410170f7816 */ /* 0x000fe40000000012 */
[----:B------:R-:W-:-:S03]  /*116c0*/  PRMT R25, R26, 0x7610, R25 ;  /* 0x000076101a197816 */ /* 0x000fc60000000019 */
[----:B------:R0:W-:Y:S04]  /*116d0*/  STS.64 [R0.X8+0x10], R14 ;  /* 0x0000100e00007388 */ /* 0x0001e80000008a00 */
.L_x_1503:
[----:B------:R-:W-:Y:S05]  /*116e0*/  BSYNC B0 ;  /* 0x0000000000007941 */ /* 0x000fea0003800000 */
.L_x_1502:
[----:B0-----:R-:W-:Y:S01]  /*116f0*/  IMAD.MOV.U32 R15, RZ, RZ, R28 ;  /* 0x000000ffff0f7224 */ /* 0x001fe200078e001c */
[----:B------:R-:W-:Y:S05]  /*11700*/  @P2 BRA `(.L_x_1504) ;  /* 0xfffffe9000002947 */ /* 0x000fea000383ffff */
.L_x_1501:
[----:B0-----:R-:W-:-:S13]  /*11710*/  ISETP.NE.AND P0, PT, RZ, c[0x0][0x17c], PT ;  /* 0x00005f00ff007a0c */ /* 0x001fda0003f05270 */
[----:B------:R-:W-:Y:S05]  /*11720*/  @!P0 BRA `(.L_x_1505) ;  /* 0x0000037000008947 */ /* 0x000fea0003800000 */
[----:B------:R-:W-:Y:S01]  /*11730*/  MOV R15, c[0x0][0x0] ;  /* 0x00000000000f7a02 */ /* 0x000fe20000000f00 */
[----:B------:R-:W-:-:S03]  /*11740*/  IMAD.MOV.U32 R14, RZ, RZ, c[0x0][0x0] ;  /* 0x00000000ff0e7624 */ /* 0x000fc600078e00ff */
[----:B------:R-:W-:-:S13]  /*11750*/  ISETP.GT.AND P0, PT, R15, 0x20, PT ;  /* 0x000000200f00780c */ /* 0x000fda0003f04270 */
[----:B------:R-:W-:Y:S05]  /*11760*/  @!P0 BRA `(.L_x_1506) ;  /* 0x0000020000008947 */ /* 0x000fea0003800000 */
[----:B------:R-:W-:Y:S01]  /*11770*/  PRMT R26, R3, 0x5410, R25 ;  /* 0x00005410031a7816 */ /* 0x000fe20000000019 */
[----:B------:R-:W-:Y:S01]  /*11780*/  HFMA2.MMA R14, -RZ, RZ, 0, 1.9073486328125e-06 ;  /* 0x00000020ff0e7435 */ /* 0x000fe200000001ff */
[----:B------:R-:W-:Y:S02]  /*11790*/  PRMT R27, R23, 0x5410, R18 ;  /* 0x00005410171b7816 */ /* 0x000fe40000000012 */
[----:B------:R-:W-:-:S03]  /*117a0*/  LEA.HI R15, R15, c[0x0][0x0], RZ, 0x1 ;  /* 0x000000000f0f7a11 */ /* 0x000fc600078f08ff */
[----:B------:R0:W-:Y:S01]  /*117b0*/  STS.64 [R0.X8+0x10], R26 ;  /* 0x0000101a00007388 */ /* 0x0001e20000008a00 */
[----:B------:R-:W-:-:S04]  /*117c0*/  SHF.R.S32.HI R15, RZ, 0x1, R15 ;  /* 0x00000001ff0f7819 */ /* 0x000fc8000001140f */
[----:B------:R-:W-:-:S13]  /*117d0*/  ISETP.GE.AND P0, PT, R15, 0x20, PT ;  /* 0x000000200f00780c */ /* 0x000fda0003f06270 */
[----:B------:R-:W-:Y:S05]  /*117e0*/  @!P0 BRA `(.L_x_1506) ;  /* 0x0000018000008947 */ /* 0x000fea0003800000 */
[----:B0-----:R-:W-:-:S05]  /*117f0*/  IMAD.MOV.U32 R27, RZ, RZ, R15 ;  /* 0x000000ffff1b7224 */ /* 0x001fca00078e000f */
.L_x_1509:
[----:B0-----:R-:W-:Y:S01]  /*11800*/  IADD3 R14, R2, R27, RZ ;  /* 0x0000001b020e7210 */ /* 0x001fe20007ffe0ff */
[----:B------:R-:W-:Y:S03]  /*11810*/  BAR.SYNC.DEFER_BLOCKING 0x0 ;  /* 0x0000000000007b1d */ /* 0x000fe60000010000 */
[----:B------:R-:W-:-:S03]  /*11820*/  ISETP.GE.U32.AND P0, PT, R14, c[0x0][0x0], PT ;  /* 0x000000000e007a0c */ /* 0x000fc60003f06070 */
[----:B------:R-:W-:Y:S01]  /*11830*/  BSSY B0, `(.L_x_1507) ;  /* 0x000000f000007945 */ /* 0x000fe20003800000 */
[----:B------:R-:W-:-:S13]  /*11840*/  ISETP.GE.U32.OR P0, PT, R2, R27, P0 ;  /* 0x0000001b0200720c */ /* 0x000fda0000706470 */
[----:B------:R-:W-:Y:S05]  /*11850*/  @P0 BRA `(.L_x_1508) ;  /* 0x000000c000000947 */ /* 0x000fea0003800000 */
[----:B------:R-:W-:-:S06]  /*11860*/  IMAD R14, R27, 0x8, R21 ;  /* 0x000000081b0e7824 */ /* 0x000fcc00078e0215 */
        /* <DEDUP_REMOVED lines=11> */
.L_x_1508:
[----:B------:R-:W-:Y:S05]  /*11920*/  BSYNC B0 ;  /* 0x0000000000007941 */ /* 0x000fea0003800000 */
.L_x_1507:
[----:B------:R-:W-:-:S04]  /*11930*/  SHF.R.S32.HI R27, RZ, 0x1, R27 ;  /* 0x00000001ff1b7819 */ /* 0x000fc8000001141b */
[----:B------:R-:W-:-:S13]  /*11940*/  ISETP.GE.AND P0, PT, R27, 0x20, PT ;  /* 0x000000201b00780c */ /* 0x000fda0003f06270 */
[----:B------:R-:W-:Y:S05]  /*11950*/  @P0 BRA `(.L_x_1509) ;  /* 0xfffffea000000947 */ /* 0x000fea000383ffff */
[----:B0-----:R-:W-:-:S03]  /*11960*/  MOV R14, 0x20 ;  /* 0x00000020000e7802 */ /* 0x001fc60000000f00 */
.L_x_1506:
[----:B0-----:R-:W-:Y:S01]  /*11970*/  BAR.SYNC.DEFER_BLOCKING 0x0 ;  /* 0x0000000000007b1d */ /* 0x001fe20000010000 */
[----:B------:R-:W-:-:S13]  /*11980*/  ISETP.GE.AND P0, PT, R14, 0x2, PT ;  /* 0x000000020e00780c */ /* 0x000fda0003f06270 */
[----:B------:R-:W-:Y:S05]  /*11990*/  @!P0 BRA `(.L_x_1505) ;  /* 0x0000010000008947 */ /* 0x000fea0003800000 */
[----:B------:R-:W-:Y:S02]  /*119a0*/  IMAD.MOV.U32 R15, RZ, RZ, 0x1 ;  /* 0x00000001ff0f7424 */ /* 0x000fe400078e00ff */
.L_x_1510:
[----:B------:R-:W-:Y:S02]  /*119b0*/  PRMT R0, R3, 0x9910, RZ ;  /* 0x0000991003007816 */ /* 0x000fe400000000ff */
[----:B------:R-:W-:Y:S02]  /*119c0*/  PRMT R2, R25, 0x9910, RZ ;  /* 0x0000991019027816 */ /* 0x000fe400000000ff */
[----:B------:R-:W-:Y:S02]  /*119d0*/  PRMT R16, R23, 0x9910, RZ ;  /* 0x0000991017107816 */ /* 0x000fe400000000ff */
[----:B------:R-:W-:Y:S01]  /*119e0*/  PRMT R26, R18, 0x9910, RZ ;  /* 0x00009910121a7816 */ /* 0x000fe200000000ff */
[----:B------:R-:W0:Y:S04]  /*119f0*/  SHFL.DOWN PT, R0, R0, R15, 0x1f ;  /* 0x08001f0f00007589 */ /* 0x000e2800000e0000 */
[----:B------:R-:W1:Y:S04]  /*11a00*/  SHFL.DOWN PT, R2, R2, R15, 0x1f ;  /* 0x08001f0f02027589 */ /* 0x000e6800000e0000 */
[----:B------:R-:W2:Y:S04]  /*11a10*/  SHFL.DOWN PT, R16, R16, R15, 0x1f ;  /* 0x08001f0f10107589 */ /* 0x000ea800000e0000 */
[----:B------:R3:W4:Y:S02]  /*11a20*/  SHFL.DOWN PT, R21, R26, R15, 0x1f ;  /* 0x08001f0f1a157589 */ /* 0x00072400000e0000 */
[----:B---3--:R-:W-:Y:S01]  /*11a30*/  SHF.L.U32 R15, R15, 0x1, RZ ;  /* 0x000000010f0f7819 */ /* 0x008fe200000006ff */
[----:B0-----:R-:W-:-:S03]  /*11a40*/  IMAD.IADD R3, R0, 0x1, R3 ;  /* 0x0000000100037824 */ /* 0x001fc600078e0203 */
[----:B------:R-:W-:Y:S02]  /*11a50*/  ISETP.GE.AND P0, PT, R15, R14, PT ;  /* 0x0000000e0f00720c */ /* 0x000fe40003f06270 */
[----:B-1----:R-:W-:Y:S01]  /*11a60*/  IADD3 R25, R2, R25, RZ ;  /* 0x0000001902197210 */ /* 0x002fe20007ffe0ff */
[----:B--2---:R-:W-:Y:S01]  /*11a70*/  IMAD.IADD R23, R16, 0x1, R23 ;  /* 0x0000000110177824 */ /* 0x004fe200078e0217 */
[----:B----4-:R-:W-:-:S09]  /*11a80*/  IADD3 R18, R21, R18, RZ ;  /* 0x0000001215127210 */ /* 0x010fd20007ffe0ff */
[----:B------:R-:W-:Y:S05]  /*11a90*/  @!P0 BRA `(.L_x_1510) ;  /* 0xffffff1000008947 */ /* 0x000fea000383ffff */
.L_x_1505:
        /* <DEDUP_REMOVED lines=10> */
[----:B------:R-:W3:Y:S04]  /*11b40*/  LDG.E.U16 R6, [R4.64+0x4] ;  /* 0x0000042404067981 */ /* 0x000ee8000c1e1500 */
[----:B------:R-:W4:Y:S04]  /*11b50*/  LDG.E.U16 R2, [R4.64+0x2] ;  /* 0x0000022404027981 */ /* 0x000f28000c1e1500 */
[----:B------:R-:W5:Y:S01]  /*11b60*/  LDG.E.U16 R7, [R4.64+0x6] ;  /* 0x0000062404077981 */ /* 0x000f62000c1e1500 */
[----:B--2---:R-:W-:-:S02]  /*11b70*/  IMAD.IADD R0, R3, 0x1, R0 ;  /* 0x0000000103007824 */ /* 0x004fc400078e0200 */
[----:B---3--:R-:W-:Y:S01]  /*11b80*/  IMAD.IADD R6, R23, 0x1, R6 ;  /* 0x0000000117067824 */ /* 0x008fe200078e0206 */
[----:B----4-:R-:W-:Y:S02]  /*11b90*/  IADD3 R2, R25, R2, RZ ;  /* 0x0000000219027210 */ /* 0x010fe40007ffe0ff */
[----:B-----5:R-:W-:Y:S02]  /*11ba0*/  IADD3 R7, R18, R7, RZ ;  /* 0x0000000712077210 */ /* 0x020fe40007ffe0ff */
[----:B------:R-:W-:Y:S02]  /*11bb0*/  PRMT R3, R0, 0x7610, R3 ;  /* 0x0000761000037816 */ /* 0x000fe40000000003 */
[----:B------:R-:W-:Y:S02]  /*11bc0*/  PRMT R25, R2, 0x7610, R25 ;  /* 0x0000761002197816 */ /* 0x000fe40000000019 */
[----:B------:R-:W-:Y:S02]  /*11bd0*/  PRMT R23, R6, 0x7610, R23 ;  /* 0x0000761006177816 */ /* 0x000fe40000000017 */
[----:B------:R-:W-:-:S02]  /*11be0*/  PRMT R18, R7, 0x7610, R18 ;  /* 0x0000761007127816 */ /* 0x000fc40000000012 */
.L_x_1512:
[----:B------:R-:W-:Y:S05]  /*11bf0*/  @!P1 BRA `(.L_x_1513) ;  /* 0x0000073000009947 */ /* 0x000fea0003800000 */
[----:B------:R-:W-:Y:S01]  /*11c00*/  IMAD.MOV.U32 R16, RZ, RZ, 0x1 ;  /* 0x00000001ff107424 */ /* 0x000fe200078e00ff */
[----:B------:R-:W-:Y:S01]  /*11c10*/  ULDC.U16 UR4, c[0x0][0x160] ;  /* 0x0000580000047ab9 */ /* 0x000fe20000000400 */
[----:B------:R-:W-:Y:S01]  /*11c20*/  PRMT R0, R3, 0x9910, RZ ;  /* 0x0000991003007816 */ /* 0x000fe200000000ff */
[----:B------:R-:W-:-:S02]  /*11c30*/  UPRMT UR4, UR4, 0x9910, URZ ;  /* 0x0000991004047896 */ /* 0x000fc4000800003f */
        /* <DEDUP_REMOVED lines=23> */
.L_x_1514:
        /* <DEDUP_REMOVED lines=28> */
.L_x_1515:
[----:B0-----:R-:W-:Y:S01]  /*11f70*/  IADD3 R2, P0, R22, c[0x0][0x538], RZ ;  /* 0x00014e0016027a10 */ /* 0x001fe20007f1e0ff */
        /* <DEDUP_REMOVED lines=12> */
[----:B0-----:R0:W1:Y:S01]  /*12040*/  LDC.64 R2, c[0x4][R0] ;  /* 0x0100000000027b82 */ /* 0x0010620000000a00 */
[----:B------:R-:W-:Y:S01]  /*12050*/  IMAD.MOV.U32 R5, RZ, RZ, c[0x4][0x594] ;  /* 0x01016500ff057624 */ /* 0x000fe200078e00ff */
[----:B------:R-:W-:Y:S01]  /*12060*/  MOV R6, c[0x4][0x578] ;  /* 0x01015e0000067a02 */ /* 0x000fe20000000f00 */
[----:B------:R-:W-:Y:S01]  /*12070*/  IMAD.MOV.U32 R7, RZ, RZ, c[0x4][0x57c] ;  /* 0x01015f00ff077624 */ /* 0x000fe200078e00ff */
[----:B------:R-:W-:Y:S01]  /*12080*/  MOV R11, c[0x4][0x38c] ;  /* 0x0100e300000b7a02 */ /* 0x000fe20000000f00 */
[----:B------:R-:W-:-:S02]  /*12090*/  IMAD.MOV.U32 R10, RZ, RZ, c[0x4][0x388] ;  /* 0x0100e200ff0a7624 */ /* 0x000fc400078e00ff */
[----:B------:R-:W-:Y:S02]  /*120a0*/  IMAD.MOV.U32 R12, RZ, RZ, 0x1 ;  /* 0x00000001ff0c7424 */ /* 0x000fe400078e00ff */
[----:B------:R-:W-:Y:S01]  /*120b0*/  LEPC R14 ;  /* 0x00000000000e734e */ /* 0x000fe20000000000 */
[----:B------:R-:W-:Y:S02]  /*120c0*/  MOV R9, 0x12130 ;  /* 0x0001213000097802 */ /* 0x000fe40000000f00 */
[----:B------:R-:W-:Y:S02]  /*120d0*/  MOV R20, 0x120b0 ;  /* 0x000120b000147802 */ /* 0x000fe40000000f00 */
[----:B------:R-:W-:Y:S02]  /*120e0*/  MOV R21, 0x0 ;  /* 0x0000000000157802 */ /* 0x000fe40000000f00 */
[----:B0-----:R-:W-:Y:S02]  /*120f0*/  MOV R0, 0x0 ;  /* 0x0000000000007802 */ /* 0x001fe40000000f00 */
[----:B------:R-:W-:-:S04]  /*12100*/  IADD3 R20, P0, P1, -R20, R9, R14 ;  /* 0x0000000914147210 */ /* 0x000fc8000791e10e */
[----:B------:R-:W-:-:S04]  /*12110*/  IADD3.X R21, ~R0, R21, R15, P0, P1 ;  /* 0x0000001500157210 */ /* 0x000fc800007e250f */
[----:B-1----:R-:W-:Y:S05]  /*12120*/  CALL.ABS.NOINC R2 ;  /* 0x0000000002007343 */ /* 0x002fea0003c00000 */
.L_x_1516:
        /* <DEDUP_REMOVED lines=28> */
.L_x_1517:
[----:B0-----:R-:W-:-:S05]  /*122f0*/  IADD3 R2, P0, R17, c[0x0][0x538], RZ ;  /* 0x00014e0011027a10 */ /* 0x001fca0007f1e0ff */
[----:B------:R-:W-:-:S05]  /*12300*/  IMAD.X R3, RZ, RZ, c[0x0][0x53c], P0 ;  /* 0x00014f00ff037624 */ /* 0x000fca00000e06ff */
[----:B------:R-:W-:Y:S01]  /*12310*/  STG.E.U16 [R2.64], R19 ;  /* 0x0000001302007986 */ /* 0x000fe2000c101524 */
[----:B------:R-:W-:Y:S05]  /*12320*/  EXIT ;  /* 0x000000000000794d */ /* 0x000fea0003800000 */
.L_x_1513:
[----:B------:R-:W-:Y:S04]  /*12330*/  STG.E.U16 [R4.64], R3 ;  /* 0x0000000304007986 */ /* 0x000fe8000c101524 */
[----:B------:R-:W-:Y:S04]  /*12340*/  STG.E.U16 [R4.64+0x2], R25 ;  /* 0x0000021904007986 */ /* 0x000fe8000c101524 */
[----:B------:R-:W-:Y:S04]  /*12350*/  STG.E.U16 [R4.64+0x4], R23 ;  /* 0x0000041704007986 */ /* 0x000fe8000c101524 */
[----:B------:R-:W-:Y:S01]  /*12360*/  STG.E.U16 [R4.64+0x6], R18 ;  /* 0x0000061204007986 */ /* 0x000fe2000c101524 */
[----:B------:R-:W-:Y:S05]  /*12370*/  EXIT ;  /* 0x000000000000794d */ /* 0x000fea0003800000 */
.L_x_1511:
[----:B------:R-:W-:Y:S01]  /*12380*/  ISETP.NE.AND P0, PT, RZ, UR38, PT ;  /* 0x00000026ff007c0c */ /* 0x000fe2000bf05270 */
[----:B------:R-:W-:-:S02]  /*12390*/  ULDC.U8 UR4, c[0x0][0x569] ;  /* 0x00015a4000047ab9 */ /* 0x000fc40000000000 */
[----:B------:R-:W-:-:S10]  /*123a0*/  ISETP.NE.AND P1, PT, RZ, UR4, PT ;  /* 0x00000004ff007c0c */ /* 0x000fd4000bf25270 */
[----:B------:R-:W-:Y:S05]  /*123b0*/  @!P0 BRA `(.L_x_1518) ;  /* 0x000000c000008947 */ /* 0x000fea0003800000 */
[----:B------:R-:W2:Y:S04]  /*123c0*/  LDG.E.U16 R2, [R8.64] ;  /* 0x0000002408027981 */ /* 0x000ea8000c1e1500 */
[----:B------:R-:W3:Y:S04]  /*123d0*/  LDG.E.U16 R5, [R12.64] ;  /* 0x000000240c057981 */ /* 0x000ee8000c1e1500 */
[----:B------:R-:W4:Y:S04]  /*123e0*/  LDG.E.U16 R0, [R10.64] ;  /* 0x000000240a007981 */ /* 0x000f28000c1e1500 */
[----:B------:R-:W5:Y:S01]  /*123f0*/  LDG.E.U16 R4, [R6.64] ;  /* 0x0000002406047981 */ /* 0x000f62000c1e1500 */
        /* <DEDUP_REMOVED lines=8> */
.L_x_1518:
        /* <DEDUP_REMOVED lines=28> */
.L_x_1520:
        /* <DEDUP_REMOVED lines=28> */
.L_x_1521:
[----:B0-----:R-:W-:Y:S01]  /*12800*/  IADD3 R2, P0, R22, c[0x0][0x538], RZ ;  /* 0x00014e0016027a10 */ /* 0x001fe20007f1e0ff */
        /* <DEDUP_REMOVED lines=12> */
[----:B0-----:R0:W1:Y:S01]  /*128d0*/  LDC.64 R2, c[0x4][R0] ;  /* 0x0100000000027b82 */ /* 0x0010620000000a00 */
        /* <DEDUP_REMOVED lines=14> */
.L_x_1522:
        /* <DEDUP_REMOVED lines=28> */
.L_x_1523:
[----:B0-----:R-:W-:-:S04]  /*12b80*/  IADD3 R2, P0, R17, c[0x0][0x538], RZ ;  /* 0x00014e0011027a10 */ /* 0x001fc80007f1e0ff */
[----:B------:R-:W-:-:S05]  /*12b90*/  IADD3.X R3, RZ, c[0x0][0x53c], RZ, P0, !PT ;  /* 0x00014f00ff037a10 */ /* 0x000fca00007fe4ff */
[----:B------:R-:W-:Y:S01]  /*12ba0*/  STG.E.U16 [R2.64], R19 ;  /* 0x0000001302007986 */ /* 0x000fe2000c101524 */
[----:B------:R-:W-:Y:S05]  /*12bb0*/  EXIT ;  /* 0x000000000000794d */ /* 0x000fea0003800000 */
.L_x_1519:
[----:B------:R-:W-:Y:S04]  /*12bc0*/  STG.E.U16 [R10.64], R3 ;  /* 0x000000030a007986 */ /* 0x000fe8000c101524 */
[----:B------:R-:W-:Y:S04]  /*12bd0*/  STG.E.U16 [R8.64], R25 ;  /* 0x0000001908007986 */ /* 0x000fe8000c101524 */
[----:B------:R-:W-:Y:S04]  /*12be0*/  STG.E.U16 [R6.64], R23 ;  /* 0x0000001706007986 */ /* 0x000fe8000c101524 */
[----:B------:R-:W-:Y:S01]  /*12bf0*/  STG.E.U16 [R12.64], R18 ;  /* 0x000000120c007986 */ /* 0x000fe2000c101524 */
[----:B------:R-:W-:Y:S05]  /*12c00*/  EXIT ;  /* 0x000000000000794d */ /* 0x000fea0003800000 */
.L_x_1484:
        /* <DEDUP_REMOVED lines=28> */
.L_x_1525:
        /* <DEDUP_REMOVED lines=28> */
.L_x_1527:
        /* <DEDUP_REMOVED lines=28> */
.L_x_1528:
        /* <DEDUP_REMOVED lines=28> */
.L_x_1529:
        /* <DEDUP_REMOVED lines=28> */
.L_x_1530:
[----:B0-----:R-:W-:-:S05]  /*134d0*/  IADD3 R2, P0, R17, c[0x0][0x538], RZ ;  /* 0x00014e0011027a10 */ /* 0x001fca0007f1e0ff */
[----:B------:R-:W-:-:S05]  /*134e0*/  IMAD.X R3, RZ, RZ, c[0x0][0x53c], P0 ;  /* 0x00014f00ff037624 */ /* 0x000fca00000e06ff */
[----:B------:R-:W-:Y:S01]  /*134f0*/  STG.E.U16 [R2.64], R19 ;  /* 0x0000001302007986 */ /* 0x000fe2000c101524 */
[----:B------:R-:W-:Y:S05]  /*13500*/  EXIT ;  /* 0x000000000000794d */ /* 0x000fea0003800000 */
.L_x_1526:
[----:B------:R-:W-:Y:S04]  /*13510*/  STG.E.U16 [R4.64], R3 ;  /* 0x0000000304007986 */ /* 0x000fe8000c101524 */
[----:B------:R-:W-:Y:S04]  /*13520*/  STG.E.U16 [R4.64+0x2], R26 ;  /* 0x0000021a04007986 */ /* 0x000fe8000c101524 */
[----:B------:R-:W-:Y:S04]  /*13530*/  STG.E.U16 [R4.64+0x4], R25 ;  /* 0x0000041904007986 */ /* 0x000fe8000c101524 */
[----:B------:R-:W-:Y:S01]  /*13540*/  STG.E.U16 [R4.64+0x6], R18 ;  /* 0x0000061204007986 */ /* 0x000fe2000c101524 */
[----:B------:R-:W-:Y:S05]  /*13550*/  EXIT ;  /* 0x000000000000794d */ /* 0x000fea0003800000 */
.L_x_1524:
[----:B0-----:R-:W-:Y:S01]  /*13560*/  ISETP.NE.AND P0, PT, R0, RZ, PT ;  /* 0x000000ff0000720c */ /* 0x001fe20003f05270 */
        /* <DEDUP_REMOVED lines=15> */
.L_x_1531:
        /* <DEDUP_REMOVED lines=28> */
.L_x_1533:
        /* <DEDUP_REMOVED lines=28> */
.L_x_1534:
        /* <DEDUP_REMOVED lines=28> */
.L_x_1535:
        /* <DEDUP_REMOVED lines=28> */
.L_x_1536:
[----:B0-----:R-:W-:-:S04]  /*13d60*/  IADD3 R2, P0, R17, c[0x0][0x538], RZ ;  /* 0x00014e0011027a10 */ /* 0x001fc80007f1e0ff */
[----:B------:R-:W-:-:S05]  /*13d70*/  IADD3.X R3, RZ, c[0x0][0x53c], RZ, P0, !PT ;  /* 0x00014f00ff037a10 */ /* 0x000fca00007fe4ff */
[----:B------:R-:W-:Y:S01]  /*13d80*/  STG.E.U16 [R2.64], R19 ;  /* 0x0000001302007986 */ /* 0x000fe2000c101524 */
[----:B------:R-:W-:Y:S05]  /*13d90*/  EXIT ;  /* 0x000000000000794d */ /* 0x000fea0003800000 */
.L_x_1532:
[----:B------:R-:W-:Y:S04]  /*13da0*/  STG.E.U16 [R6.64], R3 ;  /* 0x0000000306007986 */ /* 0x000fe8000c101524 */
[----:B------:R-:W-:Y:S04]  /*13db0*/  STG.E.U16 [R8.64], R26 ;  /* 0x0000001a08007986 */ /* 0x000fe8000c101524 */
[----:B------:R-:W-:Y:S04]  /*13dc0*/  STG.E.U16 [R10.64], R25 ;  /* 0x000000190a007986 */ /* 0x000fe8000c101524 */
[----:B------:R-:W-:Y:S01]  /*13dd0*/  STG.E.U16 [R12.64], R18 ;  /* 0x000000120c007986 */ /* 0x000fe2000c101524 */
[----:B------:R-:W-:Y:S05]  /*13de0*/  EXIT ;  /* 0x000000000000794d */ /* 0x000fea0003800000 */
.L_x_1537:
        /* <DEDUP_REMOVED lines=9> */
.L_x_8180:


//--------------------- .text._ZN2at6native13reduce_kernelILi512ELi1ENS0_8ReduceOpIlNS0_7MeanOpsIllllEEjlLi4ELi4EEEEEvT1_ --------------------------
	.section	.text._ZN2at6native13reduce_kernelILi512ELi1ENS0_8ReduceOpIlNS0_7MeanOpsIllllEEjlLi4ELi4EEEEEvT1_,"ax",@progbits
	.sectioninfo	@"SHI_REGISTERS=32"
	.align	128
        .global         _ZN2at6native13reduce_kernelILi512ELi1ENS0_8ReduceOpIlNS0_7MeanOpsIllllEEjlLi4ELi4EEEEEvT1_
        .type           _ZN2at6native13reduce_kernelILi512ELi1ENS0_8ReduceOpIlNS0_7MeanOpsIllllEEjlLi4ELi4EEEEEvT1_,@function
        .size           _ZN2at6native13reduce_kernelILi512ELi1ENS0_8ReduceOpIlNS0_7MeanOpsIllllEEjlLi4ELi4EEEEEvT1_,(.L_x_8181 - _ZN2at6native13reduce_kernelILi512ELi1ENS0_8ReduceOpIlNS0_7MeanOpsIllllEEjlLi4ELi4EEEEEvT1_)
        .other          _ZN2at6native13reduce_kernelILi512ELi1ENS0_8ReduceOpIlNS0_7MeanOpsIllllEEjlLi4ELi4EEEEEvT1_,@"STO_CUDA_ENTRY STV_DEFAULT"
_ZN2at6native13reduce_kernelILi512ELi1ENS0_8ReduceOpIlNS0_7MeanOpsIllllEEjlLi4ELi4EEEEEvT1_:
.text._ZN2at6native13reduce_kernelILi512ELi1ENS0_8ReduceOpIlNS0_7MeanOpsIllllEEjlLi4ELi4EEEEEvT1_:
        /* <DEDUP_REMOVED lines=208> */
.L_x_1538:
        /* <DEDUP_REMOVED lines=41> */
.L_x_1547:
[----:B------:R-:W-:Y:S05]  /*0f90*/  BSYNC B3 ;  /* 0x0000000000037941 */ /* 0x000fea0003800000 */
.L_x_1546:
        /* <DEDUP_REMOVED lines=8> */
[----:B--2---:R-:W-:-:S04]  /*1020*/  IADD3 R23, P0, R4, c[0x0][0x168], RZ ;  /* 0x00005a0004177a10 */ /* 0x004fc80007f1e0ff */
[----:B------:R-:W-:-:S04]  /*1030*/  IADD3.X R17, R5, c[0x0][0x16c], RZ, P0, !PT ;  /* 0x00005b0005117a10 */ /* 0x000fc800007fe4ff */
.L_x_1545:
[----:B------:R-:W-:Y:S05]  /*1040*/  BSYNC B2 ;  /* 0x0000000000027941 */ /* 0x000fea0003800000 */
.L_x_1544:
[C---:B------:R-:W-:Y:S02]  /*1050*/  IADD3 R5, P0, -R7.reuse, 0x4, RZ ;  /* 0x0000000407057810 */ /* 0x040fe40007f1e1ff */
[----:B------:R-:W-:Y:S02]  /*1060*/  IADD3 R20, R7, c[0x0][0x174], RZ ;  /* 0x00005d0007147a10 */ /* 0x000fe40007ffe0ff */
[----:B------:R-:W-:Y:S01]  /*1070*/  LEA R28, P1, R5, R28, 0x3 ;  /* 0x0000001c051c7211 */ /* 0x000fe200078218ff */
[----:B------:R-:W-:Y:S01]  /*1080*/  IMAD.X R4, RZ, RZ, -0x1, P0 ;  /* 0xffffffffff047424 */ /* 0x000fe200000e06ff */
[----:B------:R-:W-:-:S04]  /*1090*/  IADD3 R20, R20, -0x4, RZ ;  /* 0xfffffffc14147810 */ /* 0x000fc80007ffe0ff */
[----:B------:R-:W-:Y:S02]  /*10a0*/  LEA.HI.X R29, R5, R29, R4, 0x3, P1 ;  /* 0x0000001d051d7211 */ /* 0x000fe400008f1c04 */
.L_x_1543:
[----:B------:R-:W-:Y:S05]  /*10b0*/  BSYNC B1 ;  /* 0x0000000000017941 */ /* 0x000fea0003800000 */
.L_x_1542:
        /* <DEDUP_REMOVED lines=17> */
.L_x_1550:
[----:B------:R-:W-:-:S05]  /*11d0*/  IMAD.WIDE.U32 R10, R22, 0x20, R28 ;  /* 0x00000020160a7825 */ /* 0x000fca00078e001c */
[----:B------:R-:W2:Y:S04]  /*11e0*/  LDG.E.128 R4, [R10.64] ;  /* 0x000000240a047981 */ /* 0x000ea8000c1e1d00 */
[----:B------:R-:W3:Y:S01]  /*11f0*/  LDG.E.128 R12, [R10.64+0x10] ;  /* 0x000010240a0c7981 */ /* 0x000ee2000c1e1d00 */
[----:B------:R-:W-:-:S04]  /*1200*/  IADD3 R22, R22, c[0x0][0x17c], RZ ;  /* 0x00005f0016167a10 */ /* 0x000fc80007ffe0ff */
[----:B------:R-:W-:-:S04]  /*1210*/  LEA R24, R22, 0x3, 0x2 ;  /* 0x0000000316187811 */ /* 0x000fc800078e10ff */
[----:B------:R-:W-:Y:S02]  /*1220*/  ISETP.GE.U32.AND P2, PT, R24, R20, PT ;  /* 0x000000141800720c */ /* 0x000fe40003f46070 */
[----:B--2---:R-:W-:Y:S02]  /*1230*/  IADD3 R23, P3, R4, R23, RZ ;  /* 0x0000001704177210 */ /* 0x004fe40007f7e0ff */
[----:B------:R-:W-:Y:S02]  /*1240*/  IADD3 R27, P4, R6, R27, RZ ;  /* 0x0000001b061b7210 */ /* 0x000fe40007f9e0ff */
[----:B---3--:R-:W-:Y:S01]  /*1250*/  IADD3 R18, P5, R12, R18, RZ ;  /* 0x000000120c127210 */ /* 0x008fe20007fbe0ff */
[----:B------:R-:W-:Y:S01]  /*1260*/  IMAD.X R17, R5, 0x1, R17, P3 ;  /* 0x0000000105117824 */ /* 0x000fe200018e0611 */
[----:B------:R-:W-:Y:S02]  /*1270*/  IADD3 R25, P6, R14, R25, RZ ;  /* 0x000000190e197210 */ /* 0x000fe40007fde0ff */
[----:B------:R-:W-:Y:S01]  /*1280*/  IADD3.X R16, R7, R16, RZ, P4, !PT ;  /* 0x0000001007107210 */ /* 0x000fe200027fe4ff */
[----:B------:R-:W-:Y:S01]  /*1290*/  IMAD.X R21, R13, 0x1, R21, P5 ;  /* 0x000000010d157824 */ /* 0x000fe200028e0615 */
[----:B------:R-:W-:Y:S01]  /*12a0*/  IADD3.X R19, R15, R19, RZ, P6, !PT ;  /* 0x000000130f137210 */ /* 0x000fe200037fe4ff */
[----:B------:R-:W-:Y:S05]  /*12b0*/  @!P2 BRA `(.L_x_1550) ;  /* 0xffffff100000a947 */ /* 0x000fea000383ffff */
.L_x_1549:
[----:B------:R-:W-:Y:S05]  /*12c0*/  BSYNC B1 ;  /* 0x0000000000017941 */ /* 0x000fea0003800000 */
.L_x_1548:
        /* <DEDUP_REMOVED lines=8> */
.L_x_1552:
[----:B------:R-:W-:Y:S05]  /*1350*/  BSYNC B1 ;  /* 0x0000000000017941 */ /* 0x000fea0003800000 */
.L_x_1551:
        /* <DEDUP_REMOVED lines=10> */
[----:B--2---:R-:W-:-:S05]  /*1400*/  IADD3 R23, P0, R28, R23, RZ ;  /* 0x000000171c177210 */ /* 0x004fca0007f1e0ff */
[----:B------:R-:W-:-:S03]  /*1410*/  IMAD.X R17, R29, 0x1, R17, P0 ;  /* 0x000000011d117824 */ /* 0x000fc600000e0611 */
.L_x_1554:
[----:B------:R-:W-:Y:S05]  /*1420*/  BSYNC B1 ;  /* 0x0000000000017941 */ /* 0x000fea0003800000 */
.L_x_1553:
[----:B------:R-:W-:-:S04]  /*1430*/  IADD3 R4, P0, P1, R18, R27, R23 ;  /* 0x0000001b12047210 */ /* 0x000fc8000791e017 */
[----:B------:R-:W-:Y:S02]  /*1440*/  IADD3 R4, P2, R25, R4, RZ ;  /* 0x0000000419047210 */ /* 0x000fe40007f5e0ff */
[----:B------:R-:W-:-:S04]  /*1450*/  IADD3.X R16, R21, R16, R17, P0, P1 ;  /* 0x0000001015107210 */ /* 0x000fc800007e2411 */
[----:B------:R-:W-:Y:S01]  /*1460*/  IADD3.X R5, R19, R16, RZ, P2, !PT ;  /* 0x0000001013057210 */ /* 0x000fe200017fe4ff */
[----:B------:R-:W-:Y:S05]  /*1470*/  BRA `(.L_x_1540) ;  /* 0x00007b1000007947 */ /* 0x000fea0003800000 */
.L_x_1541:
[----:B------:R-:W-:Y:S01]  /*1480*/  HFMA2.MMA R3, -RZ, RZ, 0, 5.9604644775390625e-08 ;  /* 0x00000001ff037435 */ /* 0x000fe200000001ff */
[----:B------:R-:W-:-:S05]  /*1490*/  IMAD.MOV.U32 R6, RZ, RZ, c[0x0][0x2e0] ;  /* 0x0000b800ff067624 */ /* 0x000fca00078e00ff */
[----:B------:R-:W-:-:S04]  /*14a0*/  SHF.R.U32.HI R6, RZ, 0x3, R6 ;  /* 0x00000003ff067819 */ /* 0x000fc80000011606 */
        /* <DEDUP_REMOVED lines=17> */
[----:B------:R-:W-:-:S06]  /*15c0*/  MOV R25, c[0x0][0x16c] ;  /* 0x00005b0000197a02 */ /* 0x000fcc0000000f00 */
        /* <DEDUP_REMOVED lines=9> */
.L_x_1564:
        /* <DEDUP_REMOVED lines=215> */
.L_x_1559:
        /* <DEDUP_REMOVED lines=228> */
.L_x_1560:
        /* <DEDUP_REMOVED lines=219> */
.L_x_1561:
[----:B------:R-:W-:-:S04]  /*3fc0*/  LOP3.LUT R19, R18, 0xfffffff8, RZ, 0xc0, !PT ;  /* 0xfffffff812137812 */ /* 0x000fc800078ec0ff */
[----:B------:R-:W-:-:S05]  /*3fd0*/  IADD3 R18, P1, R28, R19, RZ ;  /* 0x000000131c127210 */ /* 0x000fca0007f3e0ff */
[----:B------:R-:W-:-:S06]  /*3fe0*/  IMAD.X R19, RZ, RZ, R29, P1 ;  /* 0x000000ffff137224 */ /* 0x000fcc00008e061d */
        /* <DEDUP_REMOVED lines=214> */
.L_x_1562:
[----:B------:R-:W-:-:S04]  /*4d50*/  LOP3.LUT R15, R17, 0xfffffff8, RZ, 0xc0, !PT ;  /* 0xfffffff8110f7812 */ /* 0x000fc800078ec0ff */
[----:B------:R-:W-:-:S04]  /*4d60*/  IADD3 R14, P1, R28, R15, RZ ;  /* 0x0000000f1c0e7210 */ /* 0x000fc80007f3e0ff */
[----:B------:R-:W-:-:S06]  /*4d70*/  IADD3.X R15, RZ, R29, RZ, P1, !PT ;  /* 0x0000001dff0f7210 */ /* 0x000fcc0000ffe4ff */
[----:B------:R-:W2:Y:S01]  /*4d80*/  LDG.E.64 R14, [R14.64] ;  /* 0x000000240e0e7981 */ /* 0x000ea2000c1e1b00 */
[----:B------:R-:W-:Y:S01]  /*4d90*/  IADD3 R3, R3, c[0x0][0x17c], RZ ;  /* 0x00005f0003037a10 */ /* 0x000fe20007ffe0ff */
[----:B------:R-:W-:Y:S01]  /*4da0*/  IMAD.MOV.U32 R16, RZ, RZ, c[0x0][0x17c] ;  /* 0x00005f00ff107624 */ /* 0x000fe200078e00ff */
[----:B-----5:R-:W-:Y:S02]  /*4db0*/  IADD3 R22, P3, R12, R22, RZ ;  /* 0x000000160c167210 */ /* 0x020fe40007f7e0ff */
[----:B------:R-:W-:Y:S01]  /*4dc0*/  IADD3 R24, P2, R10, R24, RZ ;  /* 0x000000180a187210 */ /* 0x000fe20007f5e0ff */
[----:B------:R-:W-:Y:S01]  /*4dd0*/  IMAD R16, R16, 0x3, R3 ;  /* 0x0000000310107824 */ /* 0x000fe200078e0203 */
[----:B------:R-:W-:Y:S01]  /*4de0*/  IADD3 R6, P4, R18, R6, RZ ;  /* 0x0000000612067210 */ /* 0x000fe20007f9e0ff */
[----:B------:R-:W-:Y:S01]  /*4df0*/  IMAD.X R23, R13, 0x1, R23, P3 ;  /* 0x000000010d177824 */ /* 0x000fe200018e0617 */
[----:B------:R-:W-:Y:S02]  /*4e00*/  IADD3.X R25, R11, R25, RZ, P2, !PT ;  /* 0x000000190b197210 */ /* 0x000fe400017fe4ff */
[----:B------:R-:W-:-:S02]  /*4e10*/  ISETP.GE.U32.AND P1, PT, R16, c[0x0][0x174], PT ;  /* 0x00005d0010007a0c */ /* 0x000fc40003f26070 */
[----:B------:R-:W-:Y:S02]  /*4e20*/  IADD3.X R7, R19, R7, RZ, P4, !PT ;  /* 0x0000000713077210 */ /* 0x000fe400027fe4ff */
[----:B--2---:R-:W-:-:S05]  /*4e30*/  IADD3 R4, P5, R14, R4, RZ ;  /* 0x000000040e047210 */ /* 0x004fca0007fbe0ff */
[----:B------:R-:W-:-:S04]  /*4e40*/  IMAD.X R5, R15, 0x1, R5, P5 ;  /* 0x000000010f057824 */ /* 0x000fc800028e0605 */
[----:B------:R-:W-:Y:S01]  /*4e50*/  @P1 CALL.REL.NOINC `(.L_x_1563) ;  /* 0x0000001000001944 */ /* 0x000fe20003c00000 */
[----:B------:R-:W-:Y:S05]  /*4e60*/  BRA `(.L_x_1564) ;  /* 0xffffc7f000007947 */ /* 0x000fea000383ffff */
.L_x_1563:
[----:B------:R-:W-:Y:S05]  /*4e70*/  BSYNC B2 ;  /* 0x0000000000027941 */ /* 0x000fea0003800000 */
.L_x_1558:
[----:B------:R-:W-:Y:S05]  /*4e80*/  BSYNC B1 ;  /* 0x0000000000017941 */ /* 0x000fea0003800000 */
.L_x_1557:
        /* <DEDUP_REMOVED lines=205> */
.L_x_1567:
        /* <DEDUP_REMOVED lines=199> */
[----:B------:R-:W-:-:S04]  /*67d0*/  IMAD.MOV R12, RZ, RZ, -R27 ;  /* 0x000000ffff0c7224 */ /* 0x000fc800078e0a1b */
[----:B------:R-:W-:Y:S02]  /*67e0*/  IMAD R12, R12, c[0x0][0x2c8], R13 ;  /* 0x0000b2000c0c7a24 */ /* 0x000fe400078e020d */
[----:B------:R-:W-:-:S04]  /*67f0*/  @P2 IMAD.HI.U32 R13, R27, c[0x0][0x2d8], R26 ;  /* 0x0000b6001b0d2a27 */ /* 0x000fc800078e001a */
[----:B------:R-:W-:Y:S01]  /*6800*/  IMAD R21, R12, c[0x0][0x33c], R21 ;  /* 0x0000cf000c157a24 */ /* 0x000fe200078e0215 */
[----:B------:R-:W-:-:S05]  /*6810*/  @P2 SHF.R.U32.HI R13, RZ, c[0x0][0x2dc], R13 ;  /* 0x0000b700ff0d2a19 */ /* 0x000fca000001160d */
[----:B------:R-:W-:-:S04]  /*6820*/  @P2 IMAD.MOV R13, RZ, RZ, -R13 ;  /* 0x000000ffff0d2224 */ /* 0x000fc800078e0a0d */
[----:B------:R-:W-:-:S04]  /*6830*/  @P2 IMAD R26, R13, c[0x0][0x2d4], R27 ;  /* 0x0000b5000d1a2a24 */ /* 0x000fc800078e021b */
[----:B------:R-:W-:-:S05]  /*6840*/  @P2 IMAD R21, R26, c[0x0][0x340], R21 ;  /* 0x0000d0001a152a24 */ /* 0x000fca00078e0215 */
.L_x_1568:
        /* <DEDUP_REMOVED lines=198> */
[----:B------:R-:W-:Y:S01]  /*74b0*/  @P2 IMAD.MOV.U32 R18, RZ, RZ, RZ ;  /* 0x000000ffff122224 */ /* 0x000fe200078e00ff */
[----:B------:R-:W-:-:S03]  /*74c0*/  IADD3 R20, -R19, RZ, RZ ;  /* 0x000000ff13147210 */ /* 0x000fc60007ffe1ff */
[----:B------:R-:W-:-:S04]  /*74d0*/  @P2 IMAD.HI.U32 R18, R19, c[0x0][0x2d8], R18 ;  /* 0x0000b60013122a27 */ /* 0x000fc800078e0012 */
[----:B------:R-:W-:Y:S01]  /*74e0*/  IMAD R21, R20, c[0x0][0x2c8], R21 ;  /* 0x0000b20014157a24 */ /* 0x000fe200078e0215 */
[----:B------:R-:W-:-:S03]  /*74f0*/  @P2 SHF.R.U32.HI R18, RZ, c[0x0][0x2dc], R18 ;  /* 0x0000b700ff122a19 */ /* 0x000fc60000011612 */
[----:B------:R-:W-:Y:S01]  /*7500*/  IMAD R26, R21, c[0x0][0x33c], R26 ;  /* 0x0000cf00151a7a24 */ /* 0x000fe200078e021a */
[----:B------:R-:W-:-:S05]  /*7510*/  @P2 IADD3 R18, -R18, RZ, RZ ;  /* 0x000000ff12122210 */ /* 0x000fca0007ffe1ff */
[----:B------:R-:W-:-:S04]  /*7520*/  @P2 IMAD R19, R18, c[0x0][0x2d4], R19 ;  /* 0x0000b50012132a24 */ /* 0x000fc800078e0213 */
[----:B------:R-:W-:-:S05]  /*7530*/  @P2 IMAD R26, R19, c[0x0][0x340], R26 ;  /* 0x0000d000131a2a24 */ /* 0x000fca00078e021a */
.L_x_1569:
[----:B------:R-:W-:-:S04]  /*7540*/  LOP3.LUT R19, R26, 0xfffffff8, RZ, 0xc0, !PT ;  /* 0xfffffff81a137812 */ /* 0x000fc800078ec0ff */
[----:B------:R-:W-:-:S05]  /*7550*/  IADD3 R18, P2, R28, R19, RZ ;  /* 0x000000131c127210 */ /* 0x000fca0007f5e0ff */
[----:B------:R-:W-:-:S06]  /*7560*/  IMAD.X R19, RZ, RZ, R29, P2 ;  /* 0x000000ffff137224 */ /* 0x000fcc00010e061d */
        /* <DEDUP_REMOVED lines=204> */
.L_x_1570:
[----:B------:R-:W-:-:S04]  /*8230*/  LOP3.LUT R15, R21, 0xfffffff8, RZ, 0xc0, !PT ;  /* 0xfffffff8150f7812 */ /* 0x000fc800078ec0ff */
[----:B------:R-:W-:-:S04]  /*8240*/  IADD3 R14, P1, R28, R15, RZ ;  /* 0x0000000f1c0e7210 */ /* 0x000fc80007f3e0ff */
[----:B------:R-:W-:-:S06]  /*8250*/  IADD3.X R15, RZ, R29, RZ, P1, !PT ;  /* 0x0000001dff0f7210 */ /* 0x000fcc0000ffe4ff */
[----:B------:R-:W5:Y:S03]  /*8260*/  LDG.E.64 R14, [R14.64] ;  /* 0x000000240e0e7981 */ /* 0x000f66000c1e1b00 */
.L_x_1566:
[----:B------:R-:W-:Y:S05]  /*8270*/  BSYNC B1 ;  /* 0x0000000000017941 */ /* 0x000fea0003800000 */
.L_x_1565:
[----:B------:R-:W-:Y:S01]  /*8280*/  BSSY B1, `(.L_x_1571) ;  /* 0x0000013000017945 */ /* 0x000fe20003800000 */
[----:B------:R-:W-:Y:S05]  /*8290*/  @P0 BRA `(.L_x_1572) ;  /* 0x0000011000000947 */ /* 0x000fea0003800000 */
[----:B------:R-:W-:Y:S02]  /*82a0*/  IADD3 R3, R3, c[0x0][0x17c], RZ ;  /* 0x00005f0003037a10 */ /* 0x000fe40007ffe0ff */
[----:B-----5:R-:W-:Y:S02]  /*82b0*/  IADD3 R24, P1, R10, R24, RZ ;  /* 0x000000180a187210 */ /* 0x020fe40007f3e0ff */
[----:B------:R-:W-:-:S03]  /*82c0*/  ISETP.GE.U32.AND P0, PT, R3, c[0x0][0x174], PT ;  /* 0x00005d0003007a0c */ /* 0x000fc60003f06070 */
[----:B------:R-:W-:-:S10]  /*82d0*/  IMAD.X R25, R11, 0x1, R25, P1 ;  /* 0x000000010b197824 */ /* 0x000fd400008e0619 */
[----:B------:R-:W-:Y:S05]  /*82e0*/  @P0 BRA `(.L_x_1572) ;  /* 0x000000c000000947 */ /* 0x000fea0003800000 */
[----:B------:R-:W-:Y:S02]  /*82f0*/  IADD3 R3, R3, c[0x0][0x17c], RZ ;  /* 0x00005f0003037a10 */ /* 0x000fe40007ffe0ff */
[----:B------:R-:W-:Y:S02]  /*8300*/  IADD3 R22, P2, R12, R22, RZ ;  /* 0x000000160c167210 */ /* 0x000fe40007f5e0ff */
[----:B------:R-:W-:Y:S02]  /*8310*/  ISETP.GE.U32.AND P0, PT, R3, c[0x0][0x174], PT ;  /* 0x00005d0003007a0c */ /* 0x000fe40003f06070 */
[----:B------:R-:W-:-:S11]  /*8320*/  IADD3.X R23, R13, R23, RZ, P2, !PT ;  /* 0x000000170d177210 */ /* 0x000fd600017fe4ff */
[----:B------:R-:W-:Y:S02]  /*8330*/  @!P0 IADD3 R3, R3, c[0x0][0x17c], RZ ;  /* 0x00005f0003038a10 */ /* 0x000fe40007ffe0ff */
[----:B------:R-:W-:Y:S02]  /*8340*/  @!P0 IADD3 R6, P3, R18, R6, RZ ;  /* 0x0000000612068210 */ /* 0x000fe40007f7e0ff */
[----:B------:R-:W-:-:S03]  /*8350*/  @!P0 ISETP.GE.U32.AND P1, PT, R3, c[0x0][0x174], PT ;  /* 0x00005d0003008a0c */ /* 0x000fc60003f26070 */
[----:B------:R-:W-:Y:S01]  /*8360*/  @!P0 IMAD.X R7, R19, 0x1, R7, P3 ;  /* 0x0000000113078824 */ /* 0x000fe200018e0607 */
[----:B------:R-:W-:Y:S02]  /*8370*/  @!P0 SEL R3, R14, RZ, !P1 ;  /* 0x000000ff0e038207 */ /* 0x000fe40004800000 */
[----:B------:R-:W-:Y:S02]  /*8380*/  @!P0 SEL R14, R15, RZ, !P1 ;  /* 0x000000ff0f0e8207 */ /* 0x000fe40004800000 */
[----:B------:R-:W-:-:S04]  /*8390*/  @!P0 IADD3 R4, P4, R3, R4, RZ ;  /* 0x0000000403048210 */ /* 0x000fc80007f9e0ff */
[----:B------:R-:W-:-:S04]  /*83a0*/  @!P0 IADD3.X R5, R14, R5, RZ, P4, !PT ;  /* 0x000000050e058210 */ /* 0x000fc800027fe4ff */
.L_x_1572:
[----:B------:R-:W-:Y:S05]  /*83b0*/  BSYNC B1 ;  /* 0x0000000000017941 */ /* 0x000fea0003800000 */
.L_x_1571:
[----:B------:R-:W-:-:S04]  /*83c0*/  IADD3 R3, P0, P1, R6, R22, R24 ;  /* 0x0000001606037210 */ /* 0x000fc8000791e018 */
[----:B------:R-:W-:Y:S02]  /*83d0*/  IADD3 R4, P2, R3, R4, RZ ;  /* 0x0000000403047210 */ /* 0x000fe40007f5e0ff */
[----:B------:R-:W-:-:S05]  /*83e0*/  IADD3.X R6, R7, R23, R25, P0, P1 ;  /* 0x0000001707067210 */ /* 0x000fca00007e2419 */
[----:B------:R-:W-:Y:S01]  /*83f0*/  IMAD.X R5, R6, 0x1, R5, P2 ;  /* 0x0000000106057824 */ /* 0x000fe200010e0605 */
[----:B------:R-:W-:Y:S05]  /*8400*/  BRA `(.L_x_1540) ;  /* 0x00000b8000007947 */ /* 0x000fea0003800000 */
.L_x_1556:
        /* <DEDUP_REMOVED lines=10> */
[----:B------:R-:W-:Y:S01]  /*84b0*/  MOV R21, c[0x0][0x168] ;  /* 0x00005a0000157a02 */ /* 0x000fe20000000f00 */
[----:B------:R-:W-:Y:S01]  /*84c0*/  IMAD.MOV.U32 R22, RZ, RZ, c[0x0][0x16c] ;  /* 0x00005b00ff167624 */ /* 0x000fe200078e00ff */
[----:B------:R-:W-:Y:S01]  /*84d0*/  MOV R23, c[0x0][0x168] ;  /* 0x00005a0000177a02 */ /* 0x000fe20000000f00 */
[----:B------:R-:W-:Y:S01]  /*84e0*/  IMAD.MOV.U32 R24, RZ, RZ, c[0x0][0x16c] ;  /* 0x00005b00ff187624 */ /* 0x000fe200078e00ff */
[----:B------:R-:W-:Y:S01]  /*84f0*/  MOV R10, c[0x0][0x168] ;  /* 0x00005a00000a7a02 */ /* 0x000fe20000000f00 */
[----:B------:R-:W-:Y:S02]  /*8500*/  IMAD.MOV.U32 R11, RZ, RZ, c[0x0][0x16c] ;  /* 0x00005b00ff0b7624 */ /* 0x000fe400078e00ff */
.L_x_1575:
        /* <DEDUP_REMOVED lines=18> */
[----:B--2---:R-:W-:Y:S02]  /*8630*/  IADD3 R10, P1, R12, R10, RZ ;  /* 0x0000000a0c0a7210 */ /* 0x004fe40007f3e0ff */
[----:B---3--:R-:W-:Y:S02]  /*8640*/  IADD3 R23, P2, R14, R23, RZ ;  /* 0x000000170e177210 */ /* 0x008fe40007f5e0ff */
[----:B----4-:R-:W-:Y:S02]  /*8650*/  IADD3 R4, P4, R18, R4, RZ ;  /* 0x0000000412047210 */ /* 0x010fe40007f9e0ff */
[----:B-----5:R-:W-:Y:S01]  /*8660*/  IADD3 R21, P3, R16, R21, RZ ;  /* 0x0000001510157210 */ /* 0x020fe20007f7e0ff */
[----:B------:R-:W-:Y:S01]  /*8670*/  IMAD.X R24, R15, 0x1, R24, P2 ;  /* 0x000000010f187824 */ /* 0x000fe200010e0618 */
[----:B------:R-:W-:Y:S01]  /*8680*/  IADD3.X R11, R13, R11, RZ, P1, !PT ;  /* 0x0000000b0d0b7210 */ /* 0x000fe20000ffe4ff */
[----:B------:R-:W-:Y:S01]  /*8690*/  IMAD.X R5, R19, 0x1, R5, P4 ;  /* 0x0000000113057824 */ /* 0x000fe200020e0605 */
[----:B------:R-:W-:Y:S01]  /*86a0*/  IADD3.X R22, R17, R22, RZ, P3, !PT ;  /* 0x0000001611167210 */ /* 0x000fe20001ffe4ff */
[----:B------:R-:W-:Y:S05]  /*86b0*/  @!P0 BRA `(.L_x_1575) ;  /* 0xfffffe5000008947 */ /* 0x000fea000383ffff */
[----:B------:R-:W-:Y:S05]  /*86c0*/  BSYNC B2 ;  /* 0x0000000000027941 */ /* 0x000fea0003800000 */
.L_x_1574:
[----:B------:R-:W-:Y:S05]  /*86d0*/  BSYNC B1 ;  /* 0x0000000000017941 */ /* 0x000fea0003800000 */
.L_x_1573:
        /* <DEDUP_REMOVED lines=23> */
.L_x_1577:
[----:B------:R-:W-:Y:S05]  /*8850*/  BSYNC B1 ;  /* 0x0000000000017941 */ /* 0x000fea0003800000 */
.L_x_1576:
[----:B------:R-:W-:Y:S01]  /*8860*/  BSSY B1, `(.L_x_1578) ;  /* 0x0000013000017945 */ /* 0x000fe20003800000 */
[----:B------:R-:W-:Y:S05]  /*8870*/  @P1 BRA `(.L_x_1579) ;  /* 0x0000011000001947 */ /* 0x000fea0003800000 */
[----:B------:R-:W-:Y:S02]  /*8880*/  IADD3 R3, R3, c[0x0][0x17c], RZ ;  /* 0x00005f0003037a10 */ /* 0x000fe40007ffe0ff */
[----:B-----5:R-:W-:Y:S02]  /*8890*/  IADD3 R10, P1, R12, R10, RZ ;  /* 0x0000000a0c0a7210 */ /* 0x020fe40007f3e0ff */
[----:B------:R-:W-:Y:S02]  /*88a0*/  ISETP.GE.U32.AND P0, PT, R3, c[0x0][0x174], PT ;  /* 0x00005d0003007a0c */ /* 0x000fe40003f06070 */
[----:B------:R-:W-:-:S11]  /*88b0*/  IADD3.X R11, R13, R11, RZ, P1, !PT ;  /* 0x0000000b0d0b7210 */ /* 0x000fd60000ffe4ff */
[----:B------:R-:W-:Y:S05]  /*88c0*/  @P0 BRA `(.L_x_1579) ;  /* 0x000000c000000947 */ /* 0x000fea0003800000 */
[----:B------:R-:W-:Y:S02]  /*88d0*/  IADD3 R3, R3, c[0x0][0x17c], RZ ;  /* 0x00005f0003037a10 */ /* 0x000fe40007ffe0ff */
[----:B------:R-:W-:Y:S02]  /*88e0*/  IADD3 R23, P2, R14, R23, RZ ;  /* 0x000000170e177210 */ /* 0x000fe40007f5e0ff */
[----:B------:R-:W-:-:S03]  /*88f0*/  ISETP.GE.U32.AND P0, PT, R3, c[0x0][0x174], PT ;  /* 0x00005d0003007a0c */ /* 0x000fc60003f06070 */
[----:B------:R-:W-:-:S10]  /*8900*/  IMAD.X R24, R15, 0x1, R24, P2 ;  /* 0x000000010f187824 */ /* 0x000fd400010e0618 */
[----:B------:R-:W-:Y:S02]  /*8910*/  @!P0 IADD3 R3, R3, c[0x0][0x17c], RZ ;  /* 0x00005f0003038a10 */ /* 0x000fe40007ffe0ff */
[----:B------:R-:W-:Y:S02]  /*8920*/  @!P0 IADD3 R21, P3, R16, R21, RZ ;  /* 0x0000001510158210 */ /* 0x000fe40007f7e0ff */
[----:B------:R-:W-:Y:S02]  /*8930*/  @!P0 ISETP.GE.U32.AND P1, PT, R3, c[0x0][0x174], PT ;  /* 0x00005d0003008a0c */ /* 0x000fe40003f26070 */
[----:B------:R-:W-:Y:S02]  /*8940*/  @!P0 IADD3.X R22, R17, R22, RZ, P3, !PT ;  /* 0x0000001611168210 */ /* 0x000fe40001ffe4ff */
[----:B------:R-:W-:Y:S02]  /*8950*/  @!P0 SEL R3, R18, RZ, !P1 ;  /* 0x000000ff12038207 */ /* 0x000fe40004800000 */
[----:B------:R-:W-:-:S02]  /*8960*/  @!P0 SEL R18, R19, RZ, !P1 ;  /* 0x000000ff13128207 */ /* 0x000fc40004800000 */
[----:B------:R-:W-:-:S05]  /*8970*/  @!P0 IADD3 R4, P4, R3, R4, RZ ;  /* 0x0000000403048210 */ /* 0x000fca0007f9e0ff */
[----:B------:R-:W-:-:S03]  /*8980*/  @!P0 IMAD.X R5, R18, 0x1, R5, P4 ;  /* 0x0000000112058824 */ /* 0x000fc600020e0605 */
.L_x_1579:
[----:B------:R-:W-:Y:S05]  /*8990*/  BSYNC B1 ;  /* 0x0000000000017941 */ /* 0x000fea0003800000 */
.L_x_1578:
[----:B------:R-:W-:-:S04]  /*89a0*/  IADD3 R21, P0, P1, R21, R23, R10 ;  /* 0x0000001715157210 */ /* 0x000fc8000791e00a */
[----:B------:R-:W-:Y:S02]  /*89b0*/  IADD3 R4, P2, R21, R4, RZ ;  /* 0x0000000415047210 */ /* 0x000fe40007f5e0ff */
[----:B------:R-:W-:-:S04]  /*89c0*/  IADD3.X R22, R22, R24, R11, P0, P1 ;  /* 0x0000001816167210 */ /* 0x000fc800007e240b */
[----:B------:R-:W-:Y:S01]  /*89d0*/  IADD3.X R5, R22, R5, RZ, P2, !PT ;  /* 0x0000000516057210 */ /* 0x000fe200017fe4ff */
[----:B------:R-:W-:Y:S05]  /*89e0*/  BRA `(.L_x_1540) ;  /* 0x000005a000007947 */ /* 0x000fea0003800000 */
.L_x_1555:
        /* <DEDUP_REMOVED lines=12> */
[----:B------:R-:W-:-:S11]  /*8ab0*/  MOV R3, c[0x0][0x16c] ;  /* 0x00005b0000037a02 */ /* 0x000fd60000000f00 */
        /* <DEDUP_REMOVED lines=8> */
.L_x_1582:
        /* <DEDUP_REMOVED lines=24> */
.L_x_1581:
[----:B------:R-:W-:Y:S05]  /*8cc0*/  BSYNC B1 ;  /* 0x0000000000017941 */ /* 0x000fea0003800000 */
.L_x_1580:
        /* <DEDUP_REMOVED lines=19> */
.L_x_1584:
[----:B------:R-:W-:Y:S05]  /*8e00*/  BSYNC B1 ;  /* 0x0000000000017941 */ /* 0x000fea0003800000 */
.L_x_1583:
        /* <DEDUP_REMOVED lines=19> */
.L_x_1586:
[----:B------:R-:W-:Y:S05]  /*8f40*/  BSYNC B1 ;  /* 0x0000000000017941 */ /* 0x000fea0003800000 */
.L_x_1585:
[----:B-----5:R-:W-:-:S04]  /*8f50*/  IADD3 R11, P0, P1, R18, R6, R4 ;  /* 0x00000006120b7210 */ /* 0x020fc8000791e004 */
[----:B------:R-:W-:Y:S02]  /*8f60*/  IADD3 R4, P2, R20, R11, RZ ;  /* 0x0000000b14047210 */ /* 0x000fe40007f5e0ff */
[----:B------:R-:W-:-:S05]  /*8f70*/  IADD3.X R6, R7, R5, R3, P0, P1 ;  /* 0x0000000507067210 */ /* 0x000fca00007e2403 */
[----:B------:R-:W-:Y:S02]  /*8f80*/  IMAD.X R5, R19, 0x1, R6, P2 ;  /* 0x0000000113057824 */ /* 0x000fe400010e0606 */
.L_x_1540:
[----:B------:R-:W-:Y:S05]  /*8f90*/  BSYNC B0 ;  /* 0x0000000000007941 */ /* 0x000fea0003800000 */
.L_x_1539:
        /* <DEDUP_REMOVED lines=8> */
[----:B-1---5:R-:W-:-:S05]  /*9020*/  MOV R11, UR4 ;  /* 0x00000004000b7c02 */ /* 0x022fca0008000f00 */
.L_x_1588:
[----:B------:R-:W-:Y:S01]  /*9030*/  IMAD.IADD R7, R0, 0x1, R11 ;  /* 0x0000000100077824 */ /* 0x000fe200078e020b */
[----:B------:R-:W-:Y:S04]  /*9040*/  BAR.SYNC.DEFER_BLOCKING 0x0 ;  /* 0x0000000000007b1d */ /* 0x000fe80000010000 */
[----:B------:R-:W-:-:S04]  /*9050*/  ISETP.GE.U32.AND P0, PT, R7, c[0x0][0x4], PT ;  /* 0x0000010007007a0c */ /* 0x000fc80003f06070 */
[----:B------:R-:W-:-:S13]  /*9060*/  ISETP.GE.U32.OR P0, PT, R0, R11, P0 ;  /* 0x0000000b0000720c */ /* 0x000fda0000706470 */
[----:B------:R-:W-:-:S06]  /*9070*/  @!P0 IMAD R6, R7, c[0x0][0x0], R2 ;  /* 0x0000000007068a24 */ /* 0x000fcc00078e0202 */
[----:B------:R-:W1:Y:S02]  /*9080*/  @!P0 LDS.64 R6, [R6.X8+0x10] ;  /* 0x0000100006068984 */ /* 0x000e640000008a00 */
[----:B-1----:R-:W-:-:S04]  /*9090*/  @!P0 IADD3 R4, P1, R6, R4, RZ ;  /* 0x0000000406048210 */ /* 0x002fc80007f3e0ff */
[----:B------:R-:W-:-:S05]  /*90a0*/  @!P0 IADD3.X R5, R7, R5, RZ, P1, !PT ;  /* 0x0000000507058210 */ /* 0x000fca0000ffe4ff */
[----:B------:R1:W-:Y:S01]  /*90b0*/  @!P0 STS.64 [R3.X8+0x10], R4 ;  /* 0x0000100403008388 */ /* 0x0003e20000008a00 */
[----:B------:R-:W-:Y:S02]  /*90c0*/  ISETP.GT.AND P0, PT, R11, 0x1, PT ;  /* 0x000000010b00780c */ /* 0x000fe40003f04270 */
[----:B------:R-:W-:-:S11]  /*90d0*/  SHF.R.S32.HI R11, RZ, 0x1, R11 ;  /* 0x00000001ff0b7819 */ /* 0x000fd6000001140b */
[----:B-1----:R-:W-:Y:S05]  /*90e0*/  @P0 BRA `(.L_x_1588) ;  /* 0xffffff4000000947 */ /* 0x002fea000383ffff */
.L_x_1587:
[----:B-1----:R-:W-:-:S13]  /*90f0*/  ISETP.NE.AND P0, PT, RZ, c[0x0][0x188], PT ;  /* 0x00006200ff007a0c */ /* 0x002fda0003f05270 */
[----:B------:R-:W-:Y:S05]  /*9100*/  @!P0 BRA `(.L_x_1589) ;  /* 0x0000025000008947 */ /* 0x000fea0003800000 */
[----:B------:R-:W-:Y:S01]  /*9110*/  IMAD.MOV.U32 R6, RZ, RZ, c[0x0][0x0] ;  /* 0x00000000ff067624 */ /* 0x000fe200078e00ff */
[----:B------:R-:W-:-:S04]  /*9120*/  MOV R3, c[0x0][0x0] ;  /* 0x0000000000037a02 */ /* 0x000fc80000000f00 */
[----:B------:R-:W-:-:S13]  /*9130*/  ISETP.GT.AND P0, PT, R6, 0x20, PT ;  /* 0x000000200600780c */ /* 0x000fda0003f04270 */
[----:B------:R-:W-:Y:S05]  /*9140*/  @!P0 BRA `(.L_x_1590) ;  /* 0x0000016000008947 */ /* 0x000fea0003800000 */
[----:B-----5:R-:W-:Y:S01]  /*9150*/  IMAD R11, R0, c[0x0][0x0], R2 ;  /* 0x00000000000b7a24 */ /* 0x020fe200078e0202 */
[----:B------:R-:W-:-:S04]  /*9160*/  LEA.HI R3, R6, c[0x0][0x0], RZ, 0x1 ;  /* 0x0000000006037a11 */ /* 0x000fc800078f08ff */
[----:B------:R1:W-:Y:S01]  /*9170*/  STS.64 [R11.X8+0x10], R4 ;  /* 0x000010040b007388 */ /* 0x0003e20000008a00 */
[----:B------:R-:W-:Y:S01]  /*9180*/  SHF.R.S32.HI R6, RZ, 0x1, R3 ;  /* 0x00000001ff067819 */ /* 0x000fe20000011403 */
[----:B------:R-:W-:-:S03]  /*9190*/  IMAD.MOV.U32 R3, RZ, RZ, 0x20 ;  /* 0x00000020ff037424 */ /* 0x000fc600078e00ff */
[----:B------:R-:W-:-:S13]  /*91a0*/  ISETP.GE.AND P0, PT, R6, 0x20, PT ;  /* 0x000000200600780c */ /* 0x000fda0003f06270 */
[----:B------:R-:W-:Y:S05]  /*91b0*/  @!P0 BRA `(.L_x_1590) ;  /* 0x000000f000008947 */ /* 0x000fea0003800000 */
[----:B-1----:R-:W-:Y:S02]  /*91c0*/  MOV R3, R6 ;  /* 0x0000000600037202 */ /* 0x002fe40000000f00 */
[----:B------:R-:W-:-:S03]  /*91d0*/  LEA R10, R11, 0x10, 0x3 ;  /* 0x000000100b0a7811 */ /* 0x000fc600078e18ff */
.L_x_1591:
[----:B------:R-:W-:Y:S01]  /*91e0*/  IMAD.IADD R6, R2, 0x1, R3 ;  /* 0x0000000102067824 */ /* 0x000fe200078e0203 */
[----:B------:R-:W-:Y:S04]  /*91f0*/  BAR.SYNC.DEFER_BLOCKING 0x0 ;  /* 0x0000000000007b1d */ /* 0x000fe80000010000 */
[----:B------:R-:W-:-:S04]  /*9200*/  ISETP.GE.U32.AND P0, PT, R6, c[0x0][0x0], PT ;  /* 0x0000000006007a0c */ /* 0x000fc80003f06070 */
[----:B------:R-:W-:-:S13]  /*9210*/  ISETP.GE.U32.OR P0, PT, R2, R3, P0 ;  /* 0x000000030200720c */ /* 0x000fda0000706470 */
[----:B------:R-:W-:Y:S02]  /*9220*/  @!P0 LEA R6, R3, R10, 0x3 ;  /* 0x0000000a03068211 */ /* 0x000fe400078e18ff */
[----:B------:R-:W-:-:S04]  /*9230*/  SHF.R.S32.HI R3, RZ, 0x1, R3 ;  /* 0x00000001ff037819 */ /* 0x000fc80000011403 */
[----:B------:R-:W1:Y:S02]  /*9240*/  @!P0 LDS.64 R6, [R6] ;  /* 0x0000000006068984 */ /* 0x000e640000000a00 */
[----:B-1----:R-:W-:-:S05]  /*9250*/  @!P0 IADD3 R4, P1, R6, R4, RZ ;  /* 0x0000000406048210 */ /* 0x002fca0007f3e0ff */
[----:B------:R-:W-:-:S05]  /*9260*/  @!P0 IMAD.X R5, R7, 0x1, R5, P1 ;  /* 0x0000000107058824 */ /* 0x000fca00008e0605 */
[----:B------:R1:W-:Y:S01]  /*9270*/  @!P0 STS.64 [R11.X8+0x10], R4 ;  /* 0x000010040b008388 */ /* 0x0003e20000008a00 */
[----:B------:R-:W-:-:S13]  /*9280*/  ISETP.GE.AND P0, PT, R3, 0x20, PT ;  /* 0x000000200300780c */ /* 0x000fda0003f06270 */
[----:B-1----:R-:W-:Y:S05]  /*9290*/  @P0 BRA `(.L_x_1591) ;  /* 0xffffff4000000947 */ /* 0x002fea000383ffff */
[----:B------:R-:W-:-:S09]  /*92a0*/  HFMA2.MMA R3, -RZ, RZ, 0, 1.9073486328125e-06 ;  /* 0x00000020ff037435 */ /* 0x000fd200000001ff */
.L_x_1590:
[----:B-1----:R-:W-:Y:S01]  /*92b0*/  BAR.SYNC.DEFER_BLOCKING 0x0 ;  /* 0x0000000000007b1d */ /* 0x002fe20000010000 */
[----:B------:R-:W-:-:S13]  /*92c0*/  ISETP.GE.AND P0, PT, R3, 0x2, PT ;  /* 0x000000020300780c */ /* 0x000fda0003f06270 */
[----:B------:R-:W-:Y:S05]  /*92d0*/  @!P0 BRA `(.L_x_1589) ;  /* 0x0000008000008947 */ /* 0x000fea0003800000 */
[----:B------:R-:W-:-:S05]  /*92e0*/  IMAD.MOV.U32 R6, RZ, RZ, 0x1 ;  /* 0x00000001ff067424 */ /* 0x000fca00078e00ff */
.L_x_1592:
[----:B------:R-:W1:Y:S04]  /*92f0*/  SHFL.DOWN PT, R7, R4, R6, 0x1f ;  /* 0x08001f0604077589 */ /* 0x000e6800000e0000 */
[----:B-----5:R2:W3:Y:S02]  /*9300*/  SHFL.DOWN PT, R10, R5, R6, 0x1f ;  /* 0x08001f06050a7589 */ /* 0x0204e400000e0000 */
[----:B--2---:R-:W-:-:S04]  /*9310*/  SHF.L.U32 R6, R6, 0x1, RZ ;  /* 0x0000000106067819 */ /* 0x004fc800000006ff */
[----:B------:R-:W-:Y:S02]  /*9320*/  ISETP.GE.AND P0, PT, R6, R3, PT ;  /* 0x000000030600720c */ /* 0x000fe40003f06270 */
[----:B-1----:R-:W-:-:S05]  /*9330*/  IADD3 R4, P1, R7, R4, RZ ;  /* 0x0000000407047210 */ /* 0x002fca0007f3e0ff */
[----:B---3--:R-:W-:-:S06]  /*9340*/  IMAD.X R5, R10, 0x1, R5, P1 ;  /* 0x000000010a057824 */ /* 0x008fcc00008e0605 */
[----:B------:R-:W-:Y:S05]  /*9350*/  @!P0 BRA `(.L_x_1592) ;  /* 0xffffff9000008947 */ /* 0x000fea000383ffff */
.L_x_1589:
[----:B------:R-:W-:Y:S02]  /*9360*/  ISETP.NE.AND P1, PT, RZ, c[0x0][0x344], PT ;  /* 0x0000d100ff007a0c */ /* 0x000fe40003f25270 */
[----:B-----5:R-:W-:-:S11]  /*9370*/  MOV R18, RZ ;  /* 0x000000ff00127202 */ /* 0x020fd60000000f00 */
[----:B------:R-:W-:Y:S05]  /*9380*/  @!P1 BRA `(.L_x_1593) ;  /* 0x00000c7000009947 */ /* 0x000fea0003800000 */
[----:B------:R-:W-:Y:S01]  /*9390*/  HFMA2.MMA R10, -RZ, RZ, 0, 5.9604644775390625e-08 ;  /* 0x00000001ff0a7435 */ /* 0x000fe200000001ff */
[----:B------:R-:W-:-:S04]  /*93a0*/  IMAD.MOV.U32 R8, RZ, RZ, RZ ;  /* 0x000000ffff087224 */ /* 0x000fc800078e00ff */
[----:B------:R-:W-:-:S05]  /*93b0*/  IMAD.HI.U32 R6, R9, c[0x0][0x34c], R8 ;  /* 0x0000d30009067a27 */ /* 0x000fca00078e0008 */
        /* <DEDUP_REMOVED lines=196> */
.L_x_1593:
        /* <DEDUP_REMOVED lines=13> */
[----:B------:R-:W-:-:S03]  /*a0d0*/  HFMA2.MMA R18, -RZ, RZ, 0, 0 ;  /* 0x00000000ff127435 */ /* 0x000fc600000001ff */
[----:B------:R-:W-:-:S04]  /*a0e0*/  IMAD R8, R0, c[0x0][0x198], R9 ;  /* 0x0000660000087a24 */ /* 0x000fc800078e0209 */
[----:B-1----:R-:W-:Y:S01]  /*a0f0*/  IMAD R9, R3, c[0x0][0x180], R8 ;  /* 0x0000600003097a24 */ /* 0x002fe200078e0208 */
        /* <DEDUP_REMOVED lines=199> */
.L_x_1595:
        /* <DEDUP_REMOVED lines=11> */
.L_x_1597:
[----:B------:R-:W-:Y:S05]  /*ae20*/  BSYNC B0 ;  /* 0x0000000000007941 */ /* 0x000fea0003800000 */
.L_x_1596:
        /* <DEDUP_REMOVED lines=11> */
[----:B------:R1:W-:Y:S02]  /*aee0*/  STG.E.64 [R8.64], R4 ;  /* 0x0000000408007986 */ /* 0x0003e4000c101b24 */
.L_x_1599:
[----:B------:R-:W-:Y:S05]  /*aef0*/  BSYNC B0 ;  /* 0x0000000000007941 */ /* 0x000fea0003800000 */
.L_x_1598:
        /* <DEDUP_REMOVED lines=12> */
[----:B------:R-:W-:Y:S01]  /*afc0*/  VOTEU.ANY UR4, UPT, PT ;  /* 0x0000000000047886 */ /* 0x000fe200038e0100 */
[----:B------:R-:W-:Y:S01]  /*afd0*/  MOV R4, 0x4 ;  /* 0x0000000400047802 */ /* 0x000fe20000000f00 */
[----:B------:R-:W1:Y:S08]  /*afe0*/  FLO.U32 R10, UR4 ;  /* 0x00000004000a7d00 */ /* 0x000e7000080e0000 */
[----:B------:R-:W2:Y:S01]  /*aff0*/  POPC R9, UR4 ;  /* 0x0000000400097d09 */ /* 0x000ea20008000000 */
[----:B-1----:R-:W-:Y:S01]  /*b000*/  ISETP.EQ.U32.AND P0, PT, R10, R5, PT ;  /* 0x000000050a00720c */ /* 0x002fe20003f02070 */
[----:B------:R-:W-:-:S12]  /*b010*/  IMAD.WIDE.U32 R4, R3, R4, c[0x0][0x568] ;  /* 0x00015a0003047625 */ /* 0x000fd800078e0004 */
        /* <DEDUP_REMOVED lines=12> */
.L_x_1601:
[----:B------:R-:W-:Y:S05]  /*b0e0*/  BSYNC B0 ;  /* 0x0000000000007941 */ /* 0x000fea0003800000 */
.L_x_1600:
[----:B------:R-:W-:Y:S06]  /*b0f0*/  BAR.SYNC.DEFER_BLOCKING 0x0 ;  /* 0x0000000000007b1d */ /* 0x000fec0000010000 */
[----:B-1----:R-:W1:Y:S02]  /*b100*/  LDS.U8 R4, [RZ] ;  /* 0x00000000ff047984 */ /* 0x002e640000000000 */
[----:B-1----:R-:W-:Y:S02]  /*b110*/  ISETP.NE.AND P0, PT, R4, RZ, PT ;  /* 0x000000ff0400720c */ /* 0x002fe40003f05270 */
[----:B------:R-:W-:-:S05]  /*b120*/  IADD3 R4, P2, R18, c[0x0][0x548], RZ ;  /* 0x0001520012047a10 */ /* 0x000fca0007f5e0ff */
[----:B------:R-:W-:-:S06]  /*b130*/  IMAD.X R5, RZ, RZ, c[0x0][0x54c], P2 ;  /* 0x00015300ff057624 */ /* 0x000fcc00010e06ff */
[----:B------:R-:W-:Y:S05]  /*b140*/  @!P0 EXIT ;  /* 0x000000000000894d */ /* 0x000fea0003800000 */
[----:B------:R-:W-:Y:S02]  /*b150*/  ISETP.NE.AND P0, PT, RZ, c[0x0][0x188], PT ;  /* 0x00006200ff007a0c */ /* 0x000fe40003f05270 */
        /* <DEDUP_REMOVED lines=15> */
.L_x_1606:
[----:B------:R-:W-:Y:S02]  /*b250*/  IMAD.MOV.U32 R11, RZ, RZ, 0x8 ;  /* 0x00000008ff0b7424 */ /* 0x000fe400078e00ff */
[----:B------:R-:W-:-:S04]  /*b260*/  IMAD R10, R3, c[0x0][0x10], R12 ;  /* 0x00000400030a7a24 */ /* 0x000fc800078e020c */
[----:B------:R-:W-:-:S06]  /*b270*/  IMAD.WIDE.U32 R10, R10, R11, c[0x0][0x560] ;  /* 0x000158000a0a7625 */ /* 0x000fcc00078e000b */
[----:B------:R-:W2:Y:S01]  /*b280*/  LDG.E.64 R10, [R10.64] ;  /* 0x000000240a0a7981 */ /* 0x000ea2000c1e1b00 */
[----:B------:R-:W-:-:S05]  /*b290*/  MOV R13, c[0x0][0x0] ;  /* 0x00000000000d7a02 */ /* 0x000fca0000000f00 */
[----:B------:R-:W-:-:S05]  /*b2a0*/  IMAD R12, R13, c[0x0][0x4], R12 ;  /* 0x000001000d0c7a24 */ /* 0x000fca00078e020c */
[----:B------:R-:W-:Y:S02]  /*b2b0*/  ISETP.GE.U32.AND P0, PT, R12, c[0x0][0x184], PT ;  /* 0x000061000c007a0c */ /* 0x000fe40003f06070 */
[----:B--2---:R-:W-:-:S04]  /*b2c0*/  IADD3 R8, P2, R10, R8, RZ ;  /* 0x000000080a087210 */ /* 0x004fc80007f5e0ff */
[----:B------:R-:W-:-:S07]  /*b2d0*/  IADD3.X R9, R11, R9, RZ, P2, !PT ;  /* 0x000000090b097210 */ /* 0x000fce00017fe4ff */
[----:B------:R-:W-:Y:S05]  /*b2e0*/  @!P0 BRA `(.L_x_1606) ;  /* 0xffffff6000008947 */ /* 0x000fea000383ffff */
.L_x_1605:
[----:B------:R-:W-:Y:S05]  /*b2f0*/  BSYNC B1 ;  /* 0x0000000000017941 */ /* 0x000fea0003800000 */
.L_x_1604:
[----:B------:R-:W-:Y:S05]  /*b300*/  BRA `(.L_x_1607) ;  /* 0x000000d000007947 */ /* 0x000fea0003800000 */
.L_x_1603:
[----:B------:R-:W-:-:S13]  /*b310*/  ISETP.GE.U32.AND P0, PT, R0, c[0x0][0x184], PT ;  /* 0x0000610000007a0c */ /* 0x000fda0003f06070 */
[----:B------:R-:W-:Y:S05]  /*b320*/  @P0 BRA `(.L_x_1607) ;  /* 0x000000b000000947 */ /* 0x000fea0003800000 */
[----:B------:R-:W-:-:S03]  /*b330*/  IMAD.MOV.U32 R12, RZ, RZ, R0 ;  /* 0x000000ffff0c7224 */ /* 0x000fc600078e0000 */
.L_x_1608:
[----:B------:R-:W-:Y:S01]  /*b340*/  HFMA2.MMA R10, -RZ, RZ, 0, 4.76837158203125e-07 ;  /* 0x00000008ff0a7435 */ /* 0x000fe200000001ff */
[----:B------:R-:W-:-:S04]  /*b350*/  IMAD R11, R3, c[0x0][0x10], R12 ;  /* 0x00000400030b7a24 */ /* 0x000fc800078e020c */
[----:B------:R-:W-:-:S05]  /*b360*/  IMAD R11, R11, c[0x0][0x0], R2 ;  /* 0x000000000b0b7a24 */ /* 0x000fca00078e0202 */
[----:B------:R-:W-:-:S06]  /*b370*/  IMAD.WIDE.U32 R10, R11, R10, c[0x0][0x560] ;  /* 0x000158000b0a7625 */ /* 0x000fcc00078e000a */
[----:B------:R-:W2:Y:S01]  /*b380*/  LDG.E.64 R10, [R10.64] ;  /* 0x000000240a0a7981 */ /* 0x000ea2000c1e1b00 */
[----:B------:R-:W-:-:S04]  /*b390*/  IADD3 R12, R12, c[0x0][0x4], RZ ;  /* 0x000001000c0c7a10 */ /* 0x000fc80007ffe0ff */
[----:B------:R-:W-:Y:S02]  /*b3a0*/  ISETP.GE.U32.AND P0, PT, R12, c[0x0][0x184], PT ;  /* 0x000061000c007a0c */ /* 0x000fe40003f06070 */
[----:B--2---:R-:W-:-:S04]  /*b3b0*/  IADD3 R8, P2, R10, R8, RZ ;  /* 0x000000080a087210 */ /* 0x004fc80007f5e0ff */
[----:B------:R-:W-:-:S07]  /*b3c0*/  IADD3.X R9, R11, R9, RZ, P2, !PT ;  /* 0x000000090b097210 */ /* 0x000fce00017fe4ff */
[----:B------:R-:W-:Y:S05]  /*b3d0*/  @!P0 BRA `(.L_x_1608) ;  /* 0xffffff6000008947 */ /* 0x000fea000383ffff */
.L_x_1607:
[----:B------:R-:W-:Y:S05]  /*b3e0*/  BSYNC B0 ;  /* 0x0000000000007941 */ /* 0x000fea0003800000 */
.L_x_1602:
[----:B------:R-:W-:Y:S01]  /*b3f0*/  IMAD R3, R0, c[0x0][0x0], R2 ;  /* 0x0000000000037a24 */ /* 0x000fe200078e0202 */
[----:B------:R-:W-:Y:S01]  /*b400*/  ULDC UR4, c[0x0][0x4] ;  /* 0x0000010000047ab9 */ /* 0x000fe20000000800 */
[----:B------:R-:W-:Y:S01]  /*b410*/  ISETP.NE.AND P3, PT, RZ, c[0x0][0x188], PT ;  /* 0x00006200ff007a0c */ /* 0x000fe20003f65270 */
[----:B------:R-:W-:Y:S02]  /*b420*/  USHF.R.U32.HI UR4, URZ, 0x1, UR4 ;  /* 0x000000013f047899 */ /* 0x000fe40008011604 */
[----:B------:R1:W-:Y:S04]  /*b430*/  STS.64 [R3.X8+0x10], R8 ;  /* 0x0000100803007388 */ /* 0x0003e80000008a00 */
[----:B------:R-:W-:-:S13]  /*b440*/  ISETP.NE.AND P0, PT, RZ, UR4, PT ;  /* 0x00000004ff007c0c */ /* 0x000fda000bf05270 */
[----:B------:R-:W-:Y:S05]  /*b450*/  @!P0 BRA `(.L_x_1609) ;  /* 0x000000d000008947 */ /* 0x000fea0003800000 */
[----:B-1----:R-:W-:-:S05]  /*b460*/  IMAD.U32 R13, RZ, RZ, UR4 ;  /* 0x00000004ff0d7e24 */ /* 0x002fca000f8e00ff */
.L_x_1610:
[----:B------:R-:W-:Y:S01]  /*b470*/  IADD3 R11, R0, R13, RZ ;  /* 0x0000000d000b7210 */ /* 0x000fe20007ffe0ff */
[----:B------:R-:W-:Y:S03]  /*b480*/  BAR.SYNC.DEFER_BLOCKING 0x0 ;  /* 0x0000000000007b1d */ /* 0x000fe60000010000 */
        /* <DEDUP_REMOVED lines=10> */
.L_x_1609:
[----:B-1----:R-:W-:Y:S01]  /*b530*/  LEA R12, R3, 0x10, 0x3 ;  /* 0x00000010030c7811 */ /* 0x002fe200078e18ff */
        /* <DEDUP_REMOVED lines=10> */
[----:B-1----:R-:W-:Y:S05]  /*b5e0*/  @!P0 BRA `(.L_x_1612) ;  /* 0x000000d000008947 */ /* 0x002fea0003800000 */
.L_x_1613:
[----:B------:R-:W-:Y:S01]  /*b5f0*/  IMAD.IADD R0, R2, 0x1, R13 ;  /* 0x0000000102007824 */ /* 0x000fe200078e020d */
[----:B------:R-:W-:Y:S04]  /*b600*/  BAR.SYNC.DEFER_BLOCKING 0x0 ;  /* 0x0000000000007b1d */ /* 0x000fe80000010000 */
[----:B------:R-:W-:-:S04]  /*b610*/  ISETP.GE.U32.AND P0, PT, R0, c[0x0][0x0], PT ;  /* 0x0000000000007a0c */ /* 0x000fc80003f06070 */
[----:B------:R-:W-:-:S13]  /*b620*/  ISETP.GE.U32.OR P0, PT, R2, R13, P0 ;  /* 0x0000000d0200720c */ /* 0x000fda0000706470 */
[----:B------:R-:W-:Y:S02]  /*b630*/  @!P0 LEA R10, R13, R12, 0x3 ;  /* 0x0000000c0d0a8211 */ /* 0x000fe400078e18ff */
[----:B------:R-:W-:-:S04]  /*b640*/  SHF.R.S32.HI R13, RZ, 0x1, R13 ;  /* 0x00000001ff0d7819 */ /* 0x000fc8000001140d */
[----:B------:R-:W1:Y:S02]  /*b650*/  @!P0 LDS.64 R10, [R10] ;  /* 0x000000000a0a8984 */ /* 0x000e640000000a00 */
[----:B-1----:R-:W-:-:S04]  /*b660*/  @!P0 IADD3 R8, P2, R10, R8, RZ ;  /* 0x000000080a088210 */ /* 0x002fc80007f5e0ff */
[----:B------:R-:W-:-:S05]  /*b670*/  @!P0 IADD3.X R9, R11, R9, RZ, P2, !PT ;  /* 0x000000090b098210 */ /* 0x000fca00017fe4ff */
[----:B------:R1:W-:Y:S01]  /*b680*/  @!P0 STS.64 [R3.X8+0x10], R8 ;  /* 0x0000100803008388 */ /* 0x0003e20000008a00 */
[----:B------:R-:W-:-:S13]  /*b690*/  ISETP.GE.AND P0, PT, R13, 0x20, PT ;  /* 0x000000200d00780c */ /* 0x000fda0003f06270 */
[----:B-1----:R-:W-:Y:S05]  /*b6a0*/  @P0 BRA `(.L_x_1613) ;  /* 0xffffff4000000947 */ /* 0x002fea000383ffff */
[----:B------:R-:W-:-:S04]  /*b6b0*/  IMAD.MOV.U32 R0, RZ, RZ, 0x20 ;  /* 0x00000020ff007424 */ /* 0x000fc800078e00ff */
.L_x_1612:
[----:B------:R-:W-:Y:S01]  /*b6c0*/  BAR.SYNC.DEFER_BLOCKING 0x0 ;  /* 0x0000000000007b1d */ /* 0x000fe20000010000 */
[----:B------:R-:W-:-:S13]  /*b6d0*/  ISETP.GE.AND P0, PT, R0, 0x2, PT ;  /* 0x000000020000780c */ /* 0x000fda0003f06270 */
[----:B------:R-:W-:Y:S05]  /*b6e0*/  @!P0 BRA `(.L_x_1611) ;  /* 0x0000008000008947 */ /* 0x000fea0003800000 */
[----:B------:R-:W-:-:S05]  /*b6f0*/  MOV R3, 0x1 ;  /* 0x0000000100037802 */ /* 0x000fca0000000f00 */
.L_x_1614:
[----:B------:R-:W1:Y:S04]  /*b700*/  SHFL.DOWN PT, R11, R8, R3, 0x1f ;  /* 0x08001f03080b7589 */ /* 0x000e6800000e0000 */
[----:B------:R2:W3:Y:S02]  /*b710*/  SHFL.DOWN PT, R2, R9, R3, 0x1f ;  /* 0x08001f0309027589 */ /* 0x0004e400000e0000 */
[----:B--2---:R-:W-:-:S04]  /*b720*/  SHF.L.U32 R3, R3, 0x1, RZ ;  /* 0x0000000103037819 */ /* 0x004fc800000006ff */
[----:B------:R-:W-:Y:S02]  /*b730*/  ISETP.GE.AND P0, PT, R3, R0, PT ;  /* 0x000000000300720c */ /* 0x000fe40003f06270 */
[----:B-1----:R-:W-:-:S05]  /*b740*/  IADD3 R8, P2, R11, R8, RZ ;  /* 0x000000080b087210 */ /* 0x002fca0007f5e0ff */
[----:B---3--:R-:W-:-:S06]  /*b750*/  IMAD.X R9, R2, 0x1, R9, P2 ;  /* 0x0000000102097824 */ /* 0x008fcc00010e0609 */
[----:B------:R-:W-:Y:S05]  /*b760*/  @!P0 BRA `(.L_x_1614) ;  /* 0xffffff9000008947 */ /* 0x000fea000383ffff */
.L_x_1611:
        /* <DEDUP_REMOVED lines=10> */
[----:B--2---:R-:W-:-:S04]  /*b810*/  IADD3 R8, P0, R2, R8, RZ ;  /* 0x0000000802087210 */ /* 0x004fc80007f1e0ff */
[----:B------:R-:W-:-:S04]  /*b820*/  IADD3.X R9, R3, R9, RZ, P0, !PT ;  /* 0x0000000903097210 */ /* 0x000fc800007fe4ff */
.L_x_1616:
[----:B------:R-:W-:Y:S05]  /*b830*/  @!P1 BRA `(.L_x_1617) ;  /* 0x000001f000009947 */ /* 0x000fea0003800000 */
[----:B------:R-:W-:Y:S01]  /*b840*/  HFMA2.MMA R0, -RZ, RZ, 0, 5.9604644775390625e-08 ;  /* 0x00000001ff007435 */ /* 0x000fe200000001ff */
[----:B------:R-:W-:Y:S02]  /*b850*/  IMAD R9, R9, c[0x0][0x160], RZ ;  /* 0x0000580009097a24 */ /* 0x000fe400078e02ff */
[----:B------:R-:W-:-:S04]  /*b860*/  IMAD.WIDE.U32 R16, R8, c[0x0][0x160], RZ ;  /* 0x0000580008107a25 */ /* 0x000fc800078e00ff */
[----:B------:R-:W-:-:S03]  /*b870*/  IMAD R9, R8, c[0x0][0x164], R9 ;  /* 0x0000590008097a24 */ /* 0x000fc600078e0209 */
[----:B------:R-:W-:Y:S01]  /*b880*/  ISETP.NE.AND P0, PT, R0, c[0x0][0x57c], PT ;  /* 0x00015f0000007a0c */ /* 0x000fe20003f05270 */
[----:B------:R-:W-:-:S12]  /*b890*/  IMAD.IADD R19, R17, 0x1, R9 ;  /* 0x0000000111137824 */ /* 0x000fd800078e0209 */
[----:B------:R-:W-:Y:S05]  /*b8a0*/  @!P0 BRA `(.L_x_1618) ;  /* 0x0000013000008947 */ /* 0x000fea0003800000 */
[----:B------:R-:W-:Y:S01]  /*b8b0*/  MOV R2, 0x0 ;  /* 0x0000000000027802 */ /* 0x000fe20000000f00 */
[----:B------:R-:W-:Y:S01]  /*b8c0*/  IMAD.MOV.U32 R6, RZ, RZ, c[0x4][0x578] ;  /* 0x01015e00ff067624 */ /* 0x000fe200078e00ff */
[----:B------:R-:W-:Y:S01]  /*b8d0*/  MOV R4, c[0x4][0x590] ;  /* 0x0101640000047a02 */ /* 0x000fe20000000f00 */
[----:B------:R-:W-:Y:S01]  /*b8e0*/  IMAD.MOV.U32 R10, RZ, RZ, c[0x4][0x350] ;  /* 0x0100d400ff0a7624 */ /* 0x000fe200078e00ff */
[----:B------:R-:W-:Y:S01]  /*b8f0*/  MOV R5, c[0x4][0x594] ;  /* 0x0101650000057a02 */ /* 0x000fe20000000f00 */
[----:B------:R-:W-:Y:S01]  /*b900*/  IMAD.MOV.U32 R13, RZ, RZ, RZ ;  /* 0x000000ffff0d7224 */ /* 0x000fe200078e00ff */
[----:B------:R-:W1:Y:S01]  /*b910*/  LDC.64 R2, c[0x4][R2] ;  /* 0x0100000002027b82 */ /* 0x000e620000000a00 */
[----:B------:R-:W-:Y:S02]  /*b920*/  MOV R7, c[0x4][0x57c] ;  /* 0x01015f0000077a02 */ /* 0x000fe40000000f00 */
[----:B------:R-:W-:Y:S02]  /*b930*/  MOV R8, 0x2ef ;  /* 0x000002ef00087802 */ /* 0x000fe40000000f00 */
        /* <DEDUP_REMOVED lines=10> */
.L_x_1618:
[----:B------:R-:W-:Y:S02]  /*b9e0*/  IADD3 R2, P0, R18, c[0x0][0x548], RZ ;  /* 0x0001520012027a10 */ /* 0x000fe40007f1e0ff */
[----:B------:R-:W-:Y:S02]  /*b9f0*/  MOV R18, R16 ;  /* 0x0000001000127202 */ /* 0x000fe40000000f00 */
[----:B------:R-:W-:-:S05]  /*ba00*/  IADD3.X R3, RZ, c[0x0][0x54c], RZ, P0, !PT ;  /* 0x00015300ff037a10 */ /* 0x000fca00007fe4ff */
[----:B------:R-:W-:Y:S01]  /*ba10*/  STG.E.64 [R2.64], R18 ;  /* 0x0000001202007986 */ /* 0x000fe2000c101b24 */
[----:B------:R-:W-:Y:S05]  /*ba20*/  EXIT ;  /* 0x000000000000794d */ /* 0x000fea0003800000 */
.L_x_1617:
[----:B------:R-:W-:Y:S01]  /*ba30*/  STG.E.64 [R6.64], R8 ;  /* 0x0000000806007986 */ /* 0x000fe2000c101b24 */
[----:B------:R-:W-:Y:S05]  /*ba40*/  EXIT ;  /* 0x000000000000794d */ /* 0x000fea0003800000 */
.L_x_1615:
[----:B------:R-:W-:Y:S01]  /*ba50*/  ISETP.NE.AND P0, PT, RZ, UR38, PT ;  /* 0x00000026ff007c0c */ /* 0x000fe2000bf05270 */
[----:B------:R-:W-:Y:S02]  /*ba60*/  ULDC.U8 UR4, c[0x0][0x579] ;  /* 0x00015e4000047ab9 */ /* 0x000fe40000000000 */
[----:B------:R-:W-:-:S10]  /*ba70*/  ISETP.NE.AND P1, PT, RZ, UR4, PT ;  /* 0x00000004ff007c0c */ /* 0x000fd4000bf25270 */
[----:B------:R-:W-:Y:S05]  /*ba80*/  @!P0 BRA `(.L_x_1619) ;  /* 0x0000003000008947 */ /* 0x000fea0003800000 */
[----:B------:R-:W2:Y:S02]  /*ba90*/  LDG.E.64 R2, [R4.64] ;  /* 0x0000002404027981 */ /* 0x000ea4000c1e1b00 */
[----:B--2---:R-:W-:-:S05]  /*baa0*/  IADD3 R8, P0, R2, R8, RZ ;  /* 0x0000000802087210 */ /* 0x004fca0007f1e0ff */
[----:B------:R-:W-:-:S03]  /*bab0*/  IMAD.X R9, R3, 0x1, R9, P0 ;  /* 0x0000000103097824 */ /* 0x000fc600000e0609 */
.L_x_1619:
[----:B------:R-:W-:Y:S05]  /*bac0*/  @!P1 BRA `(.L_x_1620) ;  /* 0x000001f000009947 */ /* 0x000fea0003800000 */
[----:B------:R-:W-:Y:S01]  /*bad0*/  HFMA2.MMA R0, -RZ, RZ, 0, 5.9604644775390625e-08 ;  /* 0x00000001ff007435 */ /* 0x000fe200000001ff */
[----:B------:R-:W-:Y:S02]  /*bae0*/  IMAD R9, R9, c[0x0][0x160], RZ ;  /* 0x0000580009097a24 */ /* 0x000fe400078e02ff */
[----:B------:R-:W-:-:S04]  /*baf0*/  IMAD.WIDE.U32 R16, R8, c[0x0][0x160], RZ ;  /* 0x0000580008107a25 */ /* 0x000fc800078e00ff */
[----:B------:R-:W-:-:S03]  /*bb00*/  IMAD R9, R8, c[0x0][0x164], R9 ;  /* 0x0000590008097a24 */ /* 0x000fc600078e0209 */
[----:B------:R-:W-:Y:S02]  /*bb10*/  ISETP.NE.AND P0, PT, R0, c[0x0][0x57c], PT ;  /* 0x00015f0000007a0c */ /* 0x000fe40003f05270 */
[----:B------:R-:W-:-:S11]  /*bb20*/  IADD3 R19, R17, R9, RZ ;  /* 0x0000000911137210 */ /* 0x000fd60007ffe0ff */
        /* <DEDUP_REMOVED lines=20> */
.L_x_1621:
[----:B------:R-:W-:Y:S02]  /*bc70*/  IADD3 R2, P0, R18, c[0x0][0x548], RZ ;  /* 0x0001520012027a10 */ /* 0x000fe40007f1e0ff */
[----:B------:R-:W-:-:S03]  /*bc80*/  MOV R18, R16 ;  /* 0x0000001000127202 */ /* 0x000fc60000000f00 */
[----:B------:R-:W-:-:S05]  /*bc90*/  IMAD.X R3, RZ, RZ, c[0x0][0x54c], P0 ;  /* 0x00015300ff037624 */ /* 0x000fca00000e06ff */
[----:B------:R-:W-:Y:S01]  /*bca0*/  STG.E.64 [R2.64], R18 ;  /* 0x0000001202007986 */ /* 0x000fe2000c101b24 */
[----:B------:R-:W-:Y:S05]  /*bcb0*/  EXIT ;  /* 0x000000000000794d */ /* 0x000fea0003800000 */
.L_x_1620:
[----:B------:R-:W-:Y:S01]  /*bcc0*/  STG.E.64 [R4.64], R8 ;  /* 0x0000000804007986 */ /* 0x000fe2000c101b24 */
[----:B------:R-:W-:Y:S05]  /*bcd0*/  EXIT ;  /* 0x000000000000794d */ /* 0x000fea0003800000 */
.L_x_1594:
        /* <DEDUP_REMOVED lines=19> */
.L_x_1623:
[----:B------:R-:W-:Y:S05]  /*be10*/  @!P1 BRA `(.L_x_1624) ;  /* 0x000001f000009947 */ /* 0x000fea0003800000 */
[----:B------:R-:W-:Y:S02]  /*be20*/  IMAD.MOV.U32 R0, RZ, RZ, 0x1 ;  /* 0x00000001ff007424 */ /* 0x000fe400078e00ff */
[----:B------:R-:W-:Y:S02]  /*be30*/  IMAD R5, R5, c[0x0][0x160], RZ ;  /* 0x0000580005057a24 */ /* 0x000fe400078e02ff */
[----:B------:R-:W-:Y:S01]  /*be40*/  IMAD.WIDE.U32 R16, R4, c[0x0][0x160], RZ ;  /* 0x0000580004107a25 */ /* 0x000fe200078e00ff */
[----:B------:R-:W-:-:S03]  /*be50*/  ISETP.NE.AND P0, PT, R0, c[0x0][0x57c], PT ;  /* 0x00015f0000007a0c */ /* 0x000fc60003f05270 */
[----:B------:R-:W-:-:S05]  /*be60*/  IMAD R5, R4, c[0x0][0x164], R5 ;  /* 0x0000590004057a24 */ /* 0x000fca00078e0205 */
[----:B------:R-:W-:-:S05]  /*be70*/  IADD3 R19, R17, R5, RZ ;  /* 0x0000000511137210 */ /* 0x000fca0007ffe0ff */
        /* <DEDUP_REMOVED lines=20> */
.L_x_1625:
[----:B------:R-:W-:Y:S01]  /*bfc0*/  IADD3 R2, P0, R18, c[0x0][0x548], RZ ;  /* 0x0001520012027a10 */ /* 0x000fe20007f1e0ff */
[----:B------:R-:W-:-:S03]  /*bfd0*/  IMAD.MOV.U32 R18, RZ, RZ, R16 ;  /* 0x000000ffff127224 */ /* 0x000fc600078e0010 */
[----:B------:R-:W-:-:S05]  /*bfe0*/  IADD3.X R3, RZ, c[0x0][0x54c], RZ, P0, !PT ;  /* 0x00015300ff037a10 */ /* 0x000fca00007fe4ff */
[----:B------:R-:W-:Y:S01]  /*bff0*/  STG.E.64 [R2.64], R18 ;  /* 0x0000001202007986 */ /* 0x000fe2000c101b24 */
[----:B------:R-:W-:Y:S05]  /*c000*/  EXIT ;  /* 0x000000000000794d */ /* 0x000fea0003800000 */
.L_x_1624:
[----:B------:R-:W-:Y:S01]  /*c010*/  STG.E.64 [R6.64], R4 ;  /* 0x0000000406007986 */ /* 0x000fe2000c101b24 */
[----:B------:R-:W-:Y:S05]  /*c020*/  EXIT ;  /* 0x000000000000794d */ /* 0x000fea0003800000 */
.L_x_1622:
[----:B------:R-:W-:Y:S01]  /*c030*/  ISETP.NE.AND P0, PT, RZ, UR38, PT ;  /* 0x00000026ff007c0c */ /* 0x000fe2000bf05270 */
[----:B------:R-:W-:Y:S02]  /*c040*/  ULDC.U8 UR4, c[0x0][0x579] ;  /* 0x00015e4000047ab9 */ /* 0x000fe40000000000 */
[----:B------:R-:W-:-:S10]  /*c050*/  ISETP.NE.AND P1, PT, RZ, UR4, PT ;  /* 0x00000004ff007c0c */ /* 0x000fd4000bf25270 */
[----:B------:R-:W-:Y:S05]  /*c060*/  @!P0 BRA `(.L_x_1626) ;  /* 0x0000003000008947 */ /* 0x000fea0003800000 */
[----:B------:R-:W2:Y:S02]  /*c070*/  LDG.E.64 R2, [R10.64] ;  /* 0x000000240a027981 */ /* 0x000ea4000c1e1b00 */
[----:B--2---:R-:W-:-:S04]  /*c080*/  IADD3 R4, P0, R2, R4, RZ ;  /* 0x0000000402047210 */ /* 0x004fc80007f1e0ff */
[----:B------:R-:W-:-:S04]  /*c090*/  IADD3.X R5, R3, R5, RZ, P0, !PT ;  /* 0x0000000503057210 */ /* 0x000fc800007fe4ff */
.L_x_1626:
        /* <DEDUP_REMOVED lines=27> */
.L_x_1628:
[----:B------:R-:W-:Y:S02]  /*c250*/  IADD3 R2, P0, R18, c[0x0][0x548], RZ ;  /* 0x0001520012027a10 */ /* 0x000fe40007f1e0ff */
[----:B------:R-:W-:Y:S02]  /*c260*/  MOV R18, R16 ;  /* 0x0000001000127202 */ /* 0x000fe40000000f00 */
[----:B------:R-:W-:-:S05]  /*c270*/  IADD3.X R3, RZ, c[0x0][0x54c], RZ, P0, !PT ;  /* 0x00015300ff037a10 */ /* 0x000fca00007fe4ff */
[----:B------:R-:W-:Y:S01]  /*c280*/  STG.E.64 [R2.64], R18 ;  /* 0x0000001202007986 */ /* 0x000fe2000c101b24 */
[----:B------:R-:W-:Y:S05]  /*c290*/  EXIT ;  /* 0x000000000000794d */ /* 0x000fea0003800000 */
.L_x_1627:
[----:B------:R-:W-:Y:S01]  /*c2a0*/  STG.E.64 [R10.64], R4 ;  /* 0x000000040a007986 */ /* 0x000fe2000c101b24 */
[----:B------:R-:W-:Y:S05]  /*c2b0*/  EXIT ;  /* 0x000000000000794d */ /* 0x000fea0003800000 */
.L_x_1629:
        /* <DEDUP_REMOVED lines=12> */
.L_x_8181:


//--------------------- .text._ZN2at6native13reduce_kernelILi256ELi2ENS0_8ReduceOpIlNS0_7MeanOpsIllllEEjlLi4ELi4EEEEEvT1_ --------------------------
	.section	.text._ZN2at6native13reduce_kernelILi256ELi2ENS0_8ReduceOpIlNS0_7MeanOpsIllllEEjlLi4ELi4EEEEEvT1_,"ax",@progbits
	.sectioninfo	@"SHI_REGISTERS=48"
	.align	128
        .global         _ZN2at6native13reduce_kernelILi256ELi2ENS0_8ReduceOpIlNS0_7MeanOpsIllllEEjlLi4ELi4EEEEEvT1_
        .type           _ZN2at6native13reduce_kernelILi256ELi2ENS0_8ReduceOpIlNS0_7MeanOpsIllllEEjlLi4ELi4EEEEEvT1_,@function
        .size           _ZN2at6native13reduce_kernelILi256ELi2ENS0_8ReduceOpIlNS0_7MeanOpsIllllEEjlLi4ELi4EEEEEvT1_,(.L_x_8182 - _ZN2at6native13reduce_kernelILi256ELi2ENS0_8ReduceOpIlNS0_7MeanOpsIllllEEjlLi4ELi4EEEEEvT1_)
        .other          _ZN2at6native13reduce_kernelILi256ELi2ENS0_8ReduceOpIlNS0_7MeanOpsIllllEEjlLi4ELi4EEEEEvT1_,@"STO_CUDA_ENTRY STV_DEFAULT"
_ZN2at6native13reduce_kernelILi256ELi2ENS0_8ReduceOpIlNS0_7MeanOpsIllllEEjlLi4ELi4EEEEEvT1_:
.text._ZN2at6native13reduce_kernelILi256ELi2ENS0_8ReduceOpIlNS0_7MeanOpsIllllEEjlLi4ELi4EEEEEvT1_:
        /* <DEDUP_REMOVED lines=209> */
.L_x_1630:
        /* <DEDUP_REMOVED lines=61> */
.L_x_1639:
[----:B------:R-:W-:Y:S05]  /*10e0*/  BSYNC B2 ;  /* 0x0000000000027941 */ /* 0x000fea0003800000 */
.L_x_1638:
        /* <DEDUP_REMOVED lines=8> */
[----:B--2---:R-:W-:-:S04]  /*1170*/  IADD3 R3, P0, R4, c[0x0][0x168], RZ ;  /* 0x00005a0004037a10 */ /* 0x004fc80007f1e0ff */
[----:B------:R-:W-:-:S04]  /*1180*/  IADD3.X R13, R5, c[0x0][0x16c], RZ, P0, !PT ;  /* 0x00005b00050d7a10 */ /* 0x000fc800007fe4ff */
.L_x_1637:
[----:B------:R-:W-:Y:S05]  /*1190*/  BSYNC B1 ;  /* 0x0000000000017941 */ /* 0x000fea0003800000 */
.L_x_1636:
[C---:B------:R-:W-:Y:S02]  /*11a0*/  IADD3 R5, P0, -R6.reuse, 0x4, RZ ;  /* 0x0000000406057810 */ /* 0x040fe40007f1e1ff */
[----:B------:R-:W-:Y:S02]  /*11b0*/  IADD3 R0, R6, c[0x0][0x174], RZ ;  /* 0x00005d0006007a10 */ /* 0x000fe40007ffe0ff */
[C---:B------:R-:W-:Y:S02]  /*11c0*/  LEA R28, P1, R5.reuse, R28, 0x3 ;  /* 0x0000001c051c7211 */ /* 0x040fe400078218ff */
[----:B------:R-:W-:Y:S02]  /*11d0*/  IADD3.X R4, RZ, -0x1, RZ, P0, !PT ;  /* 0xffffffffff047810 */ /* 0x000fe400007fe4ff */
[----:B------:R-:W-:Y:S02]  /*11e0*/  IADD3 R0, R0, -0x4, RZ ;  /* 0xfffffffc00007810 */ /* 0x000fe40007ffe0ff */
[----:B------:R-:W-:-:S02]  /*11f0*/  LEA.HI.X R29, R5, R29, R4, 0x3, P1 ;  /* 0x0000001d051d7211 */ /* 0x000fc400008f1c04 */
.L_x_1635:
[----:B------:R-:W-:Y:S05]  /*1200*/  BSYNC B0 ;  /* 0x0000000000007941 */ /* 0x000fea0003800000 */
.L_x_1634:
        /* <DEDUP_REMOVED lines=19> */
.L_x_1642:
        /* <DEDUP_REMOVED lines=15> */
.L_x_1641:
[----:B------:R-:W-:Y:S05]  /*1430*/  BSYNC B0 ;  /* 0x0000000000007941 */ /* 0x000fea0003800000 */
.L_x_1640:
        /* <DEDUP_REMOVED lines=8> */
.L_x_1644:
[----:B------:R-:W-:Y:S05]  /*14c0*/  BSYNC B0 ;  /* 0x0000000000007941 */ /* 0x000fea0003800000 */
.L_x_1643:
        /* <DEDUP_REMOVED lines=12> */
.L_x_1646:
[----:B------:R-:W-:Y:S05]  /*1590*/  BSYNC B0 ;  /* 0x0000000000007941 */ /* 0x000fea0003800000 */
.L_x_1645:
[----:B------:R-:W-:Y:S01]  /*15a0*/  IADD3 R3, P0, P1, R25, R12, R3 ;  /* 0x0000000c19037210 */ /* 0x000fe2000791e003 */
[----:B------:R-:W-:Y:S01]  /*15b0*/  HFMA2.MMA R22, -RZ, RZ, 0, 0 ;  /* 0x00000000ff167435 */ /* 0x000fe200000001ff */
[----:B------:R-:W-:Y:S02]  /*15c0*/  IMAD.MOV.U32 R31, RZ, RZ, RZ ;  /* 0x000000ffff1f7224 */ /* 0x000fe400078e00ff */
[----:B------:R-:W-:Y:S02]  /*15d0*/  IADD3 R8, P2, R20, R3, RZ ;  /* 0x0000000314087210 */ /* 0x000fe40007f5e0ff */
[----:B------:R-:W-:-:S04]  /*15e0*/  IADD3.X R9, R27, R16, R13, P0, P1 ;  /* 0x000000101b097210 */ /* 0x000fc800007e240d */
[----:B------:R-:W-:Y:S01]  /*15f0*/  IADD3.X R9, R24, R9, RZ, P2, !PT ;  /* 0x0000000918097210 */ /* 0x000fe200017fe4ff */
[----:B------:R-:W-:Y:S05]  /*1600*/  BRA `(.L_x_1632) ;  /* 0x0000834000007947 */ /* 0x000fea0003800000 */
.L_x_1633:
        /* <DEDUP_REMOVED lines=45> */
.L_x_1656:
        /* <DEDUP_REMOVED lines=226> */
.L_x_1651:
        /* <DEDUP_REMOVED lines=228> */
.L_x_1652:
        /* <DEDUP_REMOVED lines=219> */
.L_x_1653:
        /* <DEDUP_REMOVED lines=217> */
.L_x_1654:
[----:B------:R-:W-:-:S04]  /*5080*/  LOP3.LUT R25, R27, 0xfffffff0, RZ, 0xc0, !PT ;  /* 0xfffffff01b197812 */ /* 0x000fc800078ec0ff */
[----:B------:R-:W-:-:S04]  /*5090*/  IADD3 R24, P1, R28, R25, RZ ;  /* 0x000000191c187210 */ /* 0x000fc80007f3e0ff */
[----:B------:R-:W-:-:S06]  /*50a0*/  IADD3.X R25, RZ, R29, RZ, P1, !PT ;  /* 0x0000001dff197210 */ /* 0x000fcc0000ffe4ff */
[----:B------:R-:W2:Y:S01]  /*50b0*/  LDG.E.128 R24, [R24.64] ;  /* 0x0000002418187981 */ /* 0x000ea2000c1e1d00 */
[----:B------:R-:W-:Y:S01]  /*50c0*/  IADD3 R5, R5, c[0x0][0x17c], RZ ;  /* 0x00005f0005057a10 */ /* 0x000fe20007ffe0ff */
[----:B------:R-:W-:Y:S01]  /*50d0*/  IMAD.MOV.U32 R36, RZ, RZ, c[0x0][0x17c] ;  /* 0x00005f00ff247624 */ /* 0x000fe200078e00ff */
[----:B-----5:R-:W-:Y:S02]  /*50e0*/  IADD3 R43, P6, R20, R43, RZ ;  /* 0x0000002b142b7210 */ /* 0x020fe40007fde0ff */
[----:B------:R-:W-:Y:S01]  /*50f0*/  IADD3 R45, P2, R22, R45, RZ ;  /* 0x0000002d162d7210 */ /* 0x000fe20007f5e0ff */
[----:B------:R-:W-:Y:S01]  /*5100*/  IMAD R36, R36, 0x3, R5 ;  /* 0x0000000324247824 */ /* 0x000fe200078e0205 */
[----:B------:R-:W-:Y:S02]  /*5110*/  IADD3 R16, P3, R12, R16, RZ ;  /* 0x000000100c107210 */ /* 0x000fe40007f7e0ff */
[----:B------:R-:W-:Y:S01]  /*5120*/  IADD3.X R6, R21, R6, RZ, P6, !PT ;  /* 0x0000000615067210 */ /* 0x000fe200037fe4ff */
[----:B------:R-:W-:Y:S01]  /*5130*/  IMAD.X R4, R23, 0x1, R4, P2 ;  /* 0x0000000117047824 */ /* 0x000fe200010e0604 */
[----:B------:R-:W-:-:S02]  /*5140*/  ISETP.GE.U32.AND P1, PT, R36, c[0x0][0x174], PT ;  /* 0x00005d0024007a0c */ /* 0x000fc40003f26070 */
[----:B------:R-:W-:Y:S02]  /*5150*/  IADD3.X R39, R13, R39, RZ, P3, !PT ;  /* 0x000000270d277210 */ /* 0x000fe40001ffe4ff */
[----:B------:R-:W-:Y:S02]  /*5160*/  IADD3 R30, P4, R14, R30, RZ ;  /* 0x0000001e0e1e7210 */ /* 0x000fe40007f9e0ff */
[----:B------:R-:W-:Y:S02]  /*5170*/  IADD3 R34, P6, R10, R34, RZ ;  /* 0x000000220a227210 */ /* 0x000fe40007fde0ff */
[----:B------:R-:W-:Y:S01]  /*5180*/  IADD3 R32, P5, R8, R32, RZ ;  /* 0x0000002008207210 */ /* 0x000fe20007fbe0ff */
[----:B------:R-:W-:Y:S02]  /*5190*/  IMAD.X R37, R15, 0x1, R37, P4 ;  /* 0x000000010f257824 */ /* 0x000fe400020e0625 */
[----:B------:R-:W-:Y:S01]  /*51a0*/  IMAD.X R33, R11, 0x1, R33, P6 ;  /* 0x000000010b217824 */ /* 0x000fe200030e0621 */
[----:B------:R-:W-:-:S02]  /*51b0*/  IADD3.X R35, R9, R35, RZ, P5, !PT ;  /* 0x0000002309237210 */ /* 0x000fc40002ffe4ff */
[----:B--2---:R-:W-:Y:S02]  /*51c0*/  IADD3 R3, P3, R26, R3, RZ ;  /* 0x000000031a037210 */ /* 0x004fe40007f7e0ff */
[----:B------:R-:W-:-:S03]  /*51d0*/  IADD3 R31, P2, R24, R31, RZ ;  /* 0x0000001f181f7210 */ /* 0x000fc60007f5e0ff */
[----:B------:R-:W-:Y:S01]  /*51e0*/  IMAD.X R0, R27, 0x1, R0, P3 ;  /* 0x000000011b007824 */ /* 0x000fe200018e0600 */
[----:B------:R-:W-:Y:S01]  /*51f0*/  IADD3.X R7, R25, R7, RZ, P2, !PT ;  /* 0x0000000719077210 */ /* 0x000fe200017fe4ff */
[----:B------:R-:W-:Y:S01]  /*5200*/  @P1 CALL.REL.NOINC `(.L_x_1655) ;  /* 0x0000001000001944 */ /* 0x000fe20003c00000 */
[----:B------:R-:W-:Y:S05]  /*5210*/  BRA `(.L_x_1656) ;  /* 0xffffc6c000007947 */ /* 0x000fea000383ffff */
.L_x_1655:
[----:B------:R-:W-:Y:S05]  /*5220*/  BSYNC B1 ;  /* 0x0000000000017941 */ /* 0x000fea0003800000 */
.L_x_1650:
[----:B------:R-:W-:Y:S05]  /*5230*/  BSYNC B0 ;  /* 0x0000000000007941 */ /* 0x000fea0003800000 */
.L_x_1649:
        /* <DEDUP_REMOVED lines=205> */
.L_x_1659:
        /* <DEDUP_REMOVED lines=207> */
.L_x_1660:
        /* <DEDUP_REMOVED lines=207> */
.L_x_1661:
        /* <DEDUP_REMOVED lines=207> */
.L_x_1662:
[----:B------:R-:W-:-:S04]  /*85e0*/  LOP3.LUT R25, R38, 0xfffffff0, RZ, 0xc0, !PT ;  /* 0xfffffff026197812 */ /* 0x000fc800078ec0ff */
[----:B------:R-:W-:-:S04]  /*85f0*/  IADD3 R24, P1, R28, R25, RZ ;  /* 0x000000191c187210 */ /* 0x000fc80007f3e0ff */
[----:B------:R-:W-:-:S06]  /*8600*/  IADD3.X R25, RZ, R29, RZ, P1, !PT ;  /* 0x0000001dff197210 */ /* 0x000fcc0000ffe4ff */
[----:B------:R-:W5:Y:S03]  /*8610*/  LDG.E.128 R24, [R24.64] ;  /* 0x0000002418187981 */ /* 0x000f66000c1e1d00 */
.L_x_1658:
[----:B------:R-:W-:Y:S05]  /*8620*/  BSYNC B0 ;  /* 0x0000000000007941 */ /* 0x000fea0003800000 */
.L_x_1657:
[----:B------:R-:W-:Y:S01]  /*8630*/  BSSY B0, `(.L_x_1663) ;  /* 0x000001a000007945 */ /* 0x000fe20003800000 */
[----:B------:R-:W-:Y:S05]  /*8640*/  @P0 BRA `(.L_x_1664) ;  /* 0x0000018000000947 */ /* 0x000fea0003800000 */
[----:B------:R-:W-:Y:S02]  /*8650*/  IADD3 R5, R5, c[0x0][0x17c], RZ ;  /* 0x00005f0005057a10 */ /* 0x000fe40007ffe0ff */
[----:B-----5:R-:W-:Y:S02]  /*8660*/  IADD3 R43, P1, R20, R43, RZ ;  /* 0x0000002b142b7210 */ /* 0x020fe40007f3e0ff */
[----:B------:R-:W-:Y:S02]  /*8670*/  ISETP.GE.U32.AND P0, PT, R5, c[0x0][0x174], PT ;  /* 0x00005d0005007a0c */ /* 0x000fe40003f06070 */
[----:B------:R-:W-:Y:S01]  /*8680*/  IADD3 R45, P2, R22, R45, RZ ;  /* 0x0000002d162d7210 */ /* 0x000fe20007f5e0ff */
[----:B------:R-:W-:-:S03]  /*8690*/  IMAD.X R6, R21, 0x1, R6, P1 ;  /* 0x0000000115067824 */ /* 0x000fc600008e0606 */
[----:B------:R-:W-:-:S07]  /*86a0*/  IADD3.X R4, R23, R4, RZ, P2, !PT ;  /* 0x0000000417047210 */ /* 0x000fce00017fe4ff */
[----:B------:R-:W-:Y:S05]  /*86b0*/  @P0 BRA `(.L_x_1664) ;  /* 0x0000011000000947 */ /* 0x000fea0003800000 */
[----:B------:R-:W-:Y:S02]  /*86c0*/  IADD3 R5, R5, c[0x0][0x17c], RZ ;  /* 0x00005f0005057a10 */ /* 0x000fe40007ffe0ff */
[----:B------:R-:W-:Y:S02]  /*86d0*/  IADD3 R16, P1, R12, R16, RZ ;  /* 0x000000100c107210 */ /* 0x000fe40007f3e0ff */
        /* <DEDUP_REMOVED lines=11> */
[----:B------:R-:W-:Y:S02]  /*8790*/  @!P0 IADD3 R31, P3, R24, R31, RZ ;  /* 0x0000001f181f8210 */ /* 0x000fe40007f7e0ff */
[----:B------:R-:W-:-:S03]  /*87a0*/  @!P0 IADD3 R3, P4, R26, R3, RZ ;  /* 0x000000031a038210 */ /* 0x000fc60007f9e0ff */
[----:B------:R-:W-:Y:S01]  /*87b0*/  @!P0 IMAD.X R7, R25, 0x1, R7, P3 ;  /* 0x0000000119078824 */ /* 0x000fe200018e0607 */
[----:B------:R-:W-:-:S04]  /*87c0*/  @!P0 IADD3.X R0, R27, R0, RZ, P4, !PT ;  /* 0x000000001b008210 */ /* 0x000fc800027fe4ff */
.L_x_1664:
[----:B------:R-:W-:Y:S05]  /*87d0*/  BSYNC B0 ;  /* 0x0000000000007941 */ /* 0x000fea0003800000 */
.L_x_1663:
[----:B-----5:R-:W-:Y:S02]  /*87e0*/  IADD3 R8, P0, P1, R32, R16, R43 ;  /* 0x0000001020087210 */ /* 0x020fe4000791e02b */
[----:B------:R-:W-:Y:S02]  /*87f0*/  IADD3 R22, P2, P3, R34, R30, R45 ;  /* 0x0000001e22167210 */ /* 0x000fe40007b5e02d */
[----:B------:R-:W-:Y:S02]  /*8800*/  IADD3 R8, P5, R8, R31, RZ ;  /* 0x0000001f08087210 */ /* 0x000fe40007fbe0ff */
[----:B------:R-:W-:Y:S02]  /*8810*/  IADD3 R22, P4, R22, R3, RZ ;  /* 0x0000000316167210 */ /* 0x000fe40007f9e0ff */
[----:B------:R-:W-:Y:S02]  /*8820*/  IADD3.X R31, R33, R37, R4, P2, P3 ;  /* 0x00000025211f7210 */ /* 0x000fe400017e6404 */
[----:B------:R-:W-:-:S03]  /*8830*/  IADD3.X R6, R35, R39, R6, P0, P1 ;  /* 0x0000002723067210 */ /* 0x000fc600007e2406 */
[----:B------:R-:W-:Y:S01]  /*8840*/  IMAD.X R31, R31, 0x1, R0, P4 ;  /* 0x000000011f1f7824 */ /* 0x000fe200020e0600 */
[----:B------:R-:W-:Y:S01]  /*8850*/  IADD3.X R9, R6, R7, RZ, P5, !PT ;  /* 0x0000000706097210 */ /* 0x000fe20002ffe4ff */
[----:B------:R-:W-:Y:S05]  /*8860*/  BRA `(.L_x_1632) ;  /* 0x000010e000007947 */ /* 0x000fea0003800000 */
.L_x_1648:
        /* <DEDUP_REMOVED lines=32> */
.L_x_1667:
        /* <DEDUP_REMOVED lines=21> */
[----:B------:R-:W-:Y:S02]  /*8bc0*/  ISETP.GE.U32.AND P0, PT, R38, c[0x0][0x174], PT ;  /* 0x00005d0026007a0c */ /* 0x000fe40003f06070 */
[----:B--2---:R-:W-:Y:S02]  /*8bd0*/  IADD3 R32, P1, R20, R32, RZ ;  /* 0x0000002014207210 */ /* 0x004fe40007f3e0ff */
[----:B------:R-:W-:-:S03]  /*8be0*/  IADD3 R16, P2, R22, R16, RZ ;  /* 0x0000001016107210 */ /* 0x000fc60007f5e0ff */
[----:B------:R-:W-:Y:S01]  /*8bf0*/  IMAD.X R30, R21, 0x1, R30, P1 ;  /* 0x00000001151e7824 */ /* 0x000fe200008e061e */
[----:B------:R-:W-:Y:S02]  /*8c00*/  IADD3.X R6, R23, R6, RZ, P2, !PT ;  /* 0x0000000617067210 */ /* 0x000fe400017fe4ff */
[----:B---3--:R-:W-:Y:S02]  /*8c10*/  IADD3 R4, P1, R24, R4, RZ ;  /* 0x0000000418047210 */ /* 0x008fe40007f3e0ff */
[----:B----4-:R-:W-:Y:S02]  /*8c20*/  IADD3 R39, P3, R8, R39, RZ ;  /* 0x0000002708277210 */ /* 0x010fe40007f7e0ff */
[----:B------:R-:W-:Y:S02]  /*8c30*/  IADD3 R43, P2, R26, R43, RZ ;  /* 0x0000002b1a2b7210 */ /* 0x000fe40007f5e0ff */
[----:B-----5:R-:W-:Y:S02]  /*8c40*/  IADD3 R35, P5, R12, R35, RZ ;  /* 0x000000230c237210 */ /* 0x020fe40007fbe0ff */
[----:B------:R-:W-:-:S02]  /*8c50*/  IADD3 R31, P4, R10, R31, RZ ;  /* 0x0000001f0a1f7210 */ /* 0x000fc40007f9e0ff */
[----:B------:R-:W-:Y:S01]  /*8c60*/  IADD3 R3, P6, R14, R3, RZ ;  /* 0x000000030e037210 */ /* 0x000fe20007fde0ff */
[----:B------:R-:W-:Y:S01]  /*8c70*/  IMAD.X R45, R25, 0x1, R45, P1 ;  /* 0x00000001192d7824 */ /* 0x000fe200008e062d */
[----:B------:R-:W-:Y:S01]  /*8c80*/  IADD3.X R41, R27, R41, RZ, P2, !PT ;  /* 0x000000291b297210 */ /* 0x000fe200017fe4ff */
[----:B------:R-:W-:Y:S01]  /*8c90*/  IMAD.X R37, R9, 0x1, R37, P3 ;  /* 0x0000000109257824 */ /* 0x000fe200018e0625 */
[----:B------:R-:W-:Y:S01]  /*8ca0*/  IADD3.X R7, R11, R7, RZ, P4, !PT ;  /* 0x000000070b077210 */ /* 0x000fe200027fe4ff */
[----:B------:R-:W-:Y:S01]  /*8cb0*/  IMAD.X R33, R13, 0x1, R33, P5 ;  /* 0x000000010d217824 */ /* 0x000fe200028e0621 */
[----:B------:R-:W-:Y:S01]  /*8cc0*/  IADD3.X R0, R15, R0, RZ, P6, !PT ;  /* 0x000000000f007210 */ /* 0x000fe200037fe4ff */
[----:B------:R-:W-:Y:S05]  /*8cd0*/  @!P0 BRA `(.L_x_1667) ;  /* 0xfffffd9000008947 */ /* 0x000fea000383ffff */
[----:B------:R-:W-:Y:S05]  /*8ce0*/  BSYNC B1 ;  /* 0x0000000000017941 */ /* 0x000fea0003800000 */
.L_x_1666:
[----:B------:R-:W-:Y:S05]  /*8cf0*/  BSYNC B0 ;  /* 0x0000000000007941 */ /* 0x000fea0003800000 */
.L_x_1665:
        /* <DEDUP_REMOVED lines=27> */
.L_x_1669:
[----:B------:R-:W-:Y:S05]  /*8eb0*/  BSYNC B0 ;  /* 0x0000000000007941 */ /* 0x000fea0003800000 */
.L_x_1668:
[----:B------:R-:W-:Y:S01]  /*8ec0*/  BSSY B0, `(.L_x_1670) ;  /* 0x000001a000007945 */ /* 0x000fe20003800000 */
[----:B------:R-:W-:Y:S05]  /*8ed0*/  @P1 BRA `(.L_x_1671) ;  /* 0x0000018000001947 */ /* 0x000fea0003800000 */
[----:B------:R-:W-:Y:S02]  /*8ee0*/  IADD3 R5, R5, c[0x0][0x17c], RZ ;  /* 0x00005f0005057a10 */ /* 0x000fe40007ffe0ff */
[----:B-----5:R-:W-:Y:S02]  /*8ef0*/  IADD3 R32, P1, R20, R32, RZ ;  /* 0x0000002014207210 */ /* 0x020fe40007f3e0ff */
[----:B------:R-:W-:-:S02]  /*8f00*/  ISETP.GE.U32.AND P0, PT, R5, c[0x0][0x174], PT ;  /* 0x00005d0005007a0c */ /* 0x000fc40003f06070 */
        /* <DEDUP_REMOVED lines=21> */
.L_x_1671:
[----:B------:R-:W-:Y:S05]  /*9060*/  BSYNC B0 ;  /* 0x0000000000007941 */ /* 0x000fea0003800000 */
.L_x_1670:
[----:B------:R-:W-:Y:S02]  /*9070*/  IADD3 R16, P2, P3, R31, R43, R16 ;  /* 0x0000002b1f107210 */ /* 0x000fe40007b5e010 */
[----:B------:R-:W-:Y:S02]  /*9080*/  IADD3 R4, P0, P1, R39, R4, R32 ;  /* 0x0000000427047210 */ /* 0x000fe4000791e020 */
[----:B-----5:R-:W-:Y:S02]  /*9090*/  IADD3 R22, P4, R16, R3, RZ ;  /* 0x0000000310167210 */ /* 0x020fe40007f9e0ff */
[----:B------:R-:W-:Y:S02]  /*90a0*/  IADD3.X R7, R7, R41, R6, P2, P3 ;  /* 0x0000002907077210 */ /* 0x000fe400017e6406 */
[----:B------:R-:W-:Y:S02]  /*90b0*/  IADD3 R8, P5, R35, R4, RZ ;  /* 0x0000000423087210 */ /* 0x000fe40007fbe0ff */
[----:B------:R-:W-:Y:S01]  /*90c0*/  IADD3.X R30, R37, R45, R30, P0, P1 ;  /* 0x0000002d251e7210 */ /* 0x000fe200007e241e */
[----:B------:R-:W-:-:S03]  /*90d0*/  IMAD.X R31, R7, 0x1, R0, P4 ;  /* 0x00000001071f7824 */ /* 0x000fc600020e0600 */
[----:B------:R-:W-:Y:S01]  /*90e0*/  IADD3.X R9, R33, R30, RZ, P5, !PT ;  /* 0x0000001e21097210 */ /* 0x000fe20002ffe4ff */
[----:B------:R-:W-:Y:S05]  /*90f0*/  BRA `(.L_x_1632) ;  /* 0x0000085000007947 */ /* 0x000fea0003800000 */
.L_x_1647:
        /* <DEDUP_REMOVED lines=37> */
.L_x_1674:
[----:B------:R-:W-:Y:S02]  /*9350*/  IADD3 R4, R32, c[0x0][0x17c], RZ ;  /* 0x00005f0020047a10 */ /* 0x000fe40007ffe0ff */
[----:B------:R-:W-:-:S02]  /*9360*/  SHF.R.U32.HI R13, RZ, 0x1, R32 ;  /* 0x00000001ff0d7819 */ /* 0x000fc40000011620 */
[----:B------:R-:W-:Y:S02]  /*9370*/  IADD3 R5, R4, c[0x0][0x17c], RZ ;  /* 0x00005f0004057a10 */ /* 0x000fe40007ffe0ff */
[----:B------:R-:W-:Y:S01]  /*9380*/  SHF.R.U32.HI R21, RZ, 0x1, R4 ;  /* 0x00000001ff157819 */ /* 0x000fe20000011604 */
[----:B------:R-:W-:Y:S01]  /*9390*/  IMAD.WIDE.U32 R12, R13, 0x10, R28 ;  /* 0x000000100d0c7825 */ /* 0x000fe200078e001c */
[----:B------:R-:W-:Y:S02]  /*93a0*/  IADD3 R32, R5, c[0x0][0x17c], RZ ;  /* 0x00005f0005207a10 */ /* 0x000fe40007ffe0ff */
[----:B------:R-:W-:Y:S02]  /*93b0*/  SHF.R.U32.HI R5, RZ, 0x1, R5 ;  /* 0x00000001ff057819 */ /* 0x000fe40000011605 */
[----:B------:R-:W-:Y:S01]  /*93c0*/  SHF.R.U32.HI R9, RZ, 0x1, R32 ;  /* 0x00000001ff097819 */ /* 0x000fe20000011620 */
[----:B------:R-:W2:Y:S01]  /*93d0*/  LDG.E.128 R12, [R12.64] ;  /* 0x000000240c0c7981 */ /* 0x000ea2000c1e1d00 */
[----:B------:R-:W-:-:S04]  /*93e0*/  IMAD.WIDE.U32 R20, R21, 0x10, R28 ;  /* 0x0000001015147825 */ /* 0x000fc800078e001c */
[--C-:B------:R-:W-:Y:S02]  /*93f0*/  IMAD.WIDE.U32 R4, R5, 0x10, R28.reuse ;  /* 0x0000001005047825 */ /* 0x100fe400078e001c */
[----:B------:R-:W3:Y:S02]  /*9400*/  LDG.E.128 R20, [R20.64] ;  /* 0x0000002414147981 */ /* 0x000ee4000c1e1d00 */
[----:B------:R-:W-:Y:S02]  /*9410*/  IMAD.WIDE.U32 R8, R9, 0x10, R28 ;  /* 0x0000001009087825 */ /* 0x000fe400078e001c */
        /* <DEDUP_REMOVED lines=10> */
[----:B------:R-:W-:Y:S02]  /*94c0*/  IADD3 R41, P2, R22, R41, RZ ;  /* 0x0000002916297210 */ /* 0x000fe40007f5e0ff */
[----:B----4-:R-:W-:Y:S02]  /*94d0*/  IADD3 R37, P3, R4, R37, RZ ;  /* 0x0000002504257210 */ /* 0x010fe40007f7e0ff */
[----:B------:R-:W-:Y:S02]  /*94e0*/  IADD3 R3, P4, R6, R3, RZ ;  /* 0x0000000306037210 */ /* 0x000fe40007f9e0ff */
[----:B-----5:R-:W-:-:S02]  /*94f0*/  IADD3 R27, P5, R8, R27, RZ ;  /* 0x0000001b081b7210 */ /* 0x020fc40007fbe0ff */
        /* <DEDUP_REMOVED lines=9> */
.L_x_1673:
[----:B------:R-:W-:Y:S05]  /*9590*/  BSYNC B0 ;  /* 0x0000000000007941 */ /* 0x000fea0003800000 */
.L_x_1672:
        /* <DEDUP_REMOVED lines=23> */
.L_x_1676:
[----:B------:R-:W-:Y:S05]  /*9710*/  BSYNC B0 ;  /* 0x0000000000007941 */ /* 0x000fea0003800000 */
.L_x_1675:
        /* <DEDUP_REMOVED lines=26> */
.L_x_1678:
[----:B------:R-:W-:Y:S05]  /*98c0*/  BSYNC B0 ;  /* 0x0000000000007941 */ /* 0x000fea0003800000 */
.L_x_1677:
[----:B-----5:R-:W-:Y:S02]  /*98d0*/  IADD3 R22, P2, P3, R3, R41, R24 ;  /* 0x0000002903167210 */ /* 0x020fe40007b5e018 */
[----:B------:R-:W-:Y:S02]  /*98e0*/  IADD3 R8, P0, P1, R37, R45, R30 ;  /* 0x0000002d25087210 */ /* 0x000fe4000791e01e */
[----:B------:R-:W-:Y:S02]  /*98f0*/  IADD3 R22, P4, R33, R22, RZ ;  /* 0x0000001621167210 */ /* 0x000fe40007f9e0ff */
[----:B------:R-:W-:Y:S02]  /*9900*/  IADD3.X R0, R0, R39, R16, P2, P3 ;  /* 0x0000002700007210 */ /* 0x000fe400017e6410 */
[----:B------:R-:W-:Y:S02]  /*9910*/  IADD3 R8, P5, R27, R8, RZ ;  /* 0x000000081b087210 */ /* 0x000fe40007fbe0ff */
[----:B------:R-:W-:Y:S01]  /*9920*/  IADD3.X R26, R35, R43, R26, P0, P1 ;  /* 0x0000002b231a7210 */ /* 0x000fe200007e241a */
[----:B------:R-:W-:-:S03]  /*9930*/  IMAD.X R31, R31, 0x1, R0, P4 ;  /* 0x000000011f1f7824 */ /* 0x000fc600020e0600 */
[----:B------:R-:W-:Y:S02]  /*9940*/  IADD3.X R9, R25, R26, RZ, P5, !PT ;  /* 0x0000001a19097210 */ /* 0x000fe40002ffe4ff */
.L_x_1632:
[----:B------:R-:W-:Y:S05]  /*9950*/  BSYNC B6 ;  /* 0x0000000000067941 */ /* 0x000fea0003800000 */
.L_x_1631:
[----:B------:R-:W-:-:S13]  /*9960*/  ISETP.NE.AND P0, PT, RZ, c[0x0][0x18c], PT ;  /* 0x00006300ff007a0c */ /* 0x000fda0003f05270 */
[----:B------:R-:W-:Y:S05]  /*9970*/  @!P0 BRA `(.L_x_1679) ;  /* 0x000001e000008947 */ /* 0x000fea0003800000 */
[----:B------:R-:W-:Y:S01]  /*9980*/  IMAD R3, R2, c[0x0][0x0], R17 ;  /* 0x0000000002037a24 */ /* 0x000fe200078e0211 */
[----:B------:R-:W-:Y:S01]  /*9990*/  MOV R11, R31 ;  /* 0x0000001f000b7202 */ /* 0x000fe20000000f00 */
[----:B------:R-:W-:Y:S01]  /*99a0*/  IMAD.MOV.U32 R10, RZ, RZ, R22 ;  /* 0x000000ffff0a7224 */ /* 0x000fe200078e0016 */
[----:B------:R-:W-:Y:S02]  /*99b0*/  ULDC UR4, c[0x0][0x4] ;  /* 0x0000010000047ab9 */ /* 0x000fe40000000800 */
[----:B------:R-:W-:Y:S02]  /*99c0*/  USHF.R.U32.HI UR4, URZ, 0x1, UR4 ;  /* 0x000000013f047899 */ /* 0x000fe40008011604 */
[----:B------:R1:W-:Y:S04]  /*99d0*/  STS.128 [R3.X16+0x10], R8 ;  /* 0x0000100803007388 */ /* 0x0003e8000000cc00 */
[----:B------:R-:W-:-:S13]  /*99e0*/  ISETP.NE.AND P0, PT, RZ, UR4, PT ;  /* 0x00000004ff007c0c */ /* 0x000fda000bf05270 */
[----:B------:R-:W-:Y:S05]  /*99f0*/  @!P0 BRA `(.L_x_1679) ;  /* 0x0000016000008947 */ /* 0x000fea0003800000 */
[----:B-1----:R-:W-:-:S05]  /*9a00*/  IMAD.U32 R5, RZ, RZ, UR4 ;  /* 0x00000004ff057e24 */ /* 0x002fca000f8e00ff */
.L_x_1682:
[-C--:B------:R-:W-:Y:S01]  /*9a10*/  IADD3 R4, R2, R5.reuse, RZ ;  /* 0x0000000502047210 */ /* 0x080fe20007ffe0ff */
[----:B------:R-:W-:Y:S01]  /*9a20*/  WARPSYNC 0xffffffff ;  /* 0xffffffff00007948 */ /* 0x000fe20003800000 */
[----:B------:R-:W-:Y:S01]  /*9a30*/  BAR.SYNC.DEFER_BLOCKING 0x0 ;  /* 0x0000000000007b1d */ /* 0x000fe20000010000 */
[----:B------:R-:W-:Y:S02]  /*9a40*/  ISETP.GT.AND P1, PT, R5, 0x1, PT ;  /* 0x000000010500780c */ /* 0x000fe40003f24270 */
[----:B------:R-:W-:Y:S02]  /*9a50*/  ISETP.GE.U32.AND P0, PT, R4, c[0x0][0x4], PT ;  /* 0x0000010004007a0c */ /* 0x000fe40003f06070 */
[----:B------:R-:W-:Y:S01]  /*9a60*/  SHF.R.S32.HI R0, RZ, 0x1, R5 ;  /* 0x00000001ff007819 */ /* 0x000fe20000011405 */
[----:B------:R-:W-:Y:S01]  /*9a70*/  BSSY B0, `(.L_x_1680) ;  /* 0x000000c000007945 */ /* 0x000fe20003800000 */
[----:B------:R-:W-:-:S13]  /*9a80*/  ISETP.GE.U32.OR P0, PT, R2, R5, P0 ;  /* 0x000000050200720c */ /* 0x000fda0000706470 */
[----:B-1----:R-:W-:Y:S05]  /*9a90*/  @P0 BRA `(.L_x_1681) ;  /* 0x0000009000000947 */ /* 0x002fea0003800000 */
[----:B------:R-:W-:-:S06]  /*9aa0*/  IMAD R4, R4, c[0x0][0x0], R17 ;  /* 0x0000000004047a24 */ /* 0x000fcc00078e0211 */
[----:B------:R-:W1:Y:S02]  /*9ab0*/  LDS.128 R4, [R4.X16+0x10] ;  /* 0x0000100004047984 */ /* 0x000e64000000cc00 */
[----:B-1----:R-:W-:Y:S02]  /*9ac0*/  IADD3 R22, P2, R6, R22, RZ ;  /* 0x0000001606167210 */ /* 0x002fe40007f5e0ff */
[----:B------:R-:W-:Y:S02]  /*9ad0*/  IADD3 R8, P0, R4, R8, RZ ;  /* 0x0000000804087210 */ /* 0x000fe40007f1e0ff */
[----:B------:R-:W-:Y:S01]  /*9ae0*/  IADD3.X R31, R7, R31, RZ, P2, !PT ;  /* 0x0000001f071f7210 */ /* 0x000fe200017fe4ff */
[----:B------:R-:W-:Y:S02]  /*9af0*/  IMAD.MOV.U32 R10, RZ, RZ, R22 ;  /* 0x000000ffff0a7224 */ /* 0x000fe400078e0016 */
[----:B------:R-:W-:Y:S01]  /*9b00*/  IMAD.X R9, R5, 0x1, R9, P0 ;  /* 0x0000000105097824 */ /* 0x000fe200000e0609 */
[----:B------:R-:W-:-:S05]  /*9b10*/  MOV R11, R31 ;  /* 0x0000001f000b7202 */ /* 0x000fca0000000f00 */
[----:B------:R1:W-:Y:S02]  /*9b20*/  STS.128 [R3.X16+0x10], R8 ;  /* 0x0000100803007388 */ /* 0x0003e4000000cc00 */
.L_x_1681:
[----:B------:R-:W-:Y:S05]  /*9b30*/  BSYNC B0 ;  /* 0x0000000000007941 */ /* 0x000fea0003800000 */
.L_x_1680:
[----:B------:R-:W-:Y:S01]  /*9b40*/  IMAD.MOV.U32 R5, RZ, RZ, R0 ;  /* 0x000000ffff057224 */ /* 0x000fe200078e0000 */
[----:B------:R-:W-:Y:S05]  /*9b50*/  @P1 BRA `(.L_x_1682) ;  /* 0xfffffeb000001947 */ /* 0x000fea000383ffff */
.L_x_1679:
[----:B-1----:R-:W-:-:S13]  /*9b60*/  ISETP.NE.AND P0, PT, RZ, c[0x0][0x188], PT ;  /* 0x00006200ff007a0c */ /* 0x002fda0003f05270 */
[----:B------:R-:W-:Y:S05]  /*9b70*/  @!P0 BRA `(.L_x_1683) ;  /* 0x0000033000008947 */ /* 0x000fea0003800000 */
[----:B------:R-:W-:Y:S01]  /*9b80*/  MOV R3, c[0x0][0x0] ;  /* 0x0000000000037a02 */ /* 0x000fe20000000f00 */
[----:B------:R-:W-:-:S03]  /*9b90*/  IMAD.MOV.U32 R0, RZ, RZ, c[0x0][0x0] ;  /* 0x00000000ff007624 */ /* 0x000fc600078e00ff */
[----:B------:R-:W-:-:S13]  /*9ba0*/  ISETP.GT.AND P0, PT, R3, 0x20, PT ;  /* 0x000000200300780c */ /* 0x000fda0003f04270 */
[----:B------:R-:W-:Y:S05]  /*9bb0*/  @!P0 BRA `(.L_x_1684) ;  /* 0x000001f000008947 */ /* 0x000fea0003800000 */
[----:B------:R-:W-:Y:S01]  /*9bc0*/  IMAD R13, R2, c[0x0][0x0], R17 ;  /* 0x00000000020d7a24 */ /* 0x000fe200078e0211 */
[----:B------:R-:W-:Y:S01]  /*9bd0*/  MOV R10, R22 ;  /* 0x00000016000a7202 */ /* 0x000fe20000000f00 */
[----:B------:R-:W-:Y:S01]  /*9be0*/  IMAD.MOV.U32 R11, RZ, RZ, R31 ;  /* 0x000000ffff0b7224 */ /* 0x000fe200078e001f */
[----:B------:R-:W-:-:S04]  /*9bf0*/  LEA.HI R0, R3, c[0x0][0x0], RZ, 0x1 ;  /* 0x0000000003007a11 */ /* 0x000fc800078f08ff */
[----:B------:R1:W-:Y:S01]  /*9c00*/  STS.128 [R13.X16+0x10], R8 ;  /* 0x000010080d007388 */ /* 0x0003e2000000cc00 */
[----:B------:R-:W-:Y:S01]  /*9c10*/  SHF.R.S32.HI R3, RZ, 0x1, R0 ;  /* 0x00000001ff037819 */ /* 0x000fe20000011400 */
[----:B------:R-:W-:-:S03]  /*9c20*/  HFMA2.MMA R0, -RZ, RZ, 0, 1.9073486328125e-06 ;  /* 0x00000020ff007435 */ /* 0x000fc600000001ff */
[----:B------:R-:W-:-:S13]  /*9c30*/  ISETP.GE.AND P0, PT, R3, 0x20, PT ;  /* 0x000000200300780c */ /* 0x000fda0003f06270 */
[----:B------:R-:W-:Y:S05]  /*9c40*/  @!P0 BRA `(.L_x_1684) ;  /* 0x0000016000008947 */ /* 0x000fea0003800000 */
[----:B-1----:R-:W-:Y:S02]  /*9c50*/  LEA R0, R13, 0x10, 0x4 ;  /* 0x000000100d007811 */ /* 0x002fe400078e20ff */
.L_x_1687:
[----:B------:R-:W-:Y:S01]  /*9c60*/  IMAD.IADD R4, R17, 0x1, R3 ;  /* 0x0000000111047824 */ /* 0x000fe200078e0203 */
[----:B------:R-:W-:Y:S01]  /*9c70*/  WARPSYNC 0xffffffff ;  /* 0xffffffff00007948 */ /* 0x000fe20003800000 */
[----:B------:R-:W-:Y:S03]  /*9c80*/  BAR.SYNC.DEFER_BLOCKING 0x0 ;  /* 0x0000000000007b1d */ /* 0x000fe60000010000 */
[----:B------:R-:W-:-:S03]  /*9c90*/  ISETP.GE.U32.AND P0, PT, R4, c[0x0][0x0], PT ;  /* 0x0000000004007a0c */ /* 0x000fc60003f06070 */
[----:B------:R-:W-:Y:S01]  /*9ca0*/  BSSY B0, `(.L_x_1685) ;  /* 0x000000c000007945 */ /* 0x000fe20003800000 */
[----:B------:R-:W-:-:S13]  /*9cb0*/  ISETP.GE.U32.OR P0, PT, R17, R3, P0 ;  /* 0x000000031100720c */ /* 0x000fda0000706470 */
[----:B-1----:R-:W-:Y:S05]  /*9cc0*/  @P0 BRA `(.L_x_1686) ;  /* 0x0000009000000947 */ /* 0x002fea0003800000 */
[----:B------:R-:W-:-:S06]  /*9cd0*/  LEA R4, R3, R0, 0x4 ;  /* 0x0000000003047211 */ /* 0x000fcc00078e20ff */
[----:B------:R-:W1:Y:S02]  /*9ce0*/  LDS.128 R4, [R4] ;  /* 0x0000000004047984 */ /* 0x000e640000000c00 */
[----:B-1----:R-:W-:Y:S02]  /*9cf0*/  IADD3 R22, P1, R6, R22, RZ ;  /* 0x0000001606167210 */ /* 0x002fe40007f3e0ff */
[----:B------:R-:W-:Y:S02]  /*9d00*/  IADD3 R8, P0, R4, R8, RZ ;  /* 0x0000000804087210 */ /* 0x000fe40007f1e0ff */
[----:B------:R-:W-:Y:S01]  /*9d10*/  IADD3.X R31, R7, R31, RZ, P1, !PT ;  /* 0x0000001f071f7210 */ /* 0x000fe20000ffe4ff */
[----:B------:R-:W-:Y:S02]  /*9d20*/  IMAD.MOV.U32 R10, RZ, RZ, R22 ;  /* 0x000000ffff0a7224 */ /* 0x000fe400078e0016 */
[----:B------:R-:W-:Y:S01]  /*9d30*/  IMAD.X R9, R5, 0x1, R9, P0 ;  /* 0x0000000105097824 */ /* 0x000fe200000e0609 */
[----:B------:R-:W-:-:S05]  /*9d40*/  MOV R11, R31 ;  /* 0x0000001f000b7202 */ /* 0x000fca0000000f00 */
[----:B------:R1:W-:Y:S02]  /*9d50*/  STS.128 [R13.X16+0x10], R8 ;  /* 0x000010080d007388 */ /* 0x0003e4000000cc00 */
.L_x_1686:
[----:B------:R-:W-:Y:S05]  /*9d60*/  BSYNC B0 ;  /* 0x0000000000007941 */ /* 0x000fea0003800000 */
.L_x_1685:
[----:B------:R-:W-:-:S04]  /*9d70*/  SHF.R.S32.HI R3, RZ, 0x1, R3 ;  /* 0x00000001ff037819 */ /* 0x000fc80000011403 */
[----:B------:R-:W-:-:S13]  /*9d80*/  ISETP.GE.AND P0, PT, R3, 0x20, PT ;  /* 0x000000200300780c */ /* 0x000fda0003f06270 */
[----:B------:R-:W-:Y:S05]  /*9d90*/  @P0 BRA `(.L_x_1687) ;  /* 0xfffffec000000947 */ /* 0x000fea000383ffff */
[----:B------:R-:W-:-:S05]  /*9da0*/  IMAD.MOV.U32 R0, RZ, RZ, 0x20 ;  /* 0x00000020ff007424 */ /* 0x000fca00078e00ff */
.L_x_1684:
[----:B-1----:R-:W-:Y:S01]  /*9db0*/  ISETP.GE.AND P0, PT, R0, 0x2, PT ;  /* 0x000000020000780c */ /* 0x002fe20003f06270 */
[----:B------:R-:W-:Y:S01]  /*9dc0*/  WARPSYNC 0xffffffff ;  /* 0xffffffff00007948 */ /* 0x000fe20003800000 */
[----:B------:R-:W-:Y:S11]  /*9dd0*/  BAR.SYNC.DEFER_BLOCKING 0x0 ;  /* 0x0000000000007b1d */ /* 0x000ff60000010000 */
[----:B------:R-:W-:Y:S05]  /*9de0*/  @!P0 BRA `(.L_x_1683) ;  /* 0x000000c000008947 */ /* 0x000fea0003800000 */
[----:B------:R-:W-:-:S07]  /*9df0*/  HFMA2.MMA R3, -RZ, RZ, 0, 5.9604644775390625e-08 ;  /* 0x00000001ff037435 */ /* 0x000fce00000001ff */
.L_x_1688:
[----:B------:R-:W1:Y:S04]  /*9e00*/  SHFL.DOWN PT, R7, R22, R3, 0x1f ;  /* 0x08001f0316077589 */ /* 0x000e6800000e0000 */
[----:B------:R-:W2:Y:S04]  /*9e10*/  SHFL.DOWN PT, R5, R8, R3, 0x1f ;  /* 0x08001f0308057589 */ /* 0x000ea800000e0000 */
[----:B------:R-:W3:Y:S04]  /*9e20*/  SHFL.DOWN PT, R4, R9, R3, 0x1f ;  /* 0x08001f0309047589 */ /* 0x000ee800000e0000 */
[----:B------:R4:W5:Y:S02]  /*9e30*/  SHFL.DOWN PT, R6, R31, R3, 0x1f ;  /* 0x08001f031f067589 */ /* 0x00096400000e0000 */
[----:B----4-:R-:W-:Y:S01]  /*9e40*/  IMAD.SHL.U32 R3, R3, 0x2, RZ ;  /* 0x0000000203037824 */ /* 0x010fe200078e00ff */
[----:B-1----:R-:W-:-:S04]  /*9e50*/  IADD3 R22, P2, R7, R22, RZ ;  /* 0x0000001607167210 */ /* 0x002fc80007f5e0ff */
[----:B------:R-:W-:Y:S02]  /*9e60*/  ISETP.GE.AND P0, PT, R3, R0, PT ;  /* 0x000000000300720c */ /* 0x000fe40003f06270 */
[----:B--2---:R-:W-:-:S04]  /*9e70*/  IADD3 R8, P1, R5, R8, RZ ;  /* 0x0000000805087210 */ /* 0x004fc80007f3e0ff */
[----:B---3--:R-:W-:Y:S01]  /*9e80*/  IADD3.X R9, R4, R9, RZ, P1, !PT ;  /* 0x0000000904097210 */ /* 0x008fe20000ffe4ff */
[----:B-----5:R-:W-:-:S06]  /*9e90*/  IMAD.X R31, R6, 0x1, R31, P2 ;  /* 0x00000001061f7824 */ /* 0x020fcc00010e061f */
[----:B------:R-:W-:Y:S05]  /*9ea0*/  @!P0 BRA `(.L_x_1688) ;  /* 0xffffff5000008947 */ /* 0x000fea000383ffff */
.L_x_1683:
        /* <DEDUP_REMOVED lines=203> */
.L_x_1689:
        /* <DEDUP_REMOVED lines=202> */
.L_x_1690:
        /* <DEDUP_REMOVED lines=217> */
.L_x_1692:
        /* <DEDUP_REMOVED lines=202> */
.L_x_1693:
        /* <DEDUP_REMOVED lines=11> */
.L_x_1695:
[----:B------:R-:W-:Y:S05]  /*d2e0*/  BSYNC B0 ;  /* 0x0000000000007941 */ /* 0x000fea0003800000 */
.L_x_1694:
[----:B------:R-:W-:Y:S01]  /*d2f0*/  PRMT R3, R3, 0x9910, RZ ;  /* 0x0000991003037816 */ /* 0x000fe200000000ff */
[----:B------:R-:W-:Y:S01]  /*d300*/  BSSY B0, `(.L_x_1696) ;  /* 0x000000d000007945 */ /* 0x000fe20003800000 */
[----:B------:R-:W-:Y:S02]  /*d310*/  LOP3.LUT P0, RZ, R17, R2, RZ, 0xfc, !PT ;  /* 0x0000000211ff7212 */ /* 0x000fe4000780fcff */
[----:B------:R-:W-:-:S13]  /*d320*/  ISETP.NE.AND P1, PT, R3, RZ, PT ;  /* 0x000000ff0300720c */ /* 0x000fda0003f25270 */
[----:B------:R-:W-:Y:S05]  /*d330*/  @!P1 BRA `(.L_x_1697) ;  /* 0x0000009000009947 */ /* 0x000fea0003800000 */
[----:B------:R-:W1:Y:S01]  /*d340*/  S2R R3, SR_CTAID.Y ;  /* 0x0000000000037919 */ /* 0x000e620000002600 */
[----:B------:R-:W-:Y:S01]  /*d350*/  ISETP.NE.AND P2, PT, RZ, c[0x0][0x188], PT ;  /* 0x00006200ff007a0c */ /* 0x000fe20003f45270 */
[----:B------:R-:W-:Y:S01]  /*d360*/  IMAD.MOV.U32 R13, RZ, RZ, 0x10 ;  /* 0x00000010ff0d7424 */ /* 0x000fe200078e00ff */
[----:B------:R-:W-:Y:S01]  /*d370*/  MOV R30, R22 ;  /* 0x00000016001e7202 */ /* 0x000fe20000000f00 */
[----:B-1----:R-:W-:-:S10]  /*d380*/  IMAD R12, R10, c[0x0][0x10], R3 ;  /* 0x000004000a0c7a24 */ /* 0x002fd400078e0203 */
[----:B------:R-:W-:-:S04]  /*d390*/  @!P2 IMAD R12, R12, c[0x0][0x0], R17 ;  /* 0x000000000c0caa24 */ /* 0x000fc800078e0211 */
[----:B------:R-:W-:-:S05]  /*d3a0*/  IMAD.WIDE.U32 R12, R12, R13, c[0x0][0x560] ;  /* 0x000158000c0c7625 */ /* 0x000fca00078e000d */
[----:B------:R1:W-:Y:S04]  /*d3b0*/  STG.E.64 [R12.64], R8 ;  /* 0x000000080c007986 */ /* 0x0003e8000c101b24 */
[----:B------:R1:W-:Y:S02]  /*d3c0*/  STG.E.64 [R12.64+0x8], R30 ;  /* 0x0000081e0c007986 */ /* 0x0003e4000c101b24 */
.L_x_1697:
[----:B------:R-:W-:Y:S05]  /*d3d0*/  BSYNC B0 ;  /* 0x0000000000007941 */ /* 0x000fea0003800000 */
.L_x_1696:
        /* <DEDUP_REMOVED lines=12> */
[----:B------:R-:W2:Y:S01]  /*d4a0*/  S2R R3, SR_LANEID ;  /* 0x0000000000037919 */ /* 0x000ea20000000000 */
[----:B------:R-:W-:Y:S01]  /*d4b0*/  VOTEU.ANY UR4, UPT, PT ;  /* 0x0000000000047886 */ /* 0x000fe200038e0100 */
[----:B-1----:R-:W-:Y:S01]  /*d4c0*/  IMAD.MOV.U32 R9, RZ, RZ, 0x4 ;  /* 0x00000004ff097424 */ /* 0x002fe200078e00ff */
[----:B------:R-:W2:Y:S03]  /*d4d0*/  FLO.U32 R12, UR4 ;  /* 0x00000004000c7d00 */ /* 0x000ea600080e0000 */
[----:B------:R-:W-:-:S05]  /*d4e0*/  IMAD.WIDE.U32 R8, R10, R9, c[0x0][0x568] ;  /* 0x00015a000a087625 */ /* 0x000fca00078e0009 */
[----:B------:R-:W1:Y:S01]  /*d4f0*/  POPC R11, UR4 ;  /* 0x00000004000b7d09 */ /* 0x000e620008000000 */
[----:B--2---:R-:W-:-:S13]  /*d500*/  ISETP.EQ.U32.AND P0, PT, R12, R3, PT ;  /* 0x000000030c00720c */ /* 0x004fda0003f02070 */
[----:B-1----:R-:W2:Y:S01]  /*d510*/  @P0 ATOMG.E.ADD.STRONG.GPU PT, R9, [R8.64], R11 ;  /* 0x0000000b080909a8 */ /* 0x002ea200081ee1e4 */
[----:B------:R-:W-:-:S03]  /*d520*/  ULDC UR5, c[0x0][0x10] ;  /* 0x0000040000057ab9 */ /* 0x000fc60000000800 */
[----:B------:R-:W1:Y:S02]  /*d530*/  S2R R13, SR_LTMASK ;  /* 0x00000000000d7919 */ /* 0x000e640000003900 */
[----:B-1----:R-:W-:Y:S01]  /*d540*/  LOP3.LUT R13, R13, UR4, RZ, 0xc0, !PT ;  /* 0x000000040d0d7c12 */ /* 0x002fe2000f8ec0ff */
[----:B------:R-:W-:Y:S02]  /*d550*/  UMOV UR4, 0x1 ;  /* 0x0000000100047882 */ /* 0x000fe40000000000 */
[----:B------:R-:W-:Y:S01]  /*d560*/  UIADD3 UR4, -UR4, UR5, URZ ;  /* 0x0000000504047290 */ /* 0x000fe2000fffe13f */
[----:B------:R-:W1:Y:S01]  /*d570*/  POPC R14, R13 ;  /* 0x0000000d000e7309 */ /* 0x000e620000000000 */
[----:B--2---:R-:W1:Y:S02]  /*d580*/  SHFL.IDX PT, R3, R9, R12, 0x1f ;  /* 0x00001f0c09037589 */ /* 0x004e6400000e0000 */
[----:B-1----:R-:W-:-:S04]  /*d590*/  IADD3 R3, R3, R14, RZ ;  /* 0x0000000e03037210 */ /* 0x002fc80007ffe0ff */
[----:B------:R-:W-:-:S04]  /*d5a0*/  ISETP.NE.AND P0, PT, R3, UR4, PT ;  /* 0x0000000403007c0c */ /* 0x000fc8000bf05270 */
[----:B------:R-:W-:-:S05]  /*d5b0*/  SEL R3, RZ, 0x1, P0 ;  /* 0x00000001ff037807 */ /* 0x000fca0000000000 */
[----:B------:R1:W-:Y:S04]  /*d5c0*/  STS.U8 [RZ], R3 ;  /* 0x00000003ff007388 */ /* 0x0003e80000000000 */
.L_x_1699:
[----:B------:R-:W-:Y:S05]  /*d5d0*/  BSYNC B0 ;  /* 0x0000000000007941 */ /* 0x000fea0003800000 */
.L_x_1698:
[----:B------:R-:W-:Y:S01]  /*d5e0*/  BAR.SYNC.DEFER_BLOCKING 0x0 ;  /* 0x0000000000007b1d */ /* 0x000fe20000010000 */
[----:B-1----:R-:W-:-:S05]  /*d5f0*/  IADD3 R12, P2, R23, c[0x0][0x548], RZ ;  /* 0x00015200170c7a10 */ /* 0x002fca0007f5e0ff */
[----:B------:R-:W-:Y:S01]  /*d600*/  IMAD.X R13, RZ, RZ, c[0x0][0x54c], P2 ;  /* 0x00015300ff0d7624 */ /* 0x000fe200010e06ff */
[----:B------:R-:W1:Y:S02]  /*d610*/  LDS.U8 R3, [RZ] ;  /* 0x00000000ff037984 */ /* 0x000e640000000000 */
        /* <DEDUP_REMOVED lines=17> */
[----:B------:R-:W-:Y:S02]  /*d730*/  IMAD.MOV.U32 R25, RZ, RZ, c[0x0][0x16c] ;  /* 0x00005b00ff197624 */ /* 0x000fe400078e00ff */
[----:B------:R-:W-:-:S13]  /*d740*/  ISETP.GE.U32.AND P0, PT, R11, c[0x0][0x184], PT ;  /* 0x000061000b007a0c */ /* 0x000fda0003f06070 */
[----:B------:R-:W-:Y:S05]  /*d750*/  @P0 BRA `(.L_x_1703) ;  /* 0x000000f000000947 */ /* 0x000fea0003800000 */
[----:B------:R-:W-:Y:S01]  /*d760*/  MOV R22, c[0x0][0x168] ;  /* 0x00005a0000167a02 */ /* 0x000fe20000000f00 */
[----:B------:R-:W-:Y:S02]  /*d770*/  IMAD.MOV.U32 R25, RZ, RZ, c[0x0][0x16c] ;  /* 0x00005b00ff197624 */ /* 0x000fe400078e00ff */
.L_x_1704:
[----:B------:R-:W-:Y:S01]  /*d780*/  HFMA2.MMA R9, -RZ, RZ, 0, 9.5367431640625e-07 ;  /* 0x00000010ff097435 */ /* 0x000fe200000001ff */
[----:B------:R-:W-:-:S09]  /*d790*/  IMAD R8, R10, c[0x0][0x10], R11 ;  /* 0x000004000a087a24 */ /* 0x000fd200078e020b */
[----:B------:R-:W-:-:S05]  /*d7a0*/  IMAD.WIDE.U32 R8, R8, R9, c[0x0][0x560] ;  /* 0x0001580008087625 */ /* 0x000fca00078e0009 */
[----:B------:R-:W2:Y:S04]  /*d7b0*/  LDG.E.64 R26, [R8.64+0x8] ;  /* 0x00000824081a7981 */ /* 0x000ea8000c1e1b00 */
[----:B------:R-:W3:Y:S01]  /*d7c0*/  LDG.E.64 R20, [R8.64] ;  /* 0x0000002408147981 */ /* 0x000ee2000c1e1b00 */
[----:B------:R-:W-:-:S04]  /*d7d0*/  IMAD.MOV.U32 R16, RZ, RZ, c[0x0][0x0] ;  /* 0x00000000ff107624 */ /* 0x000fc800078e00ff */
[----:B------:R-:W-:-:S05]  /*d7e0*/  IMAD R11, R16, c[0x0][0x4], R11 ;  /* 0x00000100100b7a24 */ /* 0x000fca00078e020b */
[----:B------:R-:W-:Y:S02]  /*d7f0*/  ISETP.GE.U32.AND P0, PT, R11, c[0x0][0x184], PT ;  /* 0x000061000b007a0c */ /* 0x000fe40003f06070 */
[----:B--2---:R-:W-:Y:S02]  /*d800*/  IADD3 R22, P3, R26, R22, RZ ;  /* 0x000000161a167210 */ /* 0x004fe40007f7e0ff */
[----:B---3--:R-:W-:-:S03]  /*d810*/  IADD3 R3, P2, R20, R3, RZ ;  /* 0x0000000314037210 */ /* 0x008fc60007f5e0ff */
[----:B------:R-:W-:Y:S01]  /*d820*/  IMAD.X R25, R27, 0x1, R25, P3 ;  /* 0x000000011b197824 */ /* 0x000fe200018e0619 */
[----:B------:R-:W-:-:S05]  /*d830*/  IADD3.X R14, R21, R14, RZ, P2, !PT ;  /* 0x0000000e150e7210 */ /* 0x000fca00017fe4ff */
[----:B------:R-:W-:Y:S05]  /*d840*/  @!P0 BRA `(.L_x_1704) ;  /* 0xffffff3000008947 */ /* 0x000fea000383ffff */
.L_x_1703:
[----:B------:R-:W-:Y:S05]  /*d850*/  BSYNC B1 ;  /* 0x0000000000017941 */ /* 0x000fea0003800000 */
.L_x_1702:
[----:B------:R-:W-:Y:S05]  /*d860*/  BRA `(.L_x_1705) ;  /* 0x0000014000007947 */ /* 0x000fea0003800000 */
.L_x_1701:
[----:B------:R-:W-:Y:S01]  /*d870*/  ISETP.GE.U32.AND P0, PT, R2, c[0x0][0x184], PT ;  /* 0x0000610002007a0c */ /* 0x000fe20003f06070 */
[----:B------:R-:W-:Y:S01]  /*d880*/  IMAD.MOV.U32 R25, RZ, RZ, c[0x0][0x16c] ;  /* 0x00005b00ff197624 */ /* 0x000fe200078e00ff */
[----:B------:R-:W-:-:S11]  /*d890*/  MOV R22, c[0x0][0x168] ;  /* 0x00005a0000167a02 */ /* 0x000fd60000000f00 */
[----:B------:R-:W-:Y:S05]  /*d8a0*/  @P0 BRA `(.L_x_1705) ;  /* 0x0000010000000947 */ /* 0x000fea0003800000 */
[----:B------:R-:W-:Y:S01]  /*d8b0*/  MOV R22, c[0x0][0x168] ;  /* 0x00005a0000167a02 */ /* 0x000fe20000000f00 */
[----:B------:R-:W-:Y:S01]  /*d8c0*/  IMAD.MOV.U32 R25, RZ, RZ, c[0x0][0x16c] ;  /* 0x00005b00ff197624 */ /* 0x000fe200078e00ff */
[----:B------:R-:W-:-:S05]  /*d8d0*/  MOV R11, R2 ;  /* 0x00000002000b7202 */ /* 0x000fca0000000f00 */
.L_x_1706:
[----:B------:R-:W-:Y:S02]  /*d8e0*/  IMAD R8, R10, c[0x0][0x10], R11 ;  /* 0x000004000a087a24 */ /* 0x000fe400078e020b */
[----:B------:R-:W-:Y:S02]  /*d8f0*/  IMAD.MOV.U32 R9, RZ, RZ, 0x10 ;  /* 0x00000010ff097424 */ /* 0x000fe400078e00ff */
[----:B------:R-:W-:-:S04]  /*d900*/  IMAD R8, R8, c[0x0][0x0], R17 ;  /* 0x0000000008087a24 */ /* 0x000fc800078e0211 */
[----:B------:R-:W-:-:S05]  /*d910*/  IMAD.WIDE.U32 R8, R8, R9, c[0x0][0x560] ;  /* 0x0001580008087625 */ /* 0x000fca00078e0009 */
[----:B------:R-:W2:Y:S04]  /*d920*/  LDG.E.64 R26, [R8.64+0x8] ;  /* 0x00000824081a7981 */ /* 0x000ea8000c1e1b00 */
[----:B------:R-:W3:Y:S01]  /*d930*/  LDG.E.64 R20, [R8.64] ;  /* 0x0000002408147981 */ /* 0x000ee2000c1e1b00 */
[----:B------:R-:W-:-:S04]  /*d940*/  IADD3 R11, R11, c[0x0][0x4], RZ ;  /* 0x000001000b0b7a10 */ /* 0x000fc80007ffe0ff */
[----:B------:R-:W-:Y:S02]  /*d950*/  ISETP.GE.U32.AND P0, PT, R11, c[0x0][0x184], PT ;  /* 0x000061000b007a0c */ /* 0x000fe40003f06070 */
[----:B--2---:R-:W-:Y:S02]  /*d960*/  IADD3 R22, P3, R26, R22, RZ ;  /* 0x000000161a167210 */ /* 0x004fe40007f7e0ff */
[----:B---3--:R-:W-:-:S03]  /*d970*/  IADD3 R3, P2, R20, R3, RZ ;  /* 0x0000000314037210 */ /* 0x008fc60007f5e0ff */
[----:B------:R-:W-:Y:S01]  /*d980*/  IMAD.X R25, R27, 0x1, R25, P3 ;  /* 0x000000011b197824 */ /* 0x000fe200018e0619 */
[----:B------:R-:W-:-:S05]  /*d990*/  IADD3.X R14, R21, R14, RZ, P2, !PT ;  /* 0x0000000e150e7210 */ /* 0x000fca00017fe4ff */
[----:B------:R-:W-:Y:S05]  /*d9a0*/  @!P0 BRA `(.L_x_1706) ;  /* 0xffffff3000008947 */ /* 0x000fea000383ffff */
.L_x_1705:
[----:B------:R-:W-:Y:S05]  /*d9b0*/  BSYNC B0 ;  /* 0x0000000000007941 */ /* 0x000fea0003800000 */
.L_x_1700:
[----:B------:R-:W-:Y:S01]  /*d9c0*/  IMAD R15, R2, c[0x0][0x0], R17 ;  /* 0x00000000020f7a24 */ /* 0x000fe200078e0211 */
[----:B------:R-:W-:Y:S01]  /*d9d0*/  MOV R8, R3 ;  /* 0x0000000300087202 */ /* 0x000fe20000000f00 */
[----:B------:R-:W-:Y:S01]  /*d9e0*/  IMAD.MOV.U32 R9, RZ, RZ, R14 ;  /* 0x000000ffff097224 */ /* 0x000fe200078e000e */
[----:B------:R-:W-:Y:S01]  /*d9f0*/  MOV R10, R22 ;  /* 0x00000016000a7202 */ /* 0x000fe20000000f00 */
[----:B------:R-:W-:Y:S01]  /*da00*/  IMAD.MOV.U32 R11, RZ, RZ, R25 ;  /* 0x000000ffff0b7224 */ /* 0x000fe200078e0019 */
[----:B------:R-:W-:Y:S01]  /*da10*/  ULDC UR4, c[0x0][0x4] ;  /* 0x0000010000047ab9 */ /* 0x000fe20000000800 */
[----:B------:R-:W-:Y:S01]  /*da20*/  LEA R16, R15, 0x10, 0x4 ;  /* 0x000000100f107811 */ /* 0x000fe200078e20ff */
[----:B------:R-:W-:Y:S02]  /*da30*/  USHF.R.U32.HI UR4, URZ, 0x1, UR4 ;  /* 0x000000013f047899 */ /* 0x000fe40008011604 */
[----:B------:R1:W-:Y:S04]  /*da40*/  STS.128 [R15.X16+0x10], R8 ;  /* 0x000010080f007388 */ /* 0x0003e8000000cc00 */
[----:B------:R-:W-:-:S13]  /*da50*/  ISETP.NE.AND P0, PT, RZ, UR4, PT ;  /* 0x00000004ff007c0c */ /* 0x000fda000bf05270 */
[----:B------:R-:W-:Y:S05]  /*da60*/  @!P0 BRA `(.L_x_1707) ;  /* 0x0000017000008947 */ /* 0x000fea0003800000 */
[----:B-1----:R-:W-:-:S05]  /*da70*/  MOV R9, UR4 ;  /* 0x0000000400097c02 */ /* 0x002fca0008000f00 */
.L_x_1710:
[--C-:B------:R-:W-:Y:S01]  /*da80*/  IMAD.IADD R8, R2, 0x1, R9.reuse ;  /* 0x0000000102087824 */ /* 0x100fe200078e0209 */
[----:B------:R-:W-:Y:S01]  /*da90*/  BAR.SYNC.DEFER_BLOCKING 0x0 ;  /* 0x0000000000007b1d */ /* 0x000fe20000010000 */
[----:B------:R-:W-:Y:S02]  /*daa0*/  ISETP.GT.AND P2, PT, R9, 0x1, PT ;  /* 0x000000010900780c */ /* 0x000fe40003f44270 */
[----:B------:R-:W-:Y:S02]  /*dab0*/  SHF.R.S32.HI R19, RZ, 0x1, R9 ;  /* 0x00000001ff137819 */ /* 0x000fe40000011409 */
[----:B------:R-:W-:Y:S01]  /*dac0*/  ISETP.GE.U32.AND P0, PT, R8, c[0x0][0x4], PT ;  /* 0x0000010008007a0c */ /* 0x000fe20003f06070 */
[----:B------:R-:W-:Y:S03]  /*dad0*/  BSSY B0, `(.L_x_1708) ;  /* 0x000000e000007945 */ /* 0x000fe60003800000 */
[----:B------:R-:W-:-:S13]  /*dae0*/  ISETP.GE.U32.OR P0, PT, R2, R9, P0 ;  /* 0x000000090200720c */ /* 0x000fda0000706470 */
[----:B------:R-:W-:Y:S05]  /*daf0*/  @P0 BRA `(.L_x_1709) ;  /* 0x000000b000000947 */ /* 0x000fea0003800000 */
[----:B------:R-:W-:-:S06]  /*db00*/  IMAD R8, R8, c[0x0][0x0], R17 ;  /* 0x0000000008087a24 */ /* 0x000fcc00078e0211 */
[----:B------:R-:W1:Y:S02]  /*db10*/  LDS.128 R8, [R8.X16+0x10] ;  /* 0x0000100008087984 */ /* 0x000e64000000cc00 */
[----:B-1----:R-:W-:Y:S02]  /*db20*/  IADD3 R3, P0, R8, R3, RZ ;  /* 0x0000000308037210 */ /* 0x002fe40007f1e0ff */
[----:B------:R-:W-:Y:S02]  /*db30*/  IADD3 R22, P3, R10, R22, RZ ;  /* 0x000000160a167210 */ /* 0x000fe40007f7e0ff */
[----:B------:R-:W-:Y:S02]  /*db40*/  IADD3.X R14, R9, R14, RZ, P0, !PT ;  /* 0x0000000e090e7210 */ /* 0x000fe400007fe4ff */
[----:B------:R-:W-:Y:S01]  /*db50*/  MOV R8, R3 ;  /* 0x0000000300087202 */ /* 0x000fe20000000f00 */
[----:B------:R-:W-:Y:S01]  /*db60*/  IMAD.X R25, R11, 0x1, R25, P3 ;  /* 0x000000010b197824 */ /* 0x000fe200018e0619 */
[----:B------:R-:W-:Y:S01]  /*db70*/  MOV R10, R22 ;  /* 0x00000016000a7202 */ /* 0x000fe20000000f00 */
[----:B------:R-:W-:-:S02]  /*db80*/  IMAD.MOV.U32 R9, RZ, RZ, R14 ;  /* 0x000000ffff097224 */ /* 0x000fc400078e000e */
[----:B------:R-:W-:-:S05]  /*db90*/  IMAD.MOV.U32 R11, RZ, RZ, R25 ;  /* 0x000000ffff0b7224 */ /* 0x000fca00078e0019 */
[----:B------:R1:W-:Y:S02]  /*dba0*/  STS.128 [R15.X16+0x10], R8 ;  /* 0x000010080f007388 */ /* 0x0003e4000000cc00 */
.L_x_1709:
[----:B------:R-:W-:Y:S05]  /*dbb0*/  BSYNC B0 ;  /* 0x0000000000007941 */ /* 0x000fea0003800000 */
.L_x_1708:
[----:B-1----:R-:W-:Y:S01]  /*dbc0*/  MOV R9, R19 ;  /* 0x0000001300097202 */ /* 0x002fe20000000f00 */
[----:B------:R-:W-:Y:S05]  /*dbd0*/  @P2 BRA `(.L_x_1710) ;  /* 0xfffffea000002947 */ /* 0x000fea000383ffff */
.L_x_1707:
[----:B-1----:R-:W-:-:S13]  /*dbe0*/  ISETP.NE.AND P0, PT, RZ, c[0x0][0x188], PT ;  /* 0x00006200ff007a0c */ /* 0x002fda0003f05270 */
[----:B------:R-:W-:Y:S05]  /*dbf0*/  @!P0 BRA `(.L_x_1711) ;  /* 0x0000034000008947 */ /* 0x000fea0003800000 */
[----:B------:R-:W-:Y:S01]  /*dc00*/  IMAD.MOV.U32 R19, RZ, RZ, c[0x0][0x0] ;  /* 0x00000000ff137624 */ /* 0x000fe200078e00ff */
[----:B------:R-:W-:-:S04]  /*dc10*/  MOV R2, c[0x0][0x0] ;  /* 0x0000000000027a02 */ /* 0x000fc80000000f00 */
[----:B------:R-:W-:-:S13]  /*dc20*/  ISETP.GT.AND P0, PT, R19, 0x20, PT ;  /* 0x000000201300780c */ /* 0x000fda0003f04270 */
[----:B------:R-:W-:Y:S05]  /*dc30*/  @!P0 BRA `(.L_x_1712) ;  /* 0x0000021000008947 */ /* 0x000fea0003800000 */
[----:B------:R-:W-:Y:S01]  /*dc40*/  IMAD.MOV.U32 R8, RZ, RZ, R3 ;  /* 0x000000ffff087224 */ /* 0x000fe200078e0003 */
[----:B------:R-:W-:Y:S01]  /*dc50*/  MOV R9, R14 ;  /* 0x0000000e00097202 */ /* 0x000fe20000000f00 */
[----:B------:R-:W-:Y:S01]  /*dc60*/  IMAD.MOV.U32 R10, RZ, RZ, R22 ;  /* 0x000000ffff0a7224 */ /* 0x000fe200078e0016 */
[----:B------:R-:W-:Y:S01]  /*dc70*/  MOV R11, R25 ;  /* 0x00000019000b7202 */ /* 0x000fe20000000f00 */
[----:B------:R-:W-:Y:S01]  /*dc80*/  IMAD.MOV.U32 R2, RZ, RZ, 0x20 ;  /* 0x00000020ff027424 */ /* 0x000fe200078e00ff */
[----:B------:R-:W-:-:S03]  /*dc90*/  LEA.HI R19, R19, c[0x0][0x0], RZ, 0x1 ;  /* 0x0000000013137a11 */ /* 0x000fc600078f08ff */
[----:B------:R1:W-:Y:S01]  /*dca0*/  STS.128 [R15.X16+0x10], R8 ;  /* 0x000010080f007388 */ /* 0x0003e2000000cc00 */
[----:B------:R-:W-:-:S04]  /*dcb0*/  SHF.R.S32.HI R19, RZ, 0x1, R19 ;  /* 0x00000001ff137819 */ /* 0x000fc80000011413 */
[----:B------:R-:W-:-:S13]  /*dcc0*/  ISETP.GE.AND P0, PT, R19, 0x20, PT ;  /* 0x000000201300780c */ /* 0x000fda0003f06270 */
[----:B------:R-:W-:Y:S05]  /*dcd0*/  @!P0 BRA `(.L_x_1712) ;  /* 0x0000017000008947 */ /* 0x000fea0003800000 */
[----:B-1----:R-:W-:-:S05]  /*dce0*/  MOV R2, R19 ;  /* 0x0000001300027202 */ /* 0x002fca0000000f00 */
.L_x_1715:
[C---:B-1----:R-:W-:Y:S01]  /*dcf0*/  IMAD.IADD R8, R17.reuse, 0x1, R2 ;  /* 0x0000000111087824 */ /* 0x042fe200078e0202 */
[----:B------:R-:W-:Y:S04]  /*dd00*/  BAR.SYNC.DEFER_BLOCKING 0x0 ;  /* 0x0000000000007b1d */ /* 0x000fe80000010000 */
[----:B------:R-:W-:Y:S02]  /*dd10*/  ISETP.GE.U32.AND P0, PT, R8, c[0x0][0x0], PT ;  /* 0x0000000008007a0c */ /* 0x000fe40003f06070 */
[----:B------:R-:W-:Y:S02]  /*dd20*/  BSSY B0, `(.L_x_1713) ;  /* 0x000000e000007945 */ /* 0x000fe40003800000 */
[----:B------:R-:W-:-:S13]  /*dd30*/  ISETP.GE.U32.OR P0, PT, R17, R2, P0 ;  /* 0x000000021100720c */ /* 0x000fda0000706470 */
[----:B------:R-:W-:Y:S05]  /*dd40*/  @P0 BRA `(.L_x_1714) ;  /* 0x000000b000000947 */ /* 0x000fea0003800000 */
[----:B------:R-:W-:-:S06]  /*dd50*/  LEA R8, R2, R16, 0x4 ;  /* 0x0000001002087211 */ /* 0x000fcc00078e20ff */
[----:B------:R-:W1:Y:S02]  /*dd60*/  LDS.128 R8, [R8] ;  /* 0x0000000008087984 */ /* 0x000e640000000c00 */
[----:B-1----:R-:W-:Y:S02]  /*dd70*/  IADD3 R3, P0, R8, R3, RZ ;  /* 0x0000000308037210 */ /* 0x002fe40007f1e0ff */
[----:B------:R-:W-:-:S03]  /*dd80*/  IADD3 R22, P2, R10, R22, RZ ;  /* 0x000000160a167210 */ /* 0x000fc60007f5e0ff */
[----:B------:R-:W-:Y:S01]  /*dd90*/  IMAD.X R14, R9, 0x1, R14, P0 ;  /* 0x00000001090e7824 */ /* 0x000fe200000e060e */
[----:B------:R-:W-:Y:S01]  /*dda0*/  IADD3.X R25, R11, R25, RZ, P2, !PT ;  /* 0x000000190b197210 */ /* 0x000fe200017fe4ff */
[----:B------:R-:W-:Y:S02]  /*ddb0*/  IMAD.MOV.U32 R8, RZ, RZ, R3 ;  /* 0x000000ffff087224 */ /* 0x000fe400078e0003 */
[----:B------:R-:W-:Y:S01]  /*ddc0*/  IMAD.MOV.U32 R10, RZ, RZ, R22 ;  /* 0x000000ffff0a7224 */ /* 0x000fe200078e0016 */
[----:B------:R-:W-:Y:S02]  /*ddd0*/  MOV R9, R14 ;  /* 0x0000000e00097202 */ /* 0x000fe40000000f00 */
[----:B------:R-:W-:-:S05]  /*dde0*/  MOV R11, R25 ;  /* 0x00000019000b7202 */ /* 0x000fca0000000f00 */
[----:B------:R1:W-:Y:S02]  /*ddf0*/  STS.128 [R15.X16+0x10], R8 ;  /* 0x000010080f007388 */ /* 0x0003e4000000cc00 */
.L_x_1714:
[----:B------:R-:W-:Y:S05]  /*de00*/  BSYNC B0 ;  /* 0x0000000000007941 */ /* 0x000fea0003800000 */
.L_x_1713:
[----:B------:R-:W-:-:S04]  /*de10*/  SHF.R.S32.HI R2, RZ, 0x1, R2 ;  /* 0x00000001ff027819 */ /* 0x000fc80000011402 */
[----:B------:R-:W-:-:S13]  /*de20*/  ISETP.GE.AND P0, PT, R2, 0x20, PT ;  /* 0x000000200200780c */ /* 0x000fda0003f06270 */
[----:B------:R-:W-:Y:S05]  /*de30*/  @P0 BRA `(.L_x_1715) ;  /* 0xfffffeb000000947 */ /* 0x000fea000383ffff */
[----:B------:R-:W-:-:S04]  /*de40*/  IMAD.MOV.U32 R2, RZ, RZ, 0x20 ;  /* 0x00000020ff027424 */ /* 0x000fc800078e00ff */
.L_x_1712:
[----:B-1----:R-:W-:Y:S01]  /*de50*/  BAR.SYNC.DEFER_BLOCKING 0x0 ;  /* 0x0000000000007b1d */ /* 0x002fe20000010000 */
[----:B------:R-:W-:-:S13]  /*de60*/  ISETP.GE.AND P0, PT, R2, 0x2, PT ;  /* 0x000000020200780c */ /* 0x000fda0003f06270 */
[----:B------:R-:W-:Y:S05]  /*de70*/  @!P0 BRA `(.L_x_1711) ;  /* 0x000000c000008947 */ /* 0x000fea0003800000 */
[----:B------:R-:W-:-:S07]  /*de80*/  HFMA2.MMA R9, -RZ, RZ, 0, 5.9604644775390625e-08 ;  /* 0x00000001ff097435 */ /* 0x000fce00000001ff */
.L_x_1716:
        /* <DEDUP_REMOVED lines=11> */
.L_x_1711:
        /* <DEDUP_REMOVED lines=9> */
[----:B------:R-:W2:Y:S04]  /*dfd0*/  LDG.E.64 R8, [R4.64+0x8] ;  /* 0x0000082404087981 */ /* 0x000ea8000c1e1b00 */
[----:B------:R-:W3:Y:S01]  /*dfe0*/  LDG.E.64 R6, [R4.64] ;  /* 0x0000002404067981 */ /* 0x000ee2000c1e1b00 */
[----:B--2---:R-:W-:Y:S02]  /*dff0*/  IADD3 R22, P2, R8, R22, RZ ;  /* 0x0000001608167210 */ /* 0x004fe40007f5e0ff */
[----:B---3--:R-:W-:-:S03]  /*e000*/  IADD3 R3, P0, R6, R3, RZ ;  /* 0x0000000306037210 */ /* 0x008fc60007f1e0ff */
[----:B------:R-:W-:Y:S01]  /*e010*/  IMAD.X R25, R9, 0x1, R25, P2 ;  /* 0x0000000109197824 */ /* 0x000fe200010e0619 */
[----:B------:R-:W-:-:S04]  /*e020*/  IADD3.X R14, R7, R14, RZ, P0, !PT ;  /* 0x0000000e070e7210 */ /* 0x000fc800007fe4ff */
.L_x_1718:
[----:B------:R-:W-:Y:S05]  /*e030*/  @!P1 BRA `(.L_x_1719) ;  /* 0x000003d000009947 */ /* 0x000fea0003800000 */
[----:B------:R-:W-:Y:S01]  /*e040*/  HFMA2.MMA R24, -RZ, RZ, 0, 5.9604644775390625e-08 ;  /* 0x00000001ff187435 */ /* 0x000fe200000001ff */
[----:B------:R-:W-:Y:S02]  /*e050*/  IMAD R14, R14, c[0x0][0x160], RZ ;  /* 0x000058000e0e7a24 */ /* 0x000fe400078e02ff */
[----:B------:R-:W-:-:S04]  /*e060*/  IMAD.WIDE.U32 R16, R3, c[0x0][0x160], RZ ;  /* 0x0000580003107a25 */ /* 0x000fc800078e00ff */
[----:B------:R-:W-:-:S03]  /*e070*/  IMAD R3, R3, c[0x0][0x164], R14 ;  /* 0x0000590003037a24 */ /* 0x000fc600078e020e */
[----:B------:R-:W-:Y:S01]  /*e080*/  ISETP.NE.AND P0, PT, R24, c[0x0][0x57c], PT ;  /* 0x00015f0018007a0c */ /* 0x000fe20003f05270 */
[----:B------:R-:W-:-:S03]  /*e090*/  IMAD.IADD R19, R17, 0x1, R3 ;  /* 0x0000000111137824 */ /* 0x000fc600078e0203 */
        /* <DEDUP_REMOVED lines=9> */
[----:B------:R-:W-:Y:S01]  /*e130*/  MOV R8, 0x2ef ;  /* 0x000002ef00087802 */ /* 0x000fe20000000f00 */
[----:B------:R-:W-:Y:S01]  /*e140*/  IMAD.MOV.U32 R12, RZ, RZ, 0x1 ;  /* 0x00000001ff0c7424 */ /* 0x000fe200078e00ff */
[----:B------:R-:W-:Y:S02]  /*e150*/  MOV R11, c[0x4][0x354] ;  /* 0x0100d500000b7a02 */ /* 0x000fe40000000f00 */
[----:B------:R-:W-:-:S03]  /*e160*/  MOV R13, RZ ;  /* 0x000000ff000d7202 */ /* 0x000fc60000000f00 */
        /* <DEDUP_REMOVED lines=8> */
.L_x_1720:
[----:B------:R-:W-:Y:S01]  /*e1f0*/  IADD3 R2, P0, R18, c[0x0][0x548], RZ ;  /* 0x0001520012027a10 */ /* 0x000fe20007f1e0ff */
[----:B------:R-:W-:Y:S01]  /*e200*/  IMAD R25, R25, c[0x0][0x160], RZ ;  /* 0x0000580019197a24 */ /* 0x000fe200078e02ff */
[----:B------:R-:W-:Y:S01]  /*e210*/  MOV R18, R16 ;  /* 0x0000001000127202 */ /* 0x000fe20000000f00 */
[----:B------:R-:W-:Y:S01]  /*e220*/  IMAD.WIDE.U32 R16, R22, c[0x0][0x160], RZ ;  /* 0x0000580016107a25 */ /* 0x000fe200078e00ff */
[----:B------:R-:W-:-:S03]  /*e230*/  ISETP.NE.AND P6, PT, R24, c[0x0][0x57c], PT ;  /* 0x00015f0018007a0c */ /* 0x000fc60003fc5270 */
[----:B------:R-:W-:Y:S02]  /*e240*/  IMAD.X R3, RZ, RZ, c[0x0][0x54c], P0 ;  /* 0x00015300ff037624 */ /* 0x000fe400000e06ff */
[----:B------:R-:W-:-:S03]  /*e250*/  IMAD R25, R22, c[0x0][0x164], R25 ;  /* 0x0000590016197a24 */ /* 0x000fc600078e0219 */
[----:B------:R1:W-:Y:S01]  /*e260*/  STG.E.64 [R2.64], R18 ;  /* 0x0000001202007986 */ /* 0x0003e2000c101b24 */
[----:B------:R-:W-:-:S04]  /*e270*/  IMAD.IADD R25, R17, 0x1, R25 ;  /* 0x0000000111197824 */ /* 0x000fc800078e0219 */
[----:B------:R-:W-:Y:S05]  /*e280*/  @!P6 BRA `(.L_x_1721) ;  /* 0x000001300000e947 */ /* 0x000fea0003800000 */
[----:B------:R-:W-:Y:S01]  /*e290*/  MOV R0, 0x0 ;  /* 0x0000000000007802 */ /* 0x000fe20000000f00 */
[----:B------:R-:W-:Y:S01]  /*e2a0*/  HFMA2.MMA R8, -RZ, RZ, 0, 4.4763088226318359375e-05 ;  /* 0x000002efff087435 */ /* 0x000fe200000001ff */
[----:B------:R-:W-:Y:S01]  /*e2b0*/  MOV R4, c[0x4][0x590] ;  /* 0x0101640000047a02 */ /* 0x000fe20000000f00 */
[----:B------:R-:W-:Y:S01]  /*e2c0*/  HFMA2.MMA R13, -RZ, RZ, 0, 0 ;  /* 0x00000000ff0d7435 */ /* 0x000fe200000001ff */
[----:B-1----:R1:W2:Y:S01]  /*e2d0*/  LDC.64 R2, c[0x4][R0] ;  /* 0x0100000000027b82 */ /* 0x0022a20000000a00 */
        /* <DEDUP_REMOVED lines=14> */
.L_x_1721:
[----:B-1----:R-:W-:Y:S02]  /*e3c0*/  IADD3 R2, P0, R23, c[0x0][0x548], RZ ;  /* 0x0001520017027a10 */ /* 0x002fe40007f1e0ff */
[----:B------:R-:W-:-:S03]  /*e3d0*/  MOV R24, R16 ;  /* 0x0000001000187202 */ /* 0x000fc60000000f00 */
[----:B------:R-:W-:-:S05]  /*e3e0*/  IMAD.X R3, RZ, RZ, c[0x0][0x54c], P0 ;  /* 0x00015300ff037624 */ /* 0x000fca00000e06ff */
[----:B------:R-:W-:Y:S01]  /*e3f0*/  STG.E.64 [R2.64], R24 ;  /* 0x0000001802007986 */ /* 0x000fe2000c101b24 */
[----:B------:R-:W-:Y:S05]  /*e400*/  EXIT ;  /* 0x000000000000794d */ /* 0x000fea0003800000 */
.L_x_1719:
[----:B------:R-:W-:Y:S01]  /*e410*/  IMAD.MOV.U32 R15, RZ, RZ, R14 ;  /* 0x000000ffff0f7224 */ /* 0x000fe200078e000e */
[----:B------:R-:W-:Y:S01]  /*e420*/  MOV R14, R3 ;  /* 0x00000003000e7202 */ /* 0x000fe20000000f00 */
[----:B------:R-:W-:-:S04]  /*e430*/  IMAD.MOV.U32 R23, RZ, RZ, R25 ;  /* 0x000000ffff177224 */ /* 0x000fc800078e0019 */
[----:B------:R-:W-:Y:S04]  /*e440*/  STG.E.64 [R4.64], R14 ;  /* 0x0000000e04007986 */ /* 0x000fe8000c101b24 */
[----:B------:R-:W-:Y:S01]  /*e450*/  STG.E.64 [R4.64+0x8], R22 ;  /* 0x0000081604007986 */ /* 0x000fe2000c101b24 */
[----:B------:R-:W-:Y:S05]  /*e460*/  EXIT ;  /* 0x000000000000794d */ /* 0x000fea0003800000 */
.L_x_1717:
[----:B------:R-:W-:Y:S01]  /*e470*/  ISETP.NE.AND P0, PT, RZ, UR38, PT ;  /* 0x00000026ff007c0c */ /* 0x000fe2000bf05270 */
[----:B------:R-:W-:Y:S02]  /*e480*/  ULDC.U8 UR4, c[0x0][0x579] ;  /* 0x00015e4000047ab9 */ /* 0x000fe40000000000 */
[----:B------:R-:W-:-:S10]  /*e490*/  ISETP.NE.AND P2, PT, RZ, UR4, PT ;  /* 0x00000004ff007c0c */ /* 0x000fd4000bf45270 */
[----:B------:R-:W-:Y:S05]  /*e4a0*/  @!P0 BRA `(.L_x_1722) ;  /* 0x0000006000008947 */ /* 0x000fea0003800000 */
[----:B------:R-:W2:Y:S04]  /*e4b0*/  LDG.E.64 R8, [R12.64] ;  /* 0x000000240c087981 */ /* 0x000ea8000c1e1b00 */
[----:B------:R-:W3:Y:S01]  /*e4c0*/  LDG.E.64 R4, [R6.64] ;  /* 0x0000002406047981 */ /* 0x000ee2000c1e1b00 */
[----:B--2---:R-:W-:Y:S02]  /*e4d0*/  IADD3 R22, P1, R8, R22, RZ ;  /* 0x0000001608167210 */ /* 0x004fe40007f3e0ff */
[----:B---3--:R-:W-:-:S03]  /*e4e0*/  IADD3 R3, P0, R4, R3, RZ ;  /* 0x0000000304037210 */ /* 0x008fc60007f1e0ff */
[----:B------:R-:W-:Y:S01]  /*e4f0*/  IMAD.X R25, R9, 0x1, R25, P1 ;  /* 0x0000000109197824 */ /* 0x000fe200008e0619 */
[----:B------:R-:W-:-:S04]  /*e500*/  IADD3.X R14, R5, R14, RZ, P0, !PT ;  /* 0x0000000e050e7210 */ /* 0x000fc800007fe4ff */
.L_x_1722:
        /* <DEDUP_REMOVED lines=28> */
.L_x_1724:
        /* <DEDUP_REMOVED lines=29> */
.L_x_1725:
[----:B-1----:R-:W-:Y:S02]  /*e8a0*/  IADD3 R2, P0, R23, c[0x0][0x548], RZ ;  /* 0x0001520017027a10 */ /* 0x002fe40007f1e0ff */
[----:B------:R-:W-:-:S03]  /*e8b0*/  MOV R24, R16 ;  /* 0x0000001000187202 */ /* 0x000fc60000000f00 */
[----:B------:R-:W-:-:S05]  /*e8c0*/  IMAD.X R3, RZ, RZ, c[0x0][0x54c], P0 ;  /* 0x00015300ff037624 */ /* 0x000fca00000e06ff */
[----:B------:R-:W-:Y:S01]  /*e8d0*/  STG.E.64 [R2.64], R24 ;  /* 0x0000001802007986 */ /* 0x000fe2000c101b24 */
[----:B------:R-:W-:Y:S05]  /*e8e0*/  EXIT ;  /* 0x000000000000794d */ /* 0x000fea0003800000 */
.L_x_1723:
[----:B------:R-:W-:Y:S01]  /*e8f0*/  IMAD.MOV.U32 R15, RZ, RZ, R14 ;  /* 0x000000ffff0f7224 */ /* 0x000fe200078e000e */
[----:B------:R-:W-:Y:S01]  /*e900*/  MOV R14, R3 ;  /* 0x00000003000e7202 */ /* 0x000fe20000000f00 */
[----:B------:R-:W-:-:S04]  /*e910*/  IMAD.MOV.U32 R23, RZ, RZ, R25 ;  /* 0x000000ffff177224 */ /* 0x000fc800078e0019 */
[----:B------:R-:W-:Y:S04]  /*e920*/  STG.E.64 [R6.64], R14 ;  /* 0x0000000e06007986 */ /* 0x000fe8000c101b24 */
[----:B------:R-:W-:Y:S01]  /*e930*/  STG.E.64 [R12.64], R22 ;  /* 0x000000160c007986 */ /* 0x000fe2000c101b24 */
[----:B------:R-:W-:Y:S05]  /*e940*/  EXIT ;  /* 0x000000000000794d */ /* 0x000fea0003800000 */
.L_x_1691:
        /* <DEDUP_REMOVED lines=22> */
.L_x_1727:
        /* <DEDUP_REMOVED lines=28> */
.L_x_1729:
[----:B------:R-:W-:Y:S01]  /*ec70*/  IADD3 R2, P0, R24, c[0x0][0x548], RZ ;  /* 0x0001520018027a10 */ /* 0x000fe20007f1e0ff */
[----:B------:R-:W-:Y:S01]  /*ec80*/  IMAD.MOV.U32 R18, RZ, RZ, R16 ;  /* 0x000000ffff127224 */ /* 0x000fe200078e0010 */
[----:B------:R-:W-:Y:S01]  /*ec90*/  ISETP.NE.AND P6, PT, R25, c[0x0][0x57c], PT ;  /* 0x00015f0019007a0c */ /* 0x000fe20003fc5270 */
[----:B------:R-:W-:Y:S01]  /*eca0*/  IMAD R31, R31, c[0x0][0x160], RZ ;  /* 0x000058001f1f7a24 */ /* 0x000fe200078e02ff */
[----:B------:R-:W-:Y:S01]  /*ecb0*/  IADD3.X R3, RZ, c[0x0][0x54c], RZ, P0, !PT ;  /* 0x00015300ff037a10 */ /* 0x000fe200007fe4ff */
[----:B------:R-:W-:-:S04]  /*ecc0*/  IMAD.WIDE.U32 R16, R22, c[0x0][0x160], RZ ;  /* 0x0000580016107a25 */ /* 0x000fc800078e00ff */
[----:B------:R1:W-:Y:S01]  /*ecd0*/  STG.E.64 [R2.64], R18 ;  /* 0x0000001202007986 */ /* 0x0003e2000c101b24 */
[----:B------:R-:W-:-:S05]  /*ece0*/  IMAD R31, R22, c[0x0][0x164], R31 ;  /* 0x00005900161f7a24 */ /* 0x000fca00078e021f */
[----:B------:R-:W-:Y:S01]  /*ecf0*/  IADD3 R25, R17, R31, RZ ;  /* 0x0000001f11197210 */ /* 0x000fe20007ffe0ff */
        /* <DEDUP_REMOVED lines=20> */
.L_x_1730:
[----:B-1----:R-:W-:Y:S01]  /*ee40*/  IADD3 R2, P0, R23, c[0x0][0x548], RZ ;  /* 0x0001520017027a10 */ /* 0x002fe20007f1e0ff */
[----:B------:R-:W-:-:S03]  /*ee50*/  IMAD.MOV.U32 R24, RZ, RZ, R16 ;  /* 0x000000ffff187224 */ /* 0x000fc600078e0010 */
[----:B------:R-:W-:-:S05]  /*ee60*/  IADD3.X R3, RZ, c[0x0][0x54c], RZ, P0, !PT ;  /* 0x00015300ff037a10 */ /* 0x000fca00007fe4ff */
[----:B------:R-:W-:Y:S01]  /*ee70*/  STG.E.64 [R2.64], R24 ;  /* 0x0000001802007986 */ /* 0x000fe2000c101b24 */
[----:B------:R-:W-:Y:S05]  /*ee80*/  EXIT ;  /* 0x000000000000794d */ /* 0x000fea0003800000 */
.L_x_1728:
[----:B------:R-:W-:Y:S01]  /*ee90*/  MOV R23, R31 ;  /* 0x0000001f00177202 */ /* 0x000fe20000000f00 */
[----:B------:R-:W-:Y:S04]  /*eea0*/  STG.E.64 [R4.64], R8 ;  /* 0x0000000804007986 */ /* 0x000fe8000c101b24 */
[----:B------:R-:W-:Y:S01]  /*eeb0*/  STG.E.64 [R4.64+0x8], R22 ;  /* 0x0000081604007986 */ /* 0x000fe2000c101b24 */
[----:B------:R-:W-:Y:S05]  /*eec0*/  EXIT ;  /* 0x000000000000794d */ /* 0x000fea0003800000 */
.L_x_1726:
[----:B-1----:R-:W-:Y:S01]  /*eed0*/  ISETP.NE.AND P0, PT, R2, RZ, PT ;  /* 0x000000ff0200720c */ /* 0x002fe20003f05270 */
        /* <DEDUP_REMOVED lines=9> */
.L_x_1731:
[----:B------:R-:W-:Y:S05]  /*ef70*/  @!P2 BRA `(.L_x_1732) ;  /* 0x000003d00000a947 */ /* 0x000fea0003800000 */
[----:B------:R-:W-:Y:S01]  /*ef80*/  HFMA2.MMA R25, -RZ, RZ, 0, 5.9604644775390625e-08 ;  /* 0x00000001ff197435 */ /* 0x000fe200000001ff */
[----:B------:R-:W-:Y:S02]  /*ef90*/  IMAD R9, R9, c[0x0][0x160], RZ ;  /* 0x0000580009097a24 */ /* 0x000fe400078e02ff */
[----:B------:R-:W-:-:S04]  /*efa0*/  IMAD.WIDE.U32 R16, R8, c[0x0][0x160], RZ ;  /* 0x0000580008107a25 */ /* 0x000fc800078e00ff */
[----:B------:R-:W-:-:S03]  /*efb0*/  IMAD R9, R8, c[0x0][0x164], R9 ;  /* 0x0000590008097a24 */ /* 0x000fc600078e0209 */
[----:B------:R-:W-:Y:S02]  /*efc0*/  ISETP.NE.AND P0, PT, R25, c[0x0][0x57c], PT ;  /* 0x00015f0019007a0c */ /* 0x000fe40003f05270 */
[----:B------:R-:W-:Y:S02]  /*efd0*/  IADD3 R19, R17, R9, RZ ;  /* 0x0000000911137210 */ /* 0x000fe40007ffe0ff */
        /* <DEDUP_REMOVED lines=21> */
.L_x_1733:
[----:B------:R-:W-:Y:S01]  /*f130*/  IADD3 R2, P0, R24, c[0x0][0x548], RZ ;  /* 0x0001520018027a10 */ /* 0x000fe20007f1e0ff */
[----:B------:R-:W-:Y:S01]  /*f140*/  IMAD R31, R31, c[0x0][0x160], RZ ;  /* 0x000058001f1f7a24 */ /* 0x000fe200078e02ff */
[----:B------:R-:W-:Y:S01]  /*f150*/  MOV R18, R16 ;  /* 0x0000001000127202 */ /* 0x000fe20000000f00 */
[----:B------:R-:W-:Y:S01]  /*f160*/  IMAD.WIDE.U32 R16, R22, c[0x0][0x160], RZ ;  /* 0x0000580016107a25 */ /* 0x000fe200078e00ff */
[----:B------:R-:W-:-:S03]  /*f170*/  ISETP.NE.AND P6, PT, R25, c[0x0][0x57c], PT ;  /* 0x00015f0019007a0c */ /* 0x000fc60003fc5270 */
[----:B------:R-:W-:Y:S02]  /*f180*/  IMAD.X R3, RZ, RZ, c[0x0][0x54c], P0 ;  /* 0x00015300ff037624 */ /* 0x000fe400000e06ff */
[----:B------:R-:W-:-:S03]  /*f190*/  IMAD R31, R22, c[0x0][0x164], R31 ;  /* 0x00005900161f7a24 */ /* 0x000fc600078e021f */
[----:B------:R1:W-:Y:S02]  /*f1a0*/  STG.E.64 [R2.64], R18 ;  /* 0x0000001202007986 */ /* 0x0003e4000c101b24 */
[----:B------:R-:W-:-:S03]  /*f1b0*/  IADD3 R25, R17, R31, RZ ;  /* 0x0000001f11197210 */ /* 0x000fc60007ffe0ff */
        /* <DEDUP_REMOVED lines=20> */
.L_x_1734:
[----:B-1----:R-:W-:Y:S02]  /*f300*/  IADD3 R2, P0, R23, c[0x0][0x548], RZ ;  /* 0x0001520017027a10 */ /* 0x002fe40007f1e0ff */
[----:B------:R-:W-:-:S03]  /*f310*/  MOV R24, R16 ;  /* 0x0000001000187202 */ /* 0x000fc60000000f00 */
[----:B------:R-:W-:-:S05]  /*f320*/  IMAD.X R3, RZ, RZ, c[0x0][0x54c], P0 ;  /* 0x00015300ff037624 */ /* 0x000fca00000e06ff */
[----:B------:R-:W-:Y:S01]  /*f330*/  STG.E.64 [R2.64], R24 ;  /* 0x0000001802007986 */ /* 0x000fe2000c101b24 */
[----:B------:R-:W-:Y:S05]  /*f340*/  EXIT ;  /* 0x000000000000794d */ /* 0x000fea0003800000 */
.L_x_1732:
[----:B------:R-:W-:Y:S01]  /*f350*/  MOV R23, R31 ;  /* 0x0000001f00177202 */ /* 0x000fe20000000f00 */
[----:B------:R-:W-:Y:S04]  /*f360*/  STG.E.64 [R6.64], R8 ;  /* 0x0000000806007986 */ /* 0x000fe8000c101b24 */
[----:B------:R-:W-:Y:S01]  /*f370*/  STG.E.64 [R10.64], R22 ;  /* 0x000000160a007986 */ /* 0x000fe2000c101b24 */
[----:B------:R-:W-:Y:S05]  /*f380*/  EXIT ;  /* 0x000000000000794d */ /* 0x000fea0003800000 */
.L_x_1735:
        /* <DEDUP_REMOVED lines=15> */
.L_x_8182:


//--------------------- .text._ZN2at6native13reduce_kernelILi128ELi4ENS0_8ReduceOpIlNS0_7MeanOpsIllllEEjlLi4ELi4EEEEEvT1_ --------------------------
	.section	.text._ZN2at6native13reduce_kernelILi128ELi4ENS0_8ReduceOpIlNS0_7MeanOpsIllllEEjlLi4ELi4EEEEEvT1_,"ax",@progbits
	.sectioninfo	@"SHI_REGISTERS=77"
	.align	128
        .global         _ZN2at6native13reduce_kernelILi128ELi4ENS0_8ReduceOpIlNS0_7MeanOpsIllllEEjlLi4ELi4EEEEEvT1_
        .type           _ZN2at6native13reduce_kernelILi128ELi4ENS0_8ReduceOpIlNS0_7MeanOpsIllllEEjlLi4ELi4EEEEEvT1_,@function
        .size           _ZN2at6native13reduce_kernelILi128ELi4ENS0_8ReduceOpIlNS0_7MeanOpsIllllEEjlLi4ELi4EEEEEvT1_,(.L_x_8183 - _ZN2at6native13reduce_kernelILi128ELi4ENS0_8ReduceOpIlNS0_7MeanOpsIllllEEjlLi4ELi4EEEEEvT1_)
        .other          _ZN2at6native13reduce_kernelILi128ELi4ENS0_8ReduceOpIlNS0_7MeanOpsIllllEEjlLi4ELi4EEEEEvT1_,@"STO_CUDA_ENTRY STV_DEFAULT"
_ZN2at6native13reduce_kernelILi128ELi4ENS0_8ReduceOpIlNS0_7MeanOpsIllllEEjlLi4ELi4EEEEEvT1_:
.text._ZN2at6native13reduce_kernelILi128ELi4ENS0_8ReduceOpIlNS0_7MeanOpsIllllEEjlLi4ELi4EEEEEvT1_:
        /* <DEDUP_REMOVED lines=213> */
.L_x_1736:
        /* <DEDUP_REMOVED lines=14> */
[----:B------:R0:W1:Y:S01]  /*0e30*/  LDC.64 R14, c[0x4][R0] ;  /* 0x01000000000e7b82 */ /* 0x0000620000000a00 */
[----:B------:R-:W-:Y:S01]  /*0e40*/  IMAD.MOV.U32 R6, RZ, RZ, c[0x4][0x578] ;  /* 0x01015e00ff067624 */ /* 0x000fe200078e00ff */
[----:B------:R-:W-:Y:S01]  /*0e50*/  MOV R12, 0x1 ;  /* 0x00000001000c7802 */ /* 0x000fe20000000f00 */
[----:B------:R-:W-:Y:S02]  /*0e60*/  IMAD.MOV.U32 R7, RZ, RZ, c[0x4][0x57c] ;  /* 0x01015f00ff077624 */ /* 0x000fe400078e00ff */
[----:B------:R-:W-:Y:S02]  /*0e70*/  IMAD.MOV.U32 R10, RZ, RZ, c[0x4][0x340] ;  /* 0x0100d000ff0a7624 */ /* 0x000fe400078e00ff */
[----:B------:R-:W-:-:S02]  /*0e80*/  IMAD.MOV.U32 R11, RZ, RZ, c[0x4][0x344] ;  /* 0x0100d100ff0b7624 */ /* 0x000fc400078e00ff */
[----:B------:R-:W-:Y:S02]  /*0e90*/  IMAD.MOV.U32 R13, RZ, RZ, RZ ;  /* 0x000000ffff0d7224 */ /* 0x000fe400078e00ff */
        /* <DEDUP_REMOVED lines=30> */
.L_x_1745:
[----:B------:R-:W-:Y:S05]  /*1080*/  BSYNC B2 ;  /* 0x0000000000027941 */ /* 0x000fea0003800000 */
.L_x_1744:
        /* <DEDUP_REMOVED lines=10> */
.L_x_1743:
[----:B------:R-:W-:Y:S05]  /*1130*/  BSYNC B1 ;  /* 0x0000000000017941 */ /* 0x000fea0003800000 */
.L_x_1742:
[C---:B------:R-:W-:Y:S02]  /*1140*/  IADD3 R3, P0, -R7.reuse, 0x4, RZ ;  /* 0x0000000407037810 */ /* 0x040fe40007f1e1ff */
[----:B------:R-:W-:Y:S02]  /*1150*/  IADD3 R0, R7, c[0x0][0x174], RZ ;  /* 0x00005d0007007a10 */ /* 0x000fe40007ffe0ff */
[----:B------:R-:W-:Y:S01]  /*1160*/  LEA R72, P1, R3, R72, 0x3 ;  /* 0x0000004803487211 */ /* 0x000fe200078218ff */
[----:B------:R-:W-:Y:S01]  /*1170*/  IMAD.X R4, RZ, RZ, -0x1, P0 ;  /* 0xffffffffff047424 */ /* 0x000fe200000e06ff */
[----:B------:R-:W-:-:S04]  /*1180*/  IADD3 R0, R0, -0x4, RZ ;  /* 0xfffffffc00007810 */ /* 0x000fc80007ffe0ff */
[----:B------:R-:W-:Y:S02]  /*1190*/  LEA.HI.X R73, R3, R73, R4, 0x3, P1 ;  /* 0x0000004903497211 */ /* 0x000fe400008f1c04 */
.L_x_1741:
[----:B------:R-:W-:Y:S05]  /*11a0*/  BSYNC B0 ;  /* 0x0000000000007941 */ /* 0x000fea0003800000 */
.L_x_1740:
        /* <DEDUP_REMOVED lines=9> */
[----:B------:R-:W-:Y:S02]  /*1240*/  IMAD R4, R17, c[0x0][0x190], R4 ;  /* 0x0000640011047a24 */ /* 0x000fe400078e0204 */
[----:B------:R-:W-:-:S02]  /*1250*/  IMAD.MOV.U32 R10, RZ, RZ, c[0x0][0x16c] ;  /* 0x00005b00ff0a7624 */ /* 0x000fc400078e00ff */
[----:B------:R-:W-:Y:S01]  /*1260*/  IMAD.MOV.U32 R61, RZ, RZ, c[0x0][0x16c] ;  /* 0x00005b00ff3d7624 */ /* 0x000fe200078e00ff */
        /* <DEDUP_REMOVED lines=8> */
.L_x_1748:
        /* <DEDUP_REMOVED lines=15> */
.L_x_1747:
[----:B------:R-:W-:Y:S05]  /*13e0*/  BSYNC B0 ;  /* 0x0000000000007941 */ /* 0x000fea0003800000 */
.L_x_1746:
        /* <DEDUP_REMOVED lines=8> */
.L_x_1750:
[----:B------:R-:W-:Y:S05]  /*1470*/  BSYNC B0 ;  /* 0x0000000000007941 */ /* 0x000fea0003800000 */
.L_x_1749:
        /* <DEDUP_REMOVED lines=10> */
[----:B--2---:R-:W-:-:S04]  /*1520*/  IADD3 R23, P0, R72, R23, RZ ;  /* 0x0000001748177210 */ /* 0x004fc80007f1e0ff */
[----:B------:R-:W-:-:S04]  /*1530*/  IADD3.X R25, R73, R25, RZ, P0, !PT ;  /* 0x0000001949197210 */ /* 0x000fc800007fe4ff */
.L_x_1752:
[----:B------:R-:W-:Y:S05]  /*1540*/  BSYNC B0 ;  /* 0x0000000000007941 */ /* 0x000fea0003800000 */
.L_x_1751:
[----:B------:R-:W-:Y:S01]  /*1550*/  IADD3 R60, P0, P1, R60, R19, R23 ;  /* 0x000000133c3c7210 */ /* 0x000fe2000791e017 */
[----:B------:R-:W-:Y:S01]  /*1560*/  CS2R R62, SRZ ;  /* 0x00000000003e7805 */ /* 0x000fe2000001ff00 */
[----:B------:R-:W-:Y:S01]  /*1570*/  CS2R R64, SRZ ;  /* 0x0000000000407805 */ /* 0x000fe2000001ff00 */
[----:B------:R-:W-:Y:S01]  /*1580*/  CS2R R22, SRZ ;  /* 0x0000000000167805 */ /* 0x000fe2000001ff00 */
[----:B------:R-:W-:Y:S02]  /*1590*/  IADD3.X R61, R10, R61, R25, P0, P1 ;  /* 0x0000003d0a3d7210 */ /* 0x000fe400007e2419 */
[----:B------:R-:W-:-:S05]  /*15a0*/  IADD3 R60, P0, R21, R60, RZ ;  /* 0x0000003c153c7210 */ /* 0x000fca0007f1e0ff */
[----:B------:R-:W-:Y:S01]  /*15b0*/  IMAD.X R61, R18, 0x1, R61, P0 ;  /* 0x00000001123d7824 */ /* 0x000fe200000e063d */
[----:B------:R-:W-:Y:S05]  /*15c0*/  BRA `(.L_x_1738) ;  /* 0x0000923000007947 */ /* 0x000fea0003800000 */
.L_x_1739:
        /* <DEDUP_REMOVED lines=77> */
.L_x_1762:
[----:B------:R-:W-:Y:S01]  /*1aa0*/  HFMA2.MMA R20, -RZ, RZ, 0, 0 ;  /* 0x00000000ff147435 */ /* 0x000fe200000001ff */
[----:B------:R-:W-:Y:S01]  /*1ab0*/  IMAD.MOV.U32 R14, RZ, RZ, RZ ;  /* 0x000000ffff0e7224 */ /* 0x000fe200078e00ff */
[----:B------:R-:W-:Y:S08]  /*1ac0*/  @!P0 BRA `(.L_x_1757) ;  /* 0x00000df000008947 */ /* 0x000ff00003800000 */
[----:B------:R-:W-:Y:S01]  /*1ad0*/  MOV R13, R67 ;  /* 0x00000043000d7202 */ /* 0x000fe20000000f00 */
[----:B------:R-:W-:-:S04]  /*1ae0*/  IMAD.MOV.U32 R12, RZ, RZ, RZ ;  /* 0x000000ffff0c7224 */ /* 0x000fc800078e00ff */
[----:B------:R-:W-:-:S05]  /*1af0*/  IMAD.HI.U32 R12, R67, c[0x0][0x1b8], R12 ;  /* 0x00006e00430c7a27 */ /* 0x000fca00078e000c */
[----:B------:R-:W-:Y:S01]  /*1b00*/  SHF.R.U32.HI R21, RZ, c[0x0][0x1bc], R12 ;  /* 0x00006f00ff157a19 */ /* 0x000fe2000001160c */
[----:B------:R-:W-:-:S03]  /*1b10*/  IMAD.MOV.U32 R12, RZ, RZ, 0x1 ;  /* 0x00000001ff0c7424 */ /* 0x000fc600078e00ff */
[----:B------:R-:W-:Y:S02]  /*1b20*/  IADD3 R20, -R21, RZ, RZ ;  /* 0x000000ff15147210 */ /* 0x000fe40007ffe1ff */
[----:B------:R-:W-:-:S03]  /*1b30*/  ISETP.NE.AND P1, PT, R12, c[0x0][0x1b0], PT ;  /* 0x00006c000c007a0c */ /* 0x000fc60003f25270 */
[----:B------:R-:W-:-:S04]  /*1b40*/  IMAD R20, R20, c[0x0][0x1b4], R67 ;  /* 0x00006d0014147a24 */ /* 0x000fc800078e0243 */
[----:B------:R-:W-:-:S06]  /*1b50*/  IMAD R20, R20, c[0x0][0x2e0], RZ ;  /* 0x0000b80014147a24 */ /* 0x000fcc00078e02ff */
        /* <DEDUP_REMOVED lines=214> */
.L_x_1757:
[----:B------:R-:W-:-:S04]  /*28c0*/  LOP3.LUT R33, R20, 0xffffffe0, RZ, 0xc0, !PT ;  /* 0xffffffe014217812 */ /* 0x000fc800078ec0ff */
[----:B------:R-:W-:-:S05]  /*28d0*/  IADD3 R32, P1, R72, R33, RZ ;  /* 0x0000002148207210 */ /* 0x000fca0007f3e0ff */
[----:B------:R-:W-:-:S05]  /*28e0*/  IMAD.X R33, RZ, RZ, R73, P1 ;  /* 0x000000ffff217224 */ /* 0x000fca00008e0649 */
[----:B------:R0:W5:Y:S04]  /*28f0*/  LDG.E.128 R36, [R32.64] ;  /* 0x0000002420247981 */ /* 0x000168000c1e1d00 */
[----:B0-----:R-:W5:Y:S01]  /*2900*/  LDG.E.128 R32, [R32.64+0x10] ;  /* 0x0000102420207981 */ /* 0x001f62000c1e1d00 */
        /* <DEDUP_REMOVED lines=224> */
.L_x_1758:
[----:B------:R-:W-:-:S04]  /*3710*/  LOP3.LUT R25, R14, 0xffffffe0, RZ, 0xc0, !PT ;  /* 0xffffffe00e197812 */ /* 0x000fc800078ec0ff */
[----:B------:R-:W-:-:S05]  /*3720*/  IADD3 R24, P1, R72, R25, RZ ;  /* 0x0000001948187210 */ /* 0x000fca0007f3e0ff */
[----:B------:R-:W-:-:S05]  /*3730*/  IMAD.X R25, RZ, RZ, R73, P1 ;  /* 0x000000ffff197224 */ /* 0x000fca00008e0649 */
[----:B------:R0:W5:Y:S04]  /*3740*/  LDG.E.128 R28, [R24.64] ;  /* 0x00000024181c7981 */ /* 0x000168000c1e1d00 */
[----:B0-----:R-:W5:Y:S01]  /*3750*/  LDG.E.128 R24, [R24.64+0x10] ;  /* 0x0000102418187981 */ /* 0x001f62000c1e1d00 */
        /* <DEDUP_REMOVED lines=215> */
.L_x_1759:
[----:B------:R-:W-:-:S04]  /*44d0*/  LOP3.LUT R13, R15, 0xffffffe0, RZ, 0xc0, !PT ;  /* 0xffffffe00f0d7812 */ /* 0x000fc800078ec0ff */
[----:B------:R-:W-:-:S04]  /*44e0*/  IADD3 R12, P1, R72, R13, RZ ;  /* 0x0000000d480c7210 */ /* 0x000fc80007f3e0ff */
[----:B------:R-:W-:-:S05]  /*44f0*/  IADD3.X R13, RZ, R73, RZ, P1, !PT ;  /* 0x00000049ff0d7210 */ /* 0x000fca0000ffe4ff */
[----:B------:R0:W5:Y:S04]  /*4500*/  LDG.E.128 R20, [R12.64] ;  /* 0x000000240c147981 */ /* 0x000168000c1e1d00 */
[----:B0-----:R-:W5:Y:S01]  /*4510*/  LDG.E.128 R12, [R12.64+0x10] ;  /* 0x000010240c0c7981 */ /* 0x001f62000c1e1d00 */
        /* <DEDUP_REMOVED lines=213> */
.L_x_1760:
[----:B------:R-:W-:-:S04]  /*5270*/  LOP3.LUT R41, R43, 0xffffffe0, RZ, 0xc0, !PT ;  /* 0xffffffe02b297812 */ /* 0x000fc800078ec0ff */
[----:B------:R-:W-:-:S05]  /*5280*/  IADD3 R40, P1, R72, R41, RZ ;  /* 0x0000002948287210 */ /* 0x000fca0007f3e0ff */
[----:B------:R-:W-:-:S05]  /*5290*/  IMAD.X R41, RZ, RZ, R73, P1 ;  /* 0x000000ffff297224 */ /* 0x000fca00008e0649 */
[----:B------:R0:W2:Y:S04]  /*52a0*/  LDG.E.128 R44, [R40.64] ;  /* 0x00000024282c7981 */ /* 0x0000a8000c1e1d00 */
[----:B0-----:R-:W3:Y:S01]  /*52b0*/  LDG.E.128 R40, [R40.64+0x10] ;  /* 0x0000102428287981 */ /* 0x001ee2000c1e1d00 */
[----:B------:R-:W-:Y:S02]  /*52c0*/  IADD3 R67, R67, c[0x0][0x17c], RZ ;  /* 0x00005f0043437a10 */ /* 0x000fe40007ffe0ff */
[----:B------:R-:W-:Y:S02]  /*52d0*/  MOV R68, c[0x0][0x17c] ;  /* 0x00005f0000447a02 */ /* 0x000fe40000000f00 */
[----:B-----5:R-:W-:Y:S02]  /*52e0*/  IADD3 R66, P3, R36, R66, RZ ;  /* 0x0000004224427210 */ /* 0x020fe40007f7e0ff */
[----:B------:R-:W-:Y:S01]  /*52f0*/  IADD3 R5, P5, R32, R5, RZ ;  /* 0x0000000520057210 */ /* 0x000fe20007fbe0ff */
[----:B------:R-:W-:Y:S01]  /*5300*/  IMAD R68, R68, 0x3, R67 ;  /* 0x0000000344447824 */ /* 0x000fe200078e0243 */
[----:B------:R-:W-:Y:S01]  /*5310*/  IADD3 R9, P2, R28, R9, RZ ;  /* 0x000000091c097210 */ /* 0x000fe20007f5e0ff */
[----:B------:R-:W-:Y:S01]  /*5320*/  IMAD.X R65, R37, 0x1, R65, P3 ;  /* 0x0000000125417824 */ /* 0x000fe200018e0641 */
[----:B------:R-:W-:Y:S01]  /*5330*/  IADD3 R3, P4, R38, R3, RZ ;  /* 0x0000000326037210 */ /* 0x000fe20007f9e0ff */
[----:B------:R-:W-:Y:S01]  /*5340*/  IMAD.X R4, R33, 0x1, R4, P5 ;  /* 0x0000000121047824 */ /* 0x000fe200028e0604 */
[----:B------:R-:W-:Y:S01]  /*5350*/  ISETP.GE.U32.AND P1, PT, R68, c[0x0][0x174], PT ;  /* 0x00005d0044007a0c */ /* 0x000fe20003f26070 */
[----:B------:R-:W-:Y:S01]  /*5360*/  IMAD.X R8, R29, 0x1, R8, P2 ;  /* 0x000000011d087824 */ /* 0x000fe200010e0608 */
[----:B------:R-:W-:-:S02]  /*5370*/  IADD3 R7, P6, R34, R7, RZ ;  /* 0x0000000722077210 */ /* 0x000fc40007fde0ff */
[----:B------:R-:W-:Y:S02]  /*5380*/  IADD3 R18, P3, R30, R18, RZ ;  /* 0x000000121e127210 */ /* 0x000fe40007f7e0ff */
[----:B------:R-:W-:Y:S02]  /*5390*/  IADD3.X R0, R39, R0, RZ, P4, !PT ;  /* 0x0000000027007210 */ /* 0x000fe400027fe4ff */
[----:B------:R-:W-:Y:S02]  /*53a0*/  IADD3.X R6, R35, R6, RZ, P6, !PT ;  /* 0x0000000623067210 */ /* 0x000fe400037fe4ff */
[----:B------:R-:W-:Y:S02]  /*53b0*/  IADD3.X R17, R31, R17, RZ, P3, !PT ;  /* 0x000000111f117210 */ /* 0x000fe40001ffe4ff */
[----:B------:R-:W-:Y:S02]  /*53c0*/  IADD3 R48, P4, R24, R48, RZ ;  /* 0x0000003018307210 */ /* 0x000fe40007f9e0ff */
[----:B------:R-:W-:-:S02]  /*53d0*/  IADD3 R50, P5, R26, R50, RZ ;  /* 0x000000321a327210 */ /* 0x000fc40007fbe0ff */
[----:B------:R-:W-:Y:S01]  /*53e0*/  IADD3 R52, P6, R20, R52, RZ ;  /* 0x0000003414347210 */ /* 0x000fe20007fde0ff */
[----:B------:R-:W-:Y:S01]  /*53f0*/  IMAD.X R19, R25, 0x1, R19, P4 ;  /* 0x0000000119137824 */ /* 0x000fe200020e0613 */
[----:B------:R-:W-:Y:S02]  /*5400*/  IADD3 R54, P2, R22, R54, RZ ;  /* 0x0000003616367210 */ /* 0x000fe40007f5e0ff */
[----:B------:R-:W-:Y:S01]  /*5410*/  IADD3 R56, P3, R12, R56, RZ ;  /* 0x000000380c387210 */ /* 0x000fe20007f7e0ff */
[----:B------:R-:W-:Y:S01]  /*5420*/  IMAD.X R51, R21, 0x1, R51, P6 ;  /* 0x0000000115337824 */ /* 0x000fe200030e0633 */
[----:B------:R-:W-:Y:S02]  /*5430*/  IADD3.X R49, R27, R49, RZ, P5, !PT ;  /* 0x000000311b317210 */ /* 0x000fe40002ffe4ff */
[----:B------:R-:W-:Y:S01]  /*5440*/  IADD3.X R53, R23, R53, RZ, P2, !PT ;  /* 0x0000003517357210 */ /* 0x000fe200017fe4ff */
[----:B------:R-:W-:Y:S01]  /*5450*/  IMAD.X R55, R13, 0x1, R55, P3 ;  /* 0x000000010d377824 */ /* 0x000fe200018e0637 */
[----:B------:R-:W-:-:S04]  /*5460*/  IADD3 R58, P4, R14, R58, RZ ;  /* 0x0000003a0e3a7210 */ /* 0x000fc80007f9e0ff */
[----:B------:R-:W-:Y:S02]  /*5470*/  IADD3.X R57, R15, R57, RZ, P4, !PT ;  /* 0x000000390f397210 */ /* 0x000fe400027fe4ff */
[----:B--2---:R-:W-:Y:S02]  /*5480*/  IADD3 R60, P2, R44, R60, RZ ;  /* 0x0000003c2c3c7210 */ /* 0x004fe40007f5e0ff */
[----:B------:R-:W-:-:S03]  /*5490*/  IADD3 R62, P3, R46, R62, RZ ;  /* 0x0000003e2e3e7210 */ /* 0x000fc60007f7e0ff */
[----:B------:R-:W-:Y:S01]  /*54a0*/  IMAD.X R59, R45, 0x1, R59, P2 ;  /* 0x000000012d3b7824 */ /* 0x000fe200010e063b */
[----:B------:R-:W-:Y:S02]  /*54b0*/  IADD3.X R61, R47, R61, RZ, P3, !PT ;  /* 0x0000003d2f3d7210 */ /* 0x000fe40001ffe4ff */
[----:B---3--:R-:W-:Y:S02]  /*54c0*/  IADD3 R64, P5, R40, R64, RZ ;  /* 0x0000004028407210 */ /* 0x008fe40007fbe0ff */
[----:B------:R-:W-:-:S03]  /*54d0*/  IADD3 R11, P6, R42, R11, RZ ;  /* 0x0000000b2a0b7210 */ /* 0x000fc60007fde0ff */
[----:B------:R-:W-:Y:S01]  /*54e0*/  IMAD.X R63, R41, 0x1, R63, P5 ;  /* 0x00000001293f7824 */ /* 0x000fe200028e063f */
[----:B------:R-:W-:Y:S01]  /*54f0*/  IADD3.X R10, R43, R10, RZ, P6, !PT ;  /* 0x0000000a2b0a7210 */ /* 0x000fe200037fe4ff */
[----:B------:R-:W-:Y:S01]  /*5500*/  @P1 CALL.REL.NOINC `(.L_x_1761) ;  /* 0x0000001000001944 */ /* 0x000fe20003c00000 */
[----:B------:R-:W-:Y:S05]  /*5510*/  BRA `(.L_x_1762) ;  /* 0xffffc58000007947 */ /* 0x000fea000383ffff */
.L_x_1761:
[----:B------:R-:W-:Y:S05]  /*5520*/  BSYNC B1 ;  /* 0x0000000000017941 */ /* 0x000fea0003800000 */
.L_x_1756:
[----:B------:R-:W-:Y:S05]  /*5530*/  BSYNC B0 ;  /* 0x0000000000007941 */ /* 0x000fea0003800000 */
.L_x_1755:
[----:B------:R-:W-:Y:S01]  /*5540*/  ISETP.GE.U32.AND P0, PT, R67, c[0x0][0x174], PT ;  /* 0x00005d0043007a0c */ /* 0x000fe20003f06070 */
[----:B------:R-:W-:-:S12]  /*5550*/  BSSY B0, `(.L_x_1763) ;  /* 0x0000341000007945 */ /* 0x000fd80003800000 */
[----:B------:R-:W-:Y:S05]  /*5560*/  @P0 BRA `(.L_x_1764) ;  /* 0x000033f000000947 */ /* 0x000fea0003800000 */
[----:B------:R-:W-:Y:S01]  /*5570*/  ISETP.NE.AND P1, PT, RZ, c[0x0][0x1b0], PT ;  /* 0x00006c00ff007a0c */ /* 0x000fe20003f25270 */
[----:B------:R-:W-:-:S12]  /*5580*/  IMAD.MOV.U32 R37, RZ, RZ, RZ ;  /* 0x000000ffff257224 */ /* 0x000fd800078e00ff */
        /* <DEDUP_REMOVED lines=200> */
.L_x_1765:
        /* <DEDUP_REMOVED lines=208> */
.L_x_1766:
        /* <DEDUP_REMOVED lines=208> */
.L_x_1767:
        /* <DEDUP_REMOVED lines=208> */
.L_x_1768:
[----:B------:R-:W-:-:S04]  /*8910*/  LOP3.LUT R41, R45, 0xffffffe0, RZ, 0xc0, !PT ;  /* 0xffffffe02d297812 */ /* 0x000fc800078ec0ff */
[----:B------:R-:W-:-:S05]  /*8920*/  IADD3 R40, P1, R72, R41, RZ ;  /* 0x0000002948287210 */ /* 0x000fca0007f3e0ff */
[----:B------:R-:W-:-:S05]  /*8930*/  IMAD.X R41, RZ, RZ, R73, P1 ;  /* 0x000000ffff297224 */ /* 0x000fca00008e0649 */
[----:B------:R0:W5:Y:S04]  /*8940*/  LDG.E.128 R44, [R40.64] ;  /* 0x00000024282c7981 */ /* 0x000168000c1e1d00 */
[----:B0-----:R-:W5:Y:S02]  /*8950*/  LDG.E.128 R40, [R40.64+0x10] ;  /* 0x0000102428287981 */ /* 0x001f64000c1e1d00 */
.L_x_1764:
[----:B------:R-:W-:Y:S05]  /*8960*/  BSYNC B0 ;  /* 0x0000000000007941 */ /* 0x000fea0003800000 */
.L_x_1763:
[----:B------:R-:W-:Y:S01]  /*8970*/  BSSY B0, `(.L_x_1769) ;  /* 0x000002a000007945 */ /* 0x000fe20003800000 */
[----:B------:R-:W-:Y:S05]  /*8980*/  @P0 BRA `(.L_x_1770) ;  /* 0x0000028000000947 */ /* 0x000fea0003800000 */
[----:B------:R-:W-:Y:S02]  /*8990*/  IADD3 R67, R67, c[0x0][0x17c], RZ ;  /* 0x00005f0043437a10 */ /* 0x000fe40007ffe0ff */
[----:B-----5:R-:W-:Y:S02]  /*89a0*/  IADD3 R3, P2, R38, R3, RZ ;  /* 0x0000000326037210 */ /* 0x020fe40007f5e0ff */
[----:B------:R-:W-:Y:S02]  /*89b0*/  ISETP.GE.U32.AND P0, PT, R67, c[0x0][0x174], PT ;  /* 0x00005d0043007a0c */ /* 0x000fe40003f06070 */
[----:B------:R-:W-:Y:S01]  /*89c0*/  IADD3 R7, P4, R34, R7, RZ ;  /* 0x0000000722077210 */ /* 0x000fe20007f9e0ff */
[----:B------:R-:W-:Y:S01]  /*89d0*/  IMAD.X R0, R39, 0x1, R0, P2 ;  /* 0x0000000127007824 */ /* 0x000fe200010e0600 */
[----:B------:R-:W-:-:S02]  /*89e0*/  IADD3 R66, P1, R36, R66, RZ ;  /* 0x0000004224427210 */ /* 0x000fc40007f3e0ff */
[----:B------:R-:W-:Y:S01]  /*89f0*/  IADD3 R5, P3, R32, R5, RZ ;  /* 0x0000000520057210 */ /* 0x000fe20007f7e0ff */
[----:B------:R-:W-:Y:S01]  /*8a00*/  IMAD.X R6, R35, 0x1, R6, P4 ;  /* 0x0000000123067824 */ /* 0x000fe200020e0606 */
[----:B------:R-:W-:Y:S02]  /*8a10*/  IADD3.X R65, R37, R65, RZ, P1, !PT ;  /* 0x0000004125417210 */ /* 0x000fe40000ffe4ff */
[----:B------:R-:W-:-:S03]  /*8a20*/  IADD3.X R4, R33, R4, RZ, P3, !PT ;  /* 0x0000000421047210 */ /* 0x000fc60001ffe4ff */
[----:B------:R-:W-:Y:S05]  /*8a30*/  @P0 BRA `(.L_x_1770) ;  /* 0x000001d000000947 */ /* 0x000fea0003800000 */
[----:B------:R-:W-:Y:S02]  /*8a40*/  IADD3 R9, P1, R28, R9, RZ ;  /* 0x000000091c097210 */ /* 0x000fe40007f3e0ff */
[----:B------:R-:W-:Y:S02]  /*8a50*/  IADD3 R28, R67, c[0x0][0x17c], RZ ;  /* 0x00005f00431c7a10 */ /* 0x000fe40007ffe0ff */
[----:B------:R-:W-:Y:S02]  /*8a60*/  IADD3 R18, P2, R30, R18, RZ ;  /* 0x000000121e127210 */ /* 0x000fe40007f5e0ff */
[----:B------:R-:W-:Y:S02]  /*8a70*/  ISETP.GE.U32.AND P0, PT, R28, c[0x0][0x174], PT ;  /* 0x00005d001c007a0c */ /* 0x000fe40003f06070 */
[----:B------:R-:W-:Y:S01]  /*8a80*/  IADD3 R50, P4, R26, R50, RZ ;  /* 0x000000321a327210 */ /* 0x000fe20007f9e0ff */
[----:B------:R-:W-:Y:S01]  /*8a90*/  IMAD.X R17, R31, 0x1, R17, P2 ;  /* 0x000000011f117824 */ /* 0x000fe200010e0611 */
[----:B------:R-:W-:-:S02]  /*8aa0*/  IADD3 R48, P3, R24, R48, RZ ;  /* 0x0000003018307210 */ /* 0x000fc40007f7e0ff */
[----:B------:R-:W-:Y:S01]  /*8ab0*/  IADD3.X R8, R29, R8, RZ, P1, !PT ;  /* 0x000000081d087210 */ /* 0x000fe20000ffe4ff */
[----:B------:R-:W-:Y:S01]  /*8ac0*/  IMAD.X R49, R27, 0x1, R49, P4 ;  /* 0x000000011b317824 */ /* 0x000fe200020e0631 */
[----:B------:R-:W-:-:S05]  /*8ad0*/  IADD3.X R19, R25, R19, RZ, P3, !PT ;  /* 0x0000001319137210 */ /* 0x000fca0001ffe4ff */
[----:B------:R-:W-:Y:S05]  /*8ae0*/  @P0 BRA `(.L_x_1770) ;  /* 0x0000012000000947 */ /* 0x000fea0003800000 */
[----:B------:R-:W-:Y:S02]  /*8af0*/  IADD3 R24, R28, c[0x0][0x17c], RZ ;  /* 0x00005f001c187a10 */ /* 0x000fe40007ffe0ff */
[----:B------:R-:W-:Y:S02]  /*8b00*/  IADD3 R54, P2, R22, R54, RZ ;  /* 0x0000003616367210 */ /* 0x000fe40007f5e0ff */
[----:B------:R-:W-:Y:S02]  /*8b10*/  ISETP.GE.U32.AND P0, PT, R24, c[0x0][0x174], PT ;  /* 0x00005d0018007a0c */ /* 0x000fe40003f06070 */
[----:B------:R-:W-:Y:S01]  /*8b20*/  IADD3 R52, P1, R20, R52, RZ ;  /* 0x0000003414347210 */ /* 0x000fe20007f3e0ff */
[----:B------:R-:W-:Y:S01]  /*8b30*/  IMAD.X R53, R23, 0x1, R53, P2 ;  /* 0x0000000117357824 */ /* 0x000fe200010e0635 */
[----:B------:R-:W-:Y:S02]  /*8b40*/  IADD3 R58, P2, R14, R58, RZ ;  /* 0x0000003a0e3a7210 */ /* 0x000fe40007f5e0ff */
[----:B------:R-:W-:-:S02]  /*8b50*/  IADD3.X R51, R21, R51, RZ, P1, !PT ;  /* 0x0000003315337210 */ /* 0x000fc40000ffe4ff */
[----:B------:R-:W-:Y:S01]  /*8b60*/  IADD3 R56, P1, R12, R56, RZ ;  /* 0x000000380c387210 */ /* 0x000fe20007f3e0ff */
[----:B------:R-:W-:-:S03]  /*8b70*/  IMAD.X R57, R15, 0x1, R57, P2 ;  /* 0x000000010f397824 */ /* 0x000fc600010e0639 */
[----:B------:R-:W-:Y:S02]  /*8b80*/  IADD3.X R55, R13, R55, RZ, P1, !PT ;  /* 0x000000370d377210 */ /* 0x000fe40000ffe4ff */
[----:B------:R-:W-:Y:S02]  /*8b90*/  @!P0 IADD3 R62, P4, R46, R62, RZ ;  /* 0x0000003e2e3e8210 */ /* 0x000fe40007f9e0ff */
[----:B------:R-:W-:Y:S02]  /*8ba0*/  @!P0 IADD3 R11, P6, R42, R11, RZ ;  /* 0x0000000b2a0b8210 */ /* 0x000fe40007fde0ff */
[----:B------:R-:W-:Y:S01]  /*8bb0*/  @!P0 IADD3 R60, P3, R44, R60, RZ ;  /* 0x0000003c2c3c8210 */ /* 0x000fe20007f7e0ff */
[----:B------:R-:W-:Y:S01]  /*8bc0*/  @!P0 IMAD.X R61, R47, 0x1, R61, P4 ;  /* 0x000000012f3d8824 */ /* 0x000fe200020e063d */
[----:B------:R-:W-:Y:S01]  /*8bd0*/  @!P0 IADD3 R64, P5, R40, R64, RZ ;  /* 0x0000004028408210 */ /* 0x000fe20007fbe0ff */
[----:B------:R-:W-:Y:S01]  /*8be0*/  @!P0 IMAD.X R10, R43, 0x1, R10, P6 ;  /* 0x000000012b0a8824 */ /* 0x000fe200030e060a */
[----:B------:R-:W-:-:S02]  /*8bf0*/  @!P0 IADD3.X R59, R45, R59, RZ, P3, !PT ;  /* 0x0000003b2d3b8210 */ /* 0x000fc40001ffe4ff */
[----:B------:R-:W-:-:S04]  /*8c00*/  @!P0 IADD3.X R63, R41, R63, RZ, P5, !PT ;  /* 0x0000003f293f8210 */ /* 0x000fc80002ffe4ff */
.L_x_1770:
[----:B------:R-:W-:Y:S05]  /*8c10*/  BSYNC B0 ;  /* 0x0000000000007941 */ /* 0x000fea0003800000 */
.L_x_1769:
[----:B------:R-:W-:Y:S02]  /*8c20*/  IADD3 R3, P4, P5, R54, R18, R3 ;  /* 0x0000001236037210 */ /* 0x000fe40007d9e003 */
[----:B------:R-:W-:Y:S02]  /*8c30*/  IADD3 R5, P0, P1, R56, R48, R5 ;  /* 0x0000003038057210 */ /* 0x000fe4000791e005 */
[----:B-----5:R-:W-:Y:S02]  /*8c40*/  IADD3 R22, P2, P3, R58, R50, R7 ;  /* 0x000000323a167210 */ /* 0x020fe40007b5e007 */
[----:B------:R-:W-:Y:S02]  /*8c50*/  IADD3.X R0, R53, R17, R0, P4, P5 ;  /* 0x0000001135007210 */ /* 0x000fe400027ea400 */
[----:B------:R-:W-:Y:S02]  /*8c60*/  IADD3 R9, P5, P4, R52, R9, R66 ;  /* 0x0000000934097210 */ /* 0x000fe40007cbe042 */
[----:B------:R-:W-:-:S02]  /*8c70*/  IADD3.X R4, R55, R19, R4, P0, P1 ;  /* 0x0000001337047210 */ /* 0x000fc400007e2404 */
[----:B------:R-:W-:Y:S02]  /*8c80*/  IADD3 R64, P1, R5, R64, RZ ;  /* 0x0000004005407210 */ /* 0x000fe40007f3e0ff */
[----:B------:R-:W-:Y:S02]  /*8c90*/  IADD3.X R23, R57, R49, R6, P2, P3 ;  /* 0x0000003139177210 */ /* 0x000fe400017e6406 */
[----:B------:R-:W-:Y:S02]  /*8ca0*/  IADD3 R62, P2, R3, R62, RZ ;  /* 0x0000003e033e7210 */ /* 0x000fe40007f5e0ff */
[----:B------:R-:W-:Y:S02]  /*8cb0*/  IADD3 R60, P3, R9, R60, RZ ;  /* 0x0000003c093c7210 */ /* 0x000fe40007f7e0ff */
[----:B------:R-:W-:Y:S01]  /*8cc0*/  IADD3.X R8, R51, R8, R65, P5, P4 ;  /* 0x0000000833087210 */ /* 0x000fe20002fe8441 */
[----:B------:R-:W-:Y:S01]  /*8cd0*/  IMAD.X R65, R4, 0x1, R63, P1 ;  /* 0x0000000104417824 */ /* 0x000fe200008e063f */
[----:B------:R-:W-:-:S02]  /*8ce0*/  IADD3 R22, P0, R22, R11, RZ ;  /* 0x0000000b16167210 */ /* 0x000fc40007f1e0ff */
[----:B------:R-:W-:Y:S01]  /*8cf0*/  IADD3.X R63, R0, R61, RZ, P2, !PT ;  /* 0x0000003d003f7210 */ /* 0x000fe200017fe4ff */
[----:B------:R-:W-:Y:S01]  /*8d00*/  IMAD.X R61, R8, 0x1, R59, P3 ;  /* 0x00000001083d7824 */ /* 0x000fe200018e063b */
[----:B------:R-:W-:Y:S01]  /*8d10*/  IADD3.X R23, R23, R10, RZ, P0, !PT ;  /* 0x0000000a17177210 */ /* 0x000fe200007fe4ff */
[----:B------:R-:W-:Y:S05]  /*8d20*/  BRA `(.L_x_1738) ;  /* 0x00001ad000007947 */ /* 0x000fea0003800000 */
.L_x_1754:
        /* <DEDUP_REMOVED lines=64> */
.L_x_1773:
[----:B------:R-:W-:Y:S01]  /*9130*/  IMAD R12, R68, R67, RZ ;  /* 0x00000043440c7224 */ /* 0x000fe200078e02ff */
[----:B------:R-:W-:-:S04]  /*9140*/  IADD3 R67, R67, c[0x0][0x17c], RZ ;  /* 0x00005f0043437a10 */ /* 0x000fc80007ffe0ff */
[----:B------:R-:W-:Y:S01]  /*9150*/  SHF.R.U32.HI R37, RZ, 0x2, R12 ;  /* 0x00000002ff257819 */ /* 0x000fe2000001160c */
[----:B------:R-:W-:Y:S01]  /*9160*/  IMAD R12, R68, R67, RZ ;  /* 0x00000043440c7224 */ /* 0x000fe200078e02ff */
[----:B------:R-:W-:-:S03]  /*9170*/  IADD3 R67, R67, c[0x0][0x17c], RZ ;  /* 0x00005f0043437a10 */ /* 0x000fc60007ffe0ff */
[----:B------:R-:W-:Y:S01]  /*9180*/  IMAD.WIDE.U32 R36, R37, 0x20, R72 ;  /* 0x0000002025247825 */ /* 0x000fe200078e0048 */
[----:B------:R-:W-:-:S03]  /*9190*/  SHF.R.U32.HI R45, RZ, 0x2, R12 ;  /* 0x00000002ff2d7819 */ /* 0x000fc6000001160c */
[C---:B------:R-:W-:Y:S01]  /*91a0*/  IMAD R12, R68.reuse, R67, RZ ;  /* 0x00000043440c7224 */ /* 0x040fe200078e02ff */
[----:B------:R-:W-:Y:S01]  /*91b0*/  IADD3 R67, R67, c[0x0][0x17c], RZ ;  /* 0x00005f0043437a10 */ /* 0x000fe20007ffe0ff */
[----:B------:R0:W2:Y:S01]  /*91c0*/  LDG.E.128 R32, [R36.64] ;  /* 0x0000002424207981 */ /* 0x0000a2000c1e1d00 */
[----:B------:R-:W-:Y:S02]  /*91d0*/  IMAD.WIDE.U32 R44, R45, 0x20, R72 ;  /* 0x000000202d2c7825 */ /* 0x000fe400078e0048 */
[----:B------:R-:W-:Y:S02]  /*91e0*/  SHF.R.U32.HI R21, RZ, 0x2, R12 ;  /* 0x00000002ff157819 */ /* 0x000fe4000001160c */
[----:B------:R-:W-:Y:S01]  /*91f0*/  IMAD R12, R68, R67, RZ ;  /* 0x00000043440c7224 */ /* 0x000fe200078e02ff */
[----:B------:R1:W3:Y:S04]  /*9200*/  LDG.E.128 R40, [R44.64] ;  /* 0x000000242c287981 */ /* 0x0002e8000c1e1d00 */
[----:B0-----:R-:W4:Y:S01]  /*9210*/  LDG.E.128 R36, [R36.64+0x10] ;  /* 0x0000102424247981 */ /* 0x001f22000c1e1d00 */
[----:B------:R-:W-:Y:S01]  /*9220*/  IMAD.WIDE.U32 R20, R21, 0x20, R72 ;  /* 0x0000002015147825 */ /* 0x000fe200078e0048 */
[----:B------:R-:W-:-:S02]  /*9230*/  SHF.R.U32.HI R29, RZ, 0x2, R12 ;  /* 0x00000002ff1d7819 */ /* 0x000fc4000001160c */
[----:B-1----:R-:W5:Y:S03]  /*9240*/  LDG.E.128 R44, [R44.64+0x10] ;  /* 0x000010242c2c7981 */ /* 0x002f66000c1e1d00 */
[----:B------:R-:W-:Y:S01]  /*9250*/  IMAD.WIDE.U32 R28, R29, 0x20, R72 ;  /* 0x000000201d1c7825 */ /* 0x000fe200078e0048 */
[----:B------:R0:W3:Y:S04]  /*9260*/  LDG.E.128 R12, [R20.64] ;  /* 0x00000024140c7981 */ /* 0x0000e8000c1e1d00 */
[----:B------:R1:W3:Y:S04]  /*9270*/  LDG.E.128 R24, [R28.64] ;  /* 0x000000241c187981 */ /* 0x0002e8000c1e1d00 */
[----:B0-----:R-:W3:Y:S04]  /*9280*/  LDG.E.128 R20, [R20.64+0x10] ;  /* 0x0000102414147981 */ /* 0x001ee8000c1e1d00 */
[----:B-1----:R-:W3:Y:S01]  /*9290*/  LDG.E.128 R28, [R28.64+0x10] ;  /* 0x000010241c1c7981 */ /* 0x002ee2000c1e1d00 */
[----:B------:R-:W-:-:S05]  /*92a0*/  IADD3 R67, R67, c[0x0][0x17c], RZ ;  /* 0x00005f0043437a10 */ /* 0x000fca0007ffe0ff */
[----:B------:R-:W-:-:S05]  /*92b0*/  IMAD R74, R69, 0x3, R67 ;  /* 0x00000003454a7824 */ /* 0x000fca00078e0243 */
[----:B------:R-:W-:Y:S02]  /*92c0*/  ISETP.GE.U32.AND P0, PT, R74, c[0x0][0x174], PT ;  /* 0x00005d004a007a0c */ /* 0x000fe40003f06070 */
[----:B--2---:R-:W-:Y:S02]  /*92d0*/  IADD3 R64, P2, R34, R64, RZ ;  /* 0x0000004022407210 */ /* 0x004fe40007f5e0ff */
[----:B----4-:R-:W-:Y:S02]  /*92e0*/  IADD3 R60, P4, R38, R60, RZ ;  /* 0x0000003c263c7210 */ /* 0x010fe40007f9e0ff */
[----:B------:R-:W-:-:S03]  /*92f0*/  IADD3 R62, P3, R36, R62, RZ ;  /* 0x0000003e243e7210 */ /* 0x000fc60007f7e0ff */
[----:B------:R-:W-:Y:S01]  /*9300*/  IMAD.X R59, R39, 0x1, R59, P4 ;  /* 0x00000001273b7824 */ /* 0x000fe200020e063b */
[----:B-----5:R-:W-:Y:S02]  /*9310*/  IADD3 R52, P4, R46, R52, RZ ;  /* 0x000000342e347210 */ /* 0x020fe40007f9e0ff */
[----:B------:R-:W-:Y:S02]  /*9320*/  IADD3.X R61, R37, R61, RZ, P3, !PT ;  /* 0x0000003d253d7210 */ /* 0x000fe40001ffe4ff */
[----:B------:R-:W-:Y:S02]  /*9330*/  IADD3 R66, P1, R32, R66, RZ ;  /* 0x0000004220427210 */ /* 0x000fe40007f3e0ff */
[----:B------:R-:W-:Y:S01]  /*9340*/  IADD3 R54, P3, R44, R54, RZ ;  /* 0x000000362c367210 */ /* 0x000fe20007f7e0ff */
[----:B------:R-:W-:Y:S01]  /*9350*/  IMAD.X R63, R35, 0x1, R63, P2 ;  /* 0x00000001233f7824 */ /* 0x000fe200010e063f */
[----:B---3--:R-:W-:Y:S01]  /*9360*/  IADD3 R56, P2, R42, R56, RZ ;  /* 0x000000382a387210 */ /* 0x008fe20007f5e0ff */
[----:B------:R-:W-:Y:S01]  /*9370*/  IMAD.X R51, R47, 0x1, R51, P4 ;  /* 0x000000012f337824 */ /* 0x000fe200020e0633 */
[----:B------:R-:W-:-:S02]  /*9380*/  IADD3 R48, P4, R14, R48, RZ ;  /* 0x000000300e307210 */ /* 0x000fc40007f9e0ff */
[----:B------:R-:W-:Y:S02]  /*9390*/  IADD3.X R65, R33, R65, RZ, P1, !PT ;  /* 0x0000004121417210 */ /* 0x000fe40000ffe4ff */
[----:B------:R-:W-:Y:S02]  /*93a0*/  IADD3.X R53, R45, R53, RZ, P3, !PT ;  /* 0x000000352d357210 */ /* 0x000fe40001ffe4ff */
[----:B------:R-:W-:Y:S02]  /*93b0*/  IADD3 R58, P1, R40, R58, RZ ;  /* 0x0000003a283a7210 */ /* 0x000fe40007f3e0ff */
[----:B------:R-:W-:Y:S01]  /*93c0*/  IADD3 R50, P3, R12, R50, RZ ;  /* 0x000000320c327210 */ /* 0x000fe20007f7e0ff */
[----:B------:R-:W-:Y:S01]  /*93d0*/  IMAD.X R55, R43, 0x1, R55, P2 ;  /* 0x000000012b377824 */ /* 0x000fe200010e0637 */
[----:B------:R-:W-:Y:S01]  /*93e0*/  IADD3.X R57, R41, R57, RZ, P1, !PT ;  /* 0x0000003929397210 */ /* 0x000fe20000ffe4ff */
[----:B------:R-:W-:Y:S01]  /*93f0*/  IMAD.X R19, R15, 0x1, R19, P4 ;  /* 0x000000010f137824 */ /* 0x000fe200020e0613 */
[----:B------:R-:W-:-:S02]  /*9400*/  IADD3 R3, P2, R22, R3, RZ ;  /* 0x0000000316037210 */ /* 0x000fc40007f5e0ff */
[----:B------:R-:W-:Y:S02]  /*9410*/  IADD3.X R49, R13, R49, RZ, P3, !PT ;  /* 0x000000310d317210 */ /* 0x000fe40001ffe4ff */
[----:B------:R-:W-:Y:S02]  /*9420*/  IADD3 R7, P4, R26, R7, RZ ;  /* 0x000000071a077210 */ /* 0x000fe40007f9e0ff */
[----:B------:R-:W-:Y:S02]  /*9430*/  IADD3 R11, P6, R30, R11, RZ ;  /* 0x0000000b1e0b7210 */ /* 0x000fe40007fde0ff */
[----:B------:R-:W-:Y:S02]  /*9440*/  IADD3 R18, P1, R20, R18, RZ ;  /* 0x0000001214127210 */ /* 0x000fe40007f3e0ff */
[----:B------:R-:W-:Y:S02]  /*9450*/  IADD3 R5, P3, R24, R5, RZ ;  /* 0x0000000518057210 */ /* 0x000fe40007f7e0ff */
        /* <DEDUP_REMOVED lines=9> */
.L_x_1772:
[----:B------:R-:W-:Y:S05]  /*94f0*/  BSYNC B0 ;  /* 0x0000000000007941 */ /* 0x000fea0003800000 */
.L_x_1771:
[----:B------:R-:W-:Y:S01]  /*9500*/  ISETP.GE.U32.AND P1, PT, R67, c[0x0][0x174], PT ;  /* 0x00005d0043007a0c */ /* 0x000fe20003f26070 */
[----:B------:R-:W-:-:S12]  /*9510*/  BSSY B0, `(.L_x_1774) ;  /* 0x000001e000007945 */ /* 0x000fd80003800000 */
[----:B------:R-:W-:Y:S05]  /*9520*/  @P1 BRA `(.L_x_1775) ;  /* 0x000001c000001947 */ /* 0x000fea0003800000 */
[----:B------:R-:W-:-:S05]  /*9530*/  IMAD R32, R68, R67, RZ ;  /* 0x0000004344207224 */ /* 0x000fca00078e02ff */
[----:B------:R-:W-:-:S05]  /*9540*/  SHF.R.U32.HI R37, RZ, 0x2, R32 ;  /* 0x00000002ff257819 */ /* 0x000fca0000011620 */
[----:B------:R-:W-:-:S05]  /*9550*/  IMAD.WIDE.U32 R36, R37, 0x20, R72 ;  /* 0x0000002025247825 */ /* 0x000fca00078e0048 */
[----:B------:R0:W5:Y:S04]  /*9560*/  LDG.E.128 R32, [R36.64] ;  /* 0x0000002424207981 */ /* 0x000168000c1e1d00 */
[----:B0-----:R-:W5:Y:S01]  /*9570*/  LDG.E.128 R36, [R36.64+0x10] ;  /* 0x0000102424247981 */ /* 0x001f62000c1e1d00 */
[----:B------:R-:W-:-:S04]  /*9580*/  IADD3 R69, R67, c[0x0][0x17c], RZ ;  /* 0x00005f0043457a10 */ /* 0x000fc80007ffe0ff */
[----:B------:R-:W-:-:S13]  /*9590*/  ISETP.GE.U32.AND P0, PT, R69, c[0x0][0x174], PT ;  /* 0x00005d0045007a0c */ /* 0x000fda0003f06070 */
        /* <DEDUP_REMOVED lines=9> */
[----:B------:R-:W-:Y:S01]  /*9630*/  IADD3 R13, R69, c[0x0][0x17c], RZ ;  /* 0x00005f00450d7a10 */ /* 0x000fe20007ffe0ff */
[----:B------:R-:W-:-:S03]  /*9640*/  IMAD R12, R68, R69, RZ ;  /* 0x00000045440c7224 */ /* 0x000fc600078e02ff */
[----:B------:R-:W-:Y:S02]  /*9650*/  ISETP.GE.U32.AND P0, PT, R13, c[0x0][0x174], PT ;  /* 0x00005d000d007a0c */ /* 0x000fe40003f06070 */
[----:B------:R-:W-:-:S05]  /*9660*/  SHF.R.U32.HI R21, RZ, 0x2, R12 ;  /* 0x00000002ff157819 */ /* 0x000fca000001160c */
[----:B------:R-:W-:-:S06]  /*9670*/  IMAD.WIDE.U32 R20, R21, 0x20, R72 ;  /* 0x0000002015147825 */ /* 0x000fcc00078e0048 */
[----:B------:R-:W-:-:S05]  /*9680*/  @!P0 IMAD R68, R68, R13, RZ ;  /* 0x0000000d44448224 */ /* 0x000fca00078e02ff */
[----:B------:R-:W-:-:S05]  /*9690*/  @!P0 SHF.R.U32.HI R13, RZ, 0x2, R68 ;  /* 0x00000002ff0d8819 */ /* 0x000fca0000011644 */
[----:B------:R-:W-:Y:S02]  /*96a0*/  @!P0 IMAD.WIDE.U32 R72, R13, 0x20, R72 ;  /* 0x000000200d488825 */ /* 0x000fe400078e0048 */
[----:B------:R0:W5:Y:S04]  /*96b0*/  LDG.E.128 R12, [R20.64] ;  /* 0x00000024140c7981 */ /* 0x000168000c1e1d00 */
[----:B------:R1:W5:Y:S04]  /*96c0*/  @!P0 LDG.E.128 R24, [R72.64] ;  /* 0x0000002448188981 */ /* 0x000368000c1e1d00 */
[----:B------:R1:W5:Y:S04]  /*96d0*/  @!P0 LDG.E.128 R28, [R72.64+0x10] ;  /* 0x00001024481c8981 */ /* 0x000368000c1e1d00 */
[----:B0-----:R-:W5:Y:S02]  /*96e0*/  LDG.E.128 R20, [R20.64+0x10] ;  /* 0x0000102414147981 */ /* 0x001f64000c1e1d00 */
.L_x_1775:
[----:B------:R-:W-:Y:S05]  /*96f0*/  BSYNC B0 ;  /* 0x0000000000007941 */ /* 0x000fea0003800000 */
.L_x_1774:
[----:B------:R-:W-:Y:S01]  /*9700*/  BSSY B0, `(.L_x_1776) ;  /* 0x000002a000007945 */ /* 0x000fe20003800000 */
[----:B------:R-:W-:Y:S05]  /*9710*/  @P1 BRA `(.L_x_1777) ;  /* 0x0000028000001947 */ /* 0x000fea0003800000 */
[----:B-----5:R-:W-:Y:S02]  /*9720*/  IADD3 R66, P1, R32, R66, RZ ;  /* 0x0000004220427210 */ /* 0x020fe40007f3e0ff */
[----:B------:R-:W-:-:S02]  /*9730*/  IADD3 R32, R67, c[0x0][0x17c], RZ ;  /* 0x00005f0043207a10 */ /* 0x000fc40007ffe0ff */
[----:B------:R-:W-:Y:S02]  /*9740*/  IADD3 R64, P2, R34, R64, RZ ;  /* 0x0000004022407210 */ /* 0x000fe40007f5e0ff */
[----:B------:R-:W-:Y:S02]  /*9750*/  ISETP.GE.U32.AND P0, PT, R32, c[0x0][0x174], PT ;  /* 0x00005d0020007a0c */ /* 0x000fe40003f06070 */
[----:B------:R-:W-:Y:S01]  /*9760*/  IADD3 R60, P4, R38, R60, RZ ;  /* 0x0000003c263c7210 */ /* 0x000fe20007f9e0ff */
[----:B------:R-:W-:Y:S01]  /*9770*/  IMAD.X R63, R35, 0x1, R63, P2 ;  /* 0x00000001233f7824 */ /* 0x000fe200010e063f */
[----:B------:R-:W-:Y:S02]  /*9780*/  IADD3 R62, P3, R36, R62, RZ ;  /* 0x0000003e243e7210 */ /* 0x000fe40007f7e0ff */
        /* <DEDUP_REMOVED lines=10> */
[----:B------:R-:W-:Y:S01]  /*9830*/  IADD3 R54, P3, R44, R54, RZ ;  /* 0x000000362c367210 */ /* 0x000fe20007f7e0ff */
[----:B------:R-:W-:Y:S01]  /*9840*/  IMAD.X R51, R47, 0x1, R51, P4 ;  /* 0x000000012f337824 */ /* 0x000fe200020e0633 */
[----:B------:R-:W-:-:S02]  /*9850*/  IADD3.X R57, R41, R57, RZ, P1, !PT ;  /* 0x0000003929397210 */ /* 0x000fc40000ffe4ff */
[----:B------:R-:W-:-:S03]  /*9860*/  IADD3.X R53, R45, R53, RZ, P3, !PT ;  /* 0x000000352d357210 */ /* 0x000fc60001ffe4ff */
        /* <DEDUP_REMOVED lines=19> */
.L_x_1777:
[----:B------:R-:W-:Y:S05]  /*99a0*/  BSYNC B0 ;  /* 0x0000000000007941 */ /* 0x000fea0003800000 */
.L_x_1776:
[----:B------:R-:W-:Y:S02]  /*99b0*/  IADD3 R48, P4, P5, R48, R56, R64 ;  /* 0x0000003830307210 */ /* 0x000fe40007d9e040 */
[----:B------:R-:W-:Y:S02]  /*99c0*/  IADD3 R18, P0, P1, R18, R54, R62 ;  /* 0x0000003612127210 */ /* 0x000fe4000791e03e */
[----:B-----5:R-:W-:Y:S02]  /*99d0*/  IADD3 R22, P2, P3, R3, R52, R60 ;  /* 0x0000003403167210 */ /* 0x020fe40007b5e03c */
[----:B------:R-:W-:Y:S02]  /*99e0*/  IADD3.X R63, R19, R55, R63, P4, P5 ;  /* 0x00000037133f7210 */ /* 0x000fe400027ea43f */
[----:B------:R-:W-:Y:S02]  /*99f0*/  IADD3 R50, P5, P4, R50, R58, R66 ;  /* 0x0000003a32327210 */ /* 0x000fe40007cbe042 */
[----:B------:R-:W-:-:S02]  /*9a00*/  IADD3.X R17, R17, R53, R61, P0, P1 ;  /* 0x0000003511117210 */ /* 0x000fc400007e243d */
[----:B------:R-:W-:Y:S02]  /*9a10*/  IADD3.X R23, R0, R51, R59, P2, P3 ;  /* 0x0000003300177210 */ /* 0x000fe400017e643b */
[----:B------:R-:W-:Y:S02]  /*9a20*/  IADD3 R64, P1, R9, R18, RZ ;  /* 0x0000001209407210 */ /* 0x000fe40007f3e0ff */
[----:B------:R-:W-:Y:S02]  /*9a30*/  IADD3 R60, P3, R5, R50, RZ ;  /* 0x00000032053c7210 */ /* 0x000fe40007f7e0ff */
[----:B------:R-:W-:Y:S01]  /*9a40*/  IADD3.X R49, R49, R57, R65, P5, P4 ;  /* 0x0000003931317210 */ /* 0x000fe20002fe8441 */
[----:B------:R-:W-:Y:S01]  /*9a50*/  IMAD.X R65, R8, 0x1, R17, P1 ;  /* 0x0000000108417824 */ /* 0x000fe200008e0611 */
[----:B------:R-:W-:Y:S02]  /*9a60*/  IADD3 R22, P0, R22, R11, RZ ;  /* 0x0000000b16167210 */ /* 0x000fe40007f1e0ff */
[----:B------:R-:W-:Y:S01]  /*9a70*/  IADD3 R62, P2, R7, R48, RZ ;  /* 0x00000030073e7210 */ /* 0x000fe20007f5e0ff */
[----:B------:R-:W-:Y:S01]  /*9a80*/  IMAD.X R61, R4, 0x1, R49, P3 ;  /* 0x00000001043d7824 */ /* 0x000fe200018e0631 */
[----:B------:R-:W-:-:S02]  /*9a90*/  IADD3.X R23, R23, R10, RZ, P0, !PT ;  /* 0x0000000a17177210 */ /* 0x000fc400007fe4ff */
[----:B------:R-:W-:Y:S01]  /*9aa0*/  IADD3.X R63, R6, R63, RZ, P2, !PT ;  /* 0x0000003f063f7210 */ /* 0x000fe200017fe4ff */
[----:B------:R-:W-:Y:S05]  /*9ab0*/  BRA `(.L_x_1738) ;  /* 0x00000d4000007947 */ /* 0x000fea0003800000 */
.L_x_1753:
        /* <DEDUP_REMOVED lines=68> */
.L_x_1780:
        /* <DEDUP_REMOVED lines=8> */
[----:B------:R-:W-:Y:S02]  /*9f80*/  IADD3 R67, R67, c[0x0][0x17c], RZ ;  /* 0x00005f0043437a10 */ /* 0x000fe40007ffe0ff */
        /* <DEDUP_REMOVED lines=47> */
.L_x_1779:
[----:B------:R-:W-:Y:S05]  /*a280*/  BSYNC B0 ;  /* 0x0000000000007941 */ /* 0x000fea0003800000 */
.L_x_1778:
[----:B------:R-:W-:Y:S01]  /*a290*/  ISETP.GE.U32.AND P1, PT, R67, c[0x0][0x174], PT ;  /* 0x00005d0043007a0c */ /* 0x000fe20003f26070 */
[----:B------:R-:W-:-:S12]  /*a2a0*/  BSSY B0, `(.L_x_1781) ;  /* 0x000001a000007945 */ /* 0x000fd80003800000 */
[----:B------:R-:W-:Y:S05]  /*a2b0*/  @P1 BRA `(.L_x_1782) ;  /* 0x0000018000001947 */ /* 0x000fea0003800000 */
[----:B------:R-:W-:-:S05]  /*a2c0*/  SHF.R.U32.HI R33, RZ, 0x2, R67 ;  /* 0x00000002ff217819 */ /* 0x000fca0000011643 */
[----:B------:R-:W-:-:S05]  /*a2d0*/  IMAD.WIDE.U32 R32, R33, 0x20, R72 ;  /* 0x0000002021207825 */ /* 0x000fca00078e0048 */
[----:B------:R0:W5:Y:S04]  /*a2e0*/  LDG.E.128 R28, [R32.64] ;  /* 0x00000024201c7981 */ /* 0x000168000c1e1d00 */
[----:B0-----:R-:W5:Y:S01]  /*a2f0*/  LDG.E.128 R32, [R32.64+0x10] ;  /* 0x0000102420207981 */ /* 0x001f62000c1e1d00 */
[----:B------:R-:W-:-:S04]  /*a300*/  IADD3 R68, R67, c[0x0][0x17c], RZ ;  /* 0x00005f0043447a10 */ /* 0x000fc80007ffe0ff */
[----:B------:R-:W-:-:S13]  /*a310*/  ISETP.GE.U32.AND P0, PT, R68, c[0x0][0x174], PT ;  /* 0x00005d0044007a0c */ /* 0x000fda0003f06070 */
        /* <DEDUP_REMOVED lines=14> */
[----:B------:R0:W5:Y:S04]  /*a400*/  LDG.E.128 R8, [R12.64] ;  /* 0x000000240c087981 */ /* 0x000168000c1e1d00 */
[----:B------:R1:W5:Y:S04]  /*a410*/  @!P0 LDG.E.128 R20, [R72.64] ;  /* 0x0000002448148981 */ /* 0x000368000c1e1d00 */
[----:B------:R1:W5:Y:S04]  /*a420*/  @!P0 LDG.E.128 R24, [R72.64+0x10] ;  /* 0x0000102448188981 */ /* 0x000368000c1e1d00 */
[----:B0-----:R-:W5:Y:S02]  /*a430*/  LDG.E.128 R12, [R12.64+0x10] ;  /* 0x000010240c0c7981 */ /* 0x001f64000c1e1d00 */
.L_x_1782:
[----:B------:R-:W-:Y:S05]  /*a440*/  BSYNC B0 ;  /* 0x0000000000007941 */ /* 0x000fea0003800000 */
.L_x_1781:
[----:B------:R-:W-:Y:S01]  /*a450*/  BSSY B0, `(.L_x_1783) ;  /* 0x000002a000007945 */ /* 0x000fe20003800000 */
[----:B------:R-:W-:Y:S05]  /*a460*/  @P1 BRA `(.L_x_1784) ;  /* 0x0000028000001947 */ /* 0x000fea0003800000 */
[----:B-----5:R-:W-:Y:S02]  /*a470*/  IADD3 R66, P1, R28, R66, RZ ;  /* 0x000000421c427210 */ /* 0x020fe40007f3e0ff */
[----:B------:R-:W-:-:S02]  /*a480*/  IADD3 R28, R67, c[0x0][0x17c], RZ ;  /* 0x00005f00431c7a10 */ /* 0x000fc40007ffe0ff */
[----:B------:R-:W-:Y:S01]  /*a490*/  IADD3 R62, P3, R32, R62, RZ ;  /* 0x0000003e203e7210 */ /* 0x000fe20007f7e0ff */
[----:B------:R-:W-:Y:S01]  /*a4a0*/  IMAD.X R65, R29, 0x1, R65, P1 ;  /* 0x000000011d417824 */ /* 0x000fe200008e0641 */
[----:B------:R-:W-:Y:S02]  /*a4b0*/  ISETP.GE.U32.AND P0, PT, R28, c[0x0][0x174], PT ;  /* 0x00005d001c007a0c */ /* 0x000fe40003f06070 */
[----:B------:R-:W-:Y:S01]  /*a4c0*/  IADD3 R64, P2, R30, R64, RZ ;  /* 0x000000401e407210 */ /* 0x000fe20007f5e0ff */
[----:B------:R-:W-:Y:S01]  /*a4d0*/  IMAD.X R61, R33, 0x1, R61, P3 ;  /* 0x00000001213d7824 */ /* 0x000fe200018e063d */
[----:B------:R-:W-:Y:S02]  /*a4e0*/  IADD3 R60, P4, R34, R60, RZ ;  /* 0x0000003c223c7210 */ /* 0x000fe40007f9e0ff */
[----:B------:R-:W-:Y:S02]  /*a4f0*/  IADD3.X R63, R31, R63, RZ, P2, !PT ;  /* 0x0000003f1f3f7210 */ /* 0x000fe400017fe4ff */
        /* <DEDUP_REMOVED lines=31> */
.L_x_1784:
[----:B------:R-:W-:Y:S05]  /*a6f0*/  BSYNC B0 ;  /* 0x0000000000007941 */ /* 0x000fea0003800000 */
.L_x_1783:
        /* <DEDUP_REMOVED lines=9> */
[----:B------:R-:W-:Y:S01]  /*a790*/  IADD3 R64, P1, R5, R46, RZ ;  /* 0x0000002e05407210 */ /* 0x000fe20007f3e0ff */
[----:B------:R-:W-:Y:S01]  /*a7a0*/  IMAD.X R23, R6, 0x1, R19, P0 ;  /* 0x0000000106177824 */ /* 0x000fe200000e0613 */
[----:B------:R-:W-:Y:S01]  /*a7b0*/  IADD3 R60, P3, R18, R9, RZ ;  /* 0x00000009123c7210 */ /* 0x000fe20007f7e0ff */
[----:B------:R-:W-:Y:S01]  /*a7c0*/  IMAD.X R63, R0, 0x1, R63, P2 ;  /* 0x00000001003f7824 */ /* 0x000fe200010e063f */
[----:B------:R-:W-:-:S02]  /*a7d0*/  IADD3.X R8, R49, R57, R65, P5, P4 ;  /* 0x0000003931087210 */ /* 0x000fc40002fe8441 */
[----:B------:R-:W-:Y:S02]  /*a7e0*/  IADD3.X R65, R4, R45, RZ, P1, !PT ;  /* 0x0000002d04417210 */ /* 0x000fe40000ffe4ff */
[----:B------:R-:W-:Y:S02]  /*a7f0*/  IADD3.X R61, R17, R8, RZ, P3, !PT ;  /* 0x00000008113d7210 */ /* 0x000fe40001ffe4ff */
.L_x_1738:
[----:B------:R-:W-:Y:S05]  /*a800*/  BSYNC B6 ;  /* 0x0000000000067941 */ /* 0x000fea0003800000 */
.L_x_1737:
[----:B------:R-:W-:-:S13]  /*a810*/  ISETP.NE.AND P0, PT, RZ, c[0x0][0x18c], PT ;  /* 0x00006300ff007a0c */ /* 0x000fda0003f05270 */
[----:B------:R-:W-:Y:S05]  /*a820*/  @!P0 BRA `(.L_x_1785) ;  /* 0x0000028000008947 */ /* 0x000fea0003800000 */
[----:B------:R-:W-:Y:S01]  /*a830*/  IMAD R0, R2, c[0x0][0x0], R16 ;  /* 0x0000000002007a24 */ /* 0x000fe200078e0210 */
[----:B------:R-:W-:Y:S01]  /*a840*/  MOV R20, R64 ;  /* 0x0000004000147202 */ /* 0x000fe20000000f00 */
[----:B------:R-:W-:Y:S01]  /*a850*/  IMAD.MOV.U32 R21, RZ, RZ, R65 ;  /* 0x000000ffff157224 */ /* 0x000fe200078e0041 */
[----:B------:R-:W-:Y:S01]  /*a860*/  ULDC UR4, c[0x0][0x4] ;  /* 0x0000010000047ab9 */ /* 0x000fe20000000800 */
[C---:B------:R-:W-:Y:S01]  /*a870*/  IMAD.SHL.U32 R5, R0.reuse, 0x20, RZ ;  /* 0x0000002000057824 */ /* 0x040fe200078e00ff */
[----:B------:R-:W-:Y:S01]  /*a880*/  USHF.R.U32.HI UR4, URZ, 0x1, UR4 ;  /* 0x000000013f047899 */ /* 0x000fe20008011604 */
[----:B------:R-:W-:-:S03]  /*a890*/  LEA R3, R0, 0x10, 0x5 ;  /* 0x0000001000037811 */ /* 0x000fc600078e28ff */
[----:B------:R0:W-:Y:S02]  /*a8a0*/  STS.128 [R5+0x10], R60 ;  /* 0x0000103c05007388 */ /* 0x0001e40000000c00 */
[----:B------:R-:W-:Y:S02]  /*a8b0*/  ISETP.NE.AND P0, PT, RZ, UR4, PT ;  /* 0x00000004ff007c0c */ /* 0x000fe4000bf05270 */
[----:B------:R0:W-:Y:S11]  /*a8c0*/  STS.128 [R5+0x20], R20 ;  /* 0x0000201405007388 */ /* 0x0001f60000000c00 */
[----:B------:R-:W-:Y:S05]  /*a8d0*/  @!P0 BRA `(.L_x_1785) ;  /* 0x000001d000008947 */ /* 0x000fea0003800000 */
[----:B0-----:R-:W-:-:S05]  /*a8e0*/  MOV R5, UR4 ;  /* 0x0000000400057c02 */ /* 0x001fca0008000f00 */
.L_x_1788:
        /* <DEDUP_REMOVED lines=12> */
[----:B------:R-:W2:Y:S01]  /*a9b0*/  LDS.128 R4, [R0+0x10] ;  /* 0x0000100000047984 */ /* 0x000ea20000000c00 */
[----:B0-----:R-:W-:Y:S02]  /*a9c0*/  IADD3 R64, P3, R8, R64, RZ ;  /* 0x0000004008407210 */ /* 0x001fe40007f7e0ff */
[----:B------:R-:W-:Y:S02]  /*a9d0*/  IADD3 R22, P4, R10, R22, RZ ;  /* 0x000000160a167210 */ /* 0x000fe40007f9e0ff */
[----:B--2---:R-:W-:Y:S01]  /*a9e0*/  IADD3 R60, P0, R4, R60, RZ ;  /* 0x0000003c043c7210 */ /* 0x004fe20007f1e0ff */
[----:B------:R-:W-:Y:S01]  /*a9f0*/  IMAD.X R65, R9, 0x1, R65, P3 ;  /* 0x0000000109417824 */ /* 0x000fe200018e0641 */
[----:B------:R-:W-:Y:S01]  /*aa00*/  IADD3 R62, P2, R6, R62, RZ ;  /* 0x0000003e063e7210 */ /* 0x000fe20007f5e0ff */
[----:B------:R-:W-:Y:S01]  /*aa10*/  IMAD.MOV.U32 R20, RZ, RZ, R64 ;  /* 0x000000ffff147224 */ /* 0x000fe200078e0040 */
[----:B------:R-:W-:Y:S01]  /*aa20*/  IADD3.X R23, R11, R23, RZ, P4, !PT ;  /* 0x000000170b177210 */ /* 0x000fe200027fe4ff */
[----:B------:R-:W-:Y:S01]  /*aa30*/  IMAD.X R61, R5, 0x1, R61, P0 ;  /* 0x00000001053d7824 */ /* 0x000fe200000e063d */
[----:B------:R-:W-:-:S02]  /*aa40*/  IADD3.X R63, R7, R63, RZ, P2, !PT ;  /* 0x0000003f073f7210 */ /* 0x000fc400017fe4ff */
[----:B------:R-:W-:-:S03]  /*aa50*/  MOV R21, R65 ;  /* 0x0000004100157202 */ /* 0x000fc60000000f00 */
[----:B------:R0:W-:Y:S04]  /*aa60*/  STS.128 [R3], R60 ;  /* 0x0000003c03007388 */ /* 0x0001e80000000c00 */
[----:B------:R0:W-:Y:S02]  /*aa70*/  STS.128 [R3+0x10], R20 ;  /* 0x0000101403007388 */ /* 0x0001e40000000c00 */
.L_x_1787:
[----:B------:R-:W-:Y:S05]  /*aa80*/  BSYNC B0 ;  /* 0x0000000000007941 */ /* 0x000fea0003800000 */
.L_x_1786:
[----:B------:R-:W-:Y:S01]  /*aa90*/  IMAD.MOV.U32 R5, RZ, RZ, R12 ;  /* 0x000000ffff057224 */ /* 0x000fe200078e000c */
[----:B------:R-:W-:Y:S05]  /*aaa0*/  @P1 BRA `(.L_x_1788) ;  /* 0xfffffe4000001947 */ /* 0x000fea000383ffff */
.L_x_1785:
[----:B------:R-:W-:-:S13]  /*aab0*/  ISETP.NE.AND P0, PT, RZ, c[0x0][0x188], PT ;  /* 0x00006200ff007a0c */ /* 0x000fda0003f05270 */
[----:B------:R-:W-:Y:S05]  /*aac0*/  @!P0 BRA `(.L_x_1789) ;  /* 0x0000043000008947 */ /* 0x000fea0003800000 */
[----:B0-----:R-:W-:Y:S01]  /*aad0*/  MOV R3, c[0x0][0x0] ;  /* 0x0000000000037a02 */ /* 0x001fe20000000f00 */
[----:B------:R-:W-:-:S03]  /*aae0*/  IMAD.MOV.U32 R0, RZ, RZ, c[0x0][0x0] ;  /* 0x00000000ff007624 */ /* 0x000fc600078e00ff */
[----:B------:R-:W-:-:S13]  /*aaf0*/  ISETP.GT.AND P0, PT, R3, 0x20, PT ;  /* 0x000000200300780c */ /* 0x000fda0003f04270 */
[----:B------:R-:W-:Y:S05]  /*ab00*/  @!P0 BRA `(.L_x_1790) ;  /* 0x0000027000008947 */ /* 0x000fea0003800000 */
[----:B------:R-:W-:Y:S01]  /*ab10*/  IMAD R4, R2, c[0x0][0x0], R16 ;  /* 0x0000000002047a24 */ /* 0x000fe200078e0210 */
[----:B------:R-:W-:Y:S01]  /*ab20*/  MOV R21, R65 ;  /* 0x0000004100157202 */ /* 0x000fe20000000f00 */
[----:B------:R-:W-:Y:S01]  /*ab30*/  IMAD.MOV.U32 R20, RZ, RZ, R64 ;  /* 0x000000ffff147224 */ /* 0x000fe200078e0040 */
[----:B------:R-:W-:Y:S02]  /*ab40*/  LEA.HI R0, R3, c[0x0][0x0], RZ, 0x1 ;  /* 0x0000000003007a11 */ /* 0x000fe400078f08ff */
[C---:B------:R-:W-:Y:S02]  /*ab50*/  SHF.L.U32 R5, R4.reuse, 0x5, RZ ;  /* 0x0000000504057819 */ /* 0x040fe400000006ff */
[----:B------:R-:W-:Y:S01]  /*ab60*/  SHF.R.S32.HI R3, RZ, 0x1, R0 ;  /* 0x00000001ff037819 */ /* 0x000fe20000011400 */
[----:B------:R-:W-:Y:S01]  /*ab70*/  IMAD.MOV.U32 R0, RZ, RZ, 0x20 ;  /* 0x00000020ff007424 */ /* 0x000fe200078e00ff */
[----:B------:R-:W-:Y:S01]  /*ab80*/  LEA R13, R4, 0x10, 0x5 ;  /* 0x00000010040d7811 */ /* 0x000fe200078e28ff */
[----:B------:R0:W-:Y:S01]  /*ab90*/  STS.128 [R5+0x10], R60 ;  /* 0x0000103c05007388 */ /* 0x0001e20000000c00 */
[----:B------:R-:W-:-:S03]  /*aba0*/  ISETP.GE.AND P0, PT, R3, 0x20, PT ;  /* 0x000000200300780c */ /* 0x000fc60003f06270 */
[----:B------:R0:W-:Y:S10]  /*abb0*/  STS.128 [R5+0x20], R20 ;  /* 0x0000201405007388 */ /* 0x0001f40000000c00 */
[----:B------:R-:W-:Y:S05]  /*abc0*/  @!P0 BRA `(.L_x_1790) ;  /* 0x000001b000008947 */ /* 0x000fea0003800000 */
.L_x_1793:
        /* <DEDUP_REMOVED lines=8> */
[----:B------:R-:W2:Y:S04]  /*ac50*/  LDS.128 R8, [R0+0x10] ;  /* 0x0000100000087984 */ /* 0x000ea80000000c00 */
[----:B0-----:R-:W0:Y:S01]  /*ac60*/  LDS.128 R4, [R0] ;  /* 0x0000000000047984 */ /* 0x001e220000000c00 */
[----:B--2---:R-:W-:Y:S02]  /*ac70*/  IADD3 R64, P2, R8, R64, RZ ;  /* 0x0000004008407210 */ /* 0x004fe40007f5e0ff */
[----:B------:R-:W-:Y:S02]  /*ac80*/  IADD3 R22, P3, R10, R22, RZ ;  /* 0x000000160a167210 */ /* 0x000fe40007f7e0ff */
[----:B0-----:R-:W-:Y:S02]  /*ac90*/  IADD3 R62, P1, R6, R62, RZ ;  /* 0x0000003e063e7210 */ /* 0x001fe40007f3e0ff */
[----:B------:R-:W-:Y:S01]  /*aca0*/  IADD3.X R65, R9, R65, RZ, P2, !PT ;  /* 0x0000004109417210 */ /* 0x000fe200017fe4ff */
[----:B------:R-:W-:Y:S01]  /*acb0*/  IMAD.X R23, R11, 0x1, R23, P3 ;  /* 0x000000010b177824 */ /* 0x000fe200018e0617 */
[----:B------:R-:W-:Y:S01]  /*acc0*/  IADD3 R60, P0, R4, R60, RZ ;  /* 0x0000003c043c7210 */ /* 0x000fe20007f1e0ff */
[----:B------:R-:W-:Y:S01]  /*acd0*/  IMAD.X R63, R7, 0x1, R63, P1 ;  /* 0x00000001073f7824 */ /* 0x000fe200008e063f */
[----:B------:R-:W-:Y:S01]  /*ace0*/  MOV R20, R64 ;  /* 0x0000004000147202 */ /* 0x000fe20000000f00 */
[----:B------:R-:W-:Y:S01]  /*acf0*/  IMAD.MOV.U32 R21, RZ, RZ, R65 ;  /* 0x000000ffff157224 */ /* 0x000fe200078e0041 */
[----:B------:R-:W-:-:S04]  /*ad00*/  IADD3.X R61, R5, R61, RZ, P0, !PT ;  /* 0x0000003d053d7210 */ /* 0x000fc800007fe4ff */
[----:B------:R0:W-:Y:S04]  /*ad10*/  STS.128 [R13+0x10], R20 ;  /* 0x000010140d007388 */ /* 0x0001e80000000c00 */
[----:B------:R0:W-:Y:S02]  /*ad20*/  STS.128 [R13], R60 ;  /* 0x0000003c0d007388 */ /* 0x0001e40000000c00 */
.L_x_1792:
[----:B------:R-:W-:Y:S05]  /*ad30*/  BSYNC B0 ;  /* 0x0000000000007941 */ /* 0x000fea0003800000 */
.L_x_1791:
[----:B------:R-:W-:-:S04]  /*ad40*/  SHF.R.S32.HI R3, RZ, 0x1, R3 ;  /* 0x00000001ff037819 */ /* 0x000fc80000011403 */
[----:B------:R-:W-:-:S13]  /*ad50*/  ISETP.GE.AND P0, PT, R3, 0x20, PT ;  /* 0x000000200300780c */ /* 0x000fda0003f06270 */
[----:B------:R-:W-:Y:S05]  /*ad60*/  @P0 BRA `(.L_x_1793) ;  /* 0xfffffe6000000947 */ /* 0x000fea000383ffff */
[----:B------:R-:W-:-:S10]  /*ad70*/  HFMA2.MMA R0, -RZ, RZ, 0, 1.9073486328125e-06 ;  /* 0x00000020ff007435 */ /* 0x000fd400000001ff */
.L_x_1790:
[----:B------:R-:W-:Y:S01]  /*ad80*/  ISETP.GE.AND P0, PT, R0, 0x2, PT ;  /* 0x000000020000780c */ /* 0x000fe20003f06270 */
[----:B------:R-:W-:Y:S01]  /*ad90*/  WARPSYNC 0xffffffff ;  /* 0xffffffff00007948 */ /* 0x000fe20003800000 */
[----:B------:R-:W-:Y:S11]  /*ada0*/  BAR.SYNC.DEFER_BLOCKING 0x0 ;  /* 0x0000000000007b1d */ /* 0x000ff60000010000 */
[----:B------:R-:W-:Y:S05]  /*adb0*/  @!P0 BRA `(.L_x_1789) ;  /* 0x0000014000008947 */ /* 0x000fea0003800000 */
[----:B------:R-:W-:-:S05]  /*adc0*/  IMAD.MOV.U32 R3, RZ, RZ, 0x1 ;  /* 0x00000001ff037424 */ /* 0x000fca00078e00ff */
.L_x_1794:
[----:B0-----:R-:W0:Y:S04]  /*add0*/  SHFL.DOWN PT, R5, R60, R3, 0x1f ;  /* 0x08001f033c057589 */ /* 0x001e2800000e0000 */
[----:B------:R-:W2:Y:S04]  /*ade0*/  SHFL.DOWN PT, R9, R64, R3, 0x1f ;  /* 0x08001f0340097589 */ /* 0x000ea800000e0000 */
[----:B------:R-:W3:Y:S04]  /*adf0*/  SHFL.DOWN PT, R7, R62, R3, 0x1f ;  /* 0x08001f033e077589 */ /* 0x000ee800000e0000 */
[----:B------:R-:W4:Y:S04]  /*ae00*/  SHFL.DOWN PT, R11, R22, R3, 0x1f ;  /* 0x08001f03160b7589 */ /* 0x000f2800000e0000 */
[----:B------:R-:W5:Y:S04]  /*ae10*/  SHFL.DOWN PT, R4, R61, R3, 0x1f ;  /* 0x08001f033d047589 */ /* 0x000f6800000e0000 */
[----:B------:R-:W1:Y:S04]  /*ae20*/  SHFL.DOWN PT, R6, R63, R3, 0x1f ;  /* 0x08001f033f067589 */ /* 0x000e6800000e0000 */
[----:B------:R-:W1:Y:S01]  /*ae30*/  SHFL.DOWN PT, R8, R65, R3, 0x1f ;  /* 0x08001f0341087589 */ /* 0x000e6200000e0000 */
[----:B0-----:R-:W-:-:S03]  /*ae40*/  IADD3 R60, P1, R5, R60, RZ ;  /* 0x0000003c053c7210 */ /* 0x001fc60007f3e0ff */
[----:B------:R0:W1:Y:S01]  /*ae50*/  SHFL.DOWN PT, R10, R23, R3, 0x1f ;  /* 0x08001f03170a7589 */ /* 0x00006200000e0000 */
[----:B--2---:R-:W-:Y:S02]  /*ae60*/  IADD3 R64, P3, R9, R64, RZ ;  /* 0x0000004009407210 */ /* 0x004fe40007f7e0ff */
[----:B---3--:R-:W-:Y:S02]  /*ae70*/  IADD3 R62, P2, R7, R62, RZ ;  /* 0x0000003e073e7210 */ /* 0x008fe40007f5e0ff */
[----:B----4-:R-:W-:Y:S02]  /*ae80*/  IADD3 R22, P4, R11, R22, RZ ;  /* 0x000000160b167210 */ /* 0x010fe40007f9e0ff */
[----:B0-----:R-:W-:Y:S01]  /*ae90*/  SHF.L.U32 R3, R3, 0x1, RZ ;  /* 0x0000000103037819 */ /* 0x001fe200000006ff */
[----:B-----5:R-:W-:-:S03]  /*aea0*/  IMAD.X R61, R4, 0x1, R61, P1 ;  /* 0x00000001043d7824 */ /* 0x020fc600008e063d */
[----:B------:R-:W-:Y:S02]  /*aeb0*/  ISETP.GE.AND P0, PT, R3, R0, PT ;  /* 0x000000000300720c */ /* 0x000fe40003f06270 */
[----:B-1----:R-:W-:Y:S01]  /*aec0*/  IADD3.X R63, R6, R63, RZ, P2, !PT ;  /* 0x0000003f063f7210 */ /* 0x002fe200017fe4ff */
[----:B------:R-:W-:Y:S01]  /*aed0*/  IMAD.X R65, R8, 0x1, R65, P3 ;  /* 0x0000000108417824 */ /* 0x000fe200018e0641 */
[----:B------:R-:W-:-:S09]  /*aee0*/  IADD3.X R23, R10, R23, RZ, P4, !PT ;  /* 0x000000170a177210 */ /* 0x000fd200027fe4ff */
[----:B------:R-:W-:Y:S05]  /*aef0*/  @!P0 BRA `(.L_x_1794) ;  /* 0xfffffed000008947 */ /* 0x000fea000383ffff */
.L_x_1789:
[----:B------:R-:W-:Y:S01]  /*af00*/  ISETP.NE.AND P1, PT, RZ, c[0x0][0x344], PT ;  /* 0x0000d100ff007a0c */ /* 0x000fe20003f25270 */
[----:B------:R-:W-:Y:S01]  /*af10*/  IMAD.MOV.U32 R19, RZ, RZ, RZ ;  /* 0x000000ffff137224 */ /* 0x000fe200078e00ff */
[----:B------:R-:W-:-:S11]  /*af20*/  MOV R24, RZ ;  /* 0x000000ff00187202 */ /* 0x000fd60000000f00 */
[----:B------:R-:W-:Y:S05]  /*af30*/  @!P1 BRA `(.L_x_1795) ;  /* 0x00000c8000009947 */ /* 0x000fea0003800000 */
[----:B0-----:R-:W-:Y:S01]  /*af40*/  MOV R5, R71 ;  /* 0x0000004700057202 */ /* 0x001fe20000000f00 */
[----:B------:R-:W-:Y:S02]  /*af50*/  IMAD.MOV.U32 R4, RZ, RZ, RZ ;  /* 0x000000ffff047224 */ /* 0x000fe400078e00ff */
        /* <DEDUP_REMOVED lines=198> */
.L_x_1795:
[----:B------:R-:W-:-:S04]  /*bbc0*/  IADD3 R4, P0, R24, c[0x0][0x548], RZ ;  /* 0x0001520018047a10 */ /* 0x000fc80007f1e0ff */
[----:B0-----:R-:W-:Y:S01]  /*bbd0*/  IADD3.X R5, RZ, c[0x0][0x54c], RZ, P0, !PT ;  /* 0x00015300ff057a10 */ /* 0x001fe200007fe4ff */
        /* <DEDUP_REMOVED lines=200> */
.L_x_1796:
[----:B------:R-:W-:Y:S01]  /*c860*/  IADD3 R6, P0, R19, c[0x0][0x548], RZ ;  /* 0x0001520013067a10 */ /* 0x000fe20007f1e0ff */
[----:B------:R-:W-:Y:S01]  /*c870*/  IMAD.MOV.U32 R17, RZ, RZ, RZ ;  /* 0x000000ffff117224 */ /* 0x000fe200078e00ff */
[----:B------:R-:W-:Y:S02]  /*c880*/  MOV R18, RZ ;  /* 0x000000ff00127202 */ /* 0x000fe40000000f00 */
        /* <DEDUP_REMOVED lines=201> */
.L_x_1797:
        /* <DEDUP_REMOVED lines=202> */
.L_x_1798:
        /* <DEDUP_REMOVED lines=217> */
.L_x_1800:
        /* <DEDUP_REMOVED lines=202> */
.L_x_1801:
        /* <DEDUP_REMOVED lines=204> */
.L_x_1802:
        /* <DEDUP_REMOVED lines=202> */
.L_x_1803:
        /* <DEDUP_REMOVED lines=11> */
.L_x_1805:
[----:B------:R-:W-:Y:S05]  /*11600*/  BSYNC B0 ;  /* 0x0000000000007941 */ /* 0x000fea0003800000 */
.L_x_1804:
        /* <DEDUP_REMOVED lines=11> */
[----:B------:R0:W-:Y:S04]  /*116c0*/  STG.E.64 [R6.64], R60 ;  /* 0x0000003c06007986 */ /* 0x0001e8000c101b24 */
[----:B------:R0:W-:Y:S04]  /*116d0*/  STG.E.64 [R6.64+0x8], R62 ;  /* 0x0000083e06007986 */ /* 0x0001e8000c101b24 */
[----:B------:R0:W-:Y:S04]  /*116e0*/  STG.E.64 [R6.64+0x10], R64 ;  /* 0x0000104006007986 */ /* 0x0001e8000c101b24 */
[----:B------:R0:W-:Y:S02]  /*116f0*/  STG.E.64 [R6.64+0x18], R22 ;  /* 0x0000181606007986 */ /* 0x0001e4000c101b24 */
.L_x_1807:
[----:B------:R-:W-:Y:S05]  /*11700*/  BSYNC B0 ;  /* 0x0000000000007941 */ /* 0x000fea0003800000 */
.L_x_1806:
        /* <DEDUP_REMOVED lines=14> */
[----:B0-----:R-:W-:Y:S01]  /*117f0*/  HFMA2.MMA R7, -RZ, RZ, 0, 2.384185791015625e-07 ;  /* 0x00000004ff077435 */ /* 0x001fe200000001ff */
[----:B------:R-:W2:Y:S08]  /*11800*/  FLO.U32 R8, UR4 ;  /* 0x0000000400087d00 */ /* 0x000eb000080e0000 */
[----:B------:R-:W0:Y:S01]  /*11810*/  POPC R5, UR4 ;  /* 0x0000000400057d09 */ /* 0x000e220008000000 */
[----:B------:R-:W-:Y:S01]  /*11820*/  IMAD.WIDE.U32 R6, R4, R7, c[0x0][0x568] ;  /* 0x00015a0004067625 */ /* 0x000fe200078e0007 */
[----:B--2---:R-:W-:-:S13]  /*11830*/  ISETP.EQ.U32.AND P0, PT, R8, R3, PT ;  /* 0x000000030800720c */ /* 0x004fda0003f02070 */
[----:B0-----:R-:W2:Y:S01]  /*11840*/  @P0 ATOMG.E.ADD.STRONG.GPU PT, R5, [R6.64], R5 ;  /* 0x00000005060509a8 */ /* 0x001ea200081ee1e4 */
        /* <DEDUP_REMOVED lines=11> */
.L_x_1809:
[----:B------:R-:W-:Y:S05]  /*11900*/  BSYNC B0 ;  /* 0x0000000000007941 */ /* 0x000fea0003800000 */
.L_x_1808:
        /* <DEDUP_REMOVED lines=20> */
[----:B------:R-:W-:Y:S01]  /*11a50*/  IMAD.MOV.U32 R28, RZ, RZ, c[0x0][0x168] ;  /* 0x00005a00ff1c7624 */ /* 0x000fe200078e00ff */
[----:B------:R-:W-:Y:S01]  /*11a60*/  MOV R29, c[0x0][0x16c] ;  /* 0x00005b00001d7a02 */ /* 0x000fe20000000f00 */
[----:B------:R-:W-:Y:S01]  /*11a70*/  IMAD.MOV.U32 R24, RZ, RZ, c[0x0][0x168] ;  /* 0x00005a00ff187624 */ /* 0x000fe200078e00ff */
[----:B------:R-:W-:Y:S01]  /*11a80*/  ISETP.GE.U32.AND P0, PT, R5, c[0x0][0x184], PT ;  /* 0x0000610005007a0c */ /* 0x000fe20003f06070 */
[----:B------:R-:W-:Y:S01]  /*11a90*/  IMAD.MOV.U32 R22, RZ, RZ, c[0x0][0x168] ;  /* 0x00005a00ff167624 */ /* 0x000fe200078e00ff */
[----:B------:R-:W-:Y:S02]  /*11aa0*/  MOV R25, c[0x0][0x16c] ;  /* 0x00005b0000197a02 */ /* 0x000fe40000000f00 */
[----:B------:R-:W-:-:S09]  /*11ab0*/  MOV R23, c[0x0][0x16c] ;  /* 0x00005b0000177a02 */ /* 0x000fd20000000f00 */
[----:B------:R-:W-:Y:S05]  /*11ac0*/  @P0 BRA `(.L_x_1813) ;  /* 0x0000019000000947 */ /* 0x000fea0003800000 */
[----:B------:R-:W-:Y:S01]  /*11ad0*/  IMAD.MOV.U32 R28, RZ, RZ, c[0x0][0x168] ;  /* 0x00005a00ff1c7624 */ /* 0x000fe200078e00ff */
[----:B------:R-:W-:Y:S01]  /*11ae0*/  MOV R29, c[0x0][0x16c] ;  /* 0x00005b00001d7a02 */ /* 0x000fe20000000f00 */
[----:B------:R-:W-:Y:S01]  /*11af0*/  IMAD.MOV.U32 R24, RZ, RZ, c[0x0][0x168] ;  /* 0x00005a00ff187624 */ /* 0x000fe200078e00ff */
[----:B------:R-:W-:Y:S01]  /*11b00*/  MOV R25, c[0x0][0x16c] ;  /* 0x00005b0000197a02 */ /* 0x000fe20000000f00 */
[----:B------:R-:W-:Y:S01]  /*11b10*/  IMAD.MOV.U32 R22, RZ, RZ, c[0x0][0x168] ;  /* 0x00005a00ff167624 */ /* 0x000fe200078e00ff */
[----:B------:R-:W-:Y:S02]  /*11b20*/  MOV R23, c[0x0][0x16c] ;  /* 0x00005b0000177a02 */ /* 0x000fe40000000f00 */
.L_x_1814:
[----:B------:R-:W-:Y:S02]  /*11b30*/  IMAD.MOV.U32 R7, RZ, RZ, 0x20 ;  /* 0x00000020ff077424 */ /* 0x000fe400078e00ff */
[----:B------:R-:W-:-:S04]  /*11b40*/  IMAD R6, R4, c[0x0][0x10], R5 ;  /* 0x0000040004067a24 */ /* 0x000fc800078e0205 */
[----:B------:R-:W-:-:S05]  /*11b50*/  IMAD.WIDE.U32 R6, R6, R7, c[0x0][0x560] ;  /* 0x0001580006067625 */ /* 0x000fca00078e0007 */
[----:B------:R-:W2:Y:S04]  /*11b60*/  LDG.E.64 R8, [R6.64] ;  /* 0x0000002406087981 */ /* 0x000ea8000c1e1b00 */
[----:B------:R-:W3:Y:S04]  /*11b70*/  LDG.E.64 R20, [R6.64+0x10] ;  /* 0x0000102406147981 */ /* 0x000ee8000c1e1b00 */
[----:B------:R-:W4:Y:S04]  /*11b80*/  LDG.E.64 R10, [R6.64+0x8] ;  /* 0x00000824060a7981 */ /* 0x000f28000c1e1b00 */
[----:B------:R-:W5:Y:S01]  /*11b90*/  LDG.E.64 R38, [R6.64+0x18] ;  /* 0x0000182406267981 */ /* 0x000f62000c1e1b00 */
[----:B------:R-:W-:-:S05]  /*11ba0*/  MOV R40, c[0x0][0x0] ;  /* 0x0000000000287a02 */ /* 0x000fca0000000f00 */
[----:B------:R-:W-:-:S05]  /*11bb0*/  IMAD R5, R40, c[0x0][0x4], R5 ;  /* 0x0000010028057a24 */ /* 0x000fca00078e0205 */
        /* <DEDUP_REMOVED lines=10> */
.L_x_1813:
[----:B------:R-:W-:Y:S05]  /*11c60*/  BSYNC B1 ;  /* 0x0000000000017941 */ /* 0x000fea0003800000 */
.L_x_1812:
[----:B------:R-:W-:Y:S05]  /*11c70*/  BRA `(.L_x_1815) ;  /* 0x0000022000007947 */ /* 0x000fea0003800000 */
.L_x_1811:
[----:B------:R-:W-:Y:S01]  /*11c80*/  ISETP.GE.U32.AND P0, PT, R2, c[0x0][0x184], PT ;  /* 0x0000610002007a0c */ /* 0x000fe20003f06070 */
[----:B------:R-:W-:Y:S01]  /*11c90*/  IMAD.MOV.U32 R28, RZ, RZ, c[0x0][0x168] ;  /* 0x00005a00ff1c7624 */ /* 0x000fe200078e00ff */
[----:B------:R-:W-:Y:S01]  /*11ca0*/  MOV R29, c[0x0][0x16c] ;  /* 0x00005b00001d7a02 */ /* 0x000fe20000000f00 */
[----:B------:R-:W-:Y:S01]  /*11cb0*/  IMAD.MOV.U32 R24, RZ, RZ, c[0x0][0x168] ;  /* 0x00005a00ff187624 */ /* 0x000fe200078e00ff */
[----:B------:R-:W-:Y:S01]  /*11cc0*/  MOV R25, c[0x0][0x16c] ;  /* 0x00005b0000197a02 */ /* 0x000fe20000000f00 */
[----:B------:R-:W-:Y:S01]  /*11cd0*/  IMAD.MOV.U32 R22, RZ, RZ, c[0x0][0x168] ;  /* 0x00005a00ff167624 */ /* 0x000fe200078e00ff */
[----:B------:R-:W-:-:S07]  /*11ce0*/  MOV R23, c[0x0][0x16c] ;  /* 0x00005b0000177a02 */ /* 0x000fce0000000f00 */
[----:B------:R-:W-:Y:S05]  /*11cf0*/  @P0 BRA `(.L_x_1815) ;  /* 0x000001a000000947 */ /* 0x000fea0003800000 */
[----:B------:R-:W-:Y:S01]  /*11d00*/  IMAD.MOV.U32 R28, RZ, RZ, c[0x0][0x168] ;  /* 0x00005a00ff1c7624 */ /* 0x000fe200078e00ff */
[----:B------:R-:W-:Y:S01]  /*11d10*/  MOV R29, c[0x0][0x16c] ;  /* 0x00005b00001d7a02 */ /* 0x000fe20000000f00 */
[----:B------:R-:W-:Y:S01]  /*11d20*/  IMAD.MOV.U32 R24, RZ, RZ, c[0x0][0x168] ;  /* 0x00005a00ff187624 */ /* 0x000fe200078e00ff */
[----:B------:R-:W-:Y:S01]  /*11d30*/  MOV R25, c[0x0][0x16c] ;  /* 0x00005b0000197a02 */ /* 0x000fe20000000f00 */
[----:B------:R-:W-:Y:S01]  /*11d40*/  IMAD.MOV.U32 R22, RZ, RZ, c[0x0][0x168] ;  /* 0x00005a00ff167624 */ /* 0x000fe200078e00ff */
[----:B------:R-:W-:Y:S01]  /*11d50*/  MOV R23, c[0x0][0x16c] ;  /* 0x00005b0000177a02 */ /* 0x000fe20000000f00 */
[----:B------:R-:W-:-:S03]  /*11d60*/  IMAD.MOV.U32 R5, RZ, RZ, R2 ;  /* 0x000000ffff057224 */ /* 0x000fc600078e0002 */
.L_x_1816:
        /* <DEDUP_REMOVED lines=19> */
.L_x_1815:
[----:B------:R-:W-:Y:S05]  /*11ea0*/  BSYNC B0 ;  /* 0x0000000000007941 */ /* 0x000fea0003800000 */
.L_x_1810:
[----:B------:R-:W-:Y:S01]  /*11eb0*/  IMAD R27, R2, c[0x0][0x0], R16 ;  /* 0x00000000021b7a24 */ /* 0x000fe200078e0210 */
[----:B------:R-:W-:Y:S01]  /*11ec0*/  MOV R4, R3 ;  /* 0x0000000300047202 */ /* 0x000fe20000000f00 */
[----:B------:R-:W-:Y:S01]  /*11ed0*/  IMAD.MOV.U32 R5, RZ, RZ, R36 ;  /* 0x000000ffff057224 */ /* 0x000fe200078e0024 */
[----:B------:R-:W-:Y:S01]  /*11ee0*/  MOV R6, R28 ;  /* 0x0000001c00067202 */ /* 0x000fe20000000f00 */
[C---:B------:R-:W-:Y:S01]  /*11ef0*/  IMAD.SHL.U32 R9, R27.reuse, 0x20, RZ ;  /* 0x000000201b097824 */ /* 0x040fe200078e00ff */
[----:B------:R-:W-:Y:S01]  /*11f00*/  MOV R20, R24 ;  /* 0x0000001800147202 */ /* 0x000fe20000000f00 */
[----:B------:R-:W-:Y:S01]  /*11f10*/  IMAD.MOV.U32 R7, RZ, RZ, R29 ;  /* 0x000000ffff077224 */ /* 0x000fe200078e001d */
[----:B------:R-:W-:Y:S01]  /*11f20*/  ULDC UR4, c[0x0][0x4] ;  /* 0x0000010000047ab9 */ /* 0x000fe20000000800 */
[----:B------:R-:W-:Y:S01]  /*11f30*/  IMAD.MOV.U32 R21, RZ, RZ, R25 ;  /* 0x000000ffff157224 */ /* 0x000fe200078e0019 */
[----:B------:R-:W-:Y:S01]  /*11f40*/  USHF.R.U32.HI UR4, URZ, 0x1, UR4 ;  /* 0x000000013f047899 */ /* 0x000fe20008011604 */
[----:B------:R-:W-:Y:S01]  /*11f50*/  LEA R27, R27, 0x10, 0x5 ;  /* 0x000000101b1b7811 */ /* 0x000fe200078e28ff */
[----:B------:R0:W-:Y:S04]  /*11f60*/  STS.128 [R9+0x10], R4 ;  /* 0x0000100409007388 */ /* 0x0001e80000000c00 */
[----:B------:R0:W-:Y:S01]  /*11f70*/  STS.128 [R9+0x20], R20 ;  /* 0x0000201409007388 */ /* 0x0001e20000000c00 */
[----:B------:R-:W-:-:S13]  /*11f80*/  ISETP.NE.AND P0, PT, RZ, UR4, PT ;  /* 0x00000004ff007c0c */ /* 0x000fda000bf05270 */
[----:B------:R-:W-:Y:S05]  /*11f90*/  @!P0 BRA `(.L_x_1817) ;  /* 0x0000020000008947 */ /* 0x000fea0003800000 */
[----:B0-----:R-:W-:-:S05]  /*11fa0*/  MOV R5, UR4 ;  /* 0x0000000400057c02 */ /* 0x001fca0008000f00 */
.L_x_1820:
[C-C-:B------:R-:W-:Y:S01]  /*11fb0*/  IMAD.IADD R7, R2.reuse, 0x1, R5.reuse ;  /* 0x0000000102077824 */ /* 0x140fe200078e0205 */
[----:B------:R-:W-:Y:S01]  /*11fc0*/  BAR.SYNC.DEFER_BLOCKING 0x0 ;  /* 0x0000000000007b1d */ /* 0x000fe20000010000 */
[----:B------:R-:W-:Y:S02]  /*11fd0*/  ISETP.GT.AND P2, PT, R5, 0x1, PT ;  /* 0x000000010500780c */ /* 0x000fe40003f44270 */
[----:B------:R-:W-:Y:S02]  /*11fe0*/  SHF.R.S32.HI R37, RZ, 0x1, R5 ;  /* 0x00000001ff257819 */ /* 0x000fe40000011405 */
[----:B------:R-:W-:Y:S01]  /*11ff0*/  ISETP.GE.U32.AND P0, PT, R7, c[0x0][0x4], PT ;  /* 0x0000010007007a0c */ /* 0x000fe20003f06070 */
[----:B------:R-:W-:Y:S03]  /*12000*/  BSSY B0, `(.L_x_1818) ;  /* 0x0000017000007945 */ /* 0x000fe60003800000 */
[----:B------:R-:W-:-:S13]  /*12010*/  ISETP.GE.U32.OR P0, PT, R2, R5, P0 ;  /* 0x000000050200720c */ /* 0x000fda0000706470 */
[----:B------:R-:W-:Y:S05]  /*12020*/  @P0 BRA `(.L_x_1819) ;  /* 0x0000014000000947 */ /* 0x000fea0003800000 */
        /* <DEDUP_REMOVED lines=12> */
[----:B------:R-:W-:Y:S01]  /*120f0*/  IADD3.X R23, R11, R23, RZ, P5, !PT ;  /* 0x000000170b177210 */ /* 0x000fe20002ffe4ff */
[----:B------:R-:W-:Y:S01]  /*12100*/  IMAD.MOV.U32 R6, RZ, RZ, R28 ;  /* 0x000000ffff067224 */ /* 0x000fe200078e001c */
[----:B------:R-:W-:Y:S01]  /*12110*/  MOV R5, R36 ;  /* 0x0000002400057202 */ /* 0x000fe20000000f00 */
[----:B------:R-:W-:Y:S01]  /*12120*/  IMAD.MOV.U32 R20, RZ, RZ, R24 ;  /* 0x000000ffff147224 */ /* 0x000fe200078e0018 */
[----:B------:R-:W-:-:S02]  /*12130*/  MOV R7, R29 ;  /* 0x0000001d00077202 */ /* 0x000fc40000000f00 */
[----:B------:R-:W-:-:S03]  /*12140*/  MOV R21, R25 ;  /* 0x0000001900157202 */ /* 0x000fc60000000f00 */
[----:B------:R0:W-:Y:S04]  /*12150*/  STS.128 [R27], R4 ;  /* 0x000000041b007388 */ /* 0x0001e80000000c00 */
[----:B------:R0:W-:Y:S02]  /*12160*/  STS.128 [R27+0x10], R20 ;  /* 0x000010141b007388 */ /* 0x0001e40000000c00 */
.L_x_1819:
[----:B------:R-:W-:Y:S05]  /*12170*/  BSYNC B0 ;  /* 0x0000000000007941 */ /* 0x000fea0003800000 */
.L_x_1818:
[----:B0-----:R-:W-:Y:S01]  /*12180*/  IMAD.MOV.U32 R5, RZ, RZ, R37 ;  /* 0x000000ffff057224 */ /* 0x001fe200078e0025 */
[----:B------:R-:W-:Y:S05]  /*12190*/  @P2 BRA `(.L_x_1820) ;  /* 0xfffffe1000002947 */ /* 0x000fea000383ffff */
.L_x_1817:
[----:B------:R-:W-:-:S13]  /*121a0*/  ISETP.NE.AND P0, PT, RZ, c[0x0][0x188], PT ;  /* 0x00006200ff007a0c */ /* 0x000fda0003f05270 */
[----:B------:R-:W-:Y:S05]  /*121b0*/  @!P0 BRA `(.L_x_1821) ;  /* 0x0000047000008947 */ /* 0x000fea0003800000 */
[----:B------:R-:W-:-:S10]  /*121c0*/  HFMA2.MMA R2, -RZ, RZ, 0, 1.9073486328125e-06 ;  /* 0x00000020ff027435 */ /* 0x000fd400000001ff */
[----:B------:R-:W-:Y:S01]  /*121d0*/  ISETP.LT.AND P0, PT, R2, c[0x0][0x0], PT ;  /* 0x0000000002007a0c */ /* 0x000fe20003f01270 */
[----:B------:R-:W-:-:S12]  /*121e0*/  IMAD.MOV.U32 R2, RZ, RZ, c[0x0][0x0] ;  /* 0x00000000ff027624 */ /* 0x000fd800078e00ff */
[----:B------:R-:W-:Y:S05]  /*121f0*/  @!P0 BRA `(.L_x_1822) ;  /* 0x000002c000008947 */ /* 0x000fea0003800000 */
[----:B------:R-:W-:Y:S01]  /*12200*/  MOV R2, c[0x0][0x0] ;  /* 0x0000000000027a02 */ /* 0x000fe20000000f00 */
[----:B0-----:R-:W-:Y:S01]  /*12210*/  IMAD.MOV.U32 R4, RZ, RZ, R3 ;  /* 0x000000ffff047224 */ /* 0x001fe200078e0003 */
[----:B------:R-:W-:Y:S01]  /*12220*/  MOV R5, R36 ;  /* 0x0000002400057202 */ /* 0x000fe20000000f00 */
[----:B------:R-:W-:Y:S01]  /*12230*/  IMAD.MOV.U32 R6, RZ, RZ, R28 ;  /* 0x000000ffff067224 */ /* 0x000fe200078e001c */
[----:B------:R-:W-:Y:S01]  /*12240*/  MOV R7, R29 ;  /* 0x0000001d00077202 */ /* 0x000fe20000000f00 */
[----:B------:R-:W-:Y:S01]  /*12250*/  IMAD.MOV.U32 R20, RZ, RZ, R24 ;  /* 0x000000ffff147224 */ /* 0x000fe200078e0018 */
[----:B------:R-:W-:Y:S02]  /*12260*/  MOV R21, R25 ;  /* 0x0000001900157202 */ /* 0x000fe40000000f00 */
[----:B------:R-:W-:Y:S01]  /*12270*/  LEA.HI R2, R2, c[0x0][0x0], RZ, 0x1 ;  /* 0x0000000002027a11 */ /* 0x000fe200078f08ff */
[----:B------:R0:W-:Y:S03]  /*12280*/  STS.128 [R27], R4 ;  /* 0x000000041b007388 */ /* 0x0001e60000000c00 */
[----:B------:R-:W-:Y:S01]  /*12290*/  SHF.R.S32.HI R37, RZ, 0x1, R2 ;  /* 0x00000001ff257819 */ /* 0x000fe20000011402 */
[----:B------:R0:W-:Y:S01]  /*122a0*/  STS.128 [R27+0x10], R20 ;  /* 0x000010141b007388 */ /* 0x0001e20000000c00 */
[----:B------:R-:W-:-:S02]  /*122b0*/  IMAD.MOV.U32 R2, RZ, RZ, 0x20 ;  /* 0x00000020ff027424 */ /* 0x000fc400078e00ff */
[----:B------:R-:W-:-:S13]  /*122c0*/  ISETP.GE.AND P0, PT, R37, 0x20, PT ;  /* 0x000000202500780c */ /* 0x000fda0003f06270 */
[----:B0-----:R-:W-:Y:S05]  /*122d0*/  @!P0 BRA `(.L_x_1822) ;  /* 0x000001e000008947 */ /* 0x001fea0003800000 */
.L_x_1825:
[----:B------:R-:W-:Y:S01]  /*122e0*/  IADD3 R2, R16, R37, RZ ;  /* 0x0000002510027210 */ /* 0x000fe20007ffe0ff */
[----:B------:R-:W-:Y:S03]  /*122f0*/  BAR.SYNC.DEFER_BLOCKING 0x0 ;  /* 0x0000000000007b1d */ /* 0x000fe60000010000 */
[----:B------:R-:W-:-:S03]  /*12300*/  ISETP.GE.U32.AND P0, PT, R2, c[0x0][0x0], PT ;  /* 0x0000000002007a0c */ /* 0x000fc60003f06070 */
[----:B------:R-:W-:Y:S01]  /*12310*/  BSSY B0, `(.L_x_1823) ;  /* 0x0000016000007945 */ /* 0x000fe20003800000 */
[----:B------:R-:W-:-:S13]  /*12320*/  ISETP.GE.U32.OR P0, PT, R16, R37, P0 ;  /* 0x000000251000720c */ /* 0x000fda0000706470 */
[----:B0-----:R-:W-:Y:S05]  /*12330*/  @P0 BRA `(.L_x_1824) ;  /* 0x0000013000000947 */ /* 0x001fea0003800000 */
[----:B------:R-:W-:-:S05]  /*12340*/  IMAD R2, R37, 0x20, R27 ;  /* 0x0000002025027824 */ /* 0x000fca00078e021b */
[----:B------:R-:W0:Y:S04]  /*12350*/  LDS.128 R4, [R2] ;  /* 0x0000000002047984 */ /* 0x000e280000000c00 */
[----:B------:R-:W2:Y:S01]  /*12360*/  LDS.128 R8, [R2+0x10] ;  /* 0x0000100002087984 */ /* 0x000ea20000000c00 */
[----:B0-----:R-:W-:Y:S02]  /*12370*/  IADD3 R3, P0, R4, R3, RZ ;  /* 0x0000000304037210 */ /* 0x001fe40007f1e0ff */
[----:B------:R-:W-:Y:S02]  /*12380*/  IADD3 R28, P2, R6, R28, RZ ;  /* 0x0000001c061c7210 */ /* 0x000fe40007f5e0ff */
[----:B--2---:R-:W-:Y:S02]  /*12390*/  IADD3 R24, P3, R8, R24, RZ ;  /* 0x0000001808187210 */ /* 0x004fe40007f7e0ff */
[----:B------:R-:W-:Y:S01]  /*123a0*/  IADD3 R22, P4, R10, R22, RZ ;  /* 0x000000160a167210 */ /* 0x000fe20007f9e0ff */
[----:B------:R-:W-:Y:S01]  /*123b0*/  IMAD.X R29, R7, 0x1, R29, P2 ;  /* 0x00000001071d7824 */ /* 0x000fe200010e061d */
[----:B------:R-:W-:-:S02]  /*123c0*/  IADD3.X R36, R5, R36, RZ, P0, !PT ;  /* 0x0000002405247210 */ /* 0x000fc400007fe4ff */
[----:B------:R-:W-:Y:S01]  /*123d0*/  IADD3.X R25, R9, R25, RZ, P3, !PT ;  /* 0x0000001909197210 */ /* 0x000fe20001ffe4ff */
[----:B------:R-:W-:Y:S01]  /*123e0*/  IMAD.X R23, R11, 0x1, R23, P4 ;  /* 0x000000010b177824 */ /* 0x000fe200020e0617 */
[----:B------:R-:W-:Y:S01]  /*123f0*/  MOV R4, R3 ;  /* 0x0000000300047202 */ /* 0x000fe20000000f00 */
[----:B------:R-:W-:Y:S01]  /*12400*/  IMAD.MOV.U32 R5, RZ, RZ, R36 ;  /* 0x000000ffff057224 */ /* 0x000fe200078e0024 */
[----:B------:R-:W-:Y:S01]  /*12410*/  MOV R6, R28 ;  /* 0x0000001c00067202 */ /* 0x000fe20000000f00 */
[----:B------:R-:W-:Y:S01]  /*12420*/  IMAD.MOV.U32 R7, RZ, RZ, R29 ;  /* 0x000000ffff077224 */ /* 0x000fe200078e001d */
[----:B------:R-:W-:Y:S01]  /*12430*/  MOV R20, R24 ;  /* 0x0000001800147202 */ /* 0x000fe20000000f00 */
[----:B------:R-:W-:-:S03]  /*12440*/  IMAD.MOV.U32 R21, RZ, RZ, R25 ;  /* 0x000000ffff157224 */ /* 0x000fc600078e0019 */
[----:B------:R0:W-:Y:S04]  /*12450*/  STS.128 [R27], R4 ;  /* 0x000000041b007388 */ /* 0x0001e80000000c00 */
[----:B------:R0:W-:Y:S02]  /*12460*/  STS.128 [R27+0x10], R20 ;  /* 0x000010141b007388 */ /* 0x0001e40000000c00 */
.L_x_1824:
[----:B------:R-:W-:Y:S05]  /*12470*/  BSYNC B0 ;  /* 0x0000000000007941 */ /* 0x000fea0003800000 */
.L_x_1823:
[----:B------:R-:W-:-:S04]  /*12480*/  SHF.R.S32.HI R37, RZ, 0x1, R37 ;  /* 0x00000001ff257819 */ /* 0x000fc80000011425 */
[----:B------:R-:W-:-:S13]  /*12490*/  ISETP.GE.AND P0, PT, R37, 0x20, PT ;  /* 0x000000202500780c */ /* 0x000fda0003f06270 */
[----:B------:R-:W-:Y:S05]  /*124a0*/  @P0 BRA `(.L_x_1825) ;  /* 0xfffffe3000000947 */ /* 0x000fea000383ffff */
[----:B------:R-:W-:-:S09]  /*124b0*/  HFMA2.MMA R2, -RZ, RZ, 0, 1.9073486328125e-06 ;  /* 0x00000020ff027435 */ /* 0x000fd200000001ff */
.L_x_1822:
[----:B------:R-:W-:Y:S01]  /*124c0*/  BAR.SYNC.DEFER_BLOCKING 0x0 ;  /* 0x0000000000007b1d */ /* 0x000fe20000010000 */
[----:B------:R-:W-:-:S13]  /*124d0*/  ISETP.GE.AND P0, PT, R2, 0x2, PT ;  /* 0x000000020200780c */ /* 0x000fda0003f06270 */
[----:B------:R-:W-:Y:S05]  /*124e0*/  @!P0 BRA `(.L_x_1821) ;  /* 0x0000014000008947 */ /* 0x000fea0003800000 */
[----:B0-----:R-:W-:-:S05]  /*124f0*/  IMAD.MOV.U32 R5, RZ, RZ, 0x1 ;  /* 0x00000001ff057424 */ /* 0x001fca00078e00ff */
.L_x_1826:
[----:B------:R-:W0:Y:S04]  /*12500*/  SHFL.DOWN PT, R4, R3, R5, 0x1f ;  /* 0x08001f0503047589 */ /* 0x000e2800000e0000 */
        /* <DEDUP_REMOVED lines=18> */
.L_x_1821:
        /* <DEDUP_REMOVED lines=9> */
[----:B0-----:R-:W2:Y:S04]  /*126c0*/  LDG.E.64 R4, [R12.64] ;  /* 0x000000240c047981 */ /* 0x001ea8000c1e1b00 */
[----:B------:R-:W3:Y:S04]  /*126d0*/  LDG.E.64 R8, [R12.64+0x10] ;  /* 0x000010240c087981 */ /* 0x000ee8000c1e1b00 */
[----:B------:R-:W4:Y:S04]  /*126e0*/  LDG.E.64 R6, [R12.64+0x8] ;  /* 0x000008240c067981 */ /* 0x000f28000c1e1b00 */
[----:B------:R-:W5:Y:S01]  /*126f0*/  LDG.E.64 R10, [R12.64+0x18] ;  /* 0x000018240c0a7981 */ /* 0x000f62000c1e1b00 */
[----:B--2---:R-:W-:-:S02]  /*12700*/  IADD3 R3, P0, R4, R3, RZ ;  /* 0x0000000304037210 */ /* 0x004fc40007f1e0ff */
[----:B---3--:R-:W-:Y:S02]  /*12710*/  IADD3 R24, P3, R8, R24, RZ ;  /* 0x0000001808187210 */ /* 0x008fe40007f7e0ff */
[----:B----4-:R-:W-:Y:S02]  /*12720*/  IADD3 R28, P2, R6, R28, RZ ;  /* 0x0000001c061c7210 */ /* 0x010fe40007f5e0ff */
[----:B-----5:R-:W-:Y:S01]  /*12730*/  IADD3 R22, P4, R10, R22, RZ ;  /* 0x000000160a167210 */ /* 0x020fe20007f9e0ff */
[----:B------:R-:W-:Y:S01]  /*12740*/  IMAD.X R36, R5, 0x1, R36, P0 ;  /* 0x0000000105247824 */ /* 0x000fe200000e0624 */
[----:B------:R-:W-:Y:S01]  /*12750*/  IADD3.X R29, R7, R29, RZ, P2, !PT ;  /* 0x0000001d071d7210 */ /* 0x000fe200017fe4ff */
[----:B------:R-:W-:Y:S01]  /*12760*/  IMAD.X R25, R9, 0x1, R25, P3 ;  /* 0x0000000109197824 */ /* 0x000fe200018e0619 */
[----:B------:R-:W-:-:S04]  /*12770*/  IADD3.X R23, R11, R23, RZ, P4, !PT ;  /* 0x000000170b177210 */ /* 0x000fc800027fe4ff */
.L_x_1828:
[----:B------:R-:W-:Y:S05]  /*12780*/  @!P1 BRA `(.L_x_1829) ;  /* 0x0000077000009947 */ /* 0x000fea0003800000 */
[----:B------:R-:W-:Y:S02]  /*12790*/  IMAD.MOV.U32 R16, RZ, RZ, 0x1 ;  /* 0x00000001ff107424 */ /* 0x000fe400078e00ff */
[----:B------:R-:W-:-:S02]  /*127a0*/  IMAD R36, R36, c[0x0][0x160], RZ ;  /* 0x0000580024247a24 */ /* 0x000fc400078e02ff */
[----:B------:R-:W-:Y:S01]  /*127b0*/  IMAD.WIDE.U32 R30, R3, c[0x0][0x160], RZ ;  /* 0x00005800031e7a25 */ /* 0x000fe200078e00ff */
[----:B------:R-:W-:-:S03]  /*127c0*/  ISETP.NE.AND P0, PT, R16, c[0x0][0x57c], PT ;  /* 0x00015f0010007a0c */ /* 0x000fc60003f05270 */
[----:B------:R-:W-:Y:S01]  /*127d0*/  IMAD R3, R3, c[0x0][0x164], R36 ;  /* 0x0000590003037a24 */ /* 0x000fe200078e0224 */
[----:B------:R-:W-:-:S04]  /*127e0*/  P2R R0, PR, RZ, 0x1 ;  /* 0x00000001ff007803 */ /* 0x000fc80000000000 */
[----:B0-----:R-:W-:-:S05]  /*127f0*/  IADD3 R27, R31, R3, RZ ;  /* 0x000000031f1b7210 */ /* 0x001fca0007ffe0ff */
[----:B------:R-:W-:Y:S05]  /*12800*/  @!P0 BRA `(.L_x_1830) ;  /* 0x0000013000008947 */ /* 0x000fea0003800000 */
[----:B------:R-:W-:Y:S01]  /*12810*/  MOV R0, 0x0 ;  /* 0x0000000000007802 */ /* 0x000fe20000000f00 */
[----:B------:R-:W-:Y:S01]  /*12820*/  HFMA2.MMA R12, -RZ, RZ, 0, 5.9604644775390625e-08 ;  /* 0x00000001ff0c7435 */ /* 0x000fe200000001ff */
[----:B------:R-:W-:Y:S01]  /*12830*/  IMAD.MOV.U32 R4, RZ, RZ, c[0x4][0x590] ;  /* 0x01016400ff047624 */ /* 0x000fe200078e00ff */
[----:B------:R-:W-:Y:S01]  /*12840*/  MOV R5, c[0x4][0x594] ;  /* 0x0101650000057a02 */ /* 0x000fe20000000f00 */
[----:B------:R0:W2:Y:S01]  /*12850*/  LDC.64 R2, c[0x4][R0] ;  /* 0x0100000000027b82 */ /* 0x0000a20000000a00 */
        /* <DEDUP_REMOVED lines=13> */
[----:B-12---:R-:W-:Y:S05]  /*12930*/  CALL.ABS.NOINC R2 ;  /* 0x0000000002007343 */ /* 0x006fea0003c00000 */
.L_x_1830:
        /* <DEDUP_REMOVED lines=11> */
[----:B------:R-:W-:Y:S01]  /*129f0*/  HFMA2.MMA R12, -RZ, RZ, 0, 5.9604644775390625e-08 ;  /* 0x00000001ff0c7435 */ /* 0x000fe200000001ff */
[----:B------:R-:W-:Y:S01]  /*12a00*/  IMAD.MOV.U32 R4, RZ, RZ, c[0x4][0x590] ;  /* 0x01016400ff047624 */ /* 0x000fe200078e00ff */
[----:B------:R-:W-:Y:S01]  /*12a10*/  MOV R5, c[0x4][0x594] ;  /* 0x0101650000057a02 */ /* 0x000fe20000000f00 */
[----:B0-----:R0:W2:Y:S01]  /*12a20*/  LDC.64 R2, c[0x4][R0] ;  /* 0x0100000000027b82 */ /* 0x0010a20000000a00 */
[----:B------:R-:W-:Y:S01]  /*12a30*/  IMAD.MOV.U32 R6, RZ, RZ, c[0x4][0x578] ;  /* 0x01015e00ff067624 */ /* 0x000fe200078e00ff */
[----:B------:R-:W-:Y:S01]  /*12a40*/  MOV R7, c[0x4][0x57c] ;  /* 0x01015f0000077a02 */ /* 0x000fe20000000f00 */
[----:B------:R-:W-:Y:S01]  /*12a50*/  IMAD.MOV.U32 R8, RZ, RZ, 0x2ef ;  /* 0x000002efff087424 */ /* 0x000fe200078e00ff */
[----:B------:R-:W-:Y:S01]  /*12a60*/  MOV R10, c[0x4][0x350] ;  /* 0x0100d400000a7a02 */ /* 0x000fe20000000f00 */
[----:B------:R-:W-:-:S02]  /*12a70*/  IMAD.MOV.U32 R11, RZ, RZ, c[0x4][0x354] ;  /* 0x0100d500ff0b7624 */ /* 0x000fc400078e00ff */
[----:B------:R-:W-:Y:S02]  /*12a80*/  IMAD.MOV.U32 R13, RZ, RZ, RZ ;  /* 0x000000ffff0d7224 */ /* 0x000fe400078e00ff */
[----:B------:R-:W-:Y:S01]  /*12a90*/  LEPC R14 ;  /* 0x00000000000e734e */ /* 0x000fe20000000000 */
[----:B------:R-:W-:Y:S02]  /*12aa0*/  MOV R9, 0x12b10 ;  /* 0x00012b1000097802 */ /* 0x000fe40000000f00 */
[----:B------:R-:W-:Y:S02]  /*12ab0*/  MOV R20, 0x12a90 ;  /* 0x00012a9000147802 */ /* 0x000fe40000000f00 */
[----:B------:R-:W-:Y:S02]  /*12ac0*/  MOV R21, 0x0 ;  /* 0x0000000000157802 */ /* 0x000fe40000000f00 */
[----:B0-----:R-:W-:Y:S02]  /*12ad0*/  MOV R0, 0x0 ;  /* 0x0000000000007802 */ /* 0x001fe40000000f00 */
[----:B------:R-:W-:-:S04]  /*12ae0*/  IADD3 R20, P0, P1, -R20, R9, R14 ;  /* 0x0000000914147210 */ /* 0x000fc8000791e10e */
[----:B------:R-:W-:-:S04]  /*12af0*/  IADD3.X R21, ~R0, R21, R15, P0, P1 ;  /* 0x0000001500157210 */ /* 0x000fc800007e250f */
[----:B-12---:R-:W-:Y:S05]  /*12b00*/  CALL.ABS.NOINC R2 ;  /* 0x0000000002007343 */ /* 0x006fea0003c00000 */
.L_x_1831:
[----:B0-----:R-:W-:Y:S01]  /*12b10*/  IADD3 R2, P0, R19, c[0x0][0x548], RZ ;  /* 0x0001520013027a10 */ /* 0x001fe20007f1e0ff */
        /* <DEDUP_REMOVED lines=28> */
.L_x_1832:
        /* <DEDUP_REMOVED lines=29> */
.L_x_1833:
[----:B0-----:R-:W-:Y:S01]  /*12eb0*/  IADD3 R2, P0, R17, c[0x0][0x548], RZ ;  /* 0x0001520011027a10 */ /* 0x001fe20007f1e0ff */
[----:B------:R-:W-:-:S03]  /*12ec0*/  IMAD.MOV.U32 R22, RZ, RZ, R24 ;  /* 0x000000ffff167224 */ /* 0x000fc600078e0018 */
[----:B------:R-:W-:-:S05]  /*12ed0*/  IADD3.X R3, RZ, c[0x0][0x54c], RZ, P0, !PT ;  /* 0x00015300ff037a10 */ /* 0x000fca00007fe4ff */
[----:B------:R-:W-:Y:S01]  /*12ee0*/  STG.E.64 [R2.64], R22 ;  /* 0x0000001602007986 */ /* 0x000fe2000c101b24 */
[----:B------:R-:W-:Y:S05]  /*12ef0*/  EXIT ;  /* 0x000000000000794d */ /* 0x000fea0003800000 */
.L_x_1829:
[----:B------:R-:W-:Y:S01]  /*12f00*/  MOV R37, R36 ;  /* 0x0000002400257202 */ /* 0x000fe20000000f00 */
[----:B------:R-:W-:Y:S01]  /*12f10*/  IMAD.MOV.U32 R36, RZ, RZ, R3 ;  /* 0x000000ffff247224 */ /* 0x000fe200078e0003 */
[----:B------:R-:W-:Y:S04]  /*12f20*/  STG.E.64 [R12.64+0x8], R28 ;  /* 0x0000081c0c007986 */ /* 0x000fe8000c101b24 */
[----:B------:R-:W-:Y:S04]  /*12f30*/  STG.E.64 [R12.64], R36 ;  /* 0x000000240c007986 */ /* 0x000fe8000c101b24 */
[----:B------:R-:W-:Y:S04]  /*12f40*/  STG.E.64 [R12.64+0x10], R24 ;  /* 0x000010180c007986 */ /* 0x000fe8000c101b24 */
[----:B------:R-:W-:Y:S01]  /*12f50*/  STG.E.64 [R12.64+0x18], R22 ;  /* 0x000018160c007986 */ /* 0x000fe2000c101b24 */
[----:B------:R-:W-:Y:S05]  /*12f60*/  EXIT ;  /* 0x000000000000794d */ /* 0x000fea0003800000 */
.L_x_1827:
[----:B------:R-:W-:Y:S01]  /*12f70*/  ISETP.NE.AND P0, PT, RZ, UR38, PT ;  /* 0x00000026ff007c0c */ /* 0x000fe2000bf05270 */
[----:B------:R-:W-:-:S02]  /*12f80*/  ULDC.U8 UR4, c[0x0][0x579] ;  /* 0x00015e4000047ab9 */ /* 0x000fc40000000000 */
[----:B------:R-:W-:-:S10]  /*12f90*/  ISETP.NE.AND P4, PT, RZ, UR4, PT ;  /* 0x00000004ff007c0c */ /* 0x000fd4000bf85270 */
[----:B------:R-:W-:Y:S05]  /*12fa0*/  @!P0 BRA `(.L_x_1834) ;  /* 0x000000c000008947 */ /* 0x000fea0003800000 */
[----:B0-----:R-:W2:Y:S04]  /*12fb0*/  LDG.E.64 R6, [R30.64] ;  /* 0x000000241e067981 */ /* 0x001ea8000c1e1b00 */
[----:B------:R-:W3:Y:S04]  /*12fc0*/  LDG.E.64 R10, [R34.64] ;  /* 0x00000024220a7981 */ /* 0x000ee8000c1e1b00 */
[----:B------:R-:W4:Y:S04]  /*12fd0*/  LDG.E.64 R4, [R14.64] ;  /* 0x000000240e047981 */ /* 0x000f28000c1e1b00 */
[----:B------:R-:W5:Y:S01]  /*12fe0*/  LDG.E.64 R8, [R32.64] ;  /* 0x0000002420087981 */ /* 0x000f62000c1e1b00 */
        /* <DEDUP_REMOVED lines=8> */
.L_x_1834:
[----:B------:R-:W-:Y:S05]  /*13070*/  @!P4 BRA `(.L_x_1835) ;  /* 0x000007700000c947 */ /* 0x000fea0003800000 */
[----:B------:R-:W-:Y:S01]  /*13080*/  HFMA2.MMA R16, -RZ, RZ, 0, 5.9604644775390625e-08 ;  /* 0x00000001ff107435 */ /* 0x000fe200000001ff */
[----:B------:R-:W-:Y:S02]  /*13090*/  IMAD R36, R36, c[0x0][0x160], RZ ;  /* 0x0000580024247a24 */ /* 0x000fe400078e02ff */
[----:B------:R-:W-:-:S04]  /*130a0*/  IMAD.WIDE.U32 R30, R3, c[0x0][0x160], RZ ;  /* 0x00005800031e7a25 */ /* 0x000fc800078e00ff */
[----:B------:R-:W-:-:S03]  /*130b0*/  IMAD R3, R3, c[0x0][0x164], R36 ;  /* 0x0000590003037a24 */ /* 0x000fc600078e0224 */
[----:B------:R-:W-:Y:S01]  /*130c0*/  ISETP.NE.AND P0, PT, R16, c[0x0][0x57c], PT ;  /* 0x00015f0010007a0c */ /* 0x000fe20003f05270 */
[----:B0-----:R-:W-:-:S03]  /*130d0*/  IMAD.IADD R27, R31, 0x1, R3 ;  /* 0x000000011f1b7824 */ /* 0x001fc600078e0203 */
[----:B------:R-:W-:-:S09]  /*130e0*/  P2R R0, PR, RZ, 0x1 ;  /* 0x00000001ff007803 */ /* 0x000fd20000000000 */
[----:B------:R-:W-:Y:S05]  /*130f0*/  @!P0 BRA `(.L_x_1836) ;  /* 0x0000013000008947 */ /* 0x000fea0003800000 */
[----:B------:R-:W-:Y:S01]  /*13100*/  MOV R0, 0x0 ;  /* 0x0000000000007802 */ /* 0x000fe20000000f00 */
[----:B------:R-:W-:Y:S01]  /*13110*/  IMAD.MOV.U32 R5, RZ, RZ, c[0x4][0x594] ;  /* 0x01016500ff057624 */ /* 0x000fe200078e00ff */
[----:B------:R-:W-:Y:S01]  /*13120*/  MOV R4, c[0x4][0x590] ;  /* 0x0101640000047a02 */ /* 0x000fe20000000f00 */
[----:B------:R-:W-:Y:S01]  /*13130*/  IMAD.MOV.U32 R7, RZ, RZ, c[0x4][0x57c] ;  /* 0x01015f00ff077624 */ /* 0x000fe200078e00ff */
[----:B------:R0:W2:Y:S01]  /*13140*/  LDC.64 R2, c[0x4][R0] ;  /* 0x0100000000027b82 */ /* 0x0000a20000000a00 */
[----:B------:R-:W-:Y:S01]  /*13150*/  MOV R6, c[0x4][0x578] ;  /* 0x01015e0000067a02 */ /* 0x000fe20000000f00 */
[----:B------:R-:W-:Y:S01]  /*13160*/  IMAD.MOV.U32 R10, RZ, RZ, c[0x4][0x350] ;  /* 0x0100d400ff0a7624 */ /* 0x000fe200078e00ff */
[----:B------:R-:W-:Y:S01]  /*13170*/  MOV R8, 0x2ef ;  /* 0x000002ef00087802 */ /* 0x000fe20000000f00 */
[----:B------:R-:W-:Y:S01]  /*13180*/  IMAD.MOV.U32 R12, RZ, RZ, 0x1 ;  /* 0x00000001ff0c7424 */ /* 0x000fe200078e00ff */
        /* <DEDUP_REMOVED lines=10> */
.L_x_1836:
        /* <DEDUP_REMOVED lines=14> */
[----:B0-----:R0:W2:Y:S01]  /*13310*/  LDC.64 R2, c[0x4][R0] ;  /* 0x0100000000027b82 */ /* 0x0010a20000000a00 */
        /* <DEDUP_REMOVED lines=14> */
.L_x_1837:
[----:B0-----:R-:W-:Y:S01]  /*13400*/  IADD3 R2, P0, R19, c[0x0][0x548], RZ ;  /* 0x0001520013027a10 */ /* 0x001fe20007f1e0ff */
        /* <DEDUP_REMOVED lines=28> */
.L_x_1838:
        /* <DEDUP_REMOVED lines=29> */
.L_x_1839:
[----:B0-----:R-:W-:Y:S02]  /*137a0*/  IADD3 R2, P0, R17, c[0x0][0x548], RZ ;  /* 0x0001520011027a10 */ /* 0x001fe40007f1e0ff */
[----:B------:R-:W-:-:S03]  /*137b0*/  MOV R22, R24 ;  /* 0x0000001800167202 */ /* 0x000fc60000000f00 */
[----:B------:R-:W-:-:S05]  /*137c0*/  IMAD.X R3, RZ, RZ, c[0x0][0x54c], P0 ;  /* 0x00015300ff037624 */ /* 0x000fca00000e06ff */
[----:B------:R-:W-:Y:S01]  /*137d0*/  STG.E.64 [R2.64], R22 ;  /* 0x0000001602007986 */ /* 0x000fe2000c101b24 */
[----:B------:R-:W-:Y:S05]  /*137e0*/  EXIT ;  /* 0x000000000000794d */ /* 0x000fea0003800000 */
.L_x_1835:
[----:B------:R-:W-:Y:S01]  /*137f0*/  IMAD.MOV.U32 R37, RZ, RZ, R36 ;  /* 0x000000ffff257224 */ /* 0x000fe200078e0024 */
[----:B------:R-:W-:-:S05]  /*13800*/  MOV R36, R3 ;  /* 0x0000000300247202 */ /* 0x000fca0000000f00 */
[----:B------:R-:W-:Y:S04]  /*13810*/  STG.E.64 [R14.64], R36 ;  /* 0x000000240e007986 */ /* 0x000fe8000c101b24 */
[----:B------:R-:W-:Y:S04]  /*13820*/  STG.E.64 [R30.64], R28 ;  /* 0x0000001c1e007986 */ /* 0x000fe8000c101b24 */
[----:B------:R-:W-:Y:S04]  /*13830*/  STG.E.64 [R32.64], R24 ;  /* 0x0000001820007986 */ /* 0x000fe8000c101b24 */
[----:B------:R-:W-:Y:S01]  /*13840*/  STG.E.64 [R34.64], R22 ;  /* 0x0000001622007986 */ /* 0x000fe2000c101b24 */
[----:B------:R-:W-:Y:S05]  /*13850*/  EXIT ;  /* 0x000000000000794d */ /* 0x000fea0003800000 */
.L_x_1799:
        /* <DEDUP_REMOVED lines=28> */
.L_x_1841:
[----:B------:R-:W-:Y:S05]  /*13a20*/  @!P4 BRA `(.L_x_1842) ;  /* 0x000007700000c947 */ /* 0x000fea0003800000 */
[----:B------:R-:W-:Y:S02]  /*13a30*/  IMAD.MOV.U32 R16, RZ, RZ, 0x1 ;  /* 0x00000001ff107424 */ /* 0x000fe400078e00ff */
[----:B------:R-:W-:-:S02]  /*13a40*/  IMAD R61, R61, c[0x0][0x160], RZ ;  /* 0x000058003d3d7a24 */ /* 0x000fc400078e02ff */
[----:B------:R-:W-:Y:S01]  /*13a50*/  IMAD.WIDE.U32 R26, R60, c[0x0][0x160], RZ ;  /* 0x000058003c1a7a25 */ /* 0x000fe200078e00ff */
[----:B------:R-:W-:-:S03]  /*13a60*/  ISETP.NE.AND P0, PT, R16, c[0x0][0x57c], PT ;  /* 0x00015f0010007a0c */ /* 0x000fc60003f05270 */
[----:B------:R-:W-:Y:S01]  /*13a70*/  IMAD R61, R60, c[0x0][0x164], R61 ;  /* 0x000059003c3d7a24 */ /* 0x000fe200078e023d */
[----:B------:R-:W-:-:S04]  /*13a80*/  P2R R0, PR, RZ, 0x1 ;  /* 0x00000001ff007803 */ /* 0x000fc80000000000 */
[----:B------:R-:W-:-:S05]  /*13a90*/  IADD3 R25, R27, R61, RZ ;  /* 0x0000003d1b197210 */ /* 0x000fca0007ffe0ff */
        /* <DEDUP_REMOVED lines=20> */
.L_x_1843:
        /* <DEDUP_REMOVED lines=29> */
.L_x_1844:
        /* <DEDUP_REMOVED lines=29> */
.L_x_1845:
        /* <DEDUP_REMOVED lines=29> */
.L_x_1846:
[----:B0-----:R-:W-:Y:S01]  /*14150*/  IADD3 R2, P0, R17, c[0x0][0x548], RZ ;  /* 0x0001520011027a10 */ /* 0x001fe20007f1e0ff */
[----:B------:R-:W-:-:S03]  /*14160*/  IMAD.MOV.U32 R22, RZ, RZ, R24 ;  /* 0x000000ffff167224 */ /* 0x000fc600078e0018 */
[----:B------:R-:W-:-:S05]  /*14170*/  IADD3.X R3, RZ, c[0x0][0x54c], RZ, P0, !PT ;  /* 0x00015300ff037a10 */ /* 0x000fca00007fe4ff */
[----:B------:R-:W-:Y:S01]  /*14180*/  STG.E.64 [R2.64], R22 ;  /* 0x0000001602007986 */ /* 0x000fe2000c101b24 */
[----:B------:R-:W-:Y:S05]  /*14190*/  EXIT ;  /* 0x000000000000794d */ /* 0x000fea0003800000 */
.L_x_1842:
[----:B------:R-:W-:Y:S04]  /*141a0*/  STG.E.64 [R12.64], R60 ;  /* 0x0000003c0c007986 */ /* 0x000fe8000c101b24 */
[----:B------:R-:W-:Y:S04]  /*141b0*/  STG.E.64 [R12.64+0x8], R62 ;  /* 0x0000083e0c007986 */ /* 0x000fe8000c101b24 */
[----:B------:R-:W-:Y:S04]  /*141c0*/  STG.E.64 [R12.64+0x10], R64 ;  /* 0x000010400c007986 */ /* 0x000fe8000c101b24 */
[----:B------:R-:W-:Y:S01]  /*141d0*/  STG.E.64 [R12.64+0x18], R22 ;  /* 0x000018160c007986 */ /* 0x000fe2000c101b24 */
[----:B------:R-:W-:Y:S05]  /*141e0*/  EXIT ;  /* 0x000000000000794d */ /* 0x000fea0003800000 */
.L_x_1840:
[----:B0-----:R-:W-:Y:S01]  /*141f0*/  ISETP.NE.AND P0, PT, R2, RZ, PT ;  /* 0x000000ff0200720c */ /* 0x001fe20003f05270 */
[----:B------:R-:W-:-:S02]  /*14200*/  ULDC.U8 UR4, c[0x0][0x579] ;  /* 0x00015e4000047ab9 */ /* 0x000fc40000000000 */
[----:B------:R-:W-:-:S10]  /*14210*/  ISETP.NE.AND P4, PT, RZ, UR4, PT ;  /* 0x00000004ff007c0c */ /* 0x000fd4000bf85270 */
[----:B------:R-:W-:Y:S05]  /*14220*/  @!P0 BRA `(.L_x_1847) ;  /* 0x000000c000008947 */ /* 0x000fea0003800000 */
[----:B------:R-:W2:Y:S04]  /*14230*/  LDG.E.64 R10, [R6.64] ;  /* 0x00000024060a7981 */ /* 0x000ea8000c1e1b00 */
        /* <DEDUP_REMOVED lines=11> */
.L_x_1847:
        /* <DEDUP_REMOVED lines=28> */
.L_x_1849:
        /* <DEDUP_REMOVED lines=29> */
.L_x_1850:
        /* <DEDUP_REMOVED lines=29> */
.L_x_1851:
        /* <DEDUP_REMOVED lines=29> */
.L_x_1852:
[----:B0-----:R-:W-:Y:S02]  /*14a20*/  IADD3 R2, P0, R17, c[0x0][0x548], RZ ;  /* 0x0001520011027a10 */ /* 0x001fe40007f1e0ff */
[----:B------:R-:W-:-:S03]  /*14a30*/  MOV R22, R24 ;  /* 0x0000001800167202 */ /* 0x000fc60000000f00 */
[----:B------:R-:W-:-:S05]  /*14a40*/  IMAD.X R3, RZ, RZ, c[0x0][0x54c], P0 ;  /* 0x00015300ff037624 */ /* 0x000fca00000e06ff */
[----:B------:R-:W-:Y:S01]  /*14a50*/  STG.E.64 [R2.64], R22 ;  /* 0x0000001602007986 */ /* 0x000fe2000c101b24 */
[----:B------:R-:W-:Y:S05]  /*14a60*/  EXIT ;  /* 0x000000000000794d */ /* 0x000fea0003800000 */
.L_x_1848:
[----:B------:R-:W-:Y:S04]  /*14a70*/  STG.E.64 [R4.64], R60 ;  /* 0x0000003c04007986 */ /* 0x000fe8000c101b24 */
[----:B------:R-:W-:Y:S04]  /*14a80*/  STG.E.64 [R6.64], R62 ;  /* 0x0000003e06007986 */ /* 0x000fe8000c101b24 */
[----:B------:R-:W-:Y:S04]  /*14a90*/  STG.E.64 [R8.64], R64 ;  /* 0x0000004008007986 */ /* 0x000fe8000c101b24 */
[----:B------:R-:W-:Y:S01]  /*14aa0*/  STG.E.64 [R20.64], R22 ;  /* 0x0000001614007986 */ /* 0x000fe2000c101b24 */
[----:B------:R-:W-:Y:S05]  /*14ab0*/  EXIT ;  /* 0x000000000000794d */ /* 0x000fea0003800000 */
.L_x_1853:
        /* <DEDUP_REMOVED lines=12> */
.L_x_8183:


//--------------------- .text._ZN2at6native13reduce_kernelILi512ELi1ENS0_8ReduceOpIiNS0_7MeanOpsIiiiiEEjiLi4ELi4EEEEEvT1_ --------------------------
	.section	.text._ZN2at6native13reduce_kernelILi512ELi1ENS0_8ReduceOpIiNS0_7MeanOpsIiiiiEEjiLi4ELi4EEEEEvT1_,"ax",@progbits
	.sectioninfo	@"SHI_REGISTERS=28"
	.align	128
        .global         _ZN2at6native13reduce_kernelILi512ELi1ENS0_8ReduceOpIiNS0_7MeanOpsIiiiiEEjiLi4ELi4EEEEEvT1_
        .type           _ZN2at6native13reduce_kernelILi512ELi1ENS0_8ReduceOpIiNS0_7MeanOpsIiiiiEEjiLi4ELi4EEEEEvT1_,@function
        .size           _ZN2at6native13reduce_kernelILi512ELi1ENS0_8ReduceOpIiNS0_7MeanOpsIiiiiEEjiLi4ELi4EEEEEvT1_,(.L_x_8184 - _ZN2at6native13reduce_kernelILi512ELi1ENS0_8ReduceOpIiNS0_7MeanOpsIiiiiEEjiLi4ELi4EEEEEvT1_)
        .other          _ZN2at6native13reduce_kernelILi512ELi1ENS0_8ReduceOpIiNS0_7MeanOpsIiiiiEEjiLi4ELi4EEEEEvT1_,@"STO_CUDA_ENTRY STV_DEFAULT"
_ZN2at6native13reduce_kernelILi512ELi1ENS0_8ReduceOpIiNS0_7MeanOpsIiiiiEEjiLi4ELi4EEEEEvT1_:
.text._ZN2at6native13reduce_kernelILi512ELi1ENS0_8ReduceOpIiNS0_7MeanOpsIiiiiEEjiLi4ELi4EEEEEvT1_:
        /* <DEDUP_REMOVED lines=208> */
.L_x_1854:
        /* <DEDUP_REMOVED lines=40> */
.L_x_1863:
[----:B------:R-:W-:Y:S05]  /*0f80*/  BSYNC B3 ;  /* 0x0000000000037941 */ /* 0x000fea0003800000 */
.L_x_1862:
        /* <DEDUP_REMOVED lines=8> */
[----:B--2---:R-:W-:Y:S02]  /*1010*/  IADD3 R3, R4, c[0x0][0x164], RZ ;  /* 0x0000590004037a10 */ /* 0x004fe40007ffe0ff */
.L_x_1861:
[----:B------:R-:W-:Y:S05]  /*1020*/  BSYNC B2 ;  /* 0x0000000000027941 */ /* 0x000fea0003800000 */
.L_x_1860:
[C---:B------:R-:W-:Y:S02]  /*1030*/  IADD3 R5, P0, -R6.reuse, 0x4, RZ ;  /* 0x0000000406057810 */ /* 0x040fe40007f1e1ff */
[----:B------:R-:W-:Y:S02]  /*1040*/  IADD3 R0, R6, c[0x0][0x16c], RZ ;  /* 0x00005b0006007a10 */ /* 0x000fe40007ffe0ff */
[----:B------:R-:W-:Y:S02]  /*1050*/  LEA R14, P1, R5, R14, 0x2 ;  /* 0x0000000e050e7211 */ /* 0x000fe400078210ff */
[----:B------:R-:W-:Y:S02]  /*1060*/  IADD3.X R4, RZ, -0x1, RZ, P0, !PT ;  /* 0xffffffffff047810 */ /* 0x000fe400007fe4ff */
[----:B------:R-:W-:-:S02]  /*1070*/  IADD3 R0, R0, -0x4, RZ ;  /* 0xfffffffc00007810 */ /* 0x000fc40007ffe0ff */
[----:B------:R-:W-:Y:S02]  /*1080*/  LEA.HI.X R15, R5, R15, R4, 0x2, P1 ;  /* 0x0000000f050f7211 */ /* 0x000fe400008f1404 */
.L_x_1859:
[----:B------:R-:W-:Y:S05]  /*1090*/  BSYNC B1 ;  /* 0x0000000000017941 */ /* 0x000fea0003800000 */
.L_x_1858:
        /* <DEDUP_REMOVED lines=11> */
.L_x_1866:
[----:B------:R-:W-:-:S06]  /*1150*/  IMAD.WIDE.U32 R4, R19, 0x10, R14 ;  /* 0x0000001013047825 */ /* 0x000fcc00078e000e */
[----:B------:R-:W2:Y:S01]  /*1160*/  LDG.E.128 R4, [R4.64] ;  /* 0x0000002404047981 */ /* 0x000ea2000c1e1d00 */
[----:B------:R-:W-:-:S04]  /*1170*/  IADD3 R19, R19, c[0x0][0x174], RZ ;  /* 0x00005d0013137a10 */ /* 0x000fc80007ffe0ff */
[----:B------:R-:W-:-:S04]  /*1180*/  LEA R11, R19, 0x3, 0x2 ;  /* 0x00000003130b7811 */ /* 0x000fc800078e10ff */
[----:B------:R-:W-:Y:S02]  /*1190*/  ISETP.GE.U32.AND P0, PT, R11, R0, PT ;  /* 0x000000000b00720c */ /* 0x000fe40003f06070 */
[----:B--2---:R-:W-:Y:S01]  /*11a0*/  IADD3 R3, R4, R3, RZ ;  /* 0x0000000304037210 */ /* 0x004fe20007ffe0ff */
[----:B------:R-:W-:Y:S01]  /*11b0*/  IMAD.IADD R10, R5, 0x1, R10 ;  /* 0x00000001050a7824 */ /* 0x000fe200078e020a */
[----:B------:R-:W-:Y:S01]  /*11c0*/  IADD3 R9, R6, R9, RZ ;  /* 0x0000000906097210 */ /* 0x000fe20007ffe0ff */
[----:B------:R-:W-:-:S08]  /*11d0*/  IMAD.IADD R8, R7, 0x1, R8 ;  /* 0x0000000107087824 */ /* 0x000fd000078e0208 */
[----:B------:R-:W-:Y:S05]  /*11e0*/  @!P0 BRA `(.L_x_1866) ;  /* 0xffffff6000008947 */ /* 0x000fea000383ffff */
.L_x_1865:
[----:B------:R-:W-:Y:S05]  /*11f0*/  BSYNC B1 ;  /* 0x0000000000017941 */ /* 0x000fea0003800000 */
.L_x_1864:
        /* <DEDUP_REMOVED lines=8> */
.L_x_1868:
[----:B------:R-:W-:Y:S05]  /*1280*/  BSYNC B1 ;  /* 0x0000000000017941 */ /* 0x000fea0003800000 */
.L_x_1867:
        /* <DEDUP_REMOVED lines=10> */
[----:B--2---:R-:W-:Y:S02]  /*1330*/  IADD3 R3, R3, R14, RZ ;  /* 0x0000000e03037210 */ /* 0x004fe40007ffe0ff */
.L_x_1870:
[----:B------:R-:W-:Y:S05]  /*1340*/  BSYNC B1 ;  /* 0x0000000000017941 */ /* 0x000fea0003800000 */
.L_x_1869:
[----:B------:R-:W-:-:S05]  /*1350*/  IADD3 R9, R9, R10, R3 ;  /* 0x0000000a09097210 */ /* 0x000fca0007ffe003 */
[----:B------:R-:W-:Y:S01]  /*1360*/  IMAD.IADD R9, R9, 0x1, R8 ;  /* 0x0000000109097824 */ /* 0x000fe200078e0208 */
[----:B------:R-:W-:Y:S05]  /*1370*/  BRA `(.L_x_1856) ;  /* 0x0000795000007947 */ /* 0x000fea0003800000 */
.L_x_1857:
        /* <DEDUP_REMOVED lines=23> */
.L_x_1880:
        /* <DEDUP_REMOVED lines=226> */
.L_x_1875:
        /* <DEDUP_REMOVED lines=228> */
.L_x_1876:
        /* <DEDUP_REMOVED lines=218> */
.L_x_1877:
        /* <DEDUP_REMOVED lines=228> */
.L_x_1878:
[----:B0-----:R-:W-:-:S04]  /*4d30*/  LOP3.LUT R3, R10, 0xfffffffc, RZ, 0xc0, !PT ;  /* 0xfffffffc0a037812 */ /* 0x001fc800078ec0ff */
[----:B------:R-:W-:-:S04]  /*4d40*/  IADD3 R2, P1, R14, R3, RZ ;  /* 0x000000030e027210 */ /* 0x000fc80007f3e0ff */
[----:B------:R-:W-:-:S06]  /*4d50*/  IADD3.X R3, RZ, R15, RZ, P1, !PT ;  /* 0x0000000fff037210 */ /* 0x000fcc0000ffe4ff */
[----:B------:R-:W2:Y:S01]  /*4d60*/  LDG.E R3, [R2.64] ;  /* 0x0000002402037981 */ /* 0x000ea2000c1e1900 */
[----:B------:R-:W-:Y:S01]  /*4d70*/  IADD3 R21, R21, c[0x0][0x174], RZ ;  /* 0x00005d0015157a10 */ /* 0x000fe20007ffe0ff */
[----:B------:R-:W-:Y:S01]  /*4d80*/  IMAD.MOV.U32 R0, RZ, RZ, c[0x0][0x174] ;  /* 0x00005d00ff007624 */ /* 0x000fe200078e00ff */
        /* <DEDUP_REMOVED lines=8> */
.L_x_1879:
[----:B------:R-:W-:Y:S05]  /*4e10*/  BSYNC B2 ;  /* 0x0000000000027941 */ /* 0x000fea0003800000 */
.L_x_1874:
[----:B------:R-:W-:Y:S05]  /*4e20*/  BSYNC B1 ;  /* 0x0000000000017941 */ /* 0x000fea0003800000 */
.L_x_1873:
[----:B------:R-:W-:Y:S01]  /*4e30*/  ISETP.GE.U32.AND P0, PT, R21, c[0x0][0x16c], PT ;  /* 0x00005b0015007a0c */ /* 0x000fe20003f06070 */
[----:B------:R-:W-:-:S12]  /*4e40*/  BSSY B1, `(.L_x_1881) ;  /* 0x000033d000017945 */ /* 0x000fd80003800000 */
[----:B------:R-:W-:Y:S05]  /*4e50*/  @P0 BRA `(.L_x_1882) ;  /* 0x000033b000000947 */ /* 0x000fea0003800000 */
[----:B------:R-:W-:Y:S02]  /*4e60*/  ISETP.NE.AND P1, PT, RZ, c[0x0][0x1a8], PT ;  /* 0x00006a00ff007a0c */ /* 0x000fe40003f25270 */
[----:B------:R-:W-:-:S11]  /*4e70*/  MOV R2, RZ ;  /* 0x000000ff00027202 */ /* 0x000fd60000000f00 */
        /* <DEDUP_REMOVED lines=200> */
.L_x_1883:
        /* <DEDUP_REMOVED lines=207> */
.L_x_1884:
        /* <DEDUP_REMOVED lines=207> */
.L_x_1885:
        /* <DEDUP_REMOVED lines=207> */
.L_x_1886:
[----:B------:R-:W-:-:S04]  /*81d0*/  LOP3.LUT R3, R18, 0xfffffffc, RZ, 0xc0, !PT ;  /* 0xfffffffc12037812 */ /* 0x000fc800078ec0ff */
[----:B------:R-:W-:-:S04]  /*81e0*/  IADD3 R2, P1, R14, R3, RZ ;  /* 0x000000030e027210 */ /* 0x000fc80007f3e0ff */
[----:B------:R-:W-:-:S06]  /*81f0*/  IADD3.X R3, RZ, R15, RZ, P1, !PT ;  /* 0x0000000fff037210 */ /* 0x000fcc0000ffe4ff */
[----:B------:R0:W5:Y:S03]  /*8200*/  LDG.E R3, [R2.64] ;  /* 0x0000002402037981 */ /* 0x000166000c1e1900 */
.L_x_1882:
[----:B0-----:R-:W-:Y:S05]  /*8210*/  BSYNC B1 ;  /* 0x0000000000017941 */ /* 0x001fea0003800000 */
.L_x_1881:
        /* <DEDUP_REMOVED lines=8> */
[----:B------:R-:W-:-:S13]  /*82a0*/  ISETP.GE.U32.AND P0, PT, R0, c[0x0][0x16c], PT ;  /* 0x00005b0000007a0c */ /* 0x000fda0003f06070 */
[----:B------:R-:W-:Y:S02]  /*82b0*/  @!P0 IADD3 R0, R0, c[0x0][0x174], RZ ;  /* 0x00005d0000008a10 */ /* 0x000fe40007ffe0ff */
[----:B------:R-:W-:Y:S02]  /*82c0*/  @!P0 IADD3 R8, R8, R25, RZ ;  /* 0x0000001908088210 */ /* 0x000fe40007ffe0ff */
[----:B------:R-:W-:-:S04]  /*82d0*/  @!P0 ISETP.GE.U32.AND P1, PT, R0, c[0x0][0x16c], PT ;  /* 0x00005b0000008a0c */ /* 0x000fc80003f26070 */
[----:B------:R-:W-:-:S04]  /*82e0*/  @!P0 SEL R0, R3, RZ, !P1 ;  /* 0x000000ff03008207 */ /* 0x000fc80004800000 */
[----:B------:R-:W-:Y:S02]  /*82f0*/  @!P0 IADD3 R9, R9, R0, RZ ;  /* 0x0000000009098210 */ /* 0x000fe40007ffe0ff */
.L_x_1888:
[----:B------:R-:W-:Y:S05]  /*8300*/  BSYNC B1 ;  /* 0x0000000000017941 */ /* 0x000fea0003800000 */
.L_x_1887:
[----:B------:R-:W-:-:S05]  /*8310*/  IADD3 R6, R8, R7, R6 ;  /* 0x0000000708067210 */ /* 0x000fca0007ffe006 */
[----:B------:R-:W-:Y:S01]  /*8320*/  IMAD.IADD R9, R6, 0x1, R9 ;  /* 0x0000000106097824 */ /* 0x000fe200078e0209 */
[----:B------:R-:W-:Y:S05]  /*8330*/  BRA `(.L_x_1856) ;  /* 0x0000099000007947 */ /* 0x000fea0003800000 */
.L_x_1872:
        /* <DEDUP_REMOVED lines=10> */
.L_x_1892:
        /* <DEDUP_REMOVED lines=18> */
[----:B--2---:R-:W-:Y:S02]  /*8500*/  IADD3 R0, R3, R0, RZ ;  /* 0x0000000003007210 */ /* 0x004fe40007ffe0ff */
[----:B---3--:R-:W-:Y:S01]  /*8510*/  IADD3 R13, R4, R13, RZ ;  /* 0x0000000d040d7210 */ /* 0x008fe20007ffe0ff */
[----:B----4-:R-:W-:Y:S01]  /*8520*/  IMAD.IADD R8, R7, 0x1, R8 ;  /* 0x0000000107087824 */ /* 0x010fe200078e0208 */
[----:B-----5:R-:W-:-:S07]  /*8530*/  IADD3 R9, R10, R9, RZ ;  /* 0x000000090a097210 */ /* 0x020fce0007ffe0ff */
[----:B------:R-:W-:Y:S05]  /*8540*/  @!P0 BRA `(.L_x_1892) ;  /* 0xfffffe9000008947 */ /* 0x000fea000383ffff */
[----:B------:R-:W-:Y:S05]  /*8550*/  BSYNC B2 ;  /* 0x0000000000027941 */ /* 0x000fea0003800000 */
.L_x_1891:
[----:B------:R-:W-:Y:S01]  /*8560*/  MOV R5, R3 ;  /* 0x0000000300057202 */ /* 0x000fe20000000f00 */
[----:B------:R-:W-:Y:S01]  /*8570*/  IMAD.MOV.U32 R6, RZ, RZ, R4 ;  /* 0x000000ffff067224 */ /* 0x000fe200078e0004 */
[----:B------:R-:W-:Y:S02]  /*8580*/  MOV R3, R7 ;  /* 0x0000000700037202 */ /* 0x000fe40000000f00 */
[----:B------:R-:W-:Y:S02]  /*8590*/  MOV R4, R10 ;  /* 0x0000000a00047202 */ /* 0x000fe40000000f00 */
.L_x_1890:
[----:B------:R-:W-:Y:S05]  /*85a0*/  BSYNC B1 ;  /* 0x0000000000017941 */ /* 0x000fea0003800000 */
.L_x_1889:
        /* <DEDUP_REMOVED lines=10> */
[----:B------:R-:W-:-:S06]  /*8650*/  IMAD.WIDE.U32 R6, R7, 0x4, R14 ;  /* 0x0000000407067825 */ /* 0x000fcc00078e000e */
[----:B------:R0:W5:Y:S01]  /*8660*/  LDG.E R6, [R6.64] ;  /* 0x0000002406067981 */ /* 0x000162000c1e1900 */
[----:B------:R-:W-:-:S04]  /*8670*/  IADD3 R19, R19, c[0x0][0x174], RZ ;  /* 0x00005d0013137a10 */ /* 0x000fc80007ffe0ff */
[----:B------:R-:W-:-:S13]  /*8680*/  ISETP.GE.U32.AND P0, PT, R19, c[0x0][0x16c], PT ;  /* 0x00005b0013007a0c */ /* 0x000fda0003f06070 */
[----:B------:R-:W-:Y:S05]  /*8690*/  @P0 BRA `(.L_x_1894) ;  /* 0x0000008000000947 */ /* 0x000fea0003800000 */
[----:B0-----:R-:W-:Y:S01]  /*86a0*/  IADD3 R7, R19, c[0x0][0x174], RZ ;  /* 0x00005d0013077a10 */ /* 0x001fe20007ffe0ff */
[----:B------:R-:W-:-:S03]  /*86b0*/  IMAD R3, R12, R19, RZ ;  /* 0x000000130c037224 */ /* 0x000fc600078e02ff */
[----:B------:R-:W-:Y:S01]  /*86c0*/  ISETP.GE.U32.AND P0, PT, R7, c[0x0][0x16c], PT ;  /* 0x00005b0007007a0c */ /* 0x000fe20003f06070 */
[----:B------:R-:W-:-:S06]  /*86d0*/  IMAD.WIDE.U32 R2, R3, 0x4, R14 ;  /* 0x0000000403027825 */ /* 0x000fcc00078e000e */
[----:B------:R0:W5:Y:S06]  /*86e0*/  LDG.E R3, [R2.64] ;  /* 0x0000002402037981 */ /* 0x00016c000c1e1900 */
[----:B------:R-:W-:-:S04]  /*86f0*/  @!P0 IMAD R7, R12, R7, RZ ;  /* 0x000000070c078224 */ /* 0x000fc800078e02ff */
[----:B------:R-:W-:-:S05]  /*8700*/  @!P0 IMAD.WIDE.U32 R14, R7, 0x4, R14 ;  /* 0x00000004070e8825 */ /* 0x000fca00078e000e */
[----:B------:R0:W5:Y:S02]  /*8710*/  @!P0 LDG.E R4, [R14.64] ;  /* 0x000000240e048981 */ /* 0x000164000c1e1900 */
.L_x_1894:
[----:B0-----:R-:W-:Y:S05]  /*8720*/  BSYNC B1 ;  /* 0x0000000000017941 */ /* 0x001fea0003800000 */
.L_x_1893:
        /* <DEDUP_REMOVED lines=9> */
[----:B------:R-:W-:Y:S02]  /*87c0*/  @!P0 IADD3 R2, R2, c[0x0][0x174], RZ ;  /* 0x00005d0002028a10 */ /* 0x000fe40007ffe0ff */
[----:B------:R-:W-:Y:S02]  /*87d0*/  @!P0 IADD3 R8, R8, R3, RZ ;  /* 0x0000000308088210 */ /* 0x000fe40007ffe0ff */
[----:B------:R-:W-:-:S04]  /*87e0*/  @!P0 ISETP.GE.U32.AND P1, PT, R2, c[0x0][0x16c], PT ;  /* 0x00005b0002008a0c */ /* 0x000fc80003f26070 */
[----:B------:R-:W-:-:S05]  /*87f0*/  @!P0 SEL R4, R4, RZ, !P1 ;  /* 0x000000ff04048207 */ /* 0x000fca0004800000 */
[----:B------:R-:W-:Y:S02]  /*8800*/  @!P0 IMAD.IADD R9, R9, 0x1, R4 ;  /* 0x0000000109098824 */ /* 0x000fe400078e0204 */
.L_x_1896:
[----:B------:R-:W-:Y:S05]  /*8810*/  BSYNC B1 ;  /* 0x0000000000017941 */ /* 0x000fea0003800000 */
.L_x_1895:
[----:B------:R-:W-:-:S04]  /*8820*/  IADD3 R0, R8, R13, R0 ;  /* 0x0000000d08007210 */ /* 0x000fc80007ffe000 */
[----:B------:R-:W-:Y:S01]  /*8830*/  IADD3 R9, R0, R9, RZ ;  /* 0x0000000900097210 */ /* 0x000fe20007ffe0ff */
[----:B------:R-:W-:Y:S05]  /*8840*/  BRA `(.L_x_1856) ;  /* 0x0000048000007947 */ /* 0x000fea0003800000 */
.L_x_1871:
[----:B------:R-:W-:Y:S01]  /*8850*/  MOV R8, c[0x0][0x174] ;  /* 0x00005d0000087a02 */ /* 0x000fe20000000f00 */
[----:B------:R-:W-:Y:S01]  /*8860*/  BSSY B1, `(.L_x_1897) ;  /* 0x0000021000017945 */ /* 0x000fe20003800000 */
[----:B------:R-:W-:Y:S01]  /*8870*/  IMAD.MOV.U32 R9, RZ, RZ, c[0x0][0x164] ;  /* 0x00005900ff097624 */ /* 0x000fe200078e00ff */
[----:B------:R-:W-:Y:S02]  /*8880*/  MOV R3, c[0x0][0x164] ;  /* 0x0000590000037a02 */ /* 0x000fe40000000f00 */
[----:B------:R-:W-:Y:S01]  /*8890*/  IMAD R0, R8, 0x3, R19 ;  /* 0x0000000308007824 */ /* 0x000fe200078e0213 */
[----:B------:R-:W-:-:S04]  /*88a0*/  MOV R2, c[0x0][0x164] ;  /* 0x0000590000027a02 */ /* 0x000fc80000000f00 */
[----:B------:R-:W-:Y:S01]  /*88b0*/  ISETP.GE.U32.AND P0, PT, R0, c[0x0][0x16c], PT ;  /* 0x00005b0000007a0c */ /* 0x000fe20003f06070 */
[----:B------:R-:W-:-:S12]  /*88c0*/  IMAD.MOV.U32 R0, RZ, RZ, c[0x0][0x164] ;  /* 0x00005900ff007624 */ /* 0x000fd800078e00ff */
[----:B------:R-:W-:Y:S05]  /*88d0*/  @P0 BRA `(.L_x_1898) ;  /* 0x0000019000000947 */ /* 0x000fea0003800000 */
[----:B------:R-:W-:Y:S01]  /*88e0*/  BSSY B2, `(.L_x_1899) ;  /* 0x0000017000027945 */ /* 0x000fe20003800000 */
[----:B------:R-:W-:Y:S01]  /*88f0*/  MOV R3, c[0x0][0x164] ;  /* 0x0000590000037a02 */ /* 0x000fe20000000f00 */
[----:B------:R-:W-:Y:S01]  /*8900*/  IMAD.MOV.U32 R0, RZ, RZ, c[0x0][0x164] ;  /* 0x00005900ff007624 */ /* 0x000fe200078e00ff */
[----:B------:R-:W-:Y:S02]  /*8910*/  MOV R2, c[0x0][0x164] ;  /* 0x0000590000027a02 */ /* 0x000fe40000000f00 */
.L_x_1900:
        /* <DEDUP_REMOVED lines=20> */
.L_x_1899:
[----:B------:R-:W-:Y:S02]  /*8a60*/  MOV R11, R5 ;  /* 0x00000005000b7202 */ /* 0x000fe40000000f00 */
.L_x_1898:
[----:B------:R-:W-:Y:S05]  /*8a70*/  BSYNC B1 ;  /* 0x0000000000017941 */ /* 0x000fea0003800000 */
.L_x_1897:
        /* <DEDUP_REMOVED lines=15> */
[C---:B------:R-:W-:Y:S02]  /*8b70*/  ISETP.GE.U32.AND P0, PT, R21.reuse, c[0x0][0x16c], PT ;  /* 0x00005b0015007a0c */ /* 0x040fe40003f06070 */
[----:B------:R0:W5:Y:S11]  /*8b80*/  LDG.E R10, [R4.64] ;  /* 0x00000024040a7981 */ /* 0x000176000c1e1900 */
[----:B------:R-:W-:-:S05]  /*8b90*/  @!P0 IMAD.WIDE.U32 R14, R21, 0x4, R14 ;  /* 0x00000004150e8825 */ /* 0x000fca00078e000e */
[----:B------:R0:W5:Y:S02]  /*8ba0*/  @!P0 LDG.E R12, [R14.64] ;  /* 0x000000240e0c8981 */ /* 0x000164000c1e1900 */
.L_x_1902:
[----:B0-----:R-:W-:Y:S05]  /*8bb0*/  BSYNC B1 ;  /* 0x0000000000017941 */ /* 0x001fea0003800000 */
.L_x_1901:
        /* <DEDUP_REMOVED lines=14> */
.L_x_1904:
[----:B------:R-:W-:Y:S05]  /*8ca0*/  BSYNC B1 ;  /* 0x0000000000017941 */ /* 0x000fea0003800000 */
.L_x_1903:
[----:B------:R-:W-:-:S04]  /*8cb0*/  IADD3 R0, R3, R2, R0 ;  /* 0x0000000203007210 */ /* 0x000fc80007ffe000 */
[----:B------:R-:W-:Y:S02]  /*8cc0*/  IADD3 R9, R0, R9, RZ ;  /* 0x0000000900097210 */ /* 0x000fe40007ffe0ff */
.L_x_1856:
[----:B------:R-:W-:Y:S05]  /*8cd0*/  BSYNC B0 ;  /* 0x0000000000007941 */ /* 0x000fea0003800000 */
.L_x_1855:
        /* <DEDUP_REMOVED lines=8> */
[----:B0----5:R-:W-:-:S05]  /*8d60*/  MOV R3, UR4 ;  /* 0x0000000400037c02 */ /* 0x021fca0008000f00 */
.L_x_1906:
[----:B------:R-:W-:Y:S01]  /*8d70*/  IMAD.IADD R2, R20, 0x1, R3 ;  /* 0x0000000114027824 */ /* 0x000fe200078e0203 */
[----:B------:R-:W-:Y:S04]  /*8d80*/  BAR.SYNC.DEFER_BLOCKING 0x0 ;  /* 0x0000000000007b1d */ /* 0x000fe80000010000 */
[----:B------:R-:W-:-:S04]  /*8d90*/  ISETP.GE.U32.AND P0, PT, R2, c[0x0][0x4], PT ;  /* 0x0000010002007a0c */ /* 0x000fc80003f06070 */
[----:B------:R-:W-:-:S13]  /*8da0*/  ISETP.GE.U32.OR P0, PT, R20, R3, P0 ;  /* 0x000000031400720c */ /* 0x000fda0000706470 */
[----:B------:R-:W-:-:S06]  /*8db0*/  @!P0 IMAD R2, R2, c[0x0][0x0], R23 ;  /* 0x0000000002028a24 */ /* 0x000fcc00078e0217 */
[----:B------:R-:W0:Y:S02]  /*8dc0*/  @!P0 LDS R2, [R2.X4+0x10] ;  /* 0x0000100002028984 */ /* 0x000e240000004800 */
[----:B0-----:R-:W-:-:S05]  /*8dd0*/  @!P0 IADD3 R9, R9, R2, RZ ;  /* 0x0000000209098210 */ /* 0x001fca0007ffe0ff */
[----:B------:R0:W-:Y:S01]  /*8de0*/  @!P0 STS [R0.X4+0x10], R9 ;  /* 0x0000100900008388 */ /* 0x0001e20000004800 */
[----:B------:R-:W-:Y:S02]  /*8df0*/  ISETP.GT.AND P0, PT, R3, 0x1, PT ;  /* 0x000000010300780c */ /* 0x000fe40003f04270 */
[----:B------:R-:W-:-:S11]  /*8e00*/  SHF.R.S32.HI R3, RZ, 0x1, R3 ;  /* 0x00000001ff037819 */ /* 0x000fd60000011403 */
[----:B0-----:R-:W-:Y:S05]  /*8e10*/  @P0 BRA `(.L_x_1906) ;  /* 0xffffff5000000947 */ /* 0x001fea000383ffff */
.L_x_1905:
        /* <DEDUP_REMOVED lines=14> */
.L_x_1909:
[----:B------:R-:W-:Y:S01]  /*8f00*/  IADD3 R0, R23, R2, RZ ;  /* 0x0000000217007210 */ /* 0x000fe20007ffe0ff */
[----:B------:R-:W-:Y:S03]  /*8f10*/  BAR.SYNC.DEFER_BLOCKING 0x0 ;  /* 0x0000000000007b1d */ /* 0x000fe60000010000 */
[----:B------:R-:W-:-:S04]  /*8f20*/  ISETP.GE.U32.AND P0, PT, R0, c[0x0][0x0], PT ;  /* 0x0000000000007a0c */ /* 0x000fc80003f06070 */
[----:B------:R-:W-:-:S13]  /*8f30*/  ISETP.GE.U32.OR P0, PT, R23, R2, P0 ;  /* 0x000000021700720c */ /* 0x000fda0000706470 */
[----:B------:R-:W-:Y:S01]  /*8f40*/  @!P0 IMAD R0, R2, 0x4, R3 ;  /* 0x0000000402008824 */ /* 0x000fe200078e0203 */
[----:B------:R-:W-:-:S05]  /*8f50*/  SHF.R.S32.HI R2, RZ, 0x1, R2 ;  /* 0x00000001ff027819 */ /* 0x000fca0000011402 */
[----:B------:R-:W0:Y:S02]  /*8f60*/  @!P0 LDS R0, [R0] ;  /* 0x0000000000008984 */ /* 0x000e240000000800 */
[----:B0-----:R-:W-:-:S05]  /*8f70*/  @!P0 IADD3 R9, R9, R0, RZ ;  /* 0x0000000009098210 */ /* 0x001fca0007ffe0ff */
[----:B------:R0:W-:Y:S01]  /*8f80*/  @!P0 STS [R4.X4+0x10], R9 ;  /* 0x0000100904008388 */ /* 0x0001e20000004800 */
[----:B------:R-:W-:-:S13]  /*8f90*/  ISETP.GE.AND P0, PT, R2, 0x20, PT ;  /* 0x000000200200780c */ /* 0x000fda0003f06270 */
[----:B0-----:R-:W-:Y:S05]  /*8fa0*/  @P0 BRA `(.L_x_1909) ;  /* 0xffffff5000000947 */ /* 0x001fea000383ffff */
[----:B------:R-:W-:-:S03]  /*8fb0*/  MOV R0, 0x20 ;  /* 0x0000002000007802 */ /* 0x000fc60000000f00 */
.L_x_1908:
[----:B0-----:R-:W-:Y:S01]  /*8fc0*/  BAR.SYNC.DEFER_BLOCKING 0x0 ;  /* 0x0000000000007b1d */ /* 0x001fe20000010000 */
[----:B------:R-:W-:-:S13]  /*8fd0*/  ISETP.GE.AND P0, PT, R0, 0x2, PT ;  /* 0x000000020000780c */ /* 0x000fda0003f06270 */
[----:B------:R-:W-:Y:S05]  /*8fe0*/  @!P0 BRA `(.L_x_1907) ;  /* 0x0000006000008947 */ /* 0x000fea0003800000 */
[----:B------:R-:W-:-:S05]  /*8ff0*/  IMAD.MOV.U32 R2, RZ, RZ, 0x1 ;  /* 0x00000001ff027424 */ /* 0x000fca00078e00ff */
.L_x_1910:
[----:B-----5:R0:W1:Y:S02]  /*9000*/  SHFL.DOWN PT, R4, R9, R2, 0x1f ;  /* 0x08001f0209047589 */ /* 0x02006400000e0000 */
[----:B0-----:R-:W-:-:S04]  /*9010*/  SHF.L.U32 R2, R2, 0x1, RZ ;  /* 0x0000000102027819 */ /* 0x001fc800000006ff */
[----:B------:R-:W-:Y:S02]  /*9020*/  ISETP.GE.AND P0, PT, R2, R0, PT ;  /* 0x000000000200720c */ /* 0x000fe40003f06270 */
[----:B-1----:R-:W-:-:S11]  /*9030*/  IADD3 R9, R4, R9, RZ ;  /* 0x0000000904097210 */ /* 0x002fd60007ffe0ff */
[----:B------:R-:W-:Y:S05]  /*9040*/  @!P0 BRA `(.L_x_1910) ;  /* 0xffffffb000008947 */ /* 0x000fea000383ffff */
.L_x_1907:
[----:B------:R-:W-:Y:S01]  /*9050*/  ISETP.NE.AND P1, PT, RZ, c[0x0][0x33c], PT ;  /* 0x0000cf00ff007a0c */ /* 0x000fe20003f25270 */
[----:B------:R-:W-:-:S12]  /*9060*/  IMAD.MOV.U32 R18, RZ, RZ, RZ ;  /* 0x000000ffff127224 */ /* 0x000fd800078e00ff */
[----:B------:R-:W-:Y:S05]  /*9070*/  @!P1 BRA `(.L_x_1911) ;  /* 0x00000c7000009947 */ /* 0x000fea0003800000 */
[----:B------:R-:W-:Y:S01]  /*9080*/  HFMA2.MMA R16, -RZ, RZ, 0, 0 ;  /* 0x00000000ff107435 */ /* 0x000fe200000001ff */
[----:B------:R-:W-:-:S04]  /*9090*/  MOV R0, 0x1 ;  /* 0x0000000100007802 */ /* 0x000fc80000000f00 */
[----:B------:R-:W-:-:S05]  /*90a0*/  ISETP.NE.AND P0, PT, R0, c[0x0][0x33c], PT ;  /* 0x0000cf0000007a0c */ /* 0x000fca0003f05270 */
[----:B------:R-:W-:-:S05]  /*90b0*/  IMAD.HI.U32 R2, R17, c[0x0][0x344], R16 ;  /* 0x0000d10011027a27 */ /* 0x000fca00078e0010 */
[----:B-----5:R-:W-:-:S05]  /*90c0*/  SHF.R.U32.HI R3, RZ, c[0x0][0x348], R2 ;  /* 0x0000d200ff037a19 */ /* 0x020fca0000011602 */
        /* <DEDUP_REMOVED lines=194> */
.L_x_1911:
[----:B------:R-:W-:Y:S01]  /*9cf0*/  ISETP.NE.U32.AND P0, PT, RZ, c[0x0][0x550], PT ;  /* 0x00015400ff007a0c */ /* 0x000fe20003f05070 */
[----:B-----5:R-:W-:Y:S01]  /*9d00*/  CS2R R2, SRZ ;  /* 0x0000000000027805 */ /* 0x020fe2000001ff00 */
        /* <DEDUP_REMOVED lines=213> */
.L_x_1913:
        /* <DEDUP_REMOVED lines=11> */
.L_x_1915:
[----:B------:R-:W-:Y:S05]  /*ab10*/  BSYNC B0 ;  /* 0x0000000000007941 */ /* 0x000fea0003800000 */
.L_x_1914:
        /* <DEDUP_REMOVED lines=22> */
[----:B------:R-:W-:Y:S01]  /*ac80*/  VOTEU.ANY UR4, UPT, PT ;  /* 0x0000000000047886 */ /* 0x000fe200038e0100 */
[----:B------:R-:W-:Y:S01]  /*ac90*/  IMAD.MOV.U32 R5, RZ, RZ, 0x4 ;  /* 0x00000004ff057424 */ /* 0x000fe200078e00ff */
[----:B------:R-:W0:Y:S08]  /*aca0*/  FLO.U32 R9, UR4 ;  /* 0x0000000400097d00 */ /* 0x000e3000080e0000 */
[----:B------:R-:W1:Y:S01]  /*acb0*/  POPC R7, UR4 ;  /* 0x0000000400077d09 */ /* 0x000e620008000000 */
[----:B0-----:R-:W-:Y:S01]  /*acc0*/  ISETP.EQ.U32.AND P0, PT, R9, R4, PT ;  /* 0x000000040900720c */ /* 0x001fe20003f02070 */
[----:B------:R-:W-:-:S12]  /*acd0*/  IMAD.WIDE.U32 R4, R0, R5, c[0x0][0x560] ;  /* 0x0001580000047625 */ /* 0x000fd800078e0005 */
        /* <DEDUP_REMOVED lines=8> */
[----:B0-----:R-:W-:-:S04]  /*ad60*/  IADD3 R6, R6, R11, RZ ;  /* 0x0000000b06067210 */ /* 0x001fc80007ffe0ff */
[----:B------:R-:W-:-:S04]  /*ad70*/  ISETP.NE.AND P0, PT, R6, UR4, PT ;  /* 0x0000000406007c0c */ /* 0x000fc8000bf05270 */
[----:B------:R-:W-:-:S05]  /*ad80*/  SEL R6, RZ, 0x1, P0 ;  /* 0x00000001ff067807 */ /* 0x000fca0000000000 */
[----:B------:R0:W-:Y:S04]  /*ad90*/  STS.U8 [RZ], R6 ;  /* 0x00000006ff007388 */ /* 0x0001e80000000000 */
.L_x_1917:
[----:B------:R-:W-:Y:S05]  /*ada0*/  BSYNC B0 ;  /* 0x0000000000007941 */ /* 0x000fea0003800000 */
.L_x_1916:
        /* <DEDUP_REMOVED lines=21> */
.L_x_1922:
[----:B------:R-:W-:Y:S01]  /*af00*/  HFMA2.MMA R11, -RZ, RZ, 0, 2.384185791015625e-07 ;  /* 0x00000004ff0b7435 */ /* 0x000fe200000001ff */
[----:B------:R-:W-:-:S09]  /*af10*/  IMAD R10, R0, c[0x0][0x10], R9 ;  /* 0x00000400000a7a24 */ /* 0x000fd200078e0209 */
[----:B------:R-:W-:-:S06]  /*af20*/  IMAD.WIDE.U32 R10, R10, R11, c[0x0][0x558] ;  /* 0x000156000a0a7625 */ /* 0x000fcc00078e000b */
[----:B------:R-:W2:Y:S01]  /*af30*/  LDG.E R10, [R10.64] ;  /* 0x000000240a0a7981 */ /* 0x000ea2000c1e1900 */
[----:B------:R-:W-:-:S05]  /*af40*/  MOV R6, c[0x0][0x0] ;  /* 0x0000000000067a02 */ /* 0x000fca0000000f00 */
[----:B------:R-:W-:-:S05]  /*af50*/  IMAD R9, R6, c[0x0][0x4], R9 ;  /* 0x0000010006097a24 */ /* 0x000fca00078e0209 */
[----:B------:R-:W-:Y:S01]  /*af60*/  ISETP.GE.U32.AND P0, PT, R9, c[0x0][0x17c], PT ;  /* 0x00005f0009007a0c */ /* 0x000fe20003f06070 */
[----:B--2---:R-:W-:-:S12]  /*af70*/  IMAD.IADD R7, R10, 0x1, R7 ;  /* 0x000000010a077824 */ /* 0x004fd800078e0207 */
[----:B------:R-:W-:Y:S05]  /*af80*/  @!P0 BRA `(.L_x_1922) ;  /* 0xffffff7000008947 */ /* 0x000fea000383ffff */
.L_x_1921:
[----:B------:R-:W-:Y:S05]  /*af90*/  BSYNC B1 ;  /* 0x0000000000017941 */ /* 0x000fea0003800000 */
.L_x_1920:
[----:B------:R-:W-:Y:S05]  /*afa0*/  BRA `(.L_x_1923) ;  /* 0x000000c000007947 */ /* 0x000fea0003800000 */
.L_x_1919:
[----:B------:R-:W-:-:S13]  /*afb0*/  ISETP.GE.U32.AND P0, PT, R20, c[0x0][0x17c], PT ;  /* 0x00005f0014007a0c */ /* 0x000fda0003f06070 */
[----:B------:R-:W-:Y:S05]  /*afc0*/  @P0 BRA `(.L_x_1923) ;  /* 0x000000a000000947 */ /* 0x000fea0003800000 */
[----:B------:R-:W-:-:S04]  /*afd0*/  MOV R9, R20 ;  /* 0x0000001400097202 */ /* 0x000fc80000000f00 */
.L_x_1924:
[----:B------:R-:W-:Y:S01]  /*afe0*/  HFMA2.MMA R11, -RZ, RZ, 0, 2.384185791015625e-07 ;  /* 0x00000004ff0b7435 */ /* 0x000fe200000001ff */
[----:B------:R-:W-:-:S04]  /*aff0*/  IMAD R6, R0, c[0x0][0x10], R9 ;  /* 0x0000040000067a24 */ /* 0x000fc800078e0209 */
[----:B------:R-:W-:-:S05]  /*b000*/  IMAD R6, R6, c[0x0][0x0], R23 ;  /* 0x0000000006067a24 */ /* 0x000fca00078e0217 */
[----:B------:R-:W-:-:S06]  /*b010*/  IMAD.WIDE.U32 R10, R6, R11, c[0x0][0x558] ;  /* 0x00015600060a7625 */ /* 0x000fcc00078e000b */
[----:B------:R-:W2:Y:S01]  /*b020*/  LDG.E R10, [R10.64] ;  /* 0x000000240a0a7981 */ /* 0x000ea2000c1e1900 */
[----:B------:R-:W-:-:S04]  /*b030*/  IADD3 R9, R9, c[0x0][0x4], RZ ;  /* 0x0000010009097a10 */ /* 0x000fc80007ffe0ff */
[----:B------:R-:W-:Y:S01]  /*b040*/  ISETP.GE.U32.AND P0, PT, R9, c[0x0][0x17c], PT ;  /* 0x00005f0009007a0c */ /* 0x000fe20003f06070 */
[----:B--2---:R-:W-:-:S12]  /*b050*/  IMAD.IADD R7, R10, 0x1, R7 ;  /* 0x000000010a077824 */ /* 0x004fd800078e0207 */
[----:B------:R-:W-:Y:S05]  /*b060*/  @!P0 BRA `(.L_x_1924) ;  /* 0xffffff7000008947 */ /* 0x000fea000383ffff */
.L_x_1923:
[----:B------:R-:W-:Y:S05]  /*b070*/  BSYNC B0 ;  /* 0x0000000000007941 */ /* 0x000fea0003800000 */
.L_x_1918:
[----:B------:R-:W-:Y:S01]  /*b080*/  IMAD R10, R20, c[0x0][0x0], R23 ;  /* 0x00000000140a7a24 */ /* 0x000fe200078e0217 */
[----:B------:R-:W-:Y:S01]  /*b090*/  ULDC UR4, c[0x0][0x4] ;  /* 0x0000010000047ab9 */ /* 0x000fe20000000800 */
[----:B------:R-:W-:Y:S01]  /*b0a0*/  ISETP.NE.AND P2, PT, RZ, c[0x0][0x180], PT ;  /* 0x00006000ff007a0c */ /* 0x000fe20003f45270 */
[----:B------:R-:W-:Y:S02]  /*b0b0*/  USHF.R.U32.HI UR4, URZ, 0x1, UR4 ;  /* 0x000000013f047899 */ /* 0x000fe40008011604 */
[----:B------:R0:W-:Y:S04]  /*b0c0*/  STS [R10.X4+0x10], R7 ;  /* 0x000010070a007388 */ /* 0x0001e80000004800 */
[----:B------:R-:W-:-:S13]  /*b0d0*/  ISETP.NE.AND P0, PT, RZ, UR4, PT ;  /* 0x00000004ff007c0c */ /* 0x000fda000bf05270 */
[----:B------:R-:W-:Y:S05]  /*b0e0*/  @!P0 BRA `(.L_x_1925) ;  /* 0x000000c000008947 */ /* 0x000fea0003800000 */
[----:B0-----:R-:W-:-:S04]  /*b0f0*/  MOV R9, UR4 ;  /* 0x0000000400097c02 */ /* 0x001fc80008000f00 */
.L_x_1926:
[----:B------:R-:W-:Y:S01]  /*b100*/  IADD3 R0, R20, R9, RZ ;  /* 0x0000000914007210 */ /* 0x000fe20007ffe0ff */
[----:B------:R-:W-:Y:S03]  /*b110*/  BAR.SYNC.DEFER_BLOCKING 0x0 ;  /* 0x0000000000007b1d */ /* 0x000fe60000010000 */
[----:B------:R-:W-:-:S04]  /*b120*/  ISETP.GE.U32.AND P0, PT, R0, c[0x0][0x4], PT ;  /* 0x0000010000007a0c */ /* 0x000fc80003f06070 */
[----:B------:R-:W-:-:S13]  /*b130*/  ISETP.GE.U32.OR P0, PT, R20, R9, P0 ;  /* 0x000000091400720c */ /* 0x000fda0000706470 */
[----:B------:R-:W-:-:S06]  /*b140*/  @!P0 IMAD R0, R0, c[0x0][0x0], R23 ;  /* 0x0000000000008a24 */ /* 0x000fcc00078e0217 */
[----:B------:R-:W0:Y:S02]  /*b150*/  @!P0 LDS R0, [R0.X4+0x10] ;  /* 0x0000100000008984 */ /* 0x000e240000004800 */
[----:B0-----:R-:W-:-:S05]  /*b160*/  @!P0 IMAD.IADD R7, R7, 0x1, R0 ;  /* 0x0000000107078824 */ /* 0x001fca00078e0200 */
[----:B------:R0:W-:Y:S01]  /*b170*/  @!P0 STS [R10.X4+0x10], R7 ;  /* 0x000010070a008388 */ /* 0x0001e20000004800 */
[----:B------:R-:W-:Y:S02]  /*b180*/  ISETP.GT.AND P0, PT, R9, 0x1, PT ;  /* 0x000000010900780c */ /* 0x000fe40003f04270 */
[----:B------:R-:W-:-:S11]  /*b190*/  SHF.R.S32.HI R9, RZ, 0x1, R9 ;  /* 0x00000001ff097819 */ /* 0x000fd60000011409 */
[----:B0-----:R-:W-:Y:S05]  /*b1a0*/  @P0 BRA `(.L_x_1926) ;  /* 0xffffff5000000947 */ /* 0x001fea000383ffff */
.L_x_1925:
[----:B0-----:R-:W-:Y:S01]  /*b1b0*/  LEA R9, R10, 0x10, 0x2 ;  /* 0x000000100a097811 */ /* 0x001fe200078e10ff */
[----:B------:R-:W-:Y:S05]  /*b1c0*/  @!P2 BRA `(.L_x_1927) ;  /* 0x000002000000a947 */ /* 0x000fea0003800000 */
[----:B------:R-:W-:Y:S02]  /*b1d0*/  MOV R6, c[0x0][0x0] ;  /* 0x0000000000067a02 */ /* 0x000fe40000000f00 */
[----:B------:R-:W-:Y:S02]  /*b1e0*/  MOV R0, c[0x0][0x0] ;  /* 0x0000000000007a02 */ /* 0x000fe40000000f00 */
[----:B------:R-:W-:-:S13]  /*b1f0*/  ISETP.GT.AND P0, PT, R6, 0x20, PT ;  /* 0x000000200600780c */ /* 0x000fda0003f04270 */
[----:B------:R-:W-:Y:S05]  /*b200*/  @!P0 BRA `(.L_x_1928) ;  /* 0x0000013000008947 */ /* 0x000fea0003800000 */
[----:B------:R-:W-:Y:S01]  /*b210*/  LEA.HI R6, R6, c[0x0][0x0], RZ, 0x1 ;  /* 0x0000000006067a11 */ /* 0x000fe200078f08ff */
[----:B------:R0:W-:Y:S01]  /*b220*/  STS [R10.X4+0x10], R7 ;  /* 0x000010070a007388 */ /* 0x0001e20000004800 */
[----:B------:R-:W-:Y:S02]  /*b230*/  IMAD.MOV.U32 R0, RZ, RZ, 0x20 ;  /* 0x00000020ff007424 */ /* 0x000fe400078e00ff */
[----:B------:R-:W-:-:S04]  /*b240*/  SHF.R.S32.HI R6, RZ, 0x1, R6 ;  /* 0x00000001ff067819 */ /* 0x000fc80000011406 */
[----:B------:R-:W-:-:S13]  /*b250*/  ISETP.GE.AND P0, PT, R6, 0x20, PT ;  /* 0x000000200600780c */ /* 0x000fda0003f06270 */
[----:B------:R-:W-:Y:S05]  /*b260*/  @!P0 BRA `(.L_x_1928) ;  /* 0x000000d000008947 */ /* 0x000fea0003800000 */
[----:B0-----:R-:W-:-:S04]  /*b270*/  MOV R0, R6 ;  /* 0x0000000600007202 */ /* 0x001fc80000000f00 */
.L_x_1929:
        /* <DEDUP_REMOVED lines=11> */
[----:B------:R-:W-:-:S09]  /*b330*/  HFMA2.MMA R0, -RZ, RZ, 0, 1.9073486328125e-06 ;  /* 0x00000020ff007435 */ /* 0x000fd200000001ff */
.L_x_1928:
[----:B0-----:R-:W-:Y:S01]  /*b340*/  BAR.SYNC.DEFER_BLOCKING 0x0 ;  /* 0x0000000000007b1d */ /* 0x001fe20000010000 */
[----:B------:R-:W-:-:S13]  /*b350*/  ISETP.GE.AND P0, PT, R0, 0x2, PT ;  /* 0x000000020000780c */ /* 0x000fda0003f06270 */
[----:B------:R-:W-:Y:S05]  /*b360*/  @!P0 BRA `(.L_x_1927) ;  /* 0x0000006000008947 */ /* 0x000fea0003800000 */
[----:B------:R-:W-:-:S05]  /*b370*/  IMAD.MOV.U32 R6, RZ, RZ, 0x1 ;  /* 0x00000001ff067424 */ /* 0x000fca00078e00ff */
.L_x_1930:
[----:B------:R0:W1:Y:S02]  /*b380*/  SHFL.DOWN PT, R10, R7, R6, 0x1f ;  /* 0x08001f06070a7589 */ /* 0x00006400000e0000 */
[----:B0-----:R-:W-:-:S04]  /*b390*/  SHF.L.U32 R6, R6, 0x1, RZ ;  /* 0x0000000106067819 */ /* 0x001fc800000006ff */
[----:B------:R-:W-:Y:S02]  /*b3a0*/  ISETP.GE.AND P0, PT, R6, R0, PT ;  /* 0x000000000600720c */ /* 0x000fe40003f06270 */
[----:B-1----:R-:W-:-:S11]  /*b3b0*/  IADD3 R7, R10, R7, RZ ;  /* 0x000000070a077210 */ /* 0x002fd60007ffe0ff */
[----:B------:R-:W-:Y:S05]  /*b3c0*/  @!P0 BRA `(.L_x_1930) ;  /* 0xffffffb000008947 */ /* 0x000fea000383ffff */
.L_x_1927:
        /* <DEDUP_REMOVED lines=10> */
[----:B--2---:R-:W-:Y:S02]  /*b470*/  IMAD.IADD R7, R7, 0x1, R0 ;  /* 0x0000000107077824 */ /* 0x004fe400078e0200 */
.L_x_1932:
[----:B------:R-:W-:Y:S05]  /*b480*/  @!P1 BRA `(.L_x_1933) ;  /* 0x000001b000009947 */ /* 0x000fea0003800000 */
[----:B------:R-:W-:Y:S01]  /*b490*/  HFMA2.MMA R0, -RZ, RZ, 0, 5.9604644775390625e-08 ;  /* 0x00000001ff007435 */ /* 0x000fe200000001ff */
[----:B------:R-:W-:-:S09]  /*b4a0*/  IMAD R19, R7, c[0x0][0x160], RZ ;  /* 0x0000580007137a24 */ /* 0x000fd200078e02ff */
        /* <DEDUP_REMOVED lines=21> */
.L_x_1934:
[----:B------:R-:W-:-:S04]  /*b600*/  IADD3 R16, P0, R16, c[0x0][0x540], RZ ;  /* 0x0001500010107a10 */ /* 0x000fc80007f1e0ff */
[----:B------:R-:W-:-:S05]  /*b610*/  IADD3.X R17, RZ, c[0x0][0x544], RZ, P0, !PT ;  /* 0x00015100ff117a10 */ /* 0x000fca00007fe4ff */
[----:B------:R-:W-:Y:S01]  /*b620*/  STG.E [R16.64], R19 ;  /* 0x0000001310007986 */ /* 0x000fe2000c101924 */
[----:B------:R-:W-:Y:S05]  /*b630*/  EXIT ;  /* 0x000000000000794d */ /* 0x000fea0003800000 */
.L_x_1933:
[----:B------:R-:W-:Y:S01]  /*b640*/  STG.E [R2.64], R7 ;  /* 0x0000000702007986 */ /* 0x000fe2000c101924 */
[----:B------:R-:W-:Y:S05]  /*b650*/  EXIT ;  /* 0x000000000000794d */ /* 0x000fea0003800000 */
.L_x_1931:
[----:B------:R-:W-:Y:S01]  /*b660*/  ISETP.NE.AND P0, PT, RZ, UR38, PT ;  /* 0x00000026ff007c0c */ /* 0x000fe2000bf05270 */
[----:B------:R-:W-:Y:S02]  /*b670*/  ULDC.U8 UR4, c[0x0][0x571] ;  /* 0x00015c4000047ab9 */ /* 0x000fe40000000000 */
[----:B------:R-:W-:-:S10]  /*b680*/  ISETP.NE.AND P1, PT, RZ, UR4, PT ;  /* 0x00000004ff007c0c */ /* 0x000fd4000bf25270 */
[----:B------:R-:W-:Y:S05]  /*b690*/  @!P0 BRA `(.L_x_1935) ;  /* 0x0000002000008947 */ /* 0x000fea0003800000 */
[----:B------:R-:W2:Y:S02]  /*b6a0*/  LDG.E R0, [R4.64] ;  /* 0x0000002404007981 */ /* 0x000ea4000c1e1900 */
[----:B--2---:R-:W-:Y:S02]  /*b6b0*/  IMAD.IADD R7, R7, 0x1, R0 ;  /* 0x0000000107077824 */ /* 0x004fe400078e0200 */
.L_x_1935:
        /* <DEDUP_REMOVED lines=24> */
.L_x_1937:
[----:B------:R-:W-:-:S04]  /*b840*/  IADD3 R16, P0, R16, c[0x0][0x540], RZ ;  /* 0x0001500010107a10 */ /* 0x000fc80007f1e0ff */
[----:B------:R-:W-:-:S05]  /*b850*/  IADD3.X R17, RZ, c[0x0][0x544], RZ, P0, !PT ;  /* 0x00015100ff117a10 */ /* 0x000fca00007fe4ff */
[----:B------:R-:W-:Y:S01]  /*b860*/  STG.E [R16.64], R19 ;  /* 0x0000001310007986 */ /* 0x000fe2000c101924 */
[----:B------:R-:W-:Y:S05]  /*b870*/  EXIT ;  /* 0x000000000000794d */ /* 0x000fea0003800000 */
.L_x_1936:
[----:B------:R-:W-:Y:S01]  /*b880*/  STG.E [R4.64], R7 ;  /* 0x0000000704007986 */ /* 0x000fe2000c101924 */
[----:B------:R-:W-:Y:S05]  /*b890*/  EXIT ;  /* 0x000000000000794d */ /* 0x000fea0003800000 */
.L_x_1912:
        /* <DEDUP_REMOVED lines=18> */
.L_x_1939:
        /* <DEDUP_REMOVED lines=24> */
.L_x_1941:
[----:B------:R-:W-:-:S04]  /*bb40*/  IADD3 R18, P0, R18, c[0x0][0x540], RZ ;  /* 0x0001500012127a10 */ /* 0x000fc80007f1e0ff */
[----:B------:R-:W-:-:S05]  /*bb50*/  IADD3.X R19, RZ, c[0x0][0x544], RZ, P0, !PT ;  /* 0x00015100ff137a10 */ /* 0x000fca00007fe4ff */
[----:B------:R-:W-:Y:S01]  /*bb60*/  STG.E [R18.64], R17 ;  /* 0x0000001112007986 */ /* 0x000fe2000c101924 */
[----:B------:R-:W-:Y:S05]  /*bb70*/  EXIT ;  /* 0x000000000000794d */ /* 0x000fea0003800000 */
.L_x_1940:
[----:B------:R-:W-:Y:S01]  /*bb80*/  STG.E [R2.64], R9 ;  /* 0x0000000902007986 */ /* 0x000fe2000c101924 */
[----:B------:R-:W-:Y:S05]  /*bb90*/  EXIT ;  /* 0x000000000000794d */ /* 0x000fea0003800000 */
.L_x_1938:
[----:B------:R-:W-:Y:S01]  /*bba0*/  ISETP.NE.AND P0, PT, RZ, UR38, PT ;  /* 0x00000026ff007c0c */ /* 0x000fe2000bf05270 */
[----:B------:R-:W-:Y:S02]  /*bbb0*/  ULDC.U8 UR4, c[0x0][0x571] ;  /* 0x00015c4000047ab9 */ /* 0x000fe40000000000 */
[----:B------:R-:W-:-:S10]  /*bbc0*/  ISETP.NE.AND P1, PT, RZ, UR4, PT ;  /* 0x00000004ff007c0c */ /* 0x000fd4000bf25270 */
[----:B------:R-:W-:Y:S05]  /*bbd0*/  @!P0 BRA `(.L_x_1942) ;  /* 0x0000002000008947 */ /* 0x000fea0003800000 */
[----:B------:R-:W2:Y:S02]  /*bbe0*/  LDG.E R0, [R4.64] ;  /* 0x0000002404007981 */ /* 0x000ea4000c1e1900 */
[----:B--2---:R-:W-:Y:S02]  /*bbf0*/  IMAD.IADD R9, R9, 0x1, R0 ;  /* 0x0000000109097824 */ /* 0x004fe400078e0200 */
.L_x_1942:
        /* <DEDUP_REMOVED lines=24> */
.L_x_1944:
[----:B------:R-:W-:-:S04]  /*bd80*/  IADD3 R18, P0, R18, c[0x0][0x540], RZ ;  /* 0x0001500012127a10 */ /* 0x000fc80007f1e0ff */
[----:B------:R-:W-:-:S05]  /*bd90*/  IADD3.X R19, RZ, c[0x0][0x544], RZ, P0, !PT ;  /* 0x00015100ff137a10 */ /* 0x000fca00007fe4ff */
[----:B------:R-:W-:Y:S01]  /*bda0*/  STG.E [R18.64], R17 ;  /* 0x0000001112007986 */ /* 0x000fe2000c101924 */
[----:B------:R-:W-:Y:S05]  /*bdb0*/  EXIT ;  /* 0x000000000000794d */ /* 0x000fea0003800000 */
.L_x_1943:
[----:B------:R-:W-:Y:S01]  /*bdc0*/  STG.E [R4.64], R9 ;  /* 0x0000000904007986 */ /* 0x000fe2000c101924 */
[----:B------:R-:W-:Y:S05]  /*bdd0*/  EXIT ;  /* 0x000000000000794d */ /* 0x000fea0003800000 */
.L_x_1945:
        /* <DEDUP_REMOVED lines=10> */
.L_x_8184:


//--------------------- .text._ZN2at6native13reduce_kernelILi256ELi2ENS0_8ReduceOpIiNS0_7MeanOpsIiiiiEEjiLi4ELi4EEEEEvT1_ --------------------------
	.section	.text._ZN2at6native13reduce_kernelILi256ELi2ENS0_8ReduceOpIiNS0_7MeanOpsIiiiiEEjiLi4ELi4EEEEEvT1_,"ax",@progbits
	.sectioninfo	@"SHI_REGISTERS=34"
	.align	128
        .global         _ZN2at6native13reduce_kernelILi256ELi2ENS0_8ReduceOpIiNS0_7MeanOpsIiiiiEEjiLi4ELi4EEEEEvT1_
        .type           _ZN2at6native13reduce_kernelILi256ELi2ENS0_8ReduceOpIiNS0_7MeanOpsIiiiiEEjiLi4ELi4EEEEEvT1_,@function
        .size           _ZN2at6native13reduce_kernelILi256ELi2ENS0_8ReduceOpIiNS0_7MeanOpsIiiiiEEjiLi4ELi4EEEEEvT1_,(.L_x_8185 - _ZN2at6native13reduce_kernelILi256ELi2ENS0_8ReduceOpIiNS0_7MeanOpsIiiiiEEjiLi4ELi4EEEEEvT1_)
        .other          _ZN2at6native13reduce_kernelILi256ELi2ENS0_8ReduceOpIiNS0_7MeanOpsIiiiiEEjiLi4ELi4EEEEEvT1_,@"STO_CUDA_ENTRY STV_DEFAULT"
_ZN2at6native13reduce_kernelILi256ELi2ENS0_8ReduceOpIiNS0_7MeanOpsIiiiiEEjiLi4ELi4EEEEEvT1_:
.text._ZN2at6native13reduce_kernelILi256ELi2ENS0_8ReduceOpIiNS0_7MeanOpsIiiiiEEjiLi4ELi4EEEEEvT1_:
        /* <DEDUP_REMOVED lines=209> */
.L_x_1946:
        /* <DEDUP_REMOVED lines=60> */
.L_x_1955:
[----:B------:R-:W-:Y:S05]  /*10d0*/  BSYNC B2 ;  /* 0x0000000000027941 */ /* 0x000fea0003800000 */
.L_x_1954:
        /* <DEDUP_REMOVED lines=8> */
[----:B--2---:R-:W-:Y:S02]  /*1160*/  IADD3 R3, R4, c[0x0][0x164], RZ ;  /* 0x0000590004037a10 */ /* 0x004fe40007ffe0ff */
.L_x_1953:
[----:B------:R-:W-:Y:S05]  /*1170*/  BSYNC B1 ;  /* 0x0000000000017941 */ /* 0x000fea0003800000 */
.L_x_1952:
[C---:B------:R-:W-:Y:S02]  /*1180*/  IADD3 R5, P0, -R6.reuse, 0x4, RZ ;  /* 0x0000000406057810 */ /* 0x040fe40007f1e1ff */
[----:B------:R-:W-:Y:S02]  /*1190*/  IADD3 R0, R6, c[0x0][0x16c], RZ ;  /* 0x00005b0006007a10 */ /* 0x000fe40007ffe0ff */
[----:B------:R-:W-:Y:S01]  /*11a0*/  LEA R18, P1, R5, R18, 0x2 ;  /* 0x0000001205127211 */ /* 0x000fe200078210ff */
[----:B------:R-:W-:Y:S01]  /*11b0*/  IMAD.X R4, RZ, RZ, -0x1, P0 ;  /* 0xffffffffff047424 */ /* 0x000fe200000e06ff */
[----:B------:R-:W-:-:S04]  /*11c0*/  IADD3 R0, R0, -0x4, RZ ;  /* 0xfffffffc00007810 */ /* 0x000fc80007ffe0ff */
[----:B------:R-:W-:Y:S02]  /*11d0*/  LEA.HI.X R19, R5, R19, R4, 0x2, P1 ;  /* 0x0000001305137211 */ /* 0x000fe400008f1404 */
.L_x_1951:
[----:B------:R-:W-:Y:S05]  /*11e0*/  BSYNC B0 ;  /* 0x0000000000007941 */ /* 0x000fea0003800000 */
.L_x_1950:
        /* <DEDUP_REMOVED lines=14> */
.L_x_1958:
[----:B------:R-:W-:-:S06]  /*12d0*/  IMAD.WIDE.U32 R4, R11, 0x10, R18 ;  /* 0x000000100b047825 */ /* 0x000fcc00078e0012 */
[----:B------:R-:W2:Y:S01]  /*12e0*/  LDG.E.128 R4, [R4.64] ;  /* 0x0000002404047981 */ /* 0x000ea2000c1e1d00 */
[----:B------:R-:W-:-:S04]  /*12f0*/  IADD3 R11, R11, c[0x0][0x174], RZ ;  /* 0x00005d000b0b7a10 */ /* 0x000fc80007ffe0ff */
[----:B------:R-:W-:-:S04]  /*1300*/  LEA R13, R11, 0x3, 0x2 ;  /* 0x000000030b0d7811 */ /* 0x000fc800078e10ff */
[----:B------:R-:W-:Y:S01]  /*1310*/  ISETP.GE.U32.AND P0, PT, R13, R0, PT ;  /* 0x000000000d00720c */ /* 0x000fe20003f06070 */
[----:B--2---:R-:W-:Y:S01]  /*1320*/  IMAD.IADD R3, R4, 0x1, R3 ;  /* 0x0000000104037824 */ /* 0x004fe200078e0203 */
[----:B------:R-:W-:Y:S01]  /*1330*/  IADD3 R10, R5, R10, RZ ;  /* 0x0000000a050a7210 */ /* 0x000fe20007ffe0ff */
[----:B------:R-:W-:Y:S01]  /*1340*/  IMAD.IADD R9, R6, 0x1, R9 ;  /* 0x0000000106097824 */ /* 0x000fe200078e0209 */
[----:B------:R-:W-:-:S09]  /*1350*/  IADD3 R8, R7, R8, RZ ;  /* 0x0000000807087210 */ /* 0x000fd20007ffe0ff */
[----:B------:R-:W-:Y:S05]  /*1360*/  @!P0 BRA `(.L_x_1958) ;  /* 0xffffff6000008947 */ /* 0x000fea000383ffff */
.L_x_1957:
[----:B------:R-:W-:Y:S05]  /*1370*/  BSYNC B0 ;  /* 0x0000000000007941 */ /* 0x000fea0003800000 */
.L_x_1956:
        /* <DEDUP_REMOVED lines=8> */
.L_x_1960:
[----:B------:R-:W-:Y:S05]  /*1400*/  BSYNC B0 ;  /* 0x0000000000007941 */ /* 0x000fea0003800000 */
.L_x_1959:
        /* <DEDUP_REMOVED lines=10> */
[----:B--2---:R-:W-:Y:S02]  /*14b0*/  IMAD.IADD R3, R3, 0x1, R18 ;  /* 0x0000000103037824 */ /* 0x004fe400078e0212 */
.L_x_1962:
[----:B------:R-:W-:Y:S05]  /*14c0*/  BSYNC B0 ;  /* 0x0000000000007941 */ /* 0x000fea0003800000 */
.L_x_1961:
[----:B------:R-:W-:Y:S01]  /*14d0*/  IADD3 R3, R9, R10, R3 ;  /* 0x0000000a09037210 */ /* 0x000fe20007ffe003 */
[----:B------:R-:W-:-:S04]  /*14e0*/  HFMA2.MMA R19, -RZ, RZ, 0, 0 ;  /* 0x00000000ff137435 */ /* 0x000fc800000001ff */
[----:B------:R-:W-:Y:S01]  /*14f0*/  IMAD.IADD R18, R3, 0x1, R8 ;  /* 0x0000000103127824 */ /* 0x000fe200078e0208 */
[----:B------:R-:W-:Y:S05]  /*1500*/  BRA `(.L_x_1948) ;  /* 0x00007c2000007947 */ /* 0x000fea0003800000 */
.L_x_1949:
        /* <DEDUP_REMOVED lines=20> */
[----:B------:R-:W-:-:S05]  /*1650*/  IMAD.MOV.U32 R3, RZ, RZ, c[0x0][0x164] ;  /* 0x00005900ff037624 */ /* 0x000fca00078e00ff */
        /* <DEDUP_REMOVED lines=8> */
[----:B------:R-:W-:Y:S02]  /*16e0*/  MOV R5, c[0x0][0x164] ;  /* 0x0000590000057a02 */ /* 0x000fe40000000f00 */
[----:B------:R-:W-:-:S03]  /*16f0*/  MOV R3, c[0x0][0x164] ;  /* 0x0000590000037a02 */ /* 0x000fc60000000f00 */
.L_x_1972:
        /* <DEDUP_REMOVED lines=215> */
.L_x_1967:
        /* <DEDUP_REMOVED lines=228> */
.L_x_1968:
        /* <DEDUP_REMOVED lines=219> */
.L_x_1969:
        /* <DEDUP_REMOVED lines=217> */
.L_x_1970:
[----:B------:R-:W-:-:S04]  /*4df0*/  LOP3.LUT R11, R13, 0xfffffff8, RZ, 0xc0, !PT ;  /* 0xfffffff80d0b7812 */ /* 0x000fc800078ec0ff */
[----:B------:R-:W-:-:S04]  /*4e00*/  IADD3 R10, P1, R18, R11, RZ ;  /* 0x0000000b120a7210 */ /* 0x000fc80007f3e0ff */
[----:B------:R-:W-:-:S06]  /*4e10*/  IADD3.X R11, RZ, R19, RZ, P1, !PT ;  /* 0x00000013ff0b7210 */ /* 0x000fcc0000ffe4ff */
[----:B------:R-:W2:Y:S01]  /*4e20*/  LDG.E.64 R10, [R10.64] ;  /* 0x000000240a0a7981 */ /* 0x000ea2000c1e1b00 */
[----:B------:R-:W-:Y:S01]  /*4e30*/  IADD3 R25, R25, c[0x0][0x174], RZ ;  /* 0x00005d0019197a10 */ /* 0x000fe20007ffe0ff */
[----:B------:R-:W-:Y:S01]  /*4e40*/  IMAD.MOV.U32 R12, RZ, RZ, c[0x0][0x174] ;  /* 0x00005d00ff0c7624 */ /* 0x000fe200078e00ff */
[----:B-----5:R-:W-:Y:S01]  /*4e50*/  IADD3 R3, R6, R3, RZ ;  /* 0x0000000306037210 */ /* 0x020fe20007ffe0ff */
[----:B------:R-:W-:Y:S01]  /*4e60*/  IMAD.IADD R4, R7, 0x1, R4 ;  /* 0x0000000107047824 */ /* 0x000fe200078e0204 */
[----:B------:R-:W-:Y:S01]  /*4e70*/  IADD3 R5, R8, R5, RZ ;  /* 0x0000000508057210 */ /* 0x000fe20007ffe0ff */
[----:B------:R-:W-:Y:S01]  /*4e80*/  IMAD R12, R12, 0x3, R25 ;  /* 0x000000030c0c7824 */ /* 0x000fe200078e0219 */
[----:B------:R-:W-:Y:S01]  /*4e90*/  IADD3 R21, R14, R21, RZ ;  /* 0x000000150e157210 */ /* 0x000fe20007ffe0ff */
[----:B------:R-:W-:Y:S02]  /*4ea0*/  IMAD.IADD R22, R9, 0x1, R22 ;  /* 0x0000000109167824 */ /* 0x000fe400078e0216 */
[----:B------:R-:W-:Y:S01]  /*4eb0*/  IMAD.IADD R24, R15, 0x1, R24 ;  /* 0x000000010f187824 */ /* 0x000fe200078e0218 */
[----:B------:R-:W-:-:S02]  /*4ec0*/  ISETP.GE.U32.AND P1, PT, R12, c[0x0][0x16c], PT ;  /* 0x00005b000c007a0c */ /* 0x000fc40003f26070 */
[----:B--2---:R-:W-:Y:S01]  /*4ed0*/  IADD3 R0, R10, R0, RZ ;  /* 0x000000000a007210 */ /* 0x004fe20007ffe0ff */
[----:B------:R-:W-:-:S10]  /*4ee0*/  IMAD.IADD R20, R11, 0x1, R20 ;  /* 0x000000010b147824 */ /* 0x000fd400078e0214 */
[----:B------:R-:W-:Y:S01]  /*4ef0*/  @P1 CALL.REL.NOINC `(.L_x_1971) ;  /* 0x0000001000001944 */ /* 0x000fe20003c00000 */
[----:B------:R-:W-:Y:S05]  /*4f00*/  BRA `(.L_x_1972) ;  /* 0xffffc7f000007947 */ /* 0x000fea000383ffff */
.L_x_1971:
[----:B------:R-:W-:Y:S05]  /*4f10*/  BSYNC B1 ;  /* 0x0000000000017941 */ /* 0x000fea0003800000 */
.L_x_1966:
[----:B------:R-:W-:Y:S05]  /*4f20*/  BSYNC B0 ;  /* 0x0000000000007941 */ /* 0x000fea0003800000 */
.L_x_1965:
        /* <DEDUP_REMOVED lines=205> */
.L_x_1975:
        /* <DEDUP_REMOVED lines=207> */
.L_x_1976:
        /* <DEDUP_REMOVED lines=207> */
.L_x_1977:
        /* <DEDUP_REMOVED lines=207> */
.L_x_1978:
[----:B------:R-:W-:-:S04]  /*82d0*/  LOP3.LUT R11, R27, 0xfffffff8, RZ, 0xc0, !PT ;  /* 0xfffffff81b0b7812 */ /* 0x000fc800078ec0ff */
[----:B------:R-:W-:-:S04]  /*82e0*/  IADD3 R10, P1, R18, R11, RZ ;  /* 0x0000000b120a7210 */ /* 0x000fc80007f3e0ff */
[----:B------:R-:W-:-:S06]  /*82f0*/  IADD3.X R11, RZ, R19, RZ, P1, !PT ;  /* 0x00000013ff0b7210 */ /* 0x000fcc0000ffe4ff */
[----:B------:R-:W5:Y:S03]  /*8300*/  LDG.E.64 R10, [R10.64] ;  /* 0x000000240a0a7981 */ /* 0x000f66000c1e1b00 */
.L_x_1974:
[----:B------:R-:W-:Y:S05]  /*8310*/  BSYNC B0 ;  /* 0x0000000000007941 */ /* 0x000fea0003800000 */
.L_x_1973:
[----:B------:R-:W-:Y:S01]  /*8320*/  BSSY B0, `(.L_x_1979) ;  /* 0x0000012000007945 */ /* 0x000fe20003800000 */
[----:B------:R-:W-:Y:S05]  /*8330*/  @P0 BRA `(.L_x_1980) ;  /* 0x0000010000000947 */ /* 0x000fea0003800000 */
[----:B------:R-:W-:Y:S01]  /*8340*/  IADD3 R25, R25, c[0x0][0x174], RZ ;  /* 0x00005d0019197a10 */ /* 0x000fe20007ffe0ff */
[----:B-----5:R-:W-:Y:S01]  /*8350*/  IMAD.IADD R3, R3, 0x1, R6 ;  /* 0x0000000103037824 */ /* 0x020fe200078e0206 */
        /* <DEDUP_REMOVED lines=13> */
[----:B------:R-:W-:Y:S02]  /*8430*/  @!P0 IADD3 R20, R20, R11, RZ ;  /* 0x0000000b14148210 */ /* 0x000fe40007ffe0ff */
.L_x_1980:
[----:B------:R-:W-:Y:S05]  /*8440*/  BSYNC B0 ;  /* 0x0000000000007941 */ /* 0x000fea0003800000 */
.L_x_1979:
[----:B------:R-:W-:Y:S02]  /*8450*/  IADD3 R19, R24, R22, R4 ;  /* 0x0000001618137210 */ /* 0x000fe40007ffe004 */
[----:B------:R-:W-:-:S03]  /*8460*/  IADD3 R3, R21, R5, R3 ;  /* 0x0000000515037210 */ /* 0x000fc60007ffe003 */
[----:B------:R-:W-:Y:S01]  /*8470*/  IMAD.IADD R19, R19, 0x1, R20 ;  /* 0x0000000113137824 */ /* 0x000fe200078e0214 */
[----:B------:R-:W-:Y:S01]  /*8480*/  IADD3 R18, R3, R0, RZ ;  /* 0x0000000003127210 */ /* 0x000fe20007ffe0ff */
[----:B------:R-:W-:Y:S05]  /*8490*/  BRA `(.L_x_1948) ;  /* 0x00000c9000007947 */ /* 0x000fea0003800000 */
.L_x_1964:
        /* <DEDUP_REMOVED lines=17> */
[----:B------:R-:W-:Y:S02]  /*85b0*/  MOV R21, c[0x0][0x164] ;  /* 0x0000590000157a02 */ /* 0x000fe40000000f00 */
.L_x_1983:
        /* <DEDUP_REMOVED lines=22> */
[----:B--2---:R-:W-:Y:S01]  /*8720*/  IMAD.IADD R21, R12, 0x1, R21 ;  /* 0x000000010c157824 */ /* 0x004fe200078e0215 */
[----:B------:R-:W-:Y:S01]  /*8730*/  IADD3 R7, R13, R7, RZ ;  /* 0x000000070d077210 */ /* 0x000fe20007ffe0ff */
[----:B---3--:R-:W-:Y:S01]  /*8740*/  IMAD.IADD R5, R14, 0x1, R5 ;  /* 0x000000010e057824 */ /* 0x008fe200078e0205 */
[----:B------:R-:W-:Y:S01]  /*8750*/  IADD3 R6, R15, R6, RZ ;  /* 0x000000060f067210 */ /* 0x000fe20007ffe0ff */
[----:B----4-:R-:W-:Y:S01]  /*8760*/  IMAD.IADD R4, R8, 0x1, R4 ;  /* 0x0000000108047824 */ /* 0x010fe200078e0204 */
[----:B------:R-:W-:Y:S01]  /*8770*/  IADD3 R3, R9, R3, RZ ;  /* 0x0000000309037210 */ /* 0x000fe20007ffe0ff */
[----:B-----5:R-:W-:Y:S01]  /*8780*/  IMAD.IADD R0, R10, 0x1, R0 ;  /* 0x000000010a007824 */ /* 0x020fe200078e0200 */
[----:B------:R-:W-:-:S05]  /*8790*/  IADD3 R20, R11, R20, RZ ;  /* 0x000000140b147210 */ /* 0x000fca0007ffe0ff */
[----:B------:R-:W-:Y:S05]  /*87a0*/  @!P0 BRA `(.L_x_1983) ;  /* 0xfffffe1000008947 */ /* 0x000fea000383ffff */
[----:B------:R-:W-:Y:S05]  /*87b0*/  BSYNC B1 ;  /* 0x0000000000017941 */ /* 0x000fea0003800000 */
.L_x_1982:
[----:B------:R-:W-:Y:S05]  /*87c0*/  BSYNC B0 ;  /* 0x0000000000007941 */ /* 0x000fea0003800000 */
.L_x_1981:
        /* <DEDUP_REMOVED lines=27> */
.L_x_1985:
[----:B------:R-:W-:Y:S05]  /*8980*/  BSYNC B0 ;  /* 0x0000000000007941 */ /* 0x000fea0003800000 */
.L_x_1984:
        /* <DEDUP_REMOVED lines=18> */
.L_x_1987:
[----:B------:R-:W-:Y:S05]  /*8ab0*/  BSYNC B0 ;  /* 0x0000000000007941 */ /* 0x000fea0003800000 */
.L_x_1986:
[----:B------:R-:W-:Y:S02]  /*8ac0*/  IADD3 R3, R3, R6, R7 ;  /* 0x0000000603037210 */ /* 0x000fe40007ffe007 */
[----:B------:R-:W-:-:S03]  /*8ad0*/  IADD3 R5, R4, R5, R21 ;  /* 0x0000000504057210 */ /* 0x000fc60007ffe015 */
[----:B0-----:R-:W-:Y:S01]  /*8ae0*/  IMAD.IADD R19, R3, 0x1, R20 ;  /* 0x0000000103137824 */ /* 0x001fe200078e0214 */
[----:B------:R-:W-:Y:S01]  /*8af0*/  IADD3 R18, R5, R0, RZ ;  /* 0x0000000005127210 */ /* 0x000fe20007ffe0ff */
[----:B------:R-:W-:Y:S05]  /*8b00*/  BRA `(.L_x_1948) ;  /* 0x0000062000007947 */ /* 0x000fea0003800000 */
.L_x_1963:
        /* <DEDUP_REMOVED lines=21> */
[----:B------:R-:W-:Y:S02]  /*8c60*/  IMAD.MOV.U32 R21, RZ, RZ, c[0x0][0x164] ;  /* 0x00005900ff157624 */ /* 0x000fe400078e00ff */
.L_x_1990:
        /* <DEDUP_REMOVED lines=9> */
[----:B------:R-:W2:Y:S02]  /*8d00*/  LDG.E.64 R12, [R12.64] ;  /* 0x000000240c0c7981 */ /* 0x000ea4000c1e1b00 */
[--C-:B------:R-:W-:Y:S02]  /*8d10*/  IMAD.WIDE.U32 R8, R9, 0x8, R18.reuse ;  /* 0x0000000809087825 */ /* 0x100fe400078e0012 */
[----:B------:R-:W3:Y:S02]  /*8d20*/  LDG.E.64 R14, [R14.64] ;  /* 0x000000240e0e7981 */ /* 0x000ee4000c1e1b00 */
[----:B------:R-:W-:-:S02]  /*8d30*/  IMAD.WIDE.U32 R10, R11, 0x8, R18 ;  /* 0x000000080b0a7825 */ /* 0x000fc400078e0012 */
[----:B------:R-:W4:Y:S04]  /*8d40*/  LDG.E.64 R8, [R8.64] ;  /* 0x0000002408087981 */ /* 0x000f28000c1e1b00 */
[----:B------:R-:W5:Y:S01]  /*8d50*/  LDG.E.64 R10, [R10.64] ;  /* 0x000000240a0a7981 */ /* 0x000f62000c1e1b00 */
[----:B------:R-:W-:-:S05]  /*8d60*/  IADD3 R20, R20, c[0x0][0x174], RZ ;  /* 0x00005d0014147a10 */ /* 0x000fca0007ffe0ff */
[----:B------:R-:W-:-:S05]  /*8d70*/  IMAD R24, R25, 0x3, R20 ;  /* 0x0000000319187824 */ /* 0x000fca00078e0214 */
[----:B------:R-:W-:Y:S02]  /*8d80*/  ISETP.GE.U32.AND P0, PT, R24, c[0x0][0x16c], PT ;  /* 0x00005b0018007a0c */ /* 0x000fe40003f06070 */
[----:B--2---:R-:W-:Y:S01]  /*8d90*/  IADD3 R21, R12, R21, RZ ;  /* 0x000000150c157210 */ /* 0x004fe20007ffe0ff */
[----:B------:R-:W-:Y:S01]  /*8da0*/  IMAD.IADD R7, R13, 0x1, R7 ;  /* 0x000000010d077824 */ /* 0x000fe200078e0207 */
[----:B---3--:R-:W-:Y:S01]  /*8db0*/  IADD3 R5, R14, R5, RZ ;  /* 0x000000050e057210 */ /* 0x008fe20007ffe0ff */
[----:B------:R-:W-:Y:S01]  /*8dc0*/  IMAD.IADD R6, R15, 0x1, R6 ;  /* 0x000000010f067824 */ /* 0x000fe200078e0206 */
[----:B----4-:R-:W-:Y:S01]  /*8dd0*/  IADD3 R4, R8, R4, RZ ;  /* 0x0000000408047210 */ /* 0x010fe20007ffe0ff */
[----:B------:R-:W-:Y:S01]  /*8de0*/  IMAD.IADD R3, R9, 0x1, R3 ;  /* 0x0000000109037824 */ /* 0x000fe200078e0203 */
[----:B-----5:R-:W-:Y:S01]  /*8df0*/  IADD3 R0, R10, R0, RZ ;  /* 0x000000000a007210 */ /* 0x020fe20007ffe0ff */
[----:B------:R-:W-:-:S04]  /*8e00*/  IMAD.IADD R22, R11, 0x1, R22 ;  /* 0x000000010b167824 */ /* 0x000fc800078e0216 */
[----:B------:R-:W-:Y:S05]  /*8e10*/  @!P0 BRA `(.L_x_1990) ;  /* 0xfffffe5000008947 */ /* 0x000fea000383ffff */
[----:B------:R-:W-:Y:S05]  /*8e20*/  BSYNC B1 ;  /* 0x0000000000017941 */ /* 0x000fea0003800000 */
.L_x_1989:
[----:B------:R-:W-:Y:S05]  /*8e30*/  BSYNC B0 ;  /* 0x0000000000007941 */ /* 0x000fea0003800000 */
.L_x_1988:
        /* <DEDUP_REMOVED lines=23> */
.L_x_1992:
[----:B------:R-:W-:Y:S05]  /*8fb0*/  BSYNC B0 ;  /* 0x0000000000007941 */ /* 0x000fea0003800000 */
.L_x_1991:
        /* <DEDUP_REMOVED lines=16> */
[----:B------:R-:W-:Y:S01]  /*90c0*/  @!P0 IADD3 R0, R0, R10, RZ ;  /* 0x0000000a00008210 */ /* 0x000fe20007ffe0ff */
[----:B------:R-:W-:Y:S02]  /*90d0*/  @!P0 IMAD.IADD R22, R22, 0x1, R11 ;  /* 0x0000000116168824 */ /* 0x000fe400078e020b */
.L_x_1994:
[----:B------:R-:W-:Y:S05]  /*90e0*/  BSYNC B0 ;  /* 0x0000000000007941 */ /* 0x000fea0003800000 */
.L_x_1993:
[----:B------:R-:W-:Y:S02]  /*90f0*/  IADD3 R5, R4, R5, R21 ;  /* 0x0000000504057210 */ /* 0x000fe40007ffe015 */
[----:B------:R-:W-:-:S03]  /*9100*/  IADD3 R3, R3, R6, R7 ;  /* 0x0000000603037210 */ /* 0x000fc60007ffe007 */
[----:B0-----:R-:W-:Y:S01]  /*9110*/  IMAD.IADD R18, R5, 0x1, R0 ;  /* 0x0000000105127824 */ /* 0x001fe200078e0200 */
[----:B------:R-:W-:Y:S02]  /*9120*/  IADD3 R19, R3, R22, RZ ;  /* 0x0000001603137210 */ /* 0x000fe40007ffe0ff */
.L_x_1948:
[----:B------:R-:W-:Y:S05]  /*9130*/  BSYNC B6 ;  /* 0x0000000000067941 */ /* 0x000fea0003800000 */
.L_x_1947:
        /* <DEDUP_REMOVED lines=8> */
[----:B0-----:R-:W-:-:S05]  /*91c0*/  MOV R3, UR4 ;  /* 0x0000000400037c02 */ /* 0x001fca0008000f00 */
.L_x_1996:
[----:B------:R-:W-:Y:S01]  /*91d0*/  IMAD.IADD R4, R2, 0x1, R3 ;  /* 0x0000000102047824 */ /* 0x000fe200078e0203 */
[----:B------:R-:W-:Y:S01]  /*91e0*/  WARPSYNC 0xffffffff ;  /* 0xffffffff00007948 */ /* 0x000fe20003800000 */
[----:B------:R-:W-:Y:S03]  /*91f0*/  BAR.SYNC.DEFER_BLOCKING 0x0 ;  /* 0x0000000000007b1d */ /* 0x000fe60000010000 */
[----:B------:R-:W-:-:S04]  /*9200*/  ISETP.GE.U32.AND P0, PT, R4, c[0x0][0x4], PT ;  /* 0x0000010004007a0c */ /* 0x000fc80003f06070 */
[----:B------:R-:W-:-:S13]  /*9210*/  ISETP.GE.U32.OR P0, PT, R2, R3, P0 ;  /* 0x000000030200720c */ /* 0x000fda0000706470 */
[----:B------:R-:W-:-:S06]  /*9220*/  @!P0 IMAD R4, R4, c[0x0][0x0], R23 ;  /* 0x0000000004048a24 */ /* 0x000fcc00078e0217 */
[----:B------:R-:W0:Y:S02]  /*9230*/  @!P0 LDS.64 R4, [R4.X8+0x10] ;  /* 0x0000100004048984 */ /* 0x000e240000008a00 */
[----:B0-----:R-:W-:Y:S01]  /*9240*/  @!P0 IADD3 R18, R18, R4, RZ ;  /* 0x0000000412128210 */ /* 0x001fe20007ffe0ff */
[----:B------:R-:W-:-:S05]  /*9250*/  @!P0 IMAD.IADD R19, R19, 0x1, R5 ;  /* 0x0000000113138824 */ /* 0x000fca00078e0205 */
[----:B------:R0:W-:Y:S01]  /*9260*/  @!P0 STS.64 [R0.X8+0x10], R18 ;  /* 0x0000101200008388 */ /* 0x0001e20000008a00 */
[----:B------:R-:W-:Y:S02]  /*9270*/  ISETP.GT.AND P0, PT, R3, 0x1, PT ;  /* 0x000000010300780c */ /* 0x000fe40003f04270 */
[----:B------:R-:W-:-:S11]  /*9280*/  SHF.R.S32.HI R3, RZ, 0x1, R3 ;  /* 0x00000001ff037819 */ /* 0x000fd60000011403 */
[----:B0-----:R-:W-:Y:S05]  /*9290*/  @P0 BRA `(.L_x_1996) ;  /* 0xffffff3000000947 */ /* 0x001fea000383ffff */
.L_x_1995:
        /* <DEDUP_REMOVED lines=8> */
[----:B------:R0:W-:Y:S01]  /*9320*/  STS.64 [R6.X8+0x10], R18 ;  /* 0x0000101206007388 */ /* 0x0001e20000008a00 */
[----:B------:R-:W-:Y:S01]  /*9330*/  SHF.R.S32.HI R3, RZ, 0x1, R0 ;  /* 0x00000001ff037819 */ /* 0x000fe20000011400 */
[----:B------:R-:W-:-:S03]  /*9340*/  HFMA2.MMA R0, -RZ, RZ, 0, 1.9073486328125e-06 ;  /* 0x00000020ff007435 */ /* 0x000fc600000001ff */
[----:B------:R-:W-:-:S13]  /*9350*/  ISETP.GE.AND P0, PT, R3, 0x20, PT ;  /* 0x000000200300780c */ /* 0x000fda0003f06270 */
[----:B------:R-:W-:Y:S05]  /*9360*/  @!P0 BRA `(.L_x_1998) ;  /* 0x000000f000008947 */ /* 0x000fea0003800000 */
[----:B0-----:R-:W-:Y:S02]  /*9370*/  LEA R8, R6, 0x10, 0x3 ;  /* 0x0000001006087811 */ /* 0x001fe400078e18ff */
.L_x_1999:
        /* <DEDUP_REMOVED lines=8> */
[----:B0-----:R-:W-:Y:S01]  /*9400*/  @!P0 IMAD.IADD R18, R18, 0x1, R4 ;  /* 0x0000000112128824 */ /* 0x001fe200078e0204 */
[----:B------:R-:W-:-:S05]  /*9410*/  @!P0 IADD3 R19, R19, R5, RZ ;  /* 0x0000000513138210 */ /* 0x000fca0007ffe0ff */
[----:B------:R0:W-:Y:S01]  /*9420*/  @!P0 STS.64 [R6.X8+0x10], R18 ;  /* 0x0000101206008388 */ /* 0x0001e20000008a00 */
[----:B------:R-:W-:-:S13]  /*9430*/  ISETP.GE.AND P0, PT, R3, 0x20, PT ;  /* 0x000000200300780c */ /* 0x000fda0003f06270 */
[----:B0-----:R-:W-:Y:S05]  /*9440*/  @P0 BRA `(.L_x_1999) ;  /* 0xffffff3000000947 */ /* 0x001fea000383ffff */
[----:B------:R-:W-:-:S05]  /*9450*/  IMAD.MOV.U32 R0, RZ, RZ, 0x20 ;  /* 0x00000020ff007424 */ /* 0x000fca00078e00ff */
.L_x_1998:
[----:B0-----:R-:W-:Y:S01]  /*9460*/  ISETP.GE.AND P0, PT, R0, 0x2, PT ;  /* 0x000000020000780c */ /* 0x001fe20003f06270 */
[----:B------:R-:W-:Y:S01]  /*9470*/  WARPSYNC 0xffffffff ;  /* 0xffffffff00007948 */ /* 0x000fe20003800000 */
[----:B------:R-:W-:Y:S11]  /*9480*/  BAR.SYNC.DEFER_BLOCKING 0x0 ;  /* 0x0000000000007b1d */ /* 0x000ff60000010000 */
[----:B------:R-:W-:Y:S05]  /*9490*/  @!P0 BRA `(.L_x_1997) ;  /* 0x0000008000008947 */ /* 0x000fea0003800000 */
[----:B------:R-:W-:-:S05]  /*94a0*/  MOV R3, 0x1 ;  /* 0x0000000100037802 */ /* 0x000fca0000000f00 */
.L_x_2000:
[----:B------:R-:W0:Y:S04]  /*94b0*/  SHFL.DOWN PT, R5, R18, R3, 0x1f ;  /* 0x08001f0312057589 */ /* 0x000e2800000e0000 */
[----:B------:R1:W2:Y:S02]  /*94c0*/  SHFL.DOWN PT, R4, R19, R3, 0x1f ;  /* 0x08001f0313047589 */ /* 0x0002a400000e0000 */
[----:B-1----:R-:W-:-:S05]  /*94d0*/  IMAD.SHL.U32 R3, R3, 0x2, RZ ;  /* 0x0000000203037824 */ /* 0x002fca00078e00ff */
[----:B------:R-:W-:Y:S02]  /*94e0*/  ISETP.GE.AND P0, PT, R3, R0, PT ;  /* 0x000000000300720c */ /* 0x000fe40003f06270 */
[----:B0-----:R-:W-:Y:S01]  /*94f0*/  IADD3 R18, R5, R18, RZ ;  /* 0x0000001205127210 */ /* 0x001fe20007ffe0ff */
[----:B--2---:R-:W-:-:S10]  /*9500*/  IMAD.IADD R19, R4, 0x1, R19 ;  /* 0x0000000104137824 */ /* 0x004fd400078e0213 */
[----:B------:R-:W-:Y:S05]  /*9510*/  @!P0 BRA `(.L_x_2000) ;  /* 0xffffff9000008947 */ /* 0x000fea000383ffff */
.L_x_1997:
        /* <DEDUP_REMOVED lines=15> */
[----:B-----5:R-:W-:Y:S01]  /*9610*/  IMAD.HI.U32 R6, R5, c[0x0][0x350], R4 ;  /* 0x0000d40005067a27 */ /* 0x020fe200078e0004 */
        /* <DEDUP_REMOVED lines=187> */
.L_x_2001:
[----:B-----5:R-:W-:-:S04]  /*a1d0*/  IADD3 R6, P0, R22, c[0x0][0x540], RZ ;  /* 0x0001500016067a10 */ /* 0x020fc80007f1e0ff */
        /* <DEDUP_REMOVED lines=201> */
.L_x_2002:
        /* <DEDUP_REMOVED lines=217> */
.L_x_2004:
        /* <DEDUP_REMOVED lines=202> */
.L_x_2005:
        /* <DEDUP_REMOVED lines=11> */
.L_x_2007:
[----:B------:R-:W-:Y:S05]  /*c950*/  BSYNC B0 ;  /* 0x0000000000007941 */ /* 0x000fea0003800000 */
.L_x_2006:
        /* <DEDUP_REMOVED lines=13> */
.L_x_2009:
[----:B------:R-:W-:Y:S05]  /*ca30*/  BSYNC B0 ;  /* 0x0000000000007941 */ /* 0x000fea0003800000 */
.L_x_2008:
        /* <DEDUP_REMOVED lines=31> */
.L_x_2011:
[----:B------:R-:W-:Y:S05]  /*cc30*/  BSYNC B0 ;  /* 0x0000000000007941 */ /* 0x000fea0003800000 */
.L_x_2010:
        /* <DEDUP_REMOVED lines=19> */
[----:B------:R-:W-:-:S03]  /*cd70*/  MOV R17, c[0x0][0x164] ;  /* 0x0000590000117a02 */ /* 0x000fc60000000f00 */
[----:B------:R-:W-:-:S13]  /*cd80*/  ISETP.GE.U32.AND P0, PT, R13, c[0x0][0x17c], PT ;  /* 0x00005f000d007a0c */ /* 0x000fda0003f06070 */
[----:B------:R-:W-:Y:S05]  /*cd90*/  @P0 BRA `(.L_x_2015) ;  /* 0x000000c000000947 */ /* 0x000fea0003800000 */
[----:B------:R-:W-:Y:S02]  /*cda0*/  IMAD.MOV.U32 R17, RZ, RZ, c[0x0][0x164] ;  /* 0x00005900ff117624 */ /* 0x000fe400078e00ff */
.L_x_2016:
        /* <DEDUP_REMOVED lines=8> */
[----:B--2---:R-:W-:Y:S01]  /*ce30*/  IMAD.IADD R16, R15, 0x1, R16 ;  /* 0x000000010f107824 */ /* 0x004fe200078e0210 */
[----:B---3--:R-:W-:-:S11]  /*ce40*/  IADD3 R17, R12, R17, RZ ;  /* 0x000000110c117210 */ /* 0x008fd60007ffe0ff */
[----:B------:R-:W-:Y:S05]  /*ce50*/  @!P0 BRA `(.L_x_2016) ;  /* 0xffffff5000008947 */ /* 0x000fea000383ffff */
.L_x_2015:
[----:B------:R-:W-:Y:S05]  /*ce60*/  BSYNC B1 ;  /* 0x0000000000017941 */ /* 0x000fea0003800000 */
.L_x_2014:
[----:B------:R-:W-:Y:S05]  /*ce70*/  BRA `(.L_x_2017) ;  /* 0x0000010000007947 */ /* 0x000fea0003800000 */
.L_x_2013:
[----:B------:R-:W-:Y:S02]  /*ce80*/  ISETP.GE.U32.AND P0, PT, R2, c[0x0][0x17c], PT ;  /* 0x00005f0002007a0c */ /* 0x000fe40003f06070 */
[----:B------:R-:W-:-:S11]  /*ce90*/  MOV R17, c[0x0][0x164] ;  /* 0x0000590000117a02 */ /* 0x000fd60000000f00 */
[----:B------:R-:W-:Y:S05]  /*cea0*/  @P0 BRA `(.L_x_2017) ;  /* 0x000000d000000947 */ /* 0x000fea0003800000 */
[----:B------:R-:W-:Y:S01]  /*ceb0*/  IMAD.MOV.U32 R13, RZ, RZ, R2 ;  /* 0x000000ffff0d7224 */ /* 0x000fe200078e0002 */
[----:B------:R-:W-:Y:S02]  /*cec0*/  MOV R17, c[0x0][0x164] ;  /* 0x0000590000117a02 */ /* 0x000fe40000000f00 */
.L_x_2018:
[----:B------:R-:W-:Y:S01]  /*ced0*/  HFMA2.MMA R11, -RZ, RZ, 0, 4.76837158203125e-07 ;  /* 0x00000008ff0b7435 */ /* 0x000fe200000001ff */
[----:B------:R-:W-:-:S04]  /*cee0*/  IMAD R10, R0, c[0x0][0x10], R13 ;  /* 0x00000400000a7a24 */ /* 0x000fc800078e020d */
[----:B------:R-:W-:-:S05]  /*cef0*/  IMAD R10, R10, c[0x0][0x0], R23 ;  /* 0x000000000a0a7a24 */ /* 0x000fca00078e0217 */
[----:B------:R-:W-:-:S05]  /*cf00*/  IMAD.WIDE.U32 R10, R10, R11, c[0x0][0x558] ;  /* 0x000156000a0a7625 */ /* 0x000fca00078e000b */
[----:B------:R-:W2:Y:S04]  /*cf10*/  LDG.E R15, [R10.64] ;  /* 0x000000240a0f7981 */ /* 0x000ea8000c1e1900 */
[----:B------:R-:W3:Y:S01]  /*cf20*/  LDG.E R12, [R10.64+0x4] ;  /* 0x000004240a0c7981 */ /* 0x000ee2000c1e1900 */
[----:B------:R-:W-:-:S04]  /*cf30*/  IADD3 R13, R13, c[0x0][0x4], RZ ;  /* 0x000001000d0d7a10 */ /* 0x000fc80007ffe0ff */
[----:B------:R-:W-:Y:S01]  /*cf40*/  ISETP.GE.U32.AND P0, PT, R13, c[0x0][0x17c], PT ;  /* 0x00005f000d007a0c */ /* 0x000fe20003f06070 */
[----:B--2---:R-:W-:Y:S01]  /*cf50*/  IMAD.IADD R16, R15, 0x1, R16 ;  /* 0x000000010f107824 */ /* 0x004fe200078e0210 */
[----:B---3--:R-:W-:-:S11]  /*cf60*/  IADD3 R17, R12, R17, RZ ;  /* 0x000000110c117210 */ /* 0x008fd60007ffe0ff */
[----:B------:R-:W-:Y:S05]  /*cf70*/  @!P0 BRA `(.L_x_2018) ;  /* 0xffffff5000008947 */ /* 0x000fea000383ffff */
.L_x_2017:
[----:B------:R-:W-:Y:S05]  /*cf80*/  BSYNC B0 ;  /* 0x0000000000007941 */ /* 0x000fea0003800000 */
.L_x_2012:
[----:B------:R-:W-:Y:S01]  /*cf90*/  IMAD R0, R2, c[0x0][0x0], R23 ;  /* 0x0000000002007a24 */ /* 0x000fe200078e0217 */
[----:B------:R-:W-:Y:S01]  /*cfa0*/  ULDC UR4, c[0x0][0x4] ;  /* 0x0000010000047ab9 */ /* 0x000fe20000000800 */
[----:B------:R-:W-:Y:S01]  /*cfb0*/  ISETP.NE.AND P2, PT, RZ, c[0x0][0x180], PT ;  /* 0x00006000ff007a0c */ /* 0x000fe20003f45270 */
[----:B------:R-:W-:Y:S02]  /*cfc0*/  USHF.R.U32.HI UR4, URZ, 0x1, UR4 ;  /* 0x000000013f047899 */ /* 0x000fe40008011604 */
[----:B------:R0:W-:Y:S04]  /*cfd0*/  STS.64 [R0.X8+0x10], R16 ;  /* 0x0000101000007388 */ /* 0x0001e80000008a00 */
[----:B------:R-:W-:-:S13]  /*cfe0*/  ISETP.NE.AND P0, PT, RZ, UR4, PT ;  /* 0x00000004ff007c0c */ /* 0x000fda000bf05270 */
[----:B------:R-:W-:Y:S05]  /*cff0*/  @!P0 BRA `(.L_x_2019) ;  /* 0x000000d000008947 */ /* 0x000fea0003800000 */
[----:B0-----:R-:W-:-:S05]  /*d000*/  MOV R11, UR4 ;  /* 0x00000004000b7c02 */ /* 0x001fca0008000f00 */
.L_x_2020:
[----:B------:R-:W-:Y:S01]  /*d010*/  IMAD.IADD R10, R2, 0x1, R11 ;  /* 0x00000001020a7824 */ /* 0x000fe200078e020b */
[----:B------:R-:W-:Y:S04]  /*d020*/  BAR.SYNC.DEFER_BLOCKING 0x0 ;  /* 0x0000000000007b1d */ /* 0x000fe80000010000 */
[----:B------:R-:W-:-:S04]  /*d030*/  ISETP.GE.U32.AND P0, PT, R10, c[0x0][0x4], PT ;  /* 0x000001000a007a0c */ /* 0x000fc80003f06070 */
[----:B------:R-:W-:-:S13]  /*d040*/  ISETP.GE.U32.OR P0, PT, R2, R11, P0 ;  /* 0x0000000b0200720c */ /* 0x000fda0000706470 */
[----:B------:R-:W-:-:S05]  /*d050*/  @!P0 IMAD R10, R10, c[0x0][0x0], R23 ;  /* 0x000000000a0a8a24 */ /* 0x000fca00078e0217 */
[----:B------:R-:W0:Y:S02]  /*d060*/  @!P0 LDS.64 R12, [R10.X8+0x10] ;  /* 0x000010000a0c8984 */ /* 0x000e240000008a00 */
[----:B0-----:R-:W-:Y:S02]  /*d070*/  @!P0 IADD3 R16, R16, R12, RZ ;  /* 0x0000000c10108210 */ /* 0x001fe40007ffe0ff */
[----:B------:R-:W-:-:S05]  /*d080*/  @!P0 IADD3 R17, R17, R13, RZ ;  /* 0x0000000d11118210 */ /* 0x000fca0007ffe0ff */
[----:B------:R0:W-:Y:S01]  /*d090*/  @!P0 STS.64 [R0.X8+0x10], R16 ;  /* 0x0000101000008388 */ /* 0x0001e20000008a00 */
[----:B------:R-:W-:Y:S02]  /*d0a0*/  ISETP.GT.AND P0, PT, R11, 0x1, PT ;  /* 0x000000010b00780c */ /* 0x000fe40003f04270 */
[----:B------:R-:W-:-:S11]  /*d0b0*/  SHF.R.S32.HI R11, RZ, 0x1, R11 ;  /* 0x00000001ff0b7819 */ /* 0x000fd6000001140b */
[----:B0-----:R-:W-:Y:S05]  /*d0c0*/  @P0 BRA `(.L_x_2020) ;  /* 0xffffff4000000947 */ /* 0x001fea000383ffff */
.L_x_2019:
[----:B0-----:R-:W-:Y:S01]  /*d0d0*/  LEA R13, R0, 0x10, 0x3 ;  /* 0x00000010000d7811 */ /* 0x001fe200078e18ff */
        /* <DEDUP_REMOVED lines=12> */
.L_x_2023:
[----:B------:R-:W-:Y:S01]  /*d1a0*/  IADD3 R10, R23, R2, RZ ;  /* 0x00000002170a7210 */ /* 0x000fe20007ffe0ff */
[----:B------:R-:W-:Y:S03]  /*d1b0*/  BAR.SYNC.DEFER_BLOCKING 0x0 ;  /* 0x0000000000007b1d */ /* 0x000fe60000010000 */
[----:B------:R-:W-:-:S04]  /*d1c0*/  ISETP.GE.U32.AND P0, PT, R10, c[0x0][0x0], PT ;  /* 0x000000000a007a0c */ /* 0x000fc80003f06070 */
[----:B------:R-:W-:-:S13]  /*d1d0*/  ISETP.GE.U32.OR P0, PT, R23, R2, P0 ;  /* 0x000000021700720c */ /* 0x000fda0000706470 */
[----:B------:R-:W-:Y:S02]  /*d1e0*/  @!P0 LEA R10, R2, R13, 0x3 ;  /* 0x0000000d020a8211 */ /* 0x000fe400078e18ff */
[----:B------:R-:W-:-:S04]  /*d1f0*/  SHF.R.S32.HI R2, RZ, 0x1, R2 ;  /* 0x00000001ff027819 */ /* 0x000fc80000011402 */
[----:B------:R-:W0:Y:S02]  /*d200*/  @!P0 LDS.64 R10, [R10] ;  /* 0x000000000a0a8984 */ /* 0x000e240000000a00 */
[----:B0-----:R-:W-:Y:S01]  /*d210*/  @!P0 IMAD.IADD R16, R16, 0x1, R10 ;  /* 0x0000000110108824 */ /* 0x001fe200078e020a */
[----:B------:R-:W-:-:S05]  /*d220*/  @!P0 IADD3 R17, R17, R11, RZ ;  /* 0x0000000b11118210 */ /* 0x000fca0007ffe0ff */
[----:B------:R0:W-:Y:S01]  /*d230*/  @!P0 STS.64 [R0.X8+0x10], R16 ;  /* 0x0000101000008388 */ /* 0x0001e20000008a00 */
[----:B------:R-:W-:-:S13]  /*d240*/  ISETP.GE.AND P0, PT, R2, 0x20, PT ;  /* 0x000000200200780c */ /* 0x000fda0003f06270 */
[----:B0-----:R-:W-:Y:S05]  /*d250*/  @P0 BRA `(.L_x_2023) ;  /* 0xffffff4000000947 */ /* 0x001fea000383ffff */
[----:B------:R-:W-:-:S03]  /*d260*/  MOV R2, 0x20 ;  /* 0x0000002000027802 */ /* 0x000fc60000000f00 */
.L_x_2022:
[----:B0-----:R-:W-:Y:S01]  /*d270*/  BAR.SYNC.DEFER_BLOCKING 0x0 ;  /* 0x0000000000007b1d */ /* 0x001fe20000010000 */
[----:B------:R-:W-:-:S13]  /*d280*/  ISETP.GE.AND P0, PT, R2, 0x2, PT ;  /* 0x000000020200780c */ /* 0x000fda0003f06270 */
[----:B------:R-:W-:Y:S05]  /*d290*/  @!P0 BRA `(.L_x_2021) ;  /* 0x0000008000008947 */ /* 0x000fea0003800000 */
[----:B------:R-:W-:-:S05]  /*d2a0*/  IMAD.MOV.U32 R11, RZ, RZ, 0x1 ;  /* 0x00000001ff0b7424 */ /* 0x000fca00078e00ff */
.L_x_2024:
[----:B------:R-:W0:Y:S04]  /*d2b0*/  SHFL.DOWN PT, R13, R16, R11, 0x1f ;  /* 0x08001f0b100d7589 */ /* 0x000e2800000e0000 */
[----:B------:R1:W2:Y:S02]  /*d2c0*/  SHFL.DOWN PT, R0, R17, R11, 0x1f ;  /* 0x08001f0b11007589 */ /* 0x0002a400000e0000 */
[----:B-1----:R-:W-:-:S04]  /*d2d0*/  SHF.L.U32 R11, R11, 0x1, RZ ;  /* 0x000000010b0b7819 */ /* 0x002fc800000006ff */
[----:B------:R-:W-:Y:S02]  /*d2e0*/  ISETP.GE.AND P0, PT, R11, R2, PT ;  /* 0x000000020b00720c */ /* 0x000fe40003f06270 */
[----:B0-----:R-:W-:Y:S01]  /*d2f0*/  IADD3 R16, R13, R16, RZ ;  /* 0x000000100d107210 */ /* 0x001fe20007ffe0ff */
[----:B--2---:R-:W-:-:S10]  /*d300*/  IMAD.IADD R17, R0, 0x1, R17 ;  /* 0x0000000100117824 */ /* 0x004fd400078e0211 */
[----:B------:R-:W-:Y:S05]  /*d310*/  @!P0 BRA `(.L_x_2024) ;  /* 0xffffff9000008947 */ /* 0x000fea000383ffff */
.L_x_2021:
        /* <DEDUP_REMOVED lines=11> */
[----:B--2---:R-:W-:Y:S02]  /*d3d0*/  IADD3 R16, R16, R3, RZ ;  /* 0x0000000310107210 */ /* 0x004fe40007ffe0ff */
[----:B---3--:R-:W-:Y:S02]  /*d3e0*/  IADD3 R17, R17, R0, RZ ;  /* 0x0000000011117210 */ /* 0x008fe40007ffe0ff */
.L_x_2026:
[----:B------:R-:W-:Y:S05]  /*d3f0*/  @!P1 BRA `(.L_x_2027) ;  /* 0x0000035000009947 */ /* 0x000fea0003800000 */
[----:B------:R-:W-:Y:S02]  /*d400*/  IMAD.MOV.U32 R18, RZ, RZ, 0x1 ;  /* 0x00000001ff127424 */ /* 0x000fe400078e00ff */
[----:B------:R-:W-:-:S03]  /*d410*/  IMAD R16, R16, c[0x0][0x160], RZ ;  /* 0x0000580010107a24 */ /* 0x000fc600078e02ff */
        /* <DEDUP_REMOVED lines=22> */
.L_x_2028:
[----:B------:R-:W-:Y:S01]  /*d580*/  IADD3 R22, P0, R22, c[0x0][0x540], RZ ;  /* 0x0001500016167a10 */ /* 0x000fe20007f1e0ff */
[----:B------:R-:W-:Y:S01]  /*d590*/  IMAD R17, R17, c[0x0][0x160], RZ ;  /* 0x0000580011117a24 */ /* 0x000fe200078e02ff */
        /* <DEDUP_REMOVED lines=23> */
.L_x_2029:
[----:B------:R-:W-:-:S04]  /*d710*/  IADD3 R24, P0, R24, c[0x0][0x540], RZ ;  /* 0x0001500018187a10 */ /* 0x000fc80007f1e0ff */
[----:B------:R-:W-:-:S05]  /*d720*/  IADD3.X R25, RZ, c[0x0][0x544], RZ, P0, !PT ;  /* 0x00015100ff197a10 */ /* 0x000fca00007fe4ff */
[----:B------:R-:W-:Y:S01]  /*d730*/  STG.E [R24.64], R17 ;  /* 0x0000001118007986 */ /* 0x000fe2000c101924 */
[----:B------:R-:W-:Y:S05]  /*d740*/  EXIT ;  /* 0x000000000000794d */ /* 0x000fea0003800000 */
.L_x_2027:
[----:B------:R-:W-:Y:S04]  /*d750*/  STG.E [R4.64], R16 ;  /* 0x0000001004007986 */ /* 0x000fe8000c101924 */
[----:B------:R-:W-:Y:S01]  /*d760*/  STG.E [R4.64+0x4], R17 ;  /* 0x0000041104007986 */ /* 0x000fe2000c101924 */
[----:B------:R-:W-:Y:S05]  /*d770*/  EXIT ;  /* 0x000000000000794d */ /* 0x000fea0003800000 */
.L_x_2025:
[----:B------:R-:W-:Y:S01]  /*d780*/  ISETP.NE.AND P0, PT, RZ, UR38, PT ;  /* 0x00000026ff007c0c */ /* 0x000fe2000bf05270 */
[----:B------:R-:W-:Y:S02]  /*d790*/  ULDC.U8 UR4, c[0x0][0x571] ;  /* 0x00015c4000047ab9 */ /* 0x000fe40000000000 */
[----:B------:R-:W-:-:S10]  /*d7a0*/  ISETP.NE.AND P1, PT, RZ, UR4, PT ;  /* 0x00000004ff007c0c */ /* 0x000fd4000bf25270 */
[----:B------:R-:W-:Y:S05]  /*d7b0*/  @!P0 BRA `(.L_x_2030) ;  /* 0x0000004000008947 */ /* 0x000fea0003800000 */
[----:B------:R-:W2:Y:S04]  /*d7c0*/  LDG.E R3, [R6.64] ;  /* 0x0000002406037981 */ /* 0x000ea8000c1e1900 */
[----:B------:R-:W3:Y:S01]  /*d7d0*/  LDG.E R0, [R8.64] ;  /* 0x0000002408007981 */ /* 0x000ee2000c1e1900 */
[----:B--2---:R-:W-:Y:S01]  /*d7e0*/  IMAD.IADD R16, R16, 0x1, R3 ;  /* 0x0000000110107824 */ /* 0x004fe200078e0203 */
[----:B---3--:R-:W-:Y:S02]  /*d7f0*/  IADD3 R17, R17, R0, RZ ;  /* 0x0000000011117210 */ /* 0x008fe40007ffe0ff */
.L_x_2030:
[----:B------:R-:W-:Y:S05]  /*d800*/  @!P1 BRA `(.L_x_2031) ;  /* 0x0000035000009947 */ /* 0x000fea0003800000 */
[----:B------:R-:W-:Y:S01]  /*d810*/  HFMA2.MMA R18, -RZ, RZ, 0, 5.9604644775390625e-08 ;  /* 0x00000001ff127435 */ /* 0x000fe200000001ff */
[----:B------:R-:W-:-:S09]  /*d820*/  IMAD R16, R16, c[0x0][0x160], RZ ;  /* 0x0000580010107a24 */ /* 0x000fd200078e02ff */
        /* <DEDUP_REMOVED lines=22> */
.L_x_2032:
[----:B------:R-:W-:Y:S01]  /*d990*/  IADD3 R22, P0, R22, c[0x0][0x540], RZ ;  /* 0x0001500016167a10 */ /* 0x000fe20007f1e0ff */
[----:B------:R-:W-:Y:S01]  /*d9a0*/  IMAD R17, R17, c[0x0][0x160], RZ ;  /* 0x0000580011117a24 */ /* 0x000fe200078e02ff */
        /* <DEDUP_REMOVED lines=23> */
.L_x_2033:
[----:B------:R-:W-:-:S04]  /*db20*/  IADD3 R24, P0, R24, c[0x0][0x540], RZ ;  /* 0x0001500018187a10 */ /* 0x000fc80007f1e0ff */
[----:B------:R-:W-:-:S05]  /*db30*/  IADD3.X R25, RZ, c[0x0][0x544], RZ, P0, !PT ;  /* 0x00015100ff197a10 */ /* 0x000fca00007fe4ff */
[----:B------:R-:W-:Y:S01]  /*db40*/  STG.E [R24.64], R17 ;  /* 0x0000001118007986 */ /* 0x000fe2000c101924 */
[----:B------:R-:W-:Y:S05]  /*db50*/  EXIT ;  /* 0x000000000000794d */ /* 0x000fea0003800000 */
.L_x_2031:
[----:B------:R-:W-:Y:S04]  /*db60*/  STG.E [R6.64], R16 ;  /* 0x0000001006007986 */ /* 0x000fe8000c101924 */
[----:B------:R-:W-:Y:S01]  /*db70*/  STG.E [R8.64], R17 ;  /* 0x0000001108007986 */ /* 0x000fe2000c101924 */
[----:B------:R-:W-:Y:S05]  /*db80*/  EXIT ;  /* 0x000000000000794d */ /* 0x000fea0003800000 */
.L_x_2003:
        /* <DEDUP_REMOVED lines=18> */
[----:B--2---:R-:W-:Y:S01]  /*dcb0*/  IADD3 R18, R18, R3, RZ ;  /* 0x0000000312127210 */ /* 0x004fe20007ffe0ff */
[----:B---3--:R-:W-:Y:S02]  /*dcc0*/  IMAD.IADD R19, R19, 0x1, R0 ;  /* 0x0000000113137824 */ /* 0x008fe400078e0200 */
.L_x_2035:
        /* <DEDUP_REMOVED lines=25> */
.L_x_2037:
[----:B------:R-:W-:Y:S01]  /*de60*/  IADD3 R22, P0, R22, c[0x0][0x540], RZ ;  /* 0x0001500016167a10 */ /* 0x000fe20007f1e0ff */
[----:B------:R-:W-:Y:S01]  /*de70*/  IMAD R19, R19, c[0x0][0x160], RZ ;  /* 0x0000580013137a24 */ /* 0x000fe200078e02ff */
        /* <DEDUP_REMOVED lines=10> */
[----:B------:R-:W1:Y:S01]  /*df20*/  LDC.64 R2, c[0x4][R2] ;  /* 0x0100000002027b82 */ /* 0x000e620000000a00 */
        /* <DEDUP_REMOVED lines=12> */
.L_x_2038:
[----:B------:R-:W-:-:S05]  /*dff0*/  IADD3 R24, P0, R24, c[0x0][0x540], RZ ;  /* 0x0001500018187a10 */ /* 0x000fca0007f1e0ff */
[----:B------:R-:W-:-:S05]  /*e000*/  IMAD.X R25, RZ, RZ, c[0x0][0x544], P0 ;  /* 0x00015100ff197624 */ /* 0x000fca00000e06ff */
[----:B------:R-:W-:Y:S01]  /*e010*/  STG.E [R24.64], R19 ;  /* 0x0000001318007986 */ /* 0x000fe2000c101924 */
[----:B------:R-:W-:Y:S05]  /*e020*/  EXIT ;  /* 0x000000000000794d */ /* 0x000fea0003800000 */
.L_x_2036:
[----:B------:R-:W-:Y:S04]  /*e030*/  STG.E [R4.64], R18 ;  /* 0x0000001204007986 */ /* 0x000fe8000c101924 */
[----:B------:R-:W-:Y:S01]  /*e040*/  STG.E [R4.64+0x4], R19 ;  /* 0x0000041304007986 */ /* 0x000fe2000c101924 */
[----:B------:R-:W-:Y:S05]  /*e050*/  EXIT ;  /* 0x000000000000794d */ /* 0x000fea0003800000 */
.L_x_2034:
[----:B0-----:R-:W-:Y:S01]  /*e060*/  ISETP.NE.AND P0, PT, R0, RZ, PT ;  /* 0x000000ff0000720c */ /* 0x001fe20003f05270 */
[----:B------:R-:W-:Y:S02]  /*e070*/  ULDC.U8 UR4, c[0x0][0x571] ;  /* 0x00015c4000047ab9 */ /* 0x000fe40000000000 */
[----:B------:R-:W-:-:S10]  /*e080*/  ISETP.NE.AND P1, PT, RZ, UR4, PT ;  /* 0x00000004ff007c0c */ /* 0x000fd4000bf25270 */
[----:B------:R-:W-:Y:S05]  /*e090*/  @!P0 BRA `(.L_x_2039) ;  /* 0x0000004000008947 */ /* 0x000fea0003800000 */
[----:B------:R-:W2:Y:S04]  /*e0a0*/  LDG.E R3, [R6.64] ;  /* 0x0000002406037981 */ /* 0x000ea8000c1e1900 */
[----:B------:R-:W3:Y:S01]  /*e0b0*/  LDG.E R0, [R8.64] ;  /* 0x0000002408007981 */ /* 0x000ee2000c1e1900 */
[----:B--2---:R-:W-:Y:S02]  /*e0c0*/  IADD3 R18, R18, R3, RZ ;  /* 0x0000000312127210 */ /* 0x004fe40007ffe0ff */
[----:B---3--:R-:W-:Y:S02]  /*e0d0*/  IADD3 R19, R19, R0, RZ ;  /* 0x0000000013137210 */ /* 0x008fe40007ffe0ff */
.L_x_2039:
        /* <DEDUP_REMOVED lines=25> */
.L_x_2041:
        /* <DEDUP_REMOVED lines=25> */
.L_x_2042:
[----:B------:R-:W-:-:S04]  /*e400*/  IADD3 R24, P0, R24, c[0x0][0x540], RZ ;  /* 0x0001500018187a10 */ /* 0x000fc80007f1e0ff */
[----:B------:R-:W-:-:S05]  /*e410*/  IADD3.X R25, RZ, c[0x0][0x544], RZ, P0, !PT ;  /* 0x00015100ff197a10 */ /* 0x000fca00007fe4ff */
[----:B------:R-:W-:Y:S01]  /*e420*/  STG.E [R24.64], R19 ;  /* 0x0000001318007986 */ /* 0x000fe2000c101924 */
[----:B------:R-:W-:Y:S05]  /*e430*/  EXIT ;  /* 0x000000000000794d */ /* 0x000fea0003800000 */
.L_x_2040:
[----:B------:R-:W-:Y:S04]  /*e440*/  STG.E [R6.64], R18 ;  /* 0x0000001206007986 */ /* 0x000fe8000c101924 */
[----:B------:R-:W-:Y:S01]  /*e450*/  STG.E [R8.64], R19 ;  /* 0x0000001308007986 */ /* 0x000fe2000c101924 */
[----:B------:R-:W-:Y:S05]  /*e460*/  EXIT ;  /* 0x000000000000794d */ /* 0x000fea0003800000 */
.L_x_2043:
        /* <DEDUP_REMOVED lines=9> */
.L_x_8185:


//--------------------- .text._ZN2at6native13reduce_kernelILi128ELi4ENS0_8ReduceOpIiNS0_7MeanOpsIiiiiEEjiLi4ELi4EEEEEvT1_ --------------------------
	.section	.text._ZN2at6native13reduce_kernelILi128ELi4ENS0_8ReduceOpIiNS0_7MeanOpsIiiiiEEjiLi4ELi4EEEEEvT1_,"ax",@progbits
	.sectioninfo	@"SHI_REGISTERS=48"
	.align	128
        .global         _ZN2at6native13reduce_kernelILi128ELi4ENS0_8ReduceOpIiNS0_7MeanOpsIiiiiEEjiLi4ELi4EEEEEvT1_
        .type           _ZN2at6native13reduce_kernelILi128ELi4ENS0_8ReduceOpIiNS0_7MeanOpsIiiiiEEjiLi4ELi4EEEEEvT1_,@function
        .size           _ZN2at6native13reduce_kernelILi128ELi4ENS0_8ReduceOpIiNS0_7MeanOpsIiiiiEEjiLi4ELi4EEEEEvT1_,(.L_x_8186 - _ZN2at6native13reduce_kernelILi128ELi4ENS0_8ReduceOpIiNS0_7MeanOpsIiiiiEEjiLi4ELi4EEEEEvT1_)
        .other          _ZN2at6native13reduce_kernelILi128ELi4ENS0_8ReduceOpIiNS0_7MeanOpsIiiiiEEjiLi4ELi4EEEEEvT1_,@"STO_CUDA_ENTRY STV_DEFAULT"
_ZN2at6native13reduce_kernelILi128ELi4ENS0_8ReduceOpIiNS0_7MeanOpsIiiiiEEjiLi4ELi4EEEEEvT1_:
.text._ZN2at6native13reduce_kernelILi128ELi4ENS0_8ReduceOpIiNS0_7MeanOpsIiiiiEEjiLi4ELi4EEEEEvT1_:
        /* <DEDUP_REMOVED lines=212> */
[----:B------:R-:W-:Y:S02]  /*0d40*/  @P0 IMAD R3, R6, c[0x0][0x530], R3 ;  /* 0x00014c0006030a24 */ /* 0x000fe400078e0203 */
.L_x_2044:
        /* <DEDUP_REMOVED lines=50> */
.L_x_2053:
[----:B------:R-:W-:Y:S05]  /*1070*/  BSYNC B2 ;  /* 0x0000000000027941 */ /* 0x000fea0003800000 */
.L_x_2052:
        /* <DEDUP_REMOVED lines=9> */
.L_x_2051:
[----:B------:R-:W-:Y:S05]  /*1110*/  BSYNC B1 ;  /* 0x0000000000017941 */ /* 0x000fea0003800000 */
.L_x_2050:
[C---:B------:R-:W-:Y:S02]  /*1120*/  IADD3 R5, P0, -R6.reuse, 0x4, RZ ;  /* 0x0000000406057810 */ /* 0x040fe40007f1e1ff */
[----:B------:R-:W-:Y:S02]  /*1130*/  IADD3 R0, R6, c[0x0][0x16c], RZ ;  /* 0x00005b0006007a10 */ /* 0x000fe40007ffe0ff */
[----:B------:R-:W-:Y:S02]  /*1140*/  LEA R40, P1, R5, R40, 0x2 ;  /* 0x0000002805287211 */ /* 0x000fe400078210ff */
[----:B------:R-:W-:Y:S02]  /*1150*/  IADD3.X R4, RZ, -0x1, RZ, P0, !PT ;  /* 0xffffffffff047810 */ /* 0x000fe400007fe4ff */
[----:B------:R-:W-:-:S02]  /*1160*/  IADD3 R0, R0, -0x4, RZ ;  /* 0xfffffffc00007810 */ /* 0x000fc40007ffe0ff */
[----:B------:R-:W-:Y:S02]  /*1170*/  LEA.HI.X R41, R5, R41, R4, 0x2, P1 ;  /* 0x0000002905297211 */ /* 0x000fe400008f1404 */
.L_x_2049:
[----:B------:R-:W-:Y:S05]  /*1180*/  BSYNC B0 ;  /* 0x0000000000007941 */ /* 0x000fea0003800000 */
.L_x_2048:
        /* <DEDUP_REMOVED lines=14> */
.L_x_2056:
        /* <DEDUP_REMOVED lines=10> */
.L_x_2055:
[----:B------:R-:W-:Y:S05]  /*1310*/  BSYNC B0 ;  /* 0x0000000000007941 */ /* 0x000fea0003800000 */
.L_x_2054:
        /* <DEDUP_REMOVED lines=8> */
.L_x_2058:
[----:B------:R-:W-:Y:S05]  /*13a0*/  BSYNC B0 ;  /* 0x0000000000007941 */ /* 0x000fea0003800000 */
.L_x_2057:
        /* <DEDUP_REMOVED lines=11> */
.L_x_2060:
[----:B------:R-:W-:Y:S05]  /*1460*/  BSYNC B0 ;  /* 0x0000000000007941 */ /* 0x000fea0003800000 */
.L_x_2059:
[----:B------:R-:W-:Y:S01]  /*1470*/  IADD3 R3, R8, R10, R3 ;  /* 0x0000000a08037210 */ /* 0x000fe20007ffe003 */
[----:B------:R-:W-:Y:S01]  /*1480*/  IMAD.MOV.U32 R25, RZ, RZ, RZ ;  /* 0x000000ffff197224 */ /* 0x000fe200078e00ff */
[----:B------:R-:W-:Y:S02]  /*1490*/  CS2R R26, SRZ ;  /* 0x00000000001a7805 */ /* 0x000fe4000001ff00 */
[----:B------:R-:W-:Y:S01]  /*14a0*/  IADD3 R24, R3, R24, RZ ;  /* 0x0000001803187210 */ /* 0x000fe20007ffe0ff */
[----:B------:R-:W-:Y:S05]  /*14b0*/  BRA `(.L_x_2046) ;  /* 0x0000839000007947 */ /* 0x000fea0003800000 */
.L_x_2047:
        /* <DEDUP_REMOVED lines=47> */
.L_x_2070:
        /* <DEDUP_REMOVED lines=226> */
.L_x_2065:
        /* <DEDUP_REMOVED lines=228> */
.L_x_2066:
        /* <DEDUP_REMOVED lines=219> */
.L_x_2067:
        /* <DEDUP_REMOVED lines=217> */
.L_x_2068:
[----:B------:R-:W-:-:S04]  /*4f50*/  LOP3.LUT R21, R23, 0xfffffff0, RZ, 0xc0, !PT ;  /* 0xfffffff017157812 */ /* 0x000fc800078ec0ff */
[----:B------:R-:W-:-:S04]  /*4f60*/  IADD3 R20, P1, R40, R21, RZ ;  /* 0x0000001528147210 */ /* 0x000fc80007f3e0ff */
[----:B------:R-:W-:-:S06]  /*4f70*/  IADD3.X R21, RZ, R41, RZ, P1, !PT ;  /* 0x00000029ff157210 */ /* 0x000fcc0000ffe4ff */
[----:B------:R-:W2:Y:S01]  /*4f80*/  LDG.E.128 R20, [R20.64] ;  /* 0x0000002414147981 */ /* 0x000ea2000c1e1d00 */
[----:B------:R-:W-:Y:S01]  /*4f90*/  IADD3 R37, R37, c[0x0][0x174], RZ ;  /* 0x00005d0025257a10 */ /* 0x000fe20007ffe0ff */
[----:B------:R-:W-:Y:S01]  /*4fa0*/  IMAD.MOV.U32 R30, RZ, RZ, c[0x0][0x174] ;  /* 0x00005d00ff1e7624 */ /* 0x000fe200078e00ff */
[----:B-----5:R-:W-:Y:S01]  /*4fb0*/  IADD3 R27, R12, R27, RZ ;  /* 0x0000001b0c1b7210 */ /* 0x020fe20007ffe0ff */
        /* <DEDUP_REMOVED lines=13> */
[----:B--2---:R-:W-:Y:S01]  /*5090*/  IADD3 R3, R20, R3, RZ ;  /* 0x0000000314037210 */ /* 0x004fe20007ffe0ff */
[----:B------:R-:W-:Y:S01]  /*50a0*/  IMAD.IADD R0, R21, 0x1, R0 ;  /* 0x0000000115007824 */ /* 0x000fe200078e0200 */
[----:B------:R-:W-:Y:S01]  /*50b0*/  IADD3 R25, R22, R25, RZ ;  /* 0x0000001916197210 */ /* 0x000fe20007ffe0ff */
[----:B------:R-:W-:-:S04]  /*50c0*/  IMAD.IADD R36, R23, 0x1, R36 ;  /* 0x0000000117247824 */ /* 0x000fc800078e0224 */
[----:B------:R-:W-:Y:S01]  /*50d0*/  @P1 CALL.REL.NOINC `(.L_x_2069) ;  /* 0x0000001000001944 */ /* 0x000fe20003c00000 */
[----:B------:R-:W-:Y:S05]  /*50e0*/  BRA `(.L_x_2070) ;  /* 0xffffc6c000007947 */ /* 0x000fea000383ffff */
.L_x_2069:
[----:B------:R-:W-:Y:S05]  /*50f0*/  BSYNC B1 ;  /* 0x0000000000017941 */ /* 0x000fea0003800000 */
.L_x_2064:
[----:B------:R-:W-:Y:S05]  /*5100*/  BSYNC B0 ;  /* 0x0000000000007941 */ /* 0x000fea0003800000 */
.L_x_2063:
        /* <DEDUP_REMOVED lines=205> */
.L_x_2073:
        /* <DEDUP_REMOVED lines=207> */
.L_x_2074:
        /* <DEDUP_REMOVED lines=207> */
.L_x_2075:
        /* <DEDUP_REMOVED lines=207> */
.L_x_2076:
[----:B------:R-:W-:-:S04]  /*84b0*/  LOP3.LUT R21, R42, 0xfffffff0, RZ, 0xc0, !PT ;  /* 0xfffffff02a157812 */ /* 0x000fc800078ec0ff */
[----:B------:R-:W-:-:S04]  /*84c0*/  IADD3 R20, P1, R40, R21, RZ ;  /* 0x0000001528147210 */ /* 0x000fc80007f3e0ff */
[----:B------:R-:W-:-:S06]  /*84d0*/  IADD3.X R21, RZ, R41, RZ, P1, !PT ;  /* 0x00000029ff157210 */ /* 0x000fcc0000ffe4ff */
[----:B------:R-:W5:Y:S03]  /*84e0*/  LDG.E.128 R20, [R20.64] ;  /* 0x0000002414147981 */ /* 0x000f66000c1e1d00 */
.L_x_2072:
[----:B------:R-:W-:Y:S05]  /*84f0*/  BSYNC B0 ;  /* 0x0000000000007941 */ /* 0x000fea0003800000 */
.L_x_2071:
[----:B------:R-:W-:Y:S01]  /*8500*/  BSSY B0, `(.L_x_2077) ;  /* 0x000001a000007945 */ /* 0x000fe20003800000 */
[----:B------:R-:W-:Y:S05]  /*8510*/  @P0 BRA `(.L_x_2078) ;  /* 0x0000018000000947 */ /* 0x000fea0003800000 */
[----:B------:R-:W-:Y:S01]  /*8520*/  IADD3 R37, R37, c[0x0][0x174], RZ ;  /* 0x00005d0025257a10 */ /* 0x000fe20007ffe0ff */
[----:B-----5:R-:W-:Y:S01]  /*8530*/  IMAD.IADD R27, R27, 0x1, R12 ;  /* 0x000000011b1b7824 */ /* 0x020fe200078e020c */
        /* <DEDUP_REMOVED lines=22> */
.L_x_2078:
[----:B------:R-:W-:Y:S05]  /*86a0*/  BSYNC B0 ;  /* 0x0000000000007941 */ /* 0x000fea0003800000 */
.L_x_2077:
[----:B------:R-:W-:Y:S02]  /*86b0*/  IADD3 R39, R39, R28, R24 ;  /* 0x0000001c27277210 */ /* 0x000fe40007ffe018 */
[----:B------:R-:W-:Y:S02]  /*86c0*/  IADD3 R38, R38, R35, R29 ;  /* 0x0000002326267210 */ /* 0x000fe40007ffe01d */
[----:B-----5:R-:W-:Y:S02]  /*86d0*/  IADD3 R5, R34, R26, R16 ;  /* 0x0000001a22057210 */ /* 0x020fe40007ffe010 */
[----:B------:R-:W-:Y:S01]  /*86e0*/  IADD3 R24, R32, R33, R27 ;  /* 0x0000002120187210 */ /* 0x000fe20007ffe01b */
[----:B------:R-:W-:Y:S01]  /*86f0*/  IMAD.IADD R27, R39, 0x1, R36 ;  /* 0x00000001271b7824 */ /* 0x000fe200078e0224 */
[----:B------:R-:W-:Y:S01]  /*8700*/  IADD3 R26, R38, R25, RZ ;  /* 0x00000019261a7210 */ /* 0x000fe20007ffe0ff */
[----:B------:R-:W-:Y:S01]  /*8710*/  IMAD.IADD R25, R5, 0x1, R0 ;  /* 0x0000000105197824 */ /* 0x000fe200078e0200 */
[----:B------:R-:W-:Y:S01]  /*8720*/  IADD3 R24, R24, R3, RZ ;  /* 0x0000000318187210 */ /* 0x000fe20007ffe0ff */
[----:B------:R-:W-:Y:S05]  /*8730*/  BRA `(.L_x_2046) ;  /* 0x0000111000007947 */ /* 0x000fea0003800000 */
.L_x_2062:
        /* <DEDUP_REMOVED lines=34> */
.L_x_2081:
        /* <DEDUP_REMOVED lines=22> */
[----:B--2---:R-:W-:Y:S01]  /*8ac0*/  IMAD.IADD R29, R12, 0x1, R29 ;  /* 0x000000010c1d7824 */ /* 0x004fe200078e021d */
[----:B------:R-:W-:Y:S01]  /*8ad0*/  IADD3 R28, R13, R28, RZ ;  /* 0x0000001c0d1c7210 */ /* 0x000fe20007ffe0ff */
[----:B------:R-:W-:Y:S01]  /*8ae0*/  IMAD.IADD R27, R14, 0x1, R27 ;  /* 0x000000010e1b7824 */ /* 0x000fe200078e021b */
[----:B------:R-:W-:Y:S01]  /*8af0*/  IADD3 R16, R15, R16, RZ ;  /* 0x000000100f107210 */ /* 0x000fe20007ffe0ff */
[----:B---3--:R-:W-:Y:S01]  /*8b00*/  IMAD.IADD R3, R20, 0x1, R3 ;  /* 0x0000000114037824 */ /* 0x008fe200078e0203 */
[----:B------:R-:W-:Y:S01]  /*8b10*/  IADD3 R0, R21, R0, RZ ;  /* 0x0000000015007210 */ /* 0x000fe20007ffe0ff */
[----:B------:R-:W-:Y:S01]  /*8b20*/  IMAD.IADD R31, R22, 0x1, R31 ;  /* 0x00000001161f7824 */ /* 0x000fe200078e021f */
[----:B------:R-:W-:Y:S01]  /*8b30*/  IADD3 R30, R23, R30, RZ ;  /* 0x0000001e171e7210 */ /* 0x000fe20007ffe0ff */
[----:B----4-:R-:W-:Y:S01]  /*8b40*/  IMAD.IADD R32, R4, 0x1, R32 ;  /* 0x0000000104207824 */ /* 0x010fe200078e0220 */
[----:B------:R-:W-:Y:S01]  /*8b50*/  IADD3 R33, R5, R33, RZ ;  /* 0x0000002105217210 */ /* 0x000fe20007ffe0ff */
[----:B------:R-:W-:Y:S01]  /*8b60*/  IMAD.IADD R34, R6, 0x1, R34 ;  /* 0x0000000106227824 */ /* 0x000fe200078e0222 */
[----:B------:R-:W-:Y:S01]  /*8b70*/  IADD3 R35, R7, R35, RZ ;  /* 0x0000002307237210 */ /* 0x000fe20007ffe0ff */
[----:B-----5:R-:W-:Y:S01]  /*8b80*/  IMAD.IADD R24, R8, 0x1, R24 ;  /* 0x0000000108187824 */ /* 0x020fe200078e0218 */
[----:B------:R-:W-:Y:S01]  /*8b90*/  IADD3 R25, R9, R25, RZ ;  /* 0x0000001909197210 */ /* 0x000fe20007ffe0ff */
[----:B------:R-:W-:Y:S01]  /*8ba0*/  IMAD.IADD R26, R10, 0x1, R26 ;  /* 0x000000010a1a7824 */ /* 0x000fe200078e021a */
[----:B------:R-:W-:Y:S01]  /*8bb0*/  IADD3 R36, R11, R36, RZ ;  /* 0x000000240b247210 */ /* 0x000fe20007ffe0ff */
[----:B------:R-:W-:Y:S05]  /*8bc0*/  @!P0 BRA `(.L_x_2081) ;  /* 0xfffffd9000008947 */ /* 0x000fea000383ffff */
[----:B------:R-:W-:Y:S05]  /*8bd0*/  BSYNC B1 ;  /* 0x0000000000017941 */ /* 0x000fea0003800000 */
.L_x_2080:
[----:B------:R-:W-:Y:S05]  /*8be0*/  BSYNC B0 ;  /* 0x0000000000007941 */ /* 0x000fea0003800000 */
.L_x_2079:
        /* <DEDUP_REMOVED lines=27> */
.L_x_2083:
[----:B------:R-:W-:Y:S05]  /*8da0*/  BSYNC B0 ;  /* 0x0000000000007941 */ /* 0x000fea0003800000 */
.L_x_2082:
[----:B------:R-:W-:Y:S01]  /*8db0*/  BSSY B0, `(.L_x_2084) ;  /* 0x000001a000007945 */ /* 0x000fe20003800000 */
[----:B------:R-:W-:Y:S05]  /*8dc0*/  @P1 BRA `(.L_x_2085) ;  /* 0x0000018000001947 */ /* 0x000fea0003800000 */
[----:B------:R-:W-:Y:S01]  /*8dd0*/  IADD3 R37, R37, c[0x0][0x174], RZ ;  /* 0x00005d0025257a10 */ /* 0x000fe20007ffe0ff */
[----:B-----5:R-:W-:Y:S01]  /*8de0*/  IMAD.IADD R29, R29, 0x1, R12 ;  /* 0x000000011d1d7824 */ /* 0x020fe200078e020c */
        /* <DEDUP_REMOVED lines=22> */
.L_x_2085:
[----:B------:R-:W-:Y:S05]  /*8f50*/  BSYNC B0 ;  /* 0x0000000000007941 */ /* 0x000fea0003800000 */
.L_x_2084:
[----:B------:R-:W-:Y:S02]  /*8f60*/  IADD3 R35, R35, R30, R16 ;  /* 0x0000001e23237210 */ /* 0x000fe40007ffe010 */
[----:B------:R-:W-:Y:S02]  /*8f70*/  IADD3 R0, R33, R0, R28 ;  /* 0x0000000021007210 */ /* 0x000fe40007ffe01c */
[----:B------:R-:W-:Y:S01]  /*8f80*/  IADD3 R31, R34, R31, R27 ;  /* 0x0000001f221f7210 */ /* 0x000fe20007ffe01b */
[----:B------:R-:W-:Y:S01]  /*8f90*/  IMAD.IADD R27, R35, 0x1, R36 ;  /* 0x00000001231b7824 */ /* 0x000fe200078e0224 */
[----:B------:R-:W-:Y:S01]  /*8fa0*/  IADD3 R3, R32, R3, R29 ;  /* 0x0000000320037210 */ /* 0x000fe20007ffe01d */
[----:B------:R-:W-:Y:S01]  /*8fb0*/  IMAD.IADD R25, R0, 0x1, R25 ;  /* 0x0000000100197824 */ /* 0x000fe200078e0219 */
[----:B------:R-:W-:-:S02]  /*8fc0*/  IADD3 R26, R31, R26, RZ ;  /* 0x0000001a1f1a7210 */ /* 0x000fc40007ffe0ff */
[----:B------:R-:W-:Y:S01]  /*8fd0*/  IADD3 R24, R3, R24, RZ ;  /* 0x0000001803187210 */ /* 0x000fe20007ffe0ff */
[----:B------:R-:W-:Y:S05]  /*8fe0*/  BRA `(.L_x_2046) ;  /* 0x0000086000007947 */ /* 0x000fea0003800000 */
.L_x_2061:
        /* <DEDUP_REMOVED lines=38> */
.L_x_2088:
        /* <DEDUP_REMOVED lines=17> */
[----:B------:R-:W-:Y:S02]  /*9360*/  ISETP.GE.U32.AND P0, PT, R39, c[0x0][0x16c], PT ;  /* 0x00005b0027007a0c */ /* 0x000fe40003f06070 */
[----:B--2---:R-:W-:Y:S01]  /*9370*/  IADD3 R29, R12, R29, RZ ;  /* 0x0000001d0c1d7210 */ /* 0x004fe20007ffe0ff */
[----:B------:R-:W-:Y:S01]  /*9380*/  IMAD.IADD R16, R13, 0x1, R16 ;  /* 0x000000010d107824 */ /* 0x000fe200078e0210 */
[----:B------:R-:W-:Y:S01]  /*9390*/  IADD3 R27, R14, R27, RZ ;  /* 0x0000001b0e1b7210 */ /* 0x000fe20007ffe0ff */
[----:B------:R-:W-:Y:S01]  /*93a0*/  IMAD.IADD R0, R15, 0x1, R0 ;  /* 0x000000010f007824 */ /* 0x000fe200078e0200 */
[----:B---3--:R-:W-:Y:S01]  /*93b0*/  IADD3 R31, R20, R31, RZ ;  /* 0x0000001f141f7210 */ /* 0x008fe20007ffe0ff */
[----:B------:R-:W-:Y:S01]  /*93c0*/  IMAD.IADD R26, R21, 0x1, R26 ;  /* 0x00000001151a7824 */ /* 0x000fe200078e021a */
[----:B------:R-:W-:Y:S01]  /*93d0*/  IADD3 R33, R22, R33, RZ ;  /* 0x0000002116217210 */ /* 0x000fe20007ffe0ff */
[----:B------:R-:W-:Y:S01]  /*93e0*/  IMAD.IADD R28, R23, 0x1, R28 ;  /* 0x00000001171c7824 */ /* 0x000fe200078e021c */
[----:B----4-:R-:W-:Y:S01]  /*93f0*/  IADD3 R30, R4, R30, RZ ;  /* 0x0000001e041e7210 */ /* 0x010fe20007ffe0ff */
[----:B------:R-:W-:Y:S01]  /*9400*/  IMAD.IADD R32, R5, 0x1, R32 ;  /* 0x0000000105207824 */ /* 0x000fe200078e0220 */
[----:B------:R-:W-:Y:S01]  /*9410*/  IADD3 R34, R6, R34, RZ ;  /* 0x0000002206227210 */ /* 0x000fe20007ffe0ff */
[----:B------:R-:W-:Y:S01]  /*9420*/  IMAD.IADD R35, R7, 0x1, R35 ;  /* 0x0000000107237824 */ /* 0x000fe200078e0223 */
[----:B-----5:R-:W-:Y:S01]  /*9430*/  IADD3 R24, R8, R24, RZ ;  /* 0x0000001808187210 */ /* 0x020fe20007ffe0ff */
[----:B------:R-:W-:Y:S01]  /*9440*/  IMAD.IADD R25, R9, 0x1, R25 ;  /* 0x0000000109197824 */ /* 0x000fe200078e0219 */
[----:B------:R-:W-:Y:S01]  /*9450*/  IADD3 R3, R10, R3, RZ ;  /* 0x000000030a037210 */ /* 0x000fe20007ffe0ff */
[----:B------:R-:W-:Y:S01]  /*9460*/  IMAD.IADD R38, R11, 0x1, R38 ;  /* 0x000000010b267824 */ /* 0x000fe200078e0226 */
[----:B------:R-:W-:Y:S05]  /*9470*/  @!P0 BRA `(.L_x_2088) ;  /* 0xfffffdd000008947 */ /* 0x000fea000383ffff */
[----:B------:R-:W-:Y:S05]  /*9480*/  BSYNC B1 ;  /* 0x0000000000017941 */ /* 0x000fea0003800000 */
.L_x_2087:
[----:B------:R-:W-:Y:S05]  /*9490*/  BSYNC B0 ;  /* 0x0000000000007941 */ /* 0x000fea0003800000 */
.L_x_2086:
        /* <DEDUP_REMOVED lines=23> */
.L_x_2090:
[----:B------:R-:W-:Y:S05]  /*9610*/  BSYNC B0 ;  /* 0x0000000000007941 */ /* 0x000fea0003800000 */
.L_x_2089:
        /* <DEDUP_REMOVED lines=22> */
[----:B------:R-:W-:Y:S01]  /*9780*/  @!P0 IADD3 R24, R24, R8, RZ ;  /* 0x0000000818188210 */ /* 0x000fe20007ffe0ff */
[----:B------:R-:W-:Y:S01]  /*9790*/  @!P0 IMAD.IADD R25, R25, 0x1, R9 ;  /* 0x0000000119198824 */ /* 0x000fe200078e0209 */
[----:B------:R-:W-:Y:S01]  /*97a0*/  @!P0 IADD3 R3, R3, R10, RZ ;  /* 0x0000000a03038210 */ /* 0x000fe20007ffe0ff */
[----:B------:R-:W-:Y:S02]  /*97b0*/  @!P0 IMAD.IADD R38, R38, 0x1, R11 ;  /* 0x0000000126268824 */ /* 0x000fe400078e020b */
.L_x_2092:
[----:B------:R-:W-:Y:S05]  /*97c0*/  BSYNC B0 ;  /* 0x0000000000007941 */ /* 0x000fea0003800000 */
.L_x_2091:
[----:B------:R-:W-:Y:S02]  /*97d0*/  IADD3 R34, R34, R33, R27 ;  /* 0x0000002122227210 */ /* 0x000fe40007ffe01b */
[----:B------:R-:W-:Y:S02]  /*97e0*/  IADD3 R29, R30, R31, R29 ;  /* 0x0000001f1e1d7210 */ /* 0x000fe40007ffe01d */
[----:B------:R-:W-:Y:S02]  /*97f0*/  IADD3 R35, R35, R28, R0 ;  /* 0x0000001c23237210 */ /* 0x000fe40007ffe000 */
[----:B------:R-:W-:Y:S01]  /*9800*/  IADD3 R16, R32, R26, R16 ;  /* 0x0000001a20107210 */ /* 0x000fe20007ffe010 */
[----:B------:R-:W-:Y:S01]  /*9810*/  IMAD.IADD R26, R34, 0x1, R3 ;  /* 0x00000001221a7824 */ /* 0x000fe200078e0203 */
[----:B------:R-:W-:Y:S01]  /*9820*/  IADD3 R27, R35, R38, RZ ;  /* 0x00000026231b7210 */ /* 0x000fe20007ffe0ff */
[----:B------:R-:W-:Y:S01]  /*9830*/  IMAD.IADD R24, R29, 0x1, R24 ;  /* 0x000000011d187824 */ /* 0x000fe200078e0218 */
[----:B------:R-:W-:-:S02]  /*9840*/  IADD3 R25, R16, R25, RZ ;  /* 0x0000001910197210 */ /* 0x000fc40007ffe0ff */
.L_x_2046:
[----:B------:R-:W-:Y:S05]  /*9850*/  BSYNC B6 ;  /* 0x0000000000067941 */ /* 0x000fea0003800000 */
.L_x_2045:
        /* <DEDUP_REMOVED lines=9> */
.L_x_2094:
[----:B-----5:R-:W-:Y:S01]  /*98f0*/  IMAD.IADD R4, R2, 0x1, R3 ;  /* 0x0000000102047824 */ /* 0x020fe200078e0203 */
[----:B------:R-:W-:Y:S01]  /*9900*/  WARPSYNC 0xffffffff ;  /* 0xffffffff00007948 */ /* 0x000fe20003800000 */
[----:B------:R-:W-:Y:S03]  /*9910*/  BAR.SYNC.DEFER_BLOCKING 0x0 ;  /* 0x0000000000007b1d */ /* 0x000fe60000010000 */
[----:B------:R-:W-:-:S04]  /*9920*/  ISETP.GE.U32.AND P0, PT, R4, c[0x0][0x4], PT ;  /* 0x0000010004007a0c */ /* 0x000fc80003f06070 */
[----:B------:R-:W-:-:S13]  /*9930*/  ISETP.GE.U32.OR P0, PT, R2, R3, P0 ;  /* 0x000000030200720c */ /* 0x000fda0000706470 */
[----:B------:R-:W-:-:S06]  /*9940*/  @!P0 IMAD R4, R4, c[0x0][0x0], R17 ;  /* 0x0000000004048a24 */ /* 0x000fcc00078e0211 */
[----:B-1----:R-:W1:Y:S02]  /*9950*/  @!P0 LDS.128 R4, [R4.X16+0x10] ;  /* 0x0000100004048984 */ /* 0x002e64000000cc00 */
[----:B-1----:R-:W-:Y:S01]  /*9960*/  @!P0 IADD3 R24, R24, R4, RZ ;  /* 0x0000000418188210 */ /* 0x002fe20007ffe0ff */
[----:B------:R-:W-:Y:S01]  /*9970*/  @!P0 IMAD.IADD R25, R25, 0x1, R5 ;  /* 0x0000000119198824 */ /* 0x000fe200078e0205 */
[----:B------:R-:W-:Y:S01]  /*9980*/  @!P0 IADD3 R26, R26, R6, RZ ;  /* 0x000000061a1a8210 */ /* 0x000fe20007ffe0ff */
[----:B------:R-:W-:-:S05]  /*9990*/  @!P0 IMAD.IADD R27, R27, 0x1, R7 ;  /* 0x000000011b1b8824 */ /* 0x000fca00078e0207 */
[----:B------:R1:W-:Y:S01]  /*99a0*/  @!P0 STS.128 [R0.X16+0x10], R24 ;  /* 0x0000101800008388 */ /* 0x0003e2000000cc00 */
[----:B------:R-:W-:Y:S02]  /*99b0*/  ISETP.GT.AND P0, PT, R3, 0x1, PT ;  /* 0x000000010300780c */ /* 0x000fe40003f04270 */
[----:B------:R-:W-:-:S11]  /*99c0*/  SHF.R.S32.HI R3, RZ, 0x1, R3 ;  /* 0x00000001ff037819 */ /* 0x000fd60000011403 */
[----:B------:R-:W-:Y:S05]  /*99d0*/  @P0 BRA `(.L_x_2094) ;  /* 0xffffff1000000947 */ /* 0x000fea000383ffff */
.L_x_2093:
[----:B-1----:R-:W-:-:S13]  /*99e0*/  ISETP.NE.AND P0, PT, RZ, c[0x0][0x180], PT ;  /* 0x00006000ff007a0c */ /* 0x002fda0003f05270 */
[----:B------:R-:W-:Y:S05]  /*99f0*/  @!P0 BRA `(.L_x_2095) ;  /* 0x000002c000008947 */ /* 0x000fea0003800000 */
[----:B------:R-:W-:Y:S01]  /*9a00*/  MOV R3, c[0x0][0x0] ;  /* 0x0000000000037a02 */ /* 0x000fe20000000f00 */
[----:B------:R-:W-:-:S03]  /*9a10*/  IMAD.MOV.U32 R0, RZ, RZ, c[0x0][0x0] ;  /* 0x00000000ff007624 */ /* 0x000fc600078e00ff */
[----:B------:R-:W-:-:S13]  /*9a20*/  ISETP.GT.AND P0, PT, R3, 0x20, PT ;  /* 0x000000200300780c */ /* 0x000fda0003f04270 */
[----:B------:R-:W-:Y:S05]  /*9a30*/  @!P0 BRA `(.L_x_2096) ;  /* 0x0000018000008947 */ /* 0x000fea0003800000 */
[----:B-----5:R-:W-:Y:S01]  /*9a40*/  IMAD R8, R2, c[0x0][0x0], R17 ;  /* 0x0000000002087a24 */ /* 0x020fe200078e0211 */
[----:B------:R-:W-:-:S04]  /*9a50*/  LEA.HI R0, R3, c[0x0][0x0], RZ, 0x1 ;  /* 0x0000000003007a11 */ /* 0x000fc800078f08ff */
[----:B------:R1:W-:Y:S01]  /*9a60*/  STS.128 [R8.X16+0x10], R24 ;  /* 0x0000101808007388 */ /* 0x0003e2000000cc00 */
[----:B------:R-:W-:Y:S01]  /*9a70*/  SHF.R.S32.HI R3, RZ, 0x1, R0 ;  /* 0x00000001ff037819 */ /* 0x000fe20000011400 */
[----:B------:R-:W-:-:S03]  /*9a80*/  HFMA2.MMA R0, -RZ, RZ, 0, 1.9073486328125e-06 ;  /* 0x00000020ff007435 */ /* 0x000fc600000001ff */
[----:B------:R-:W-:-:S13]  /*9a90*/  ISETP.GE.AND P0, PT, R3, 0x20, PT ;  /* 0x000000200300780c */ /* 0x000fda0003f06270 */
[----:B------:R-:W-:Y:S05]  /*9aa0*/  @!P0 BRA `(.L_x_2096) ;  /* 0x0000011000008947 */ /* 0x000fea0003800000 */
[----:B-1----:R-:W-:Y:S02]  /*9ab0*/  LEA R10, R8, 0x10, 0x4 ;  /* 0x00000010080a7811 */ /* 0x002fe400078e20ff */
.L_x_2097:
[----:B------:R-:W-:Y:S01]  /*9ac0*/  IMAD.IADD R0, R17, 0x1, R3 ;  /* 0x0000000111007824 */ /* 0x000fe200078e0203 */
[----:B------:R-:W-:Y:S01]  /*9ad0*/  WARPSYNC 0xffffffff ;  /* 0xffffffff00007948 */ /* 0x000fe20003800000 */
[----:B------:R-:W-:Y:S03]  /*9ae0*/  BAR.SYNC.DEFER_BLOCKING 0x0 ;  /* 0x0000000000007b1d */ /* 0x000fe60000010000 */
[----:B------:R-:W-:-:S04]  /*9af0*/  ISETP.GE.U32.AND P0, PT, R0, c[0x0][0x0], PT ;  /* 0x0000000000007a0c */ /* 0x000fc80003f06070 */
[----:B------:R-:W-:-:S13]  /*9b00*/  ISETP.GE.U32.OR P0, PT, R17, R3, P0 ;  /* 0x000000031100720c */ /* 0x000fda0000706470 */
[----:B------:R-:W-:Y:S02]  /*9b10*/  @!P0 LEA R0, R3, R10, 0x4 ;  /* 0x0000000a03008211 */ /* 0x000fe400078e20ff */
[----:B------:R-:W-:-:S03]  /*9b20*/  SHF.R.S32.HI R3, RZ, 0x1, R3 ;  /* 0x00000001ff037819 */ /* 0x000fc60000011403 */
[----:B-1----:R-:W1:Y:S02]  /*9b30*/  @!P0 LDS.128 R4, [R0] ;  /* 0x0000000000048984 */ /* 0x002e640000000c00 */
[----:B-1----:R-:W-:Y:S01]  /*9b40*/  @!P0 IMAD.IADD R24, R24, 0x1, R4 ;  /* 0x0000000118188824 */ /* 0x002fe200078e0204 */
[----:B------:R-:W-:Y:S01]  /*9b50*/  @!P0 IADD3 R25, R25, R5, RZ ;  /* 0x0000000519198210 */ /* 0x000fe20007ffe0ff */
[----:B------:R-:W-:Y:S01]  /*9b60*/  @!P0 IMAD.IADD R26, R26, 0x1, R6 ;  /* 0x000000011a1a8824 */ /* 0x000fe200078e0206 */
[----:B------:R-:W-:-:S05]  /*9b70*/  @!P0 IADD3 R27, R27, R7, RZ ;  /* 0x000000071b1b8210 */ /* 0x000fca0007ffe0ff */
[----:B------:R1:W-:Y:S01]  /*9b80*/  @!P0 STS.128 [R8.X16+0x10], R24 ;  /* 0x0000101808008388 */ /* 0x0003e2000000cc00 */
[----:B------:R-:W-:-:S13]  /*9b90*/  ISETP.GE.AND P0, PT, R3, 0x20, PT ;  /* 0x000000200300780c */ /* 0x000fda0003f06270 */
[----:B------:R-:W-:Y:S05]  /*9ba0*/  @P0 BRA `(.L_x_2097) ;  /* 0xffffff1000000947 */ /* 0x000fea000383ffff */
[----:B------:R-:W-:-:S05]  /*9bb0*/  IMAD.MOV.U32 R0, RZ, RZ, 0x20 ;  /* 0x00000020ff007424 */ /* 0x000fca00078e00ff */
.L_x_2096:
[----:B-1----:R-:W-:Y:S01]  /*9bc0*/  ISETP.GE.AND P0, PT, R0, 0x2, PT ;  /* 0x000000020000780c */ /* 0x002fe20003f06270 */
[----:B------:R-:W-:Y:S01]  /*9bd0*/  WARPSYNC 0xffffffff ;  /* 0xffffffff00007948 */ /* 0x000fe20003800000 */
[----:B------:R-:W-:Y:S11]  /*9be0*/  BAR.SYNC.DEFER_BLOCKING 0x0 ;  /* 0x0000000000007b1d */ /* 0x000ff60000010000 */
[----:B------:R-:W-:Y:S05]  /*9bf0*/  @!P0 BRA `(.L_x_2095) ;  /* 0x000000c000008947 */ /* 0x000fea0003800000 */
[----:B------:R-:W-:-:S05]  /*9c00*/  MOV R3, 0x1 ;  /* 0x0000000100037802 */ /* 0x000fca0000000f00 */
.L_x_2098:
[----:B-----5:R-:W1:Y:S04]  /*9c10*/  SHFL.DOWN PT, R5, R24, R3, 0x1f ;  /* 0x08001f0318057589 */ /* 0x020e6800000e0000 */
[----:B------:R-:W2:Y:S04]  /*9c20*/  SHFL.DOWN PT, R4, R25, R3, 0x1f ;  /* 0x08001f0319047589 */ /* 0x000ea800000e0000 */
[----:B------:R-:W3:Y:S04]  /*9c30*/  SHFL.DOWN PT, R7, R26, R3, 0x1f ;  /* 0x08001f031a077589 */ /* 0x000ee800000e0000 */
[----:B------:R4:W0:Y:S02]  /*9c40*/  SHFL.DOWN PT, R6, R27, R3, 0x1f ;  /* 0x08001f031b067589 */ /* 0x00082400000e0000 */
[----:B----4-:R-:W-:Y:S01]  /*9c50*/  IMAD.SHL.U32 R3, R3, 0x2, RZ ;  /* 0x0000000203037824 */ /* 0x010fe200078e00ff */
[----:B-1----:R-:W-:-:S04]  /*9c60*/  IADD3 R24, R5, R24, RZ ;  /* 0x0000001805187210 */ /* 0x002fc80007ffe0ff */
[----:B------:R-:W-:Y:S01]  /*9c70*/  ISETP.GE.AND P0, PT, R3, R0, PT ;  /* 0x000000000300720c */ /* 0x000fe20003f06270 */
[----:B--2---:R-:W-:Y:S01]  /*9c80*/  IMAD.IADD R25, R4, 0x1, R25 ;  /* 0x0000000104197824 */ /* 0x004fe200078e0219 */
[----:B---3--:R-:W-:Y:S01]  /*9c90*/  IADD3 R26, R7, R26, RZ ;  /* 0x0000001a071a7210 */ /* 0x008fe20007ffe0ff */
[----:B0-----:R-:W-:-:S10]  /*9ca0*/  IMAD.IADD R27, R6, 0x1, R27 ;  /* 0x00000001061b7824 */ /* 0x001fd400078e021b */
[----:B------:R-:W-:Y:S05]  /*9cb0*/  @!P0 BRA `(.L_x_2098) ;  /* 0xffffff5000008947 */ /* 0x000fea000383ffff */
.L_x_2095:
[----:B------:R-:W-:Y:S01]  /*9cc0*/  ISETP.NE.AND P1, PT, RZ, c[0x0][0x33c], PT ;  /* 0x0000cf00ff007a0c */ /* 0x000fe20003f25270 */
[----:B-----5:R-:W-:Y:S01]  /*9cd0*/  HFMA2.MMA R23, -RZ, RZ, 0, 0 ;  /* 0x00000000ff177435 */ /* 0x020fe200000001ff */
        /* <DEDUP_REMOVED lines=202> */
.L_x_2099:
        /* <DEDUP_REMOVED lines=202> */
.L_x_2100:
        /* <DEDUP_REMOVED lines=204> */
.L_x_2101:
        /* <DEDUP_REMOVED lines=202> */
.L_x_2102:
        /* <DEDUP_REMOVED lines=11> */
[----:B------:R-:W1:Y:S01]  /*d030*/  S2R R0, SR_CTAID.X ;  /* 0x0000000000007919 */ /* 0x000e620000002500 */
[----:B------:R-:W-:Y:S01]  /*d040*/  IMAD R5, R17, c[0x0][0x18c], RZ ;  /* 0x0000630011057a24 */ /* 0x000fe200078e02ff */
[----:B------:R-:W-:Y:S01]  /*d050*/  HFMA2.MMA R22, -RZ, RZ, 0, 0 ;  /* 0x00000000ff167435 */ /* 0x000fe200000001ff */
[----:B------:R-:W-:Y:S02]  /*d060*/  IMAD.MOV.U32 R19, RZ, RZ, RZ ;  /* 0x000000ffff137224 */ /* 0x000fe400078e00ff */
[----:B------:R-:W-:-:S04]  /*d070*/  IMAD R5, R2, c[0x0][0x190], R5 ;  /* 0x0000640002057a24 */ /* 0x000fc800078e0205 */
[----:B-1----:R-:W-:-:S04]  /*d080*/  IMAD R5, R0, c[0x0][0x178], R5 ;  /* 0x00005e0000057a24 */ /* 0x002fc800078e0205 */
        /* <DEDUP_REMOVED lines=200> */
.L_x_2104:
        /* <DEDUP_REMOVED lines=202> */
.L_x_2105:
        /* <DEDUP_REMOVED lines=204> */
.L_x_2106:
        /* <DEDUP_REMOVED lines=202> */
.L_x_2107:
        /* <DEDUP_REMOVED lines=11> */
.L_x_2109:
[----:B------:R-:W-:Y:S05]  /*103c0*/  BSYNC B0 ;  /* 0x0000000000007941 */ /* 0x000fea0003800000 */
.L_x_2108:
        /* <DEDUP_REMOVED lines=15> */
.L_x_2111:
[----:B------:R-:W-:Y:S05]  /*104c0*/  BSYNC B0 ;  /* 0x0000000000007941 */ /* 0x000fea0003800000 */
.L_x_2110:
        /* <DEDUP_REMOVED lines=31> */
.L_x_2113:
[----:B------:R-:W-:Y:S05]  /*106c0*/  BSYNC B0 ;  /* 0x0000000000007941 */ /* 0x000fea0003800000 */
.L_x_2112:
        /* <DEDUP_REMOVED lines=27> */
.L_x_2118:
        /* <DEDUP_REMOVED lines=10> */
[----:B--2---:R-:W-:Y:S01]  /*10920*/  IMAD.IADD R24, R23, 0x1, R24 ;  /* 0x0000000117187824 */ /* 0x004fe200078e0218 */
[----:B---3--:R-:W-:Y:S02]  /*10930*/  IADD3 R25, R6, R25, RZ ;  /* 0x0000001906197210 */ /* 0x008fe40007ffe0ff */
[----:B----4-:R-:W-:Y:S01]  /*10940*/  IADD3 R26, R29, R26, RZ ;  /* 0x0000001a1d1a7210 */ /* 0x010fe20007ffe0ff */
[----:B-----5:R-:W-:-:S08]  /*10950*/  IMAD.IADD R27, R28, 0x1, R27 ;  /* 0x000000011c1b7824 */ /* 0x020fd000078e021b */
[----:B------:R-:W-:Y:S05]  /*10960*/  @!P0 BRA `(.L_x_2118) ;  /* 0xffffff1000008947 */ /* 0x000fea000383ffff */
.L_x_2117:
[----:B------:R-:W-:Y:S05]  /*10970*/  BSYNC B1 ;  /* 0x0000000000017941 */ /* 0x000fea0003800000 */
.L_x_2116:
[----:B------:R-:W-:Y:S05]  /*10980*/  BRA `(.L_x_2119) ;  /* 0x0000018000007947 */ /* 0x000fea0003800000 */
.L_x_2115:
[----:B------:R-:W-:Y:S01]  /*10990*/  ISETP.GE.U32.AND P0, PT, R2, c[0x0][0x17c], PT ;  /* 0x00005f0002007a0c */ /* 0x000fe20003f06070 */
[----:B------:R-:W-:Y:S01]  /*109a0*/  IMAD.MOV.U32 R27, RZ, RZ, c[0x0][0x164] ;  /* 0x00005900ff1b7624 */ /* 0x000fe200078e00ff */
[----:B------:R-:W-:Y:S02]  /*109b0*/  MOV R25, c[0x0][0x164] ;  /* 0x0000590000197a02 */ /* 0x000fe40000000f00 */
[----:B------:R-:W-:-:S09]  /*109c0*/  MOV R26, c[0x0][0x164] ;  /* 0x00005900001a7a02 */ /* 0x000fd20000000f00 */
[----:B------:R-:W-:Y:S05]  /*109d0*/  @P0 BRA `(.L_x_2119) ;  /* 0x0000013000000947 */ /* 0x000fea0003800000 */
[----:B------:R-:W-:Y:S01]  /*109e0*/  MOV R7, R2 ;  /* 0x0000000200077202 */ /* 0x000fe20000000f00 */
[----:B------:R-:W-:Y:S01]  /*109f0*/  IMAD.MOV.U32 R26, RZ, RZ, c[0x0][0x164] ;  /* 0x00005900ff1a7624 */ /* 0x000fe200078e00ff */
[----:B------:R-:W-:Y:S02]  /*10a00*/  MOV R25, c[0x0][0x164] ;  /* 0x0000590000197a02 */ /* 0x000fe40000000f00 */
[----:B------:R-:W-:Y:S02]  /*10a10*/  MOV R27, c[0x0][0x164] ;  /* 0x00005900001b7a02 */ /* 0x000fe40000000f00 */
.L_x_2120:
        /* <DEDUP_REMOVED lines=10> */
[----:B--2---:R-:W-:Y:S01]  /*10ac0*/  IMAD.IADD R24, R23, 0x1, R24 ;  /* 0x0000000117187824 */ /* 0x004fe200078e0218 */
[----:B---3--:R-:W-:Y:S02]  /*10ad0*/  IADD3 R25, R6, R25, RZ ;  /* 0x0000001906197210 */ /* 0x008fe40007ffe0ff */
[----:B----4-:R-:W-:Y:S01]  /*10ae0*/  IADD3 R26, R29, R26, RZ ;  /* 0x0000001a1d1a7210 */ /* 0x010fe20007ffe0ff */
[----:B-----5:R-:W-:-:S08]  /*10af0*/  IMAD.IADD R27, R28, 0x1, R27 ;  /* 0x000000011c1b7824 */ /* 0x020fd000078e021b */
[----:B------:R-:W-:Y:S05]  /*10b00*/  @!P0 BRA `(.L_x_2120) ;  /* 0xffffff1000008947 */ /* 0x000fea000383ffff */
.L_x_2119:
[----:B------:R-:W-:Y:S05]  /*10b10*/  BSYNC B0 ;  /* 0x0000000000007941 */ /* 0x000fea0003800000 */
.L_x_2114:
        /* <DEDUP_REMOVED lines=8> */
.L_x_2122:
[----:B------:R-:W-:Y:S01]  /*10ba0*/  IADD3 R4, R2, R23, RZ ;  /* 0x0000001702047210 */ /* 0x000fe20007ffe0ff */
[----:B------:R-:W-:Y:S03]  /*10bb0*/  BAR.SYNC.DEFER_BLOCKING 0x0 ;  /* 0x0000000000007b1d */ /* 0x000fe60000010000 */
[----:B------:R-:W-:-:S04]  /*10bc0*/  ISETP.GE.U32.AND P0, PT, R4, c[0x0][0x4], PT ;  /* 0x0000010004007a0c */ /* 0x000fc80003f06070 */
[----:B------:R-:W-:-:S13]  /*10bd0*/  ISETP.GE.U32.OR P0, PT, R2, R23, P0 ;  /* 0x000000170200720c */ /* 0x000fda0000706470 */
[----:B------:R-:W-:-:S06]  /*10be0*/  @!P0 IMAD R4, R4, c[0x0][0x0], R17 ;  /* 0x0000000004048a24 */ /* 0x000fcc00078e0211 */
[----:B-1----:R-:W1:Y:S02]  /*10bf0*/  @!P0 LDS.128 R4, [R4.X16+0x10] ;  /* 0x0000100004048984 */ /* 0x002e64000000cc00 */
[----:B-1----:R-:W-:Y:S01]  /*10c00*/  @!P0 IMAD.IADD R24, R24, 0x1, R4 ;  /* 0x0000000118188824 */ /* 0x002fe200078e0204 */
[----:B------:R-:W-:Y:S01]  /*10c10*/  @!P0 IADD3 R25, R25, R5, RZ ;  /* 0x0000000519198210 */ /* 0x000fe20007ffe0ff */
[----:B------:R-:W-:Y:S01]  /*10c20*/  @!P0 IMAD.IADD R27, R27, 0x1, R7 ;  /* 0x000000011b1b8824 */ /* 0x000fe200078e0207 */
[----:B------:R-:W-:-:S05]  /*10c30*/  @!P0 IADD3 R26, R26, R6, RZ ;  /* 0x000000061a1a8210 */ /* 0x000fca0007ffe0ff */
[----:B------:R1:W-:Y:S01]  /*10c40*/  @!P0 STS.128 [R28.X16+0x10], R24 ;  /* 0x000010181c008388 */ /* 0x0003e2000000cc00 */
[----:B------:R-:W-:Y:S02]  /*10c50*/  ISETP.GT.AND P0, PT, R23, 0x1, PT ;  /* 0x000000011700780c */ /* 0x000fe40003f04270 */
[----:B------:R-:W-:-:S11]  /*10c60*/  SHF.R.S32.HI R23, RZ, 0x1, R23 ;  /* 0x00000001ff177819 */ /* 0x000fd60000011417 */
[----:B------:R-:W-:Y:S05]  /*10c70*/  @P0 BRA `(.L_x_2122) ;  /* 0xffffff2000000947 */ /* 0x000fea000383ffff */
.L_x_2121:
        /* <DEDUP_REMOVED lines=13> */
.L_x_2125:
[----:B------:R-:W-:Y:S01]  /*10d50*/  IADD3 R2, R17, R0, RZ ;  /* 0x0000000011027210 */ /* 0x000fe20007ffe0ff */
[----:B------:R-:W-:Y:S03]  /*10d60*/  BAR.SYNC.DEFER_BLOCKING 0x0 ;  /* 0x0000000000007b1d */ /* 0x000fe60000010000 */
[----:B------:R-:W-:-:S04]  /*10d70*/  ISETP.GE.U32.AND P0, PT, R2, c[0x0][0x0], PT ;  /* 0x0000000002007a0c */ /* 0x000fc80003f06070 */
[----:B------:R-:W-:-:S13]  /*10d80*/  ISETP.GE.U32.OR P0, PT, R17, R0, P0 ;  /* 0x000000001100720c */ /* 0x000fda0000706470 */
[----:B------:R-:W-:Y:S01]  /*10d90*/  @!P0 IMAD R4, R0, 0x10, R23 ;  /* 0x0000001000048824 */ /* 0x000fe200078e0217 */
[----:B------:R-:W-:-:S05]  /*10da0*/  SHF.R.S32.HI R0, RZ, 0x1, R0 ;  /* 0x00000001ff007819 */ /* 0x000fca0000011400 */
[----:B-1----:R-:W1:Y:S02]  /*10db0*/  @!P0 LDS.128 R4, [R4] ;  /* 0x0000000004048984 */ /* 0x002e640000000c00 */
[----:B-1----:R-:W-:Y:S01]  /*10dc0*/  @!P0 IADD3 R24, R24, R4, RZ ;  /* 0x0000000418188210 */ /* 0x002fe20007ffe0ff */
[----:B------:R-:W-:Y:S01]  /*10dd0*/  @!P0 IMAD.IADD R26, R26, 0x1, R6 ;  /* 0x000000011a1a8824 */ /* 0x000fe200078e0206 */
[----:B------:R-:W-:Y:S02]  /*10de0*/  @!P0 IADD3 R25, R25, R5, RZ ;  /* 0x0000000519198210 */ /* 0x000fe40007ffe0ff */
[----:B------:R-:W-:-:S05]  /*10df0*/  @!P0 IADD3 R27, R27, R7, RZ ;  /* 0x000000071b1b8210 */ /* 0x000fca0007ffe0ff */
[----:B------:R1:W-:Y:S01]  /*10e00*/  @!P0 STS.128 [R28.X16+0x10], R24 ;  /* 0x000010181c008388 */ /* 0x0003e2000000cc00 */
[----:B------:R-:W-:-:S13]  /*10e10*/  ISETP.GE.AND P0, PT, R0, 0x20, PT ;  /* 0x000000200000780c */ /* 0x000fda0003f06270 */
[----:B------:R-:W-:Y:S05]  /*10e20*/  @P0 BRA `(.L_x_2125) ;  /* 0xffffff2000000947 */ /* 0x000fea000383ffff */
[----:B------:R-:W-:-:S09]  /*10e30*/  HFMA2.MMA R0, -RZ, RZ, 0, 1.9073486328125e-06 ;  /* 0x00000020ff007435 */ /* 0x000fd200000001ff */
.L_x_2124:
[----:B-1----:R-:W-:Y:S01]  /*10e40*/  BAR.SYNC.DEFER_BLOCKING 0x0 ;  /* 0x0000000000007b1d */ /* 0x002fe20000010000 */
[----:B------:R-:W-:-:S13]  /*10e50*/  ISETP.GE.AND P0, PT, R0, 0x2, PT ;  /* 0x000000020000780c */ /* 0x000fda0003f06270 */
[----:B------:R-:W-:Y:S05]  /*10e60*/  @!P0 BRA `(.L_x_2123) ;  /* 0x000000c000008947 */ /* 0x000fea0003800000 */
[----:B------:R-:W-:-:S05]  /*10e70*/  IMAD.MOV.U32 R5, RZ, RZ, 0x1 ;  /* 0x00000001ff057424 */ /* 0x000fca00078e00ff */
.L_x_2126:
[----:B------:R-:W1:Y:S04]  /*10e80*/  SHFL.DOWN PT, R7, R24, R5, 0x1f ;  /* 0x08001f0518077589 */ /* 0x000e6800000e0000 */
[----:B------:R-:W2:Y:S04]  /*10e90*/  SHFL.DOWN PT, R2, R25, R5, 0x1f ;  /* 0x08001f0519027589 */ /* 0x000ea800000e0000 */
[----:B------:R-:W3:Y:S04]  /*10ea0*/  SHFL.DOWN PT, R17, R26, R5, 0x1f ;  /* 0x08001f051a117589 */ /* 0x000ee800000e0000 */
[----:B------:R4:W5:Y:S02]  /*10eb0*/  SHFL.DOWN PT, R4, R27, R5, 0x1f ;  /* 0x08001f051b047589 */ /* 0x00096400000e0000 */
[----:B----4-:R-:W-:-:S02]  /*10ec0*/  SHF.L.U32 R5, R5, 0x1, RZ ;  /* 0x0000000105057819 */ /* 0x010fc400000006ff */
[----:B-1----:R-:W-:Y:S02]  /*10ed0*/  IADD3 R24, R7, R24, RZ ;  /* 0x0000001807187210 */ /* 0x002fe40007ffe0ff */
[----:B------:R-:W-:Y:S01]  /*10ee0*/  ISETP.GE.AND P0, PT, R5, R0, PT ;  /* 0x000000000500720c */ /* 0x000fe20003f06270 */
[----:B--2---:R-:W-:Y:S01]  /*10ef0*/  IMAD.IADD R25, R2, 0x1, R25 ;  /* 0x0000000102197824 */ /* 0x004fe200078e0219 */
[----:B---3--:R-:W-:Y:S02]  /*10f00*/  IADD3 R26, R17, R26, RZ ;  /* 0x0000001a111a7210 */ /* 0x008fe40007ffe0ff */
[----:B-----5:R-:W-:-:S09]  /*10f10*/  IADD3 R27, R4, R27, RZ ;  /* 0x0000001b041b7210 */ /* 0x020fd20007ffe0ff */
[----:B------:R-:W-:Y:S05]  /*10f20*/  @!P0 BRA `(.L_x_2126) ;  /* 0xffffff5000008947 */ /* 0x000fea000383ffff */
.L_x_2123:
        /* <DEDUP_REMOVED lines=13> */
[----:B--2---:R-:W-:Y:S01]  /*11000*/  IMAD.IADD R24, R24, 0x1, R3 ;  /* 0x0000000118187824 */ /* 0x004fe200078e0203 */
[----:B---3--:R-:W-:-:S02]  /*11010*/  IADD3 R25, R25, R0, RZ ;  /* 0x0000000019197210 */ /* 0x008fc40007ffe0ff */
[----:B----4-:R-:W-:Y:S01]  /*11020*/  IADD3 R26, R26, R5, RZ ;  /* 0x000000051a1a7210 */ /* 0x010fe20007ffe0ff */
[----:B-----5:R-:W-:Y:S02]  /*11030*/  IMAD.IADD R27, R27, 0x1, R2 ;  /* 0x000000011b1b7824 */ /* 0x020fe400078e0202 */
.L_x_2128:
        /* <DEDUP_REMOVED lines=25> */
.L_x_2130:
        /* <DEDUP_REMOVED lines=25> */
.L_x_2131:
[----:B------:R-:W-:Y:S01]  /*11360*/  IADD3 R2, P0, R19, c[0x0][0x540], RZ ;  /* 0x0001500013027a10 */ /* 0x000fe20007f1e0ff */
[----:B-1----:R-:W-:Y:S01]  /*11370*/  IMAD R23, R26, c[0x0][0x160], RZ ;  /* 0x000058001a177a24 */ /* 0x002fe200078e02ff */
        /* <DEDUP_REMOVED lines=23> */
.L_x_2132:
        /* <DEDUP_REMOVED lines=25> */
.L_x_2133:
[----:B------:R-:W-:-:S04]  /*11680*/  IADD3 R16, P0, R16, c[0x0][0x540], RZ ;  /* 0x0001500010107a10 */ /* 0x000fc80007f1e0ff */
[----:B------:R-:W-:-:S05]  /*11690*/  IADD3.X R17, RZ, c[0x0][0x544], RZ, P0, !PT ;  /* 0x00015100ff117a10 */ /* 0x000fca00007fe4ff */
[----:B------:R-:W-:Y:S01]  /*116a0*/  STG.E [R16.64], R27 ;  /* 0x0000001b10007986 */ /* 0x000fe2000c101924 */
[----:B------:R-:W-:Y:S05]  /*116b0*/  EXIT ;  /* 0x000000000000794d */ /* 0x000fea0003800000 */
.L_x_2129:
[----:B------:R-:W-:Y:S04]  /*116c0*/  STG.E [R8.64], R24 ;  /* 0x0000001808007986 */ /* 0x000fe8000c101924 */
[----:B------:R-:W-:Y:S04]  /*116d0*/  STG.E [R8.64+0x4], R25 ;  /* 0x0000041908007986 */ /* 0x000fe8000c101924 */
[----:B------:R-:W-:Y:S04]  /*116e0*/  STG.E [R8.64+0x8], R26 ;  /* 0x0000081a08007986 */ /* 0x000fe8000c101924 */
[----:B------:R-:W-:Y:S01]  /*116f0*/  STG.E [R8.64+0xc], R27 ;  /* 0x00000c1b08007986 */ /* 0x000fe2000c101924 */
[----:B------:R-:W-:Y:S05]  /*11700*/  EXIT ;  /* 0x000000000000794d */ /* 0x000fea0003800000 */
.L_x_2127:
        /* <DEDUP_REMOVED lines=8> */
[----:B--2---:R-:W-:Y:S01]  /*11790*/  IMAD.IADD R24, R24, 0x1, R3 ;  /* 0x0000000118187824 */ /* 0x004fe200078e0203 */
[----:B---3--:R-:W-:-:S02]  /*117a0*/  IADD3 R25, R25, R0, RZ ;  /* 0x0000000019197210 */ /* 0x008fc40007ffe0ff */
[----:B----4-:R-:W-:Y:S01]  /*117b0*/  IADD3 R26, R26, R5, RZ ;  /* 0x000000051a1a7210 */ /* 0x010fe20007ffe0ff */
[----:B-----5:R-:W-:Y:S02]  /*117c0*/  IMAD.IADD R27, R27, 0x1, R2 ;  /* 0x000000011b1b7824 */ /* 0x020fe400078e0202 */
.L_x_2134:
        /* <DEDUP_REMOVED lines=25> */
.L_x_2136:
        /* <DEDUP_REMOVED lines=25> */
.L_x_2137:
        /* <DEDUP_REMOVED lines=25> */
.L_x_2138:
        /* <DEDUP_REMOVED lines=25> */
.L_x_2139:
[----:B------:R-:W-:-:S04]  /*11e10*/  IADD3 R16, P0, R16, c[0x0][0x540], RZ ;  /* 0x0001500010107a10 */ /* 0x000fc80007f1e0ff */
[----:B------:R-:W-:-:S05]  /*11e20*/  IADD3.X R17, RZ, c[0x0][0x544], RZ, P0, !PT ;  /* 0x00015100ff117a10 */ /* 0x000fca00007fe4ff */
[----:B------:R-:W-:Y:S01]  /*11e30*/  STG.E [R16.64], R27 ;  /* 0x0000001b10007986 */ /* 0x000fe2000c101924 */
[----:B------:R-:W-:Y:S05]  /*11e40*/  EXIT ;  /* 0x000000000000794d */ /* 0x000fea0003800000 */
.L_x_2135:
[----:B------:R-:W-:Y:S04]  /*11e50*/  STG.E [R14.64], R24 ;  /* 0x000000180e007986 */ /* 0x000fe8000c101924 */
[----:B------:R-:W-:Y:S04]  /*11e60*/  STG.E [R12.64], R25 ;  /* 0x000000190c007986 */ /* 0x000fe8000c101924 */
[----:B------:R-:W-:Y:S04]  /*11e70*/  STG.E [R10.64], R26 ;  /* 0x0000001a0a007986 */ /* 0x000fe8000c101924 */
[----:B------:R-:W-:Y:S01]  /*11e80*/  STG.E [R20.64], R27 ;  /* 0x0000001b14007986 */ /* 0x000fe2000c101924 */
[----:B------:R-:W-:Y:S05]  /*11e90*/  EXIT ;  /* 0x000000000000794d */ /* 0x000fea0003800000 */
.L_x_2103:
        /* <DEDUP_REMOVED lines=24> */
.L_x_2141:
        /* <DEDUP_REMOVED lines=25> */
.L_x_2143:
        /* <DEDUP_REMOVED lines=25> */
.L_x_2144:
        /* <DEDUP_REMOVED lines=25> */
.L_x_2145:
        /* <DEDUP_REMOVED lines=25> */
.L_x_2146:
[----:B------:R-:W-:-:S04]  /*12660*/  IADD3 R16, P0, R16, c[0x0][0x540], RZ ;  /* 0x0001500010107a10 */ /* 0x000fc80007f1e0ff */
[----:B------:R-:W-:-:S05]  /*12670*/  IADD3.X R17, RZ, c[0x0][0x544], RZ, P0, !PT ;  /* 0x00015100ff117a10 */ /* 0x000fca00007fe4ff */
[----:B------:R-:W-:Y:S01]  /*12680*/  STG.E [R16.64], R27 ;  /* 0x0000001b10007986 */ /* 0x000fe2000c101924 */
[----:B------:R-:W-:Y:S05]  /*12690*/  EXIT ;  /* 0x000000000000794d */ /* 0x000fea0003800000 */
.L_x_2142:
[----:B------:R-:W-:Y:S04]  /*126a0*/  STG.E [R8.64], R24 ;  /* 0x0000001808007986 */ /* 0x000fe8000c101924 */
[----:B------:R-:W-:Y:S04]  /*126b0*/  STG.E [R8.64+0x4], R25 ;  /* 0x0000041908007986 */ /* 0x000fe8000c101924 */
[----:B------:R-:W-:Y:S04]  /*126c0*/  STG.E [R8.64+0x8], R26 ;  /* 0x0000081a08007986 */ /* 0x000fe8000c101924 */
[----:B------:R-:W-:Y:S01]  /*126d0*/  STG.E [R8.64+0xc], R27 ;  /* 0x00000c1b08007986 */ /* 0x000fe2000c101924 */
[----:B------:R-:W-:Y:S05]  /*126e0*/  EXIT ;  /* 0x000000000000794d */ /* 0x000fea0003800000 */
.L_x_2140:
        /* <DEDUP_REMOVED lines=12> */
.L_x_2147:
        /* <DEDUP_REMOVED lines=25> */
.L_x_2149:
        /* <DEDUP_REMOVED lines=25> */
.L_x_2150:
        /* <DEDUP_REMOVED lines=25> */
.L_x_2151:
        /* <DEDUP_REMOVED lines=25> */
.L_x_2152:
[----:B------:R-:W-:-:S04]  /*12df0*/  IADD3 R16, P0, R16, c[0x0][0x540], RZ ;  /* 0x0001500010107a10 */ /* 0x000fc80007f1e0ff */
[----:B------:R-:W-:-:S05]  /*12e00*/  IADD3.X R17, RZ, c[0x0][0x544], RZ, P0, !PT ;  /* 0x00015100ff117a10 */ /* 0x000fca00007fe4ff */
[----:B------:R-:W-:Y:S01]  /*12e10*/  STG.E [R16.64], R27 ;  /* 0x0000001b10007986 */ /* 0x000fe2000c101924 */
[----:B------:R-:W-:Y:S05]  /*12e20*/  EXIT ;  /* 0x000000000000794d */ /* 0x000fea0003800000 */
.L_x_2148:
[----:B------:R-:W-:Y:S04]  /*12e30*/  STG.E [R4.64], R24 ;  /* 0x0000001804007986 */ /* 0x000fe8000c101924 */
[----:B------:R-:W-:Y:S04]  /*12e40*/  STG.E [R6.64], R25 ;  /* 0x0000001906007986 */ /* 0x000fe8000c101924 */
[----:B------:R-:W-:Y:S04]  /*12e50*/  STG.E [R10.64], R26 ;  /* 0x0000001a0a007986 */ /* 0x000fe8000c101924 */
[----:B------:R-:W-:Y:S01]  /*12e60*/  STG.E [R12.64], R27 ;  /* 0x0000001b0c007986 */ /* 0x000fe2000c101924 */
[----:B------:R-:W-:Y:S05]  /*12e70*/  EXIT ;  /* 0x000000000000794d */ /* 0x000fea0003800000 */
.L_x_2153:
        /* <DEDUP_REMOVED lines=16> */
.L_x_8186:


//--------------------- .text._ZN2at6native13reduce_kernelILi512ELi1ENS0_8ReduceOpIaNS0_7MeanOpsIaaaaEEjaLi4ELi4EEEEEvT1_ --------------------------
	.section	.text._ZN2at6native13reduce_kernelILi512ELi1ENS0_8ReduceOpIaNS0_7MeanOpsIaaaaEEjaLi4ELi4EEEEEvT1_,"ax",@progbits
	.sectioninfo	@"SHI_REGISTERS=28"
	.align	128
        .global         _ZN2at6native13reduce_kernelILi512ELi1ENS0_8ReduceOpIaNS0_7MeanOpsIaaaaEEjaLi4ELi4EEEEEvT1_
        .type           _ZN2at6native13reduce_kernelILi512ELi1ENS0_8ReduceOpIaNS0_7MeanOpsIaaaaEEjaLi4ELi4EEEEEvT1_,@function
        .size           _ZN2at6native13reduce_kernelILi512ELi1ENS0_8ReduceOpIaNS0_7MeanOpsIaaaaEEjaLi4ELi4EEEEEvT1_,(.L_x_8187 - _ZN2at6native13reduce_kernelILi512ELi1ENS0_8ReduceOpIaNS0_7MeanOpsIaaaaEEjaLi4ELi4EEEEEvT1_)
        .other          _ZN2at6native13reduce_kernelILi512ELi1ENS0_8ReduceOpIaNS0_7MeanOpsIaaaaEEjaLi4ELi4EEEEEvT1_,@"STO_CUDA_ENTRY STV_DEFAULT"
_ZN2at6native13reduce_kernelILi512ELi1ENS0_8ReduceOpIaNS0_7MeanOpsIaaaaEEjaLi4ELi4EEEEEvT1_:
.text._ZN2at6native13reduce_kernelILi512ELi1ENS0_8ReduceOpIaNS0_7MeanOpsIaaaaEEjaLi4ELi4EEEEEvT1_:
[----:B------:R-:W-:Y:S02]  /*0000*/  IMAD.MOV.U32 R1, RZ, RZ, c[0x0][0x28] ;  /* 0x00000a00ff017624 */ /* 0x000fe400078e00ff */
        /* <DEDUP_REMOVED lines=207> */
.L_x_2154:
        /* <DEDUP_REMOVED lines=15> */
[----:B------:R-:W-:Y:S01]  /*0df0*/  HFMA2.MMA R10, -RZ, RZ, 0, 0 ;  /* 0x00000000ff0a7435 */ /* 0x000fe200000001ff */
[----:B------:R-:W-:-:S13]  /*0e00*/  ISETP.NE.AND P0, PT, RZ, UR4, PT ;  /* 0x00000004ff007c0c */ /* 0x000fda000bf05270 */
[----:B------:R-:W-:Y:S05]  /*0e10*/  @!P0 BRA `(.L_x_2157) ;  /* 0x000005b000008947 */ /* 0x000fea0003800000 */
[----:B------:R-:W0:Y:S01]  /*0e20*/  LDC.U8 R8, c[0x0][0x161] ;  /* 0x00005840ff087b82 */ /* 0x000e220000000000 */
[----:B------:R-:W-:Y:S01]  /*0e30*/  IADD3 R2, R21, c[0x0][0x530], RZ ;  /* 0x00014c0015027a10 */ /* 0x000fe20007ffe0ff */
[----:B------:R-:W-:Y:S01]  /*0e40*/  BSSY B1, `(.L_x_2158) ;  /* 0x0000024000017945 */ /* 0x000fe20003800000 */
[----:B------:R-:W-:Y:S02]  /*0e50*/  IMAD.MOV.U32 R5, RZ, RZ, c[0x0][0x168] ;  /* 0x00005a00ff057624 */ /* 0x000fe400078e00ff */
[----:B------:R-:W-:Y:S02]  /*0e60*/  LOP3.LUT P0, R12, R2, 0x3, RZ, 0xc0, !PT ;  /* 0x00000003020c7812 */ /* 0x000fe4000780c0ff */
[----:B0-----:R-:W-:-:S11]  /*0e70*/  PRMT R4, R8, 0x7610, R4 ;  /* 0x0000761008047816 */ /* 0x001fd60000000004 */
[----:B------:R-:W-:Y:S05]  /*0e80*/  @!P0 BRA `(.L_x_2159) ;  /* 0x000001f000008947 */ /* 0x000fea0003800000 */
[C---:B------:R-:W-:Y:S01]  /*0e90*/  ISETP.GE.U32.AND P0, PT, R23.reuse, R12, PT ;  /* 0x0000000c1700720c */ /* 0x040fe20003f06070 */
[----:B------:R-:W-:Y:S01]  /*0ea0*/  BSSY B2, `(.L_x_2160) ;  /* 0x0000019000027945 */ /* 0x000fe20003800000 */
[----:B------:R-:W-:Y:S02]  /*0eb0*/  IADD3 R6, -R12, RZ, RZ ;  /* 0x000000ff0c067210 */ /* 0x000fe40007ffe1ff */
[----:B------:R-:W-:Y:S02]  /*0ec0*/  ISETP.GT.U32.OR P0, PT, R23, 0x3, !P0 ;  /* 0x000000031700780c */ /* 0x000fe40004704470 */
[----:B------:R-:W-:-:S11]  /*0ed0*/  SHF.R.S32.HI R7, RZ, 0x1f, R6 ;  /* 0x0000001fff077819 */ /* 0x000fd60000011406 */
        /* <DEDUP_REMOVED lines=11> */
.L_x_2163:
[----:B------:R-:W-:Y:S05]  /*0f90*/  BSYNC B3 ;  /* 0x0000000000037941 */ /* 0x000fea0003800000 */
.L_x_2162:
[----:B------:R-:W-:-:S04]  /*0fa0*/  PRMT R2, R2, 0x9910, RZ ;  /* 0x0000991002027816 */ /* 0x000fc800000000ff */
[----:B------:R-:W-:-:S13]  /*0fb0*/  ISETP.NE.AND P0, PT, R2, RZ, PT ;  /* 0x000000ff0200720c */ /* 0x000fda0003f05270 */
[----:B------:R-:W-:Y:S05]  /*0fc0*/  @!P0 BRA `(.L_x_2161) ;  /* 0x0000006000008947 */ /* 0x000fea0003800000 */
[----:B------:R-:W-:-:S04]  /*0fd0*/  IADD3 R2, P0, P1, R6, R21, R23 ;  /* 0x0000001506027210 */ /* 0x000fc8000791e017 */
[----:B------:R-:W-:Y:S02]  /*0fe0*/  IADD3 R2, P2, R2, c[0x0][0x530], RZ ;  /* 0x00014c0002027a10 */ /* 0x000fe40007f5e0ff */
[----:B------:R-:W-:-:S04]  /*0ff0*/  IADD3.X R3, R7, R10, RZ, P0, P1 ;  /* 0x0000000a07037210 */ /* 0x000fc800007e24ff */
[----:B------:R-:W-:-:S06]  /*1000*/  IADD3.X R3, R3, c[0x0][0x534], RZ, P2, !PT ;  /* 0x00014d0003037a10 */ /* 0x000fcc00017fe4ff */
[----:B------:R-:W2:Y:S02]  /*1010*/  LDG.E.U8 R3, [R2.64] ;  /* 0x0000002402037981 */ /* 0x000ea4000c1e1100 */
[----:B--2---:R-:W-:Y:S02]  /*1020*/  IADD3 R4, R4, R3, RZ ;  /* 0x0000000304047210 */ /* 0x004fe40007ffe0ff */
.L_x_2161:
[----:B------:R-:W-:Y:S05]  /*1030*/  BSYNC B2 ;  /* 0x0000000000027941 */ /* 0x000fea0003800000 */
.L_x_2160:
[----:B------:R-:W-:Y:S02]  /*1040*/  IADD3 R21, P0, P1, R21, 0x4, R6 ;  /* 0x0000000415157810 */ /* 0x000fe4000791e006 */
[----:B------:R-:W-:Y:S02]  /*1050*/  IADD3 R5, R12, c[0x0][0x168], RZ ;  /* 0x00005a000c057a10 */ /* 0x000fe40007ffe0ff */
[----:B------:R-:W-:Y:S02]  /*1060*/  IADD3.X R10, R10, RZ, R7, P0, P1 ;  /* 0x000000ff0a0a7210 */ /* 0x000fe400007e2407 */
[----:B------:R-:W-:Y:S02]  /*1070*/  IADD3 R5, R5, -0x4, RZ ;  /* 0xfffffffc05057810 */ /* 0x000fe40007ffe0ff */
.L_x_2159:
[----:B------:R-:W-:Y:S05]  /*1080*/  BSYNC B1 ;  /* 0x0000000000017941 */ /* 0x000fea0003800000 */
.L_x_2158:
[----:B------:R-:W-:Y:S01]  /*1090*/  LEA R2, R18, 0x3, 0x2 ;  /* 0x0000000312027811 */ /* 0x000fe200078e10ff */
[----:B------:R-:W-:Y:S01]  /*10a0*/  BSSY B1, `(.L_x_2164) ;  /* 0x0000019000017945 */ /* 0x000fe20003800000 */
[----:B------:R-:W-:-:S02]  /*10b0*/  ISETP.NE.AND P2, PT, RZ, c[0x0][0x180], PT ;  /* 0x00006000ff007a0c */ /* 0x000fc40003f45270 */
[----:B------:R-:W-:Y:S02]  /*10c0*/  ISETP.GE.U32.AND P0, PT, R2, R5, PT ;  /* 0x000000050200720c */ /* 0x000fe40003f06070 */
[----:B------:R-:W-:Y:S02]  /*10d0*/  IADD3 R2, P1, R21, c[0x0][0x530], RZ ;  /* 0x00014c0015027a10 */ /* 0x000fe40007f3e0ff */
[----:B------:R-:W-:Y:S02]  /*10e0*/  ISETP.NE.AND P3, PT, R20, RZ, PT ;  /* 0x000000ff1400720c */ /* 0x000fe40003f65270 */
[C---:B------:R-:W-:Y:S02]  /*10f0*/  PRMT R6, R8.reuse, 0x7610, R6 ;  /* 0x0000761008067816 */ /* 0x040fe40000000006 */
[----:B------:R-:W-:Y:S02]  /*1100*/  PRMT R7, R8, 0x7610, R7 ;  /* 0x0000761008077816 */ /* 0x000fe40000000007 */
[----:B------:R-:W-:-:S03]  /*1110*/  IADD3.X R3, R10, c[0x0][0x534], RZ, P1, !PT ;  /* 0x00014d000a037a10 */ /* 0x000fc60000ffe4ff */
[----:B------:R-:W-:Y:S05]  /*1120*/  @P0 BRA `(.L_x_2165) ;  /* 0x0000010000000947 */ /* 0x000fea0003800000 */
[C---:B------:R-:W-:Y:S02]  /*1130*/  PRMT R7, R6.reuse, 0x7610, R7 ;  /* 0x0000761006077816 */ /* 0x040fe40000000007 */
[----:B------:R-:W-:Y:S02]  /*1140*/  PRMT R8, R6, 0x7610, R8 ;  /* 0x0000761006087816 */ /* 0x000fe40000000008 */
.L_x_2166:
[----:B------:R-:W-:-:S06]  /*1150*/  IMAD.WIDE.U32 R10, R18, 0x4, R2 ;  /* 0x00000004120a7825 */ /* 0x000fcc00078e0002 */
[----:B------:R-:W2:Y:S01]  /*1160*/  LDG.E R10, [R10.64] ;  /* 0x000000240a0a7981 */ /* 0x000ea2000c1e1900 */
[----:B------:R-:W-:-:S04]  /*1170*/  IADD3 R18, R18, c[0x0][0x170], RZ ;  /* 0x00005c0012127a10 */ /* 0x000fc80007ffe0ff */
[----:B------:R-:W-:-:S04]  /*1180*/  LEA R12, R18, 0x3, 0x2 ;  /* 0x00000003120c7811 */ /* 0x000fc800078e10ff */
[----:B------:R-:W-:Y:S02]  /*1190*/  ISETP.GE.U32.AND P0, PT, R12, R5, PT ;  /* 0x000000050c00720c */ /* 0x000fe40003f06070 */
[C---:B--2---:R-:W-:Y:S02]  /*11a0*/  PRMT R9, R10.reuse, 0x7770, RZ ;  /* 0x000077700a097816 */ /* 0x044fe400000000ff */
[C---:B------:R-:W-:Y:S02]  /*11b0*/  PRMT R12, R10.reuse, 0x7772, RZ ;  /* 0x000077720a0c7816 */ /* 0x040fe400000000ff */
[C---:B------:R-:W-:Y:S01]  /*11c0*/  PRMT R13, R10.reuse, 0x7771, RZ ;  /* 0x000077710a0d7816 */ /* 0x040fe200000000ff */
[----:B------:R-:W-:Y:S01]  /*11d0*/  IMAD.IADD R4, R9, 0x1, R4 ;  /* 0x0000000109047824 */ /* 0x000fe200078e0204 */
[----:B------:R-:W-:Y:S01]  /*11e0*/  PRMT R15, R10, 0x7773, RZ ;  /* 0x000077730a0f7816 */ /* 0x000fe200000000ff */
[----:B------:R-:W-:Y:S01]  /*11f0*/  IMAD.IADD R7, R12, 0x1, R7 ;  /* 0x000000010c077824 */ /* 0x000fe200078e0207 */
[----:B------:R-:W-:-:S02]  /*1200*/  IADD3 R8, R13, R8, RZ ;  /* 0x000000080d087210 */ /* 0x000fc40007ffe0ff */
[----:B------:R-:W-:Y:S01]  /*1210*/  IADD3 R6, R15, R6, RZ ;  /* 0x000000060f067210 */ /* 0x000fe20007ffe0ff */
[----:B------:R-:W-:Y:S05]  /*1220*/  @!P0 BRA `(.L_x_2166) ;  /* 0xffffff2000008947 */ /* 0x000fea000383ffff */
.L_x_2165:
[----:B------:R-:W-:Y:S05]  /*1230*/  BSYNC B1 ;  /* 0x0000000000017941 */ /* 0x000fea0003800000 */
.L_x_2164:
        /* <DEDUP_REMOVED lines=8> */
.L_x_2168:
[----:B------:R-:W-:Y:S05]  /*12c0*/  BSYNC B1 ;  /* 0x0000000000017941 */ /* 0x000fea0003800000 */
.L_x_2167:
        /* <DEDUP_REMOVED lines=8> */
[----:B------:R-:W-:-:S04]  /*1350*/  IADD3 R2, P0, R9, R2, RZ ;  /* 0x0000000209027210 */ /* 0x000fc80007f1e0ff */
[----:B------:R-:W-:-:S06]  /*1360*/  LEA.HI.X.SX32 R3, R9, R3, 0x1, P0 ;  /* 0x0000000309037211 */ /* 0x000fcc00000f0eff */
[----:B------:R-:W2:Y:S02]  /*1370*/  LDG.E.U8 R3, [R2.64] ;  /* 0x0000002402037981 */ /* 0x000ea4000c1e1100 */
[----:B--2---:R-:W-:Y:S02]  /*1380*/  IMAD.IADD R4, R4, 0x1, R3 ;  /* 0x0000000104047824 */ /* 0x004fe400078e0203 */
.L_x_2170:
[----:B------:R-:W-:Y:S05]  /*1390*/  BSYNC B1 ;  /* 0x0000000000017941 */ /* 0x000fea0003800000 */
.L_x_2169:
[----:B------:R-:W-:-:S04]  /*13a0*/  IADD3 R7, R7, R8, R4 ;  /* 0x0000000807077210 */ /* 0x000fc80007ffe004 */
[----:B------:R-:W-:Y:S01]  /*13b0*/  IADD3 R7, R7, R6, RZ ;  /* 0x0000000607077210 */ /* 0x000fe20007ffe0ff */
[----:B------:R-:W-:Y:S05]  /*13c0*/  BRA `(.L_x_2156) ;  /* 0x000079e000007947 */ /* 0x000fea0003800000 */
.L_x_2157:
[----:B------:R-:W-:-:S05]  /*13d0*/  IMAD.MOV.U32 R0, RZ, RZ, 0x1 ;  /* 0x00000001ff007424 */ /* 0x000fca00078e00ff */
[C---:B------:R-:W-:Y:S02]  /*13e0*/  ISETP.NE.AND P0, PT, R0.reuse, c[0x0][0x1a4], PT ;  /* 0x0000690000007a0c */ /* 0x040fe40003f05270 */
[----:B------:R-:W-:-:S13]  /*13f0*/  ISETP.EQ.AND P1, PT, R0, c[0x0][0x2d4], PT ;  /* 0x0000b50000007a0c */ /* 0x000fda0003f22270 */
[----:B------:R-:W-:Y:S05]  /*1400*/  @!P0 BRA P1, `(.L_x_2171) ;  /* 0x0000743000008947 */ /* 0x000fea0000800000 */
[----:B------:R-:W-:Y:S01]  /*1410*/  ULDC.U8 UR4, c[0x0][0x161] ;  /* 0x0000584000047ab9 */ /* 0x000fe20000000000 */
[----:B------:R-:W-:Y:S01]  /*1420*/  MOV R8, c[0x0][0x170] ;  /* 0x00005c0000087a02 */ /* 0x000fe20000000f00 */
[----:B------:R-:W-:Y:S01]  /*1430*/  IMAD.U32 R9, RZ, RZ, UR4 ;  /* 0x00000004ff097e24 */ /* 0x000fe2000f8e00ff */
[----:B------:R-:W-:-:S03]  /*1440*/  MOV R11, R18 ;  /* 0x00000012000b7202 */ /* 0x000fc60000000f00 */
[----:B------:R-:W-:Y:S01]  /*1450*/  IMAD R0, R8, 0x3, R18 ;  /* 0x0000000308007824 */ /* 0x000fe200078e0212 */
[----:B------:R-:W-:Y:S05]  /*1460*/  @!P0 BRA `(.L_x_2172) ;  /* 0x00006e1000008947 */ /* 0x000fea0003800000 */
[----:B------:R-:W-:Y:S01]  /*1470*/  ISETP.GE.U32.AND P0, PT, R0, c[0x0][0x168], PT ;  /* 0x00005a0000007a0c */ /* 0x000fe20003f06070 */
[----:B------:R-:W-:Y:S01]  /*1480*/  BSSY B1, `(.L_x_2173) ;  /* 0x000038f000017945 */ /* 0x000fe20003800000 */
[C---:B------:R-:W-:Y:S02]  /*1490*/  PRMT R8, R9.reuse, 0x7610, R8 ;  /* 0x0000761009087816 */ /* 0x040fe40000000008 */
[C---:B------:R-:W-:Y:S02]  /*14a0*/  PRMT R7, R9.reuse, 0x7610, R7 ;  /* 0x0000761009077816 */ /* 0x040fe40000000007 */
[----:B------:R-:W-:-:S07]  /*14b0*/  PRMT R6, R9, 0x7610, R6 ;  /* 0x0000761009067816 */ /* 0x000fce0000000006 */
[----:B------:R-:W-:Y:S05]  /*14c0*/  @P0 BRA `(.L_x_2174) ;  /* 0x000038a000000947 */ /* 0x000fea0003800000 */
[----:B------:R-:W-:Y:S01]  /*14d0*/  BSSY B2, `(.L_x_2175) ;  /* 0x0000388000027945 */ /* 0x000fe20003800000 */
[----:B------:R-:W-:Y:S02]  /*14e0*/  ISETP.NE.AND P0, PT, RZ, c[0x0][0x1a4], PT ;  /* 0x00006900ff007a0c */ /* 0x000fe40003f05270 */
[C---:B------:R-:W-:Y:S02]  /*14f0*/  PRMT R8, R9.reuse, 0x7610, R8 ;  /* 0x0000761009087816 */ /* 0x040fe40000000008 */
[C---:B------:R-:W-:Y:S02]  /*1500*/  PRMT R7, R9.reuse, 0x7610, R7 ;  /* 0x0000761009077816 */ /* 0x040fe40000000007 */
[----:B------:R-:W-:-:S05]  /*1510*/  PRMT R6, R9, 0x7610, R6 ;  /* 0x0000761009067816 */ /* 0x000fca0000000006 */
.L_x_2181:
[----:B0-----:R-:W-:Y:S01]  /*1520*/  HFMA2.MMA R2, -RZ, RZ, 0, 0 ;  /* 0x00000000ff027435 */ /* 0x001fe200000001ff */
[----:B------:R-:W-:Y:S01]  /*1530*/  IMAD.MOV.U32 R0, RZ, RZ, RZ ;  /* 0x000000ffff007224 */ /* 0x000fe200078e00ff */
[----:B-1----:R-:W-:Y:S08]  /*1540*/  @!P0 BRA `(.L_x_2176) ;  /* 0x00000d1000008947 */ /* 0x002ff00003800000 */
[----:B------:R-:W-:Y:S01]  /*1550*/  MOV R3, R11 ;  /* 0x0000000b00037202 */ /* 0x000fe20000000f00 */
[----:B------:R-:W-:-:S02]  /*1560*/  IMAD.MOV.U32 R2, RZ, RZ, RZ ;  /* 0x000000ffff027224 */ /* 0x000fc400078e00ff */
        /* <DEDUP_REMOVED lines=207> */
.L_x_2176:
[----:B------:R-:W-:-:S04]  /*2260*/  IADD3 R2, P1, P2, R2, c[0x0][0x530], R21 ;  /* 0x00014c0002027a10 */ /* 0x000fc80007a3e015 */
[----:B------:R-:W-:-:S05]  /*2270*/  IADD3.X R3, RZ, c[0x0][0x534], R10, P1, P2 ;  /* 0x00014d00ff037a10 */ /* 0x000fca0000fe440a */
[----:B------:R0:W5:Y:S01]  /*2280*/  LDG.E.U8 R5, [R2.64] ;  /* 0x0000002402057981 */ /* 0x000162000c1e1100 */
[----:B------:R-:W-:Y:S01]  /*2290*/  IADD3 R11, R11, c[0x0][0x170], RZ ;  /* 0x00005c000b0b7a10 */ /* 0x000fe20007ffe0ff */
[----:B------:R-:W-:Y:S05]  /*22a0*/  @!P0 BRA `(.L_x_2177) ;  /* 0x00000db000008947 */ /* 0x000fea0003800000 */
[----:B0-----:R-:W-:Y:S01]  /*22b0*/  MOV R3, R11 ;  /* 0x0000000b00037202 */ /* 0x001fe20000000f00 */
[----:B------:R-:W-:Y:S02]  /*22c0*/  IMAD.MOV.U32 R2, RZ, RZ, RZ ;  /* 0x000000ffff027224 */ /* 0x000fe400078e00ff */
[----:B------:R-:W-:Y:S02]  /*22d0*/  IMAD.MOV.U32 R4, RZ, RZ, c[0x0][0x1a4] ;  /* 0x00006900ff047624 */ /* 0x000fe400078e00ff */
[----:B------:R-:W-:-:S03]  /*22e0*/  IMAD.HI.U32 R2, R11, c[0x0][0x1ac], R2 ;  /* 0x00006b000b027a27 */ /* 0x000fc600078e0002 */
[----:B------:R-:W-:Y:S02]  /*22f0*/  ISETP.NE.AND P1, PT, R4, 0x2, PT ;  /* 0x000000020400780c */ /* 0x000fe40003f25270 */
[----:B------:R-:W-:Y:S01]  /*2300*/  SHF.R.U32.HI R3, RZ, c[0x0][0x1b0], R2 ;  /* 0x00006c00ff037a19 */ /* 0x000fe20000011602 */
[----:B------:R-:W-:-:S04]  /*2310*/  IMAD.MOV.U32 R2, RZ, RZ, RZ ;  /* 0x000000ffff027224 */ /* 0x000fc800078e00ff */
[C---:B------:R-:W-:Y:S01]  /*2320*/  IMAD.HI.U32 R0, R3.reuse, c[0x0][0x1b8], R2 ;  /* 0x00006e0003007a27 */ /* 0x040fe200078e0002 */
[----:B------:R-:W-:-:S04]  /*2330*/  IADD3 R2, -R3, RZ, RZ ;  /* 0x000000ff03027210 */ /* 0x000fc80007ffe1ff */
        /* <DEDUP_REMOVED lines=210> */
.L_x_2177:
[----:B0-----:R-:W-:-:S04]  /*3060*/  IADD3 R2, P1, P2, R0, c[0x0][0x530], R21 ;  /* 0x00014c0000027a10 */ /* 0x001fc80007a3e015 */
[----:B------:R-:W-:-:S05]  /*3070*/  IADD3.X R3, RZ, c[0x0][0x534], R10, P1, P2 ;  /* 0x00014d00ff037a10 */ /* 0x000fca0000fe440a */
[----:B------:R0:W5:Y:S01]  /*3080*/  LDG.E.U8 R4, [R2.64] ;  /* 0x0000002402047981 */ /* 0x000162000c1e1100 */
[----:B------:R-:W-:Y:S01]  /*3090*/  IADD3 R11, R11, c[0x0][0x170], RZ ;  /* 0x00005c000b0b7a10 */ /* 0x000fe20007ffe0ff */
[----:B------:R-:W-:Y:S01]  /*30a0*/  IMAD.MOV.U32 R12, RZ, RZ, RZ ;  /* 0x000000ffff0c7224 */ /* 0x000fe200078e00ff */
[----:B------:R-:W-:Y:S01]  /*30b0*/  MOV R14, RZ ;  /* 0x000000ff000e7202 */ /* 0x000fe20000000f00 */
[----:B------:R-:W-:Y:S05]  /*30c0*/  @!P0 BRA `(.L_x_2178) ;  /* 0x00000db000008947 */ /* 0x000fea0003800000 */
[----:B0-----:R-:W-:Y:S01]  /*30d0*/  MOV R3, R11 ;  /* 0x0000000b00037202 */ /* 0x001fe20000000f00 */
[----:B------:R-:W-:-:S04]  /*30e0*/  IMAD.MOV.U32 R2, RZ, RZ, RZ ;  /* 0x000000ffff027224 */ /* 0x000fc800078e00ff */
[----:B------:R-:W-:-:S05]  /*30f0*/  IMAD.HI.U32 R2, R11, c[0x0][0x1ac], R2 ;  /* 0x00006b000b027a27 */ /* 0x000fca00078e0002 */
[----:B------:R-:W-:Y:S01]  /*3100*/  SHF.R.U32.HI R3, RZ, c[0x0][0x1b0], R2 ;  /* 0x00006c00ff037a19 */ /* 0x000fe20000011602 */
[----:B------:R-:W-:-:S04]  /*3110*/  IMAD.MOV.U32 R2, RZ, RZ, RZ ;  /* 0x000000ffff027224 */ /* 0x000fc800078e00ff */
[C---:B------:R-:W-:Y:S01]  /*3120*/  IMAD.HI.U32 R0, R3.reuse, c[0x0][0x1b8], R2 ;  /* 0x00006e0003007a27 */ /* 0x040fe200078e0002 */
[----:B------:R-:W-:-:S04]  /*3130*/  IADD3 R2, -R3, RZ, RZ ;  /* 0x000000ff03027210 */ /* 0x000fc80007ffe1ff */
[----:B------:R-:W-:Y:S01]  /*3140*/  SHF.R.U32.HI R15, RZ, c[0x0][0x1bc], R0 ;  /* 0x00006f00ff0f7a19 */ /* 0x000fe20000011600 */
[----:B------:R-:W-:Y:S02]  /*3150*/  IMAD.MOV.U32 R0, RZ, RZ, c[0x0][0x1a4] ;  /* 0x00006900ff007624 */ /* 0x000fe400078e00ff */
[----:B------:R-:W-:Y:S01]  /*3160*/  IMAD R2, R2, c[0x0][0x1a8], R11 ;  /* 0x00006a0002027a24 */ /* 0x000fe200078e020b */
[----:B------:R-:W-:Y:S02]  /*3170*/  IADD3 R13, -R15, RZ, RZ ;  /* 0x000000ff0f0d7210 */ /* 0x000fe40007ffe1ff */
[----:B------:R-:W-:Y:S01]  /*3180*/  ISETP.NE.AND P1, PT, R0, 0x2, PT ;  /* 0x000000020000780c */ /* 0x000fe20003f25270 */
[----:B------:R-:W-:Y:S02]  /*3190*/  IMAD R2, R2, c[0x0][0x2d4], RZ ;  /* 0x0000b50002027a24 */ /* 0x000fe400078e02ff */
        /* <DEDUP_REMOVED lines=206> */
.L_x_2178:
[----:B------:R-:W-:-:S04]  /*3e80*/  IADD3 R14, P1, P2, R14, c[0x0][0x530], R21 ;  /* 0x00014c000e0e7a10 */ /* 0x000fc80007a3e015 */
[----:B------:R-:W-:-:S05]  /*3e90*/  IADD3.X R15, RZ, c[0x0][0x534], R10, P1, P2 ;  /* 0x00014d00ff0f7a10 */ /* 0x000fca0000fe440a */
[----:B------:R1:W5:Y:S01]  /*3ea0*/  LDG.E.U8 R25, [R14.64] ;  /* 0x000000240e197981 */ /* 0x000362000c1e1100 */
[----:B------:R-:W-:Y:S01]  /*3eb0*/  IADD3 R11, R11, c[0x0][0x170], RZ ;  /* 0x00005c000b0b7a10 */ /* 0x000fe20007ffe0ff */
        /* <DEDUP_REMOVED lines=8> */
[----:B-1----:R-:W-:Y:S01]  /*3f40*/  SHF.R.U32.HI R14, RZ, c[0x0][0x1bc], R0 ;  /* 0x00006f00ff0e7a19 */ /* 0x002fe20000011600 */
        /* <DEDUP_REMOVED lines=211> */
.L_x_2179:
[----:B------:R-:W-:-:S04]  /*4c80*/  IADD3 R12, P1, P2, R12, c[0x0][0x530], R21 ;  /* 0x00014c000c0c7a10 */ /* 0x000fc80007a3e015 */
[----:B------:R-:W-:-:S05]  /*4c90*/  IADD3.X R13, RZ, c[0x0][0x534], R10, P1, P2 ;  /* 0x00014d00ff0d7a10 */ /* 0x000fca0000fe440a */
[----:B------:R-:W2:Y:S01]  /*4ca0*/  LDG.E.U8 R12, [R12.64] ;  /* 0x000000240c0c7981 */ /* 0x000ea2000c1e1100 */
        /* <DEDUP_REMOVED lines=10> */
.L_x_2180:
[----:B------:R-:W-:Y:S05]  /*4d50*/  BSYNC B2 ;  /* 0x0000000000027941 */ /* 0x000fea0003800000 */
.L_x_2175:
[----:B0-----:R-:W-:Y:S02]  /*4d60*/  PRMT R3, R12, 0x7610, R3 ;  /* 0x000076100c037816 */ /* 0x001fe40000000003 */
.L_x_2174:
[----:B------:R-:W-:Y:S05]  /*4d70*/  BSYNC B1 ;  /* 0x0000000000017941 */ /* 0x000fea0003800000 */
.L_x_2173:
        /* <DEDUP_REMOVED lines=18> */
[----:B-1----:R-:W-:-:S05]  /*4ea0*/  IMAD.HI.U32 R14, R13, c[0x0][0x1b8], R12 ;  /* 0x00006e000d0e7a27 */ /* 0x002fca00078e000c */
        /* <DEDUP_REMOVED lines=186> */
.L_x_2184:
[----:B------:R-:W-:-:S04]  /*5a50*/  IADD3 R12, P2, P3, R2, c[0x0][0x530], R21 ;  /* 0x00014c00020c7a10 */ /* 0x000fc80007b5e015 */
[----:B------:R-:W-:-:S05]  /*5a60*/  IADD3.X R13, RZ, c[0x0][0x534], R10, P2, P3 ;  /* 0x00014d00ff0d7a10 */ /* 0x000fca00017e640a */
[----:B------:R0:W5:Y:S01]  /*5a70*/  LDG.E.U8 R5, [R12.64] ;  /* 0x000000240c057981 */ /* 0x000162000c1e1100 */
[----:B-1----:R-:W-:-:S04]  /*5a80*/  IADD3 R15, R11, c[0x0][0x170], RZ ;  /* 0x00005c000b0f7a10 */ /* 0x002fc80007ffe0ff */
[----:B------:R-:W-:-:S13]  /*5a90*/  ISETP.GE.U32.AND P2, PT, R15, c[0x0][0x168], PT ;  /* 0x00005a000f007a0c */ /* 0x000fda0003f46070 */
[----:B------:R-:W-:Y:S05]  /*5aa0*/  @P2 BRA `(.L_x_2183) ;  /* 0x0000267000002947 */ /* 0x000fea0003800000 */
[----:B0-----:R-:W-:Y:S01]  /*5ab0*/  IMAD.MOV.U32 R2, RZ, RZ, RZ ;  /* 0x000000ffff027224 */ /* 0x001fe200078e00ff */
        /* <DEDUP_REMOVED lines=199> */
.L_x_2185:
[----:B------:R-:W-:-:S04]  /*6730*/  IADD3 R12, P2, P3, R2, c[0x0][0x530], R21 ;  /* 0x00014c00020c7a10 */ /* 0x000fc80007b5e015 */
[----:B------:R-:W-:-:S05]  /*6740*/  IADD3.X R13, RZ, c[0x0][0x534], R10, P2, P3 ;  /* 0x00014d00ff0d7a10 */ /* 0x000fca00017e640a */
[----:B------:R0:W5:Y:S01]  /*6750*/  LDG.E.U8 R4, [R12.64] ;  /* 0x000000240c047981 */ /* 0x000162000c1e1100 */
[----:B------:R-:W-:-:S04]  /*6760*/  IADD3 R15, R15, c[0x0][0x170], RZ ;  /* 0x00005c000f0f7a10 */ /* 0x000fc80007ffe0ff */
        /* <DEDUP_REMOVED lines=202> */
.L_x_2186:
        /* <DEDUP_REMOVED lines=206> */
.L_x_2187:
[----:B------:R-:W-:-:S04]  /*80f0*/  IADD3 R18, P1, P2, R18, c[0x0][0x530], R21 ;  /* 0x00014c0012127a10 */ /* 0x000fc80007a3e015 */
[----:B------:R-:W-:-:S05]  /*8100*/  IADD3.X R19, RZ, c[0x0][0x534], R10, P1, P2 ;  /* 0x00014d00ff137a10 */ /* 0x000fca0000fe440a */
[----:B------:R0:W5:Y:S04]  /*8110*/  LDG.E.U8 R3, [R18.64] ;  /* 0x0000002412037981 */ /* 0x000168000c1e1100 */
.L_x_2183:
[----:B0-----:R-:W-:Y:S05]  /*8120*/  BSYNC B1 ;  /* 0x0000000000017941 */ /* 0x001fea0003800000 */
.L_x_2182:
        /* <DEDUP_REMOVED lines=16> */
.L_x_2189:
[----:B------:R-:W-:Y:S05]  /*8230*/  BSYNC B1 ;  /* 0x0000000000017941 */ /* 0x000fea0003800000 */
.L_x_2188:
[----:B------:R-:W-:-:S05]  /*8240*/  IADD3 R6, R8, R7, R6 ;  /* 0x0000000708067210 */ /* 0x000fca0007ffe006 */
[----:B------:R-:W-:-:S05]  /*8250*/  IMAD.IADD R6, R6, 0x1, R9 ;  /* 0x0000000106067824 */ /* 0x000fca00078e0209 */
[----:B------:R-:W-:Y:S01]  /*8260*/  PRMT R7, R6, 0x7610, R7 ;  /* 0x0000761006077816 */ /* 0x000fe20000000007 */
[----:B------:R-:W-:Y:S05]  /*8270*/  BRA `(.L_x_2156) ;  /* 0x00000b3000007947 */ /* 0x000fea0003800000 */
.L_x_2172:
[----:B------:R-:W-:Y:S01]  /*8280*/  ISETP.GE.U32.AND P0, PT, R0, c[0x0][0x168], PT ;  /* 0x00005a0000007a0c */ /* 0x000fe20003f06070 */
[----:B------:R-:W-:Y:S01]  /*8290*/  BSSY B1, `(.L_x_2190) ;  /* 0x0000029000017945 */ /* 0x000fe20003800000 */
[C---:B------:R-:W-:Y:S02]  /*82a0*/  PRMT R2, R9.reuse, 0x7610, R2 ;  /* 0x0000761009027816 */ /* 0x040fe40000000002 */
[C---:B------:R-:W-:Y:S02]  /*82b0*/  PRMT R3, R9.reuse, 0x7610, R3 ;  /* 0x0000761009037816 */ /* 0x040fe40000000003 */
[----:B------:R-:W-:-:S07]  /*82c0*/  PRMT R0, R9, 0x7610, R0 ;  /* 0x0000761009007816 */ /* 0x000fce0000000000 */
[----:B------:R-:W-:Y:S05]  /*82d0*/  @P0 BRA `(.L_x_2191) ;  /* 0x0000024000000947 */ /* 0x000fea0003800000 */
[----:B------:R-:W-:Y:S01]  /*82e0*/  BSSY B2, `(.L_x_2192) ;  /* 0x000001f000027945 */ /* 0x000fe20003800000 */
[C---:B------:R-:W-:Y:S02]  /*82f0*/  PRMT R2, R9.reuse, 0x7610, R2 ;  /* 0x0000761009027816 */ /* 0x040fe40000000002 */
[C---:B------:R-:W-:Y:S02]  /*8300*/  PRMT R3, R9.reuse, 0x7610, R3 ;  /* 0x0000761009037816 */ /* 0x040fe40000000003 */
[----:B------:R-:W-:Y:S02]  /*8310*/  PRMT R0, R9, 0x7610, R0 ;  /* 0x0000761009007816 */ /* 0x000fe40000000000 */
.L_x_2193:
[C---:B------:R-:W-:Y:S01]  /*8320*/  IADD3 R5, R11.reuse, c[0x0][0x170], RZ ;  /* 0x00005c000b057a10 */ /* 0x040fe20007ffe0ff */
[----:B------:R-:W-:-:S03]  /*8330*/  IMAD R4, R11, c[0x0][0x2d4], RZ ;  /* 0x0000b5000b047a24 */ /* 0x000fc600078e02ff */
[C---:B------:R-:W-:Y:S01]  /*8340*/  IADD3 R7, R5.reuse, c[0x0][0x170], RZ ;  /* 0x00005c0005077a10 */ /* 0x040fe20007ffe0ff */
[----:B------:R-:W-:Y:S01]  /*8350*/  IMAD R6, R5, c[0x0][0x2d4], RZ ;  /* 0x0000b50005067a24 */ /* 0x000fe200078e02ff */
[--C-:B------:R-:W-:Y:S02]  /*8360*/  IADD3 R4, P0, P1, R4, c[0x0][0x530], R21.reuse ;  /* 0x00014c0004047a10 */ /* 0x100fe4000791e015 */
[C---:B------:R-:W-:Y:S01]  /*8370*/  IADD3 R11, R7.reuse, c[0x0][0x170], RZ ;  /* 0x00005c00070b7a10 */ /* 0x040fe20007ffe0ff */
[----:B------:R-:W-:Y:S01]  /*8380*/  IMAD R12, R7, c[0x0][0x2d4], RZ ;  /* 0x0000b500070c7a24 */ /* 0x000fe200078e02ff */
[--C-:B------:R-:W-:Y:S02]  /*8390*/  IADD3 R6, P2, P3, R6, c[0x0][0x530], R21.reuse ;  /* 0x00014c0006067a10 */ /* 0x100fe40007b5e015 */
[----:B------:R-:W-:Y:S01]  /*83a0*/  IADD3.X R5, RZ, c[0x0][0x534], R10, P0, P1 ;  /* 0x00014d00ff057a10 */ /* 0x000fe200007e240a */
[----:B------:R-:W-:Y:S01]  /*83b0*/  IMAD R14, R11, c[0x0][0x2d4], RZ ;  /* 0x0000b5000b0e7a24 */ /* 0x000fe200078e02ff */
[----:B------:R-:W-:-:S02]  /*83c0*/  IADD3 R12, P0, P1, R12, c[0x0][0x530], R21 ;  /* 0x00014c000c0c7a10 */ /* 0x000fc4000791e015 */
[--C-:B------:R-:W-:Y:S02]  /*83d0*/  IADD3.X R7, RZ, c[0x0][0x534], R10.reuse, P2, P3 ;  /* 0x00014d00ff077a10 */ /* 0x100fe400017e640a */
[----:B------:R-:W-:Y:S01]  /*83e0*/  IADD3 R14, P2, P3, R14, c[0x0][0x530], R21 ;  /* 0x00014c000e0e7a10 */ /* 0x000fe20007b5e015 */
[----:B------:R-:W2:Y:S01]  /*83f0*/  LDG.E.U8 R5, [R4.64] ;  /* 0x0000002404057981 */ /* 0x000ea2000c1e1100 */
[--C-:B------:R-:W-:Y:S02]  /*8400*/  IADD3.X R13, RZ, c[0x0][0x534], R10.reuse, P0, P1 ;  /* 0x00014d00ff0d7a10 */ /* 0x100fe400007e240a */
[----:B------:R-:W-:Y:S01]  /*8410*/  IADD3.X R15, RZ, c[0x0][0x534], R10, P2, P3 ;  /* 0x00014d00ff0f7a10 */ /* 0x000fe200017e640a */
[----:B------:R-:W3:Y:S04]  /*8420*/  LDG.E.U8 R6, [R6.64] ;  /* 0x0000002406067981 */ /* 0x000ee8000c1e1100 */
[----:B------:R-:W4:Y:S04]  /*8430*/  LDG.E.U8 R13, [R12.64] ;  /* 0x000000240c0d7981 */ /* 0x000f28000c1e1100 */
[----:B------:R-:W5:Y:S01]  /*8440*/  LDG.E.U8 R14, [R14.64] ;  /* 0x000000240e0e7981 */ /* 0x000f62000c1e1100 */
        /* <DEDUP_REMOVED lines=9> */
.L_x_2192:
[----:B------:R-:W-:Y:S02]  /*84e0*/  PRMT R15, R5, 0x7610, R15 ;  /* 0x00007610050f7816 */ /* 0x000fe4000000000f */
[----:B------:R-:W-:Y:S02]  /*84f0*/  PRMT R12, R6, 0x7610, R12 ;  /* 0x00007610060c7816 */ /* 0x000fe4000000000c */
[----:B------:R-:W-:Y:S02]  /*8500*/  PRMT R5, R13, 0x7610, R5 ;  /* 0x000076100d057816 */ /* 0x000fe40000000005 */
[----:B------:R-:W-:Y:S02]  /*8510*/  PRMT R8, R14, 0x7610, R8 ;  /* 0x000076100e087816 */ /* 0x000fe40000000008 */
.L_x_2191:
[----:B------:R-:W-:Y:S05]  /*8520*/  BSYNC B1 ;  /* 0x0000000000017941 */ /* 0x000fea0003800000 */
.L_x_2190:
[----:B------:R-:W-:Y:S01]  /*8530*/  ISETP.GE.U32.AND P0, PT, R11, c[0x0][0x168], PT ;  /* 0x00005a000b007a0c */ /* 0x000fe20003f06070 */
[----:B------:R-:W-:-:S12]  /*8540*/  BSSY B1, `(.L_x_2194) ;  /* 0x000001a000017945 */ /* 0x000fd80003800000 */
[----:B------:R-:W-:Y:S05]  /*8550*/  @P0 BRA `(.L_x_2195) ;  /* 0x0000018000000947 */ /* 0x000fea0003800000 */
[----:B------:R-:W-:-:S05]  /*8560*/  IMAD R6, R11, c[0x0][0x2d4], RZ ;  /* 0x0000b5000b067a24 */ /* 0x000fca00078e02ff */
[----:B------:R-:W-:-:S04]  /*8570*/  IADD3 R6, P1, P2, R6, c[0x0][0x530], R21 ;  /* 0x00014c0006067a10 */ /* 0x000fc80007a3e015 */
[----:B------:R-:W-:-:S05]  /*8580*/  IADD3.X R7, RZ, c[0x0][0x534], R10, P1, P2 ;  /* 0x00014d00ff077a10 */ /* 0x000fca0000fe440a */
[----:B------:R0:W5:Y:S01]  /*8590*/  LDG.E.U8 R15, [R6.64] ;  /* 0x00000024060f7981 */ /* 0x000162000c1e1100 */
[----:B------:R-:W-:-:S04]  /*85a0*/  IADD3 R4, R11, c[0x0][0x170], RZ ;  /* 0x00005c000b047a10 */ /* 0x000fc80007ffe0ff */
[----:B------:R-:W-:-:S13]  /*85b0*/  ISETP.GE.U32.AND P1, PT, R4, c[0x0][0x168], PT ;  /* 0x00005a0004007a0c */ /* 0x000fda0003f26070 */
[----:B------:R-:W-:Y:S05]  /*85c0*/  @P1 BRA `(.L_x_2195) ;  /* 0x0000011000001947 */ /* 0x000fea0003800000 */
[----:B0-----:R-:W-:-:S05]  /*85d0*/  IMAD R12, R4, c[0x0][0x2d4], RZ ;  /* 0x0000b500040c7a24 */ /* 0x001fca00078e02ff */
[----:B------:R-:W-:-:S04]  /*85e0*/  IADD3 R12, P1, P2, R12, c[0x0][0x530], R21 ;  /* 0x00014c000c0c7a10 */ /* 0x000fc80007a3e015 */
[----:B------:R-:W-:-:S05]  /*85f0*/  IADD3.X R13, RZ, c[0x0][0x534], R10, P1, P2 ;  /* 0x00014d00ff0d7a10 */ /* 0x000fca0000fe440a */
[----:B------:R0:W5:Y:S01]  /*8600*/  LDG.E.U8 R12, [R12.64] ;  /* 0x000000240c0c7981 */ /* 0x000162000c1e1100 */
[----:B------:R-:W-:-:S04]  /*8610*/  IADD3 R4, R4, c[0x0][0x170], RZ ;  /* 0x00005c0004047a10 */ /* 0x000fc80007ffe0ff */
[----:B------:R-:W-:-:S13]  /*8620*/  ISETP.GE.U32.AND P1, PT, R4, c[0x0][0x168], PT ;  /* 0x00005a0004007a0c */ /* 0x000fda0003f26070 */
[----:B------:R-:W-:Y:S05]  /*8630*/  @P1 BRA `(.L_x_2195) ;  /* 0x000000a000001947 */ /* 0x000fea0003800000 */
[C---:B0-----:R-:W-:Y:S01]  /*8640*/  IADD3 R6, R4.reuse, c[0x0][0x170], RZ ;  /* 0x00005c0004067a10 */ /* 0x041fe20007ffe0ff */
[----:B------:R-:W-:-:S03]  /*8650*/  IMAD R4, R4, c[0x0][0x2d4], RZ ;  /* 0x0000b50004047a24 */ /* 0x000fc600078e02ff */
[----:B------:R-:W-:Y:S02]  /*8660*/  ISETP.GE.U32.AND P1, PT, R6, c[0x0][0x168], PT ;  /* 0x00005a0006007a0c */ /* 0x000fe40003f26070 */
[----:B------:R-:W-:-:S04]  /*8670*/  IADD3 R4, P2, P3, R4, c[0x0][0x530], R21 ;  /* 0x00014c0004047a10 */ /* 0x000fc80007b5e015 */
[----:B------:R-:W-:-:S06]  /*8680*/  IADD3.X R5, RZ, c[0x0][0x534], R10, P2, P3 ;  /* 0x00014d00ff057a10 */ /* 0x000fcc00017e640a */
[----:B------:R0:W5:Y:S01]  /*8690*/  LDG.E.U8 R5, [R4.64] ;  /* 0x0000002404057981 */ /* 0x000162000c1e1100 */
[----:B------:R-:W-:-:S05]  /*86a0*/  @!P1 IMAD R6, R6, c[0x0][0x2d4], RZ ;  /* 0x0000b50006069a24 */ /* 0x000fca00078e02ff */
[----:B------:R-:W-:-:S04]  /*86b0*/  @!P1 IADD3 R6, P4, P5, R6, c[0x0][0x530], R21 ;  /* 0x00014c0006069a10 */ /* 0x000fc80007d9e015 */
[----:B------:R-:W-:-:S05]  /*86c0*/  @!P1 IADD3.X R7, RZ, c[0x0][0x534], R10, P4, P5 ;  /* 0x00014d00ff079a10 */ /* 0x000fca00027ea40a */
[----:B------:R0:W5:Y:S04]  /*86d0*/  @!P1 LDG.E.U8 R8, [R6.64] ;  /* 0x0000002406089981 */ /* 0x000168000c1e1100 */
.L_x_2195:
[----:B0-----:R-:W-:Y:S05]  /*86e0*/  BSYNC B1 ;  /* 0x0000000000017941 */ /* 0x001fea0003800000 */
.L_x_2194:
        /* <DEDUP_REMOVED lines=11> */
[----:B------:R-:W-:Y:S02]  /*87a0*/  @!P0 ISETP.GE.U32.AND P1, PT, R4, c[0x0][0x168], PT ;  /* 0x00005a0004008a0c */ /* 0x000fe40003f26070 */
[----:B------:R-:W-:Y:S02]  /*87b0*/  @!P0 PRMT R2, R5, 0x7610, R2 ;  /* 0x0000761005028816 */ /* 0x000fe40000000002 */
[----:B------:R-:W-:-:S05]  /*87c0*/  @!P0 SEL R8, R8, RZ, !P1 ;  /* 0x000000ff08088207 */ /* 0x000fca0004800000 */
[----:B------:R-:W-:-:S05]  /*87d0*/  @!P0 IMAD.IADD R8, R9, 0x1, R8 ;  /* 0x0000000109088824 */ /* 0x000fca00078e0208 */
[----:B------:R-:W-:Y:S02]  /*87e0*/  @!P0 PRMT R9, R8, 0x7610, R9 ;  /* 0x0000761008098816 */ /* 0x000fe40000000009 */
.L_x_2197:
[----:B------:R-:W-:Y:S05]  /*87f0*/  BSYNC B1 ;  /* 0x0000000000017941 */ /* 0x000fea0003800000 */
.L_x_2196:
[----:B------:R-:W-:-:S04]  /*8800*/  IADD3 R0, R2, R3, R0 ;  /* 0x0000000302007210 */ /* 0x000fc80007ffe000 */
[----:B------:R-:W-:-:S04]  /*8810*/  IADD3 R0, R0, R9, RZ ;  /* 0x0000000900007210 */ /* 0x000fc80007ffe0ff */
[----:B------:R-:W-:Y:S01]  /*8820*/  PRMT R7, R0, 0x7610, R7 ;  /* 0x0000761000077816 */ /* 0x000fe20000000007 */
[----:B------:R-:W-:Y:S05]  /*8830*/  BRA `(.L_x_2156) ;  /* 0x0000057000007947 */ /* 0x000fea0003800000 */
.L_x_2171:
[----:B------:R-:W-:Y:S01]  /*8840*/  IMAD.MOV.U32 R5, RZ, RZ, c[0x0][0x170] ;  /* 0x00005c00ff057624 */ /* 0x000fe200078e00ff */
[----:B------:R-:W-:Y:S01]  /*8850*/  ULDC.U8 UR4, c[0x0][0x161] ;  /* 0x0000584000047ab9 */ /* 0x000fe20000000000 */
[----:B------:R-:W-:Y:S01]  /*8860*/  BSSY B1, `(.L_x_2198) ;  /* 0x0000028000017945 */ /* 0x000fe20003800000 */
[----:B------:R-:W-:Y:S01]  /*8870*/  MOV R0, UR4 ;  /* 0x0000000400007c02 */ /* 0x000fe20008000f00 */
[----:B------:R-:W-:Y:S01]  /*8880*/  IMAD R2, R5, 0x3, R18 ;  /* 0x0000000305027824 */ /* 0x000fe200078e0212 */
[----:B------:R-:W-:Y:S01]  /*8890*/  MOV R3, UR4 ;  /* 0x0000000400037c02 */ /* 0x000fe20008000f00 */
[----:B------:R-:W-:-:S03]  /*88a0*/  IMAD.U32 R4, RZ, RZ, UR4 ;  /* 0x00000004ff047e24 */ /* 0x000fc6000f8e00ff */
[----:B------:R-:W-:Y:S01]  /*88b0*/  ISETP.GE.U32.AND P0, PT, R2, c[0x0][0x168], PT ;  /* 0x00005a0002007a0c */ /* 0x000fe20003f06070 */
[----:B------:R-:W-:-:S12]  /*88c0*/  IMAD.U32 R2, RZ, RZ, UR4 ;  /* 0x00000004ff027e24 */ /* 0x000fd8000f8e00ff */
[----:B------:R-:W-:Y:S05]  /*88d0*/  @P0 BRA `(.L_x_2199) ;  /* 0x0000020000000947 */ /* 0x000fea0003800000 */
[----:B------:R-:W-:Y:S01]  /*88e0*/  BSSY B2, `(.L_x_2200) ;  /* 0x000001b000027945 */ /* 0x000fe20003800000 */
[C---:B------:R-:W-:Y:S02]  /*88f0*/  PRMT R2, R0.reuse, 0x7610, R2 ;  /* 0x0000761000027816 */ /* 0x040fe40000000002 */
[C---:B------:R-:W-:Y:S02]  /*8900*/  PRMT R3, R0.reuse, 0x7610, R3 ;  /* 0x0000761000037816 */ /* 0x040fe40000000003 */
[----:B------:R-:W-:Y:S02]  /*8910*/  PRMT R4, R0, 0x7610, R4 ;  /* 0x0000761000047816 */ /* 0x000fe40000000004 */
.L_x_2201:
[C---:B------:R-:W-:Y:S02]  /*8920*/  IADD3 R8, R18.reuse, c[0x0][0x170], RZ ;  /* 0x00005c0012087a10 */ /* 0x040fe40007ffe0ff */
[--C-:B------:R-:W-:Y:S02]  /*8930*/  IADD3 R6, P0, P1, R18, c[0x0][0x530], R21.reuse ;  /* 0x00014c0012067a10 */ /* 0x100fe4000791e015 */
[C---:B------:R-:W-:Y:S02]  /*8940*/  IADD3 R12, R8.reuse, c[0x0][0x170], RZ ;  /* 0x00005c00080c7a10 */ /* 0x040fe40007ffe0ff */
[----:B------:R-:W-:-:S02]  /*8950*/  IADD3 R8, P2, P3, R8, c[0x0][0x530], R21 ;  /* 0x00014c0008087a10 */ /* 0x000fc40007b5e015 */
[C---:B------:R-:W-:Y:S02]  /*8960*/  IADD3 R18, R12.reuse, c[0x0][0x170], RZ ;  /* 0x00005c000c127a10 */ /* 0x040fe40007ffe0ff */
[--C-:B------:R-:W-:Y:S02]  /*8970*/  IADD3.X R7, RZ, c[0x0][0x534], R10.reuse, P0, P1 ;  /* 0x00014d00ff077a10 */ /* 0x100fe400007e240a */
[--C-:B------:R-:W-:Y:S02]  /*8980*/  IADD3.X R9, RZ, c[0x0][0x534], R10.reuse, P2, P3 ;  /* 0x00014d00ff097a10 */ /* 0x100fe400017e640a */
[--C-:B------:R-:W-:Y:S02]  /*8990*/  IADD3 R12, P0, P1, R12, c[0x0][0x530], R21.reuse ;  /* 0x00014c000c0c7a10 */ /* 0x100fe4000791e015 */
[----:B------:R-:W-:Y:S01]  /*89a0*/  IADD3 R14, P2, P3, R18, c[0x0][0x530], R21 ;  /* 0x00014c00120e7a10 */ /* 0x000fe20007b5e015 */
[----:B------:R-:W2:Y:S01]  /*89b0*/  LDG.E.U8 R7, [R6.64] ;  /* 0x0000002406077981 */ /* 0x000ea2000c1e1100 */
[----:B------:R-:W-:-:S02]  /*89c0*/  IADD3.X R13, RZ, c[0x0][0x534], R10, P0, P1 ;  /* 0x00014d00ff0d7a10 */ /* 0x000fc400007e240a */
        /* <DEDUP_REMOVED lines=13> */
.L_x_2200:
[----:B------:R-:W-:Y:S02]  /*8aa0*/  PRMT R19, R7, 0x7610, R19 ;  /* 0x0000761007137816 */ /* 0x000fe40000000013 */
[----:B------:R-:W-:Y:S02]  /*8ab0*/  PRMT R12, R8, 0x7610, R12 ;  /* 0x00007610080c7816 */ /* 0x000fe4000000000c */
[----:B------:R-:W-:Y:S02]  /*8ac0*/  PRMT R11, R13, 0x7610, R11 ;  /* 0x000076100d0b7816 */ /* 0x000fe4000000000b */
[----:B------:R-:W-:Y:S02]  /*8ad0*/  PRMT R5, R15, 0x7610, R5 ;  /* 0x000076100f057816 */ /* 0x000fe40000000005 */
.L_x_2199:
[----:B------:R-:W-:Y:S05]  /*8ae0*/  BSYNC B1 ;  /* 0x0000000000017941 */ /* 0x000fea0003800000 */
.L_x_2198:
[----:B------:R-:W-:Y:S01]  /*8af0*/  ISETP.GE.U32.AND P0, PT, R18, c[0x0][0x168], PT ;  /* 0x00005a0012007a0c */ /* 0x000fe20003f06070 */
[----:B------:R-:W-:-:S12]  /*8b00*/  BSSY B1, `(.L_x_2202) ;  /* 0x0000016000017945 */ /* 0x000fd80003800000 */
[----:B------:R-:W-:Y:S05]  /*8b10*/  @P0 BRA `(.L_x_2203) ;  /* 0x0000014000000947 */ /* 0x000fea0003800000 */
[----:B------:R-:W-:-:S04]  /*8b20*/  IADD3 R6, P1, P2, R18, c[0x0][0x530], R21 ;  /* 0x00014c0012067a10 */ /* 0x000fc80007a3e015 */
[----:B------:R-:W-:-:S05]  /*8b30*/  IADD3.X R7, RZ, c[0x0][0x534], R10, P1, P2 ;  /* 0x00014d00ff077a10 */ /* 0x000fca0000fe440a */
[----:B------:R0:W5:Y:S01]  /*8b40*/  LDG.E.U8 R19, [R6.64] ;  /* 0x0000002406137981 */ /* 0x000162000c1e1100 */
[----:B------:R-:W-:-:S04]  /*8b50*/  IADD3 R8, R18, c[0x0][0x170], RZ ;  /* 0x00005c0012087a10 */ /* 0x000fc80007ffe0ff */
[----:B------:R-:W-:-:S13]  /*8b60*/  ISETP.GE.U32.AND P1, PT, R8, c[0x0][0x168], PT ;  /* 0x00005a0008007a0c */ /* 0x000fda0003f26070 */
[----:B------:R-:W-:Y:S05]  /*8b70*/  @P1 BRA `(.L_x_2203) ;  /* 0x000000e000001947 */ /* 0x000fea0003800000 */
[----:B0-----:R-:W-:-:S04]  /*8b80*/  IADD3 R6, P1, P2, R8, c[0x0][0x530], R21 ;  /* 0x00014c0008067a10 */ /* 0x001fc80007a3e015 */
[----:B------:R-:W-:-:S05]  /*8b90*/  IADD3.X R7, RZ, c[0x0][0x534], R10, P1, P2 ;  /* 0x00014d00ff077a10 */ /* 0x000fca0000fe440a */
[----:B------:R0:W5:Y:S01]  /*8ba0*/  LDG.E.U8 R12, [R6.64] ;  /* 0x00000024060c7981 */ /* 0x000162000c1e1100 */
[----:B------:R-:W-:-:S04]  /*8bb0*/  IADD3 R8, R8, c[0x0][0x170], RZ ;  /* 0x00005c0008087a10 */ /* 0x000fc80007ffe0ff */
[----:B------:R-:W-:-:S13]  /*8bc0*/  ISETP.GE.U32.AND P1, PT, R8, c[0x0][0x168], PT ;  /* 0x00005a0008007a0c */ /* 0x000fda0003f26070 */
[----:B------:R-:W-:Y:S05]  /*8bd0*/  @P1 BRA `(.L_x_2203) ;  /* 0x0000008000001947 */ /* 0x000fea0003800000 */
[C---:B0-----:R-:W-:Y:S02]  /*8be0*/  IADD3 R14, R8.reuse, c[0x0][0x170], RZ ;  /* 0x00005c00080e7a10 */ /* 0x041fe40007ffe0ff */
[----:B------:R-:W-:Y:S02]  /*8bf0*/  IADD3 R6, P2, P3, R8, c[0x0][0x530], R21 ;  /* 0x00014c0008067a10 */ /* 0x000fe40007b5e015 */
[----:B------:R-:W-:Y:S02]  /*8c00*/  ISETP.GE.U32.AND P1, PT, R14, c[0x0][0x168], PT ;  /* 0x00005a000e007a0c */ /* 0x000fe40003f26070 */
[----:B------:R-:W-:-:S05]  /*8c10*/  IADD3.X R7, RZ, c[0x0][0x534], R10, P2, P3 ;  /* 0x00014d00ff077a10 */ /* 0x000fca00017e640a */
[----:B------:R0:W5:Y:S06]  /*8c20*/  LDG.E.U8 R11, [R6.64] ;  /* 0x00000024060b7981 */ /* 0x00016c000c1e1100 */
[----:B------:R-:W-:-:S04]  /*8c30*/  @!P1 IADD3 R8, P4, P5, R14, c[0x0][0x530], R21 ;  /* 0x00014c000e089a10 */ /* 0x000fc80007d9e015 */
[----:B------:R-:W-:-:S05]  /*8c40*/  @!P1 IADD3.X R9, RZ, c[0x0][0x534], R10, P4, P5 ;  /* 0x00014d00ff099a10 */ /* 0x000fca00027ea40a */
[----:B------:R0:W5:Y:S04]  /*8c50*/  @!P1 LDG.E.U8 R5, [R8.64] ;  /* 0x0000002408059981 */ /* 0x000168000c1e1100 */
.L_x_2203:
[----:B0-----:R-:W-:Y:S05]  /*8c60*/  BSYNC B1 ;  /* 0x0000000000017941 */ /* 0x001fea0003800000 */
.L_x_2202:
        /* <DEDUP_REMOVED lines=16> */
.L_x_2205:
[----:B------:R-:W-:Y:S05]  /*8d70*/  BSYNC B1 ;  /* 0x0000000000017941 */ /* 0x000fea0003800000 */
.L_x_2204:
[----:B------:R-:W-:-:S04]  /*8d80*/  IADD3 R3, R2, R3, R4 ;  /* 0x0000000302037210 */ /* 0x000fc80007ffe004 */
[----:B------:R-:W-:-:S04]  /*8d90*/  IADD3 R3, R3, R0, RZ ;  /* 0x0000000003037210 */ /* 0x000fc80007ffe0ff */
[----:B------:R-:W-:Y:S02]  /*8da0*/  PRMT R7, R3, 0x7610, R7 ;  /* 0x0000761003077816 */ /* 0x000fe40000000007 */
.L_x_2156:
[----:B------:R-:W-:Y:S05]  /*8db0*/  BSYNC B0 ;  /* 0x0000000000007941 */ /* 0x000fea0003800000 */
.L_x_2155:
[----:B------:R-:W-:-:S13]  /*8dc0*/  ISETP.NE.AND P0, PT, RZ, c[0x0][0x180], PT ;  /* 0x00006000ff007a0c */ /* 0x000fda0003f05270 */
[----:B------:R-:W-:Y:S05]  /*8dd0*/  @!P0 BRA `(.L_x_2206) ;  /* 0x0000013000008947 */ /* 0x000fea0003800000 */
[----:B------:R-:W-:Y:S01]  /*8de0*/  IMAD R0, R20, c[0x0][0x0], R23 ;  /* 0x0000000014007a24 */ /* 0x000fe200078e0217 */
[----:B------:R-:W-:Y:S02]  /*8df0*/  ULDC UR4, c[0x0][0x4] ;  /* 0x0000010000047ab9 */ /* 0x000fe40000000800 */
[----:B------:R-:W-:Y:S02]  /*8e00*/  USHF.R.U32.HI UR4, URZ, 0x1, UR4 ;  /* 0x000000013f047899 */ /* 0x000fe40008011604 */
[----:B------:R0:W-:Y:S04]  /*8e10*/  STS.U8 [R0+0x10], R7 ;  /* 0x0000100700007388 */ /* 0x0001e80000000000 */
[----:B------:R-:W-:-:S13]  /*8e20*/  ISETP.NE.AND P0, PT, RZ, UR4, PT ;  /* 0x00000004ff007c0c */ /* 0x000fda000bf05270 */
[----:B------:R-:W-:Y:S05]  /*8e30*/  @!P0 BRA `(.L_x_2206) ;  /* 0x000000d000008947 */ /* 0x000fea0003800000 */
[----:B0----5:R-:W-:-:S05]  /*8e40*/  IMAD.U32 R3, RZ, RZ, UR4 ;  /* 0x00000004ff037e24 */ /* 0x021fca000f8e00ff */
.L_x_2207:
[----:B------:R-:W-:Y:S01]  /*8e50*/  IADD3 R2, R20, R3, RZ ;  /* 0x0000000314027210 */ /* 0x000fe20007ffe0ff */
[----:B------:R-:W-:Y:S01]  /*8e60*/  BAR.SYNC.DEFER_BLOCKING 0x0 ;  /* 0x0000000000007b1d */ /* 0x000fe20000010000 */
[----:B------:R-:W-:Y:S02]  /*8e70*/  ISETP.GT.AND P1, PT, R3, 0x1, PT ;  /* 0x000000010300780c */ /* 0x000fe40003f24270 */
[----:B------:R-:W-:-:S04]  /*8e80*/  ISETP.GE.U32.AND P0, PT, R2, c[0x0][0x4], PT ;  /* 0x0000010002007a0c */ /* 0x000fc80003f06070 */
[----:B------:R-:W-:Y:S02]  /*8e90*/  ISETP.GE.U32.OR P0, PT, R20, R3, P0 ;  /* 0x000000031400720c */ /* 0x000fe40000706470 */
[----:B------:R-:W-:-:S11]  /*8ea0*/  SHF.R.S32.HI R3, RZ, 0x1, R3 ;  /* 0x00000001ff037819 */ /* 0x000fd60000011403 */
[----:B------:R-:W-:-:S06]  /*8eb0*/  @!P0 IMAD R2, R2, c[0x0][0x0], R23 ;  /* 0x0000000002028a24 */ /* 0x000fcc00078e0217 */
[----:B0-----:R-:W0:Y:S02]  /*8ec0*/  @!P0 LDS.U8 R2, [R2+0x10] ;  /* 0x0000100002028984 */ /* 0x001e240000000000 */
[----:B0-----:R-:W-:-:S05]  /*8ed0*/  @!P0 IMAD.IADD R5, R7, 0x1, R2 ;  /* 0x0000000107058824 */ /* 0x001fca00078e0202 */
[----:B------:R0:W-:Y:S01]  /*8ee0*/  @!P0 STS.U8 [R0+0x10], R5 ;  /* 0x0000100500008388 */ /* 0x0001e20000000000 */
[----:B------:R-:W-:Y:S01]  /*8ef0*/  @!P0 PRMT R7, R5, 0x7610, R7 ;  /* 0x0000761005078816 */ /* 0x000fe20000000007 */
[----:B------:R-:W-:Y:S05]  /*8f00*/  @P1 BRA `(.L_x_2207) ;  /* 0xffffff4000001947 */ /* 0x000fea000383ffff */
.L_x_2206:
        /* <DEDUP_REMOVED lines=8> */
[----:B------:R0:W-:Y:S01]  /*8f90*/  STS.U8 [R5+0x10], R7 ;  /* 0x0000100705007388 */ /* 0x0001e20000000000 */
[----:B------:R-:W-:Y:S01]  /*8fa0*/  SHF.R.S32.HI R2, RZ, 0x1, R0 ;  /* 0x00000001ff027819 */ /* 0x000fe20000011400 */
[----:B------:R-:W-:-:S03]  /*8fb0*/  HFMA2.MMA R0, -RZ, RZ, 0, 1.9073486328125e-06 ;  /* 0x00000020ff007435 */ /* 0x000fc600000001ff */
[----:B------:R-:W-:-:S13]  /*8fc0*/  ISETP.GE.AND P0, PT, R2, 0x20, PT ;  /* 0x000000200200780c */ /* 0x000fda0003f06270 */
[----:B0-----:R-:W-:Y:S05]  /*8fd0*/  @!P0 BRA `(.L_x_2209) ;  /* 0x000000d000008947 */ /* 0x001fea0003800000 */
.L_x_2210:
[----:B0-----:R-:W-:Y:S01]  /*8fe0*/  IMAD.IADD R0, R23, 0x1, R2 ;  /* 0x0000000117007824 */ /* 0x001fe200078e0202 */
[----:B------:R-:W-:Y:S04]  /*8ff0*/  BAR.SYNC.DEFER_BLOCKING 0x0 ;  /* 0x0000000000007b1d */ /* 0x000fe80000010000 */
[----:B------:R-:W-:-:S04]  /*9000*/  ISETP.GE.U32.AND P0, PT, R0, c[0x0][0x0], PT ;  /* 0x0000000000007a0c */ /* 0x000fc80003f06070 */
[----:B------:R-:W-:-:S13]  /*9010*/  ISETP.GE.U32.OR P0, PT, R23, R2, P0 ;  /* 0x000000021700720c */ /* 0x000fda0000706470 */
[----:B------:R-:W-:Y:S02]  /*9020*/  @!P0 IADD3 R3, R5, R2, RZ ;  /* 0x0000000205038210 */ /* 0x000fe40007ffe0ff */
[----:B------:R-:W-:-:S03]  /*9030*/  SHF.R.S32.HI R2, RZ, 0x1, R2 ;  /* 0x00000001ff027819 */ /* 0x000fc60000011402 */
[----:B------:R-:W0:Y:S01]  /*9040*/  @!P0 LDS.U8 R0, [R3+0x10] ;  /* 0x0000100003008984 */ /* 0x000e220000000000 */
[----:B------:R-:W-:Y:S01]  /*9050*/  ISETP.GE.AND P1, PT, R2, 0x20, PT ;  /* 0x000000200200780c */ /* 0x000fe20003f26270 */
[----:B0-----:R-:W-:-:S05]  /*9060*/  @!P0 IMAD.IADD R0, R7, 0x1, R0 ;  /* 0x0000000107008824 */ /* 0x001fca00078e0200 */
[----:B------:R0:W-:Y:S01]  /*9070*/  @!P0 STS.U8 [R5+0x10], R0 ;  /* 0x0000100005008388 */ /* 0x0001e20000000000 */
[----:B------:R-:W-:-:S06]  /*9080*/  @!P0 PRMT R7, R0, 0x7610, R7 ;  /* 0x0000761000078816 */ /* 0x000fcc0000000007 */
[----:B------:R-:W-:Y:S05]  /*9090*/  @P1 BRA `(.L_x_2210) ;  /* 0xffffff4000001947 */ /* 0x000fea000383ffff */
[----:B0-----:R-:W-:-:S03]  /*90a0*/  MOV R0, 0x20 ;  /* 0x0000002000007802 */ /* 0x001fc60000000f00 */
.L_x_2209:
[----:B------:R-:W-:Y:S01]  /*90b0*/  BAR.SYNC.DEFER_BLOCKING 0x0 ;  /* 0x0000000000007b1d */ /* 0x000fe20000010000 */
[----:B------:R-:W-:-:S13]  /*90c0*/  ISETP.GE.AND P0, PT, R0, 0x2, PT ;  /* 0x000000020000780c */ /* 0x000fda0003f06270 */
[----:B------:R-:W-:Y:S05]  /*90d0*/  @!P0 BRA `(.L_x_2208) ;  /* 0x0000008000008947 */ /* 0x000fea0003800000 */
[----:B-----5:R-:W-:Y:S02]  /*90e0*/  IMAD.MOV.U32 R3, RZ, RZ, 0x1 ;  /* 0x00000001ff037424 */ /* 0x020fe400078e00ff */
.L_x_2211:
[----:B------:R-:W-:-:S04]  /*90f0*/  LOP3.LUT R2, R7, 0xffff, RZ, 0xc0, !PT ;  /* 0x0000ffff07027812 */ /* 0x000fc800078ec0ff */
[----:B------:R-:W-:-:S06]  /*9100*/  PRMT R2, R2, 0x8880, RZ ;  /* 0x0000888002027816 */ /* 0x000fcc00000000ff */
[----:B------:R0:W2:Y:S02]  /*9110*/  SHFL.DOWN PT, R2, R2, R3, 0x1f ;  /* 0x08001f0302027589 */ /* 0x0000a400000e0000 */
[----:B0-----:R-:W-:-:S04]  /*9120*/  SHF.L.U32 R3, R3, 0x1, RZ ;  /* 0x0000000103037819 */ /* 0x001fc800000006ff */
[----:B------:R-:W-:Y:S01]  /*9130*/  ISETP.GE.AND P0, PT, R3, R0, PT ;  /* 0x000000000300720c */ /* 0x000fe20003f06270 */
[----:B--2---:R-:W-:-:S12]  /*9140*/  IMAD.IADD R7, R2, 0x1, R7 ;  /* 0x0000000102077824 */ /* 0x004fd800078e0207 */
[----:B------:R-:W-:Y:S05]  /*9150*/  @!P0 BRA `(.L_x_2211) ;  /* 0xffffff9000008947 */ /* 0x000fea000383ffff */
.L_x_2208:
[----:B------:R-:W-:Y:S01]  /*9160*/  ISETP.NE.AND P1, PT, RZ, c[0x0][0x338], PT ;  /* 0x0000ce00ff007a0c */ /* 0x000fe20003f25270 */
[----:B------:R-:W-:-:S12]  /*9170*/  HFMA2.MMA R18, -RZ, RZ, 0, 0 ;  /* 0x00000000ff127435 */ /* 0x000fd800000001ff */
[----:B------:R-:W-:Y:S05]  /*9180*/  @!P1 BRA `(.L_x_2212) ;  /* 0x00000c7000009947 */ /* 0x000fea0003800000 */
[----:B------:R-:W-:Y:S01]  /*9190*/  IMAD.MOV.U32 R16, RZ, RZ, RZ ;  /* 0x000000ffff107224 */ /* 0x000fe200078e00ff */
[----:B------:R-:W-:-:S03]  /*91a0*/  MOV R0, 0x1 ;  /* 0x0000000100007802 */ /* 0x000fc60000000f00 */
[----:B------:R-:W-:Y:S01]  /*91b0*/  IMAD.HI.U32 R2, R17, c[0x0][0x340], R16 ;  /* 0x0000d00011027a27 */ /* 0x000fe200078e0010 */
[----:B------:R-:W-:-:S04]  /*91c0*/  ISETP.NE.AND P0, PT, R0, c[0x0][0x338], PT ;  /* 0x0000ce0000007a0c */ /* 0x000fc80003f05270 */
[----:B-----5:R-:W-:-:S05]  /*91d0*/  SHF.R.U32.HI R3, RZ, c[0x0][0x344], R2 ;  /* 0x0000d100ff037a19 */ /* 0x020fca0000011602 */
        /* <DEDUP_REMOVED lines=194> */
.L_x_2212:
[----:B------:R-:W-:Y:S01]  /*9e00*/  ISETP.NE.U32.AND P0, PT, RZ, c[0x0][0x548], PT ;  /* 0x00015200ff007a0c */ /* 0x000fe20003f05070 */
[----:B-----5:R-:W-:Y:S01]  /*9e10*/  CS2R R2, SRZ ;  /* 0x0000000000027805 */ /* 0x020fe2000001ff00 */
[----:B------:R-:W-:Y:S01]  /*9e20*/  ISETP.NE.AND P3, PT, RZ, c[0x0][0x184], PT ;  /* 0x00006100ff007a0c */ /* 0x000fe20003f65270 */
[----:B------:R-:W-:Y:S01]  /*9e30*/  IMAD.MOV.U32 R6, RZ, RZ, RZ ;  /* 0x000000ffff067224 */ /* 0x000fe200078e00ff */
[----:B------:R-:W-:-:S13]  /*9e40*/  ISETP.NE.AND.EX P0, PT, RZ, c[0x0][0x54c], PT, P0 ;  /* 0x00015300ff007a0c */ /* 0x000fda0003f05300 */
        /* <DEDUP_REMOVED lines=208> */
.L_x_2214:
        /* <DEDUP_REMOVED lines=11> */
.L_x_2216:
[----:B------:R-:W-:Y:S05]  /*ac00*/  BSYNC B0 ;  /* 0x0000000000007941 */ /* 0x000fea0003800000 */
.L_x_2215:
[----:B------:R-:W-:Y:S01]  /*ac10*/  PRMT R4, R4, 0x9910, RZ ;  /* 0x0000991004047816 */ /* 0x000fe200000000ff */
[----:B------:R-:W-:Y:S01]  /*ac20*/  BSSY B0, `(.L_x_2217) ;  /* 0x000000b000007945 */ /* 0x000fe20003800000 */
[----:B------:R-:W-:Y:S02]  /*ac30*/  LOP3.LUT P0, RZ, R23, R20, RZ, 0xfc, !PT ;  /* 0x0000001417ff7212 */ /* 0x000fe4000780fcff */
[----:B------:R-:W-:-:S13]  /*ac40*/  ISETP.NE.AND P1, PT, R4, RZ, PT ;  /* 0x000000ff0400720c */ /* 0x000fda0003f25270 */
[----:B------:R-:W-:Y:S05]  /*ac50*/  @!P1 BRA `(.L_x_2218) ;  /* 0x0000007000009947 */ /* 0x000fea0003800000 */
[----:B------:R-:W0:Y:S01]  /*ac60*/  S2R R5, SR_CTAID.Y ;  /* 0x0000000000057919 */ /* 0x000e220000002600 */
[----:B------:R-:W-:Y:S01]  /*ac70*/  ISETP.NE.AND P2, PT, RZ, c[0x0][0x17c], PT ;  /* 0x00005f00ff007a0c */ /* 0x000fe20003f45270 */
[----:B0-----:R-:W-:-:S12]  /*ac80*/  IMAD R4, R0, c[0x0][0x10], R5 ;  /* 0x0000040000047a24 */ /* 0x001fd800078e0205 */
[----:B------:R-:W-:-:S05]  /*ac90*/  @!P2 IMAD R4, R4, c[0x0][0x0], R23 ;  /* 0x000000000404aa24 */ /* 0x000fca00078e0217 */
[----:B------:R-:W-:-:S05]  /*aca0*/  IADD3 R4, P2, R4, c[0x0][0x550], RZ ;  /* 0x0001540004047a10 */ /* 0x000fca0007f5e0ff */
[----:B------:R-:W-:-:S05]  /*acb0*/  IMAD.X R5, RZ, RZ, c[0x0][0x554], P2 ;  /* 0x00015500ff057624 */ /* 0x000fca00010e06ff */
[----:B------:R0:W-:Y:S03]  /*acc0*/  STG.E.U8 [R4.64], R7 ;  /* 0x0000000704007986 */ /* 0x0001e6000c101124 */
.L_x_2218:
[----:B------:R-:W-:Y:S05]  /*acd0*/  BSYNC B0 ;  /* 0x0000000000007941 */ /* 0x000fea0003800000 */
.L_x_2217:
        /* <DEDUP_REMOVED lines=14> */
[----:B------:R-:W2:Y:S01]  /*adc0*/  POPC R9, UR4 ;  /* 0x0000000400097d09 */ /* 0x000ea20008000000 */
[----:B0-----:R-:W-:Y:S01]  /*add0*/  ISETP.EQ.U32.AND P0, PT, R8, R5, PT ;  /* 0x000000050800720c */ /* 0x001fe20003f02070 */
[----:B------:R-:W-:-:S10]  /*ade0*/  HFMA2.MMA R5, -RZ, RZ, 0, 2.384185791015625e-07 ;  /* 0x00000004ff057435 */ /* 0x000fd400000001ff */
[----:B------:R-:W-:-:S06]  /*adf0*/  IMAD.WIDE.U32 R4, R0, R5, c[0x0][0x558] ;  /* 0x0001560000047625 */ /* 0x000fcc00078e0005 */
[----:B--2---:R-:W2:Y:S01]  /*ae00*/  @P0 ATOMG.E.ADD.STRONG.GPU PT, R5, [R4.64], R9 ;  /* 0x00000009040509a8 */ /* 0x004ea200081ee1e4 */
        /* <DEDUP_REMOVED lines=11> */
.L_x_2220:
[----:B------:R-:W-:Y:S05]  /*aec0*/  BSYNC B0 ;  /* 0x0000000000007941 */ /* 0x000fea0003800000 */
.L_x_2219:
[----:B------:R-:W-:Y:S06]  /*aed0*/  BAR.SYNC.DEFER_BLOCKING 0x0 ;  /* 0x0000000000007b1d */ /* 0x000fec0000010000 */
[----:B0-----:R-:W0:Y:S02]  /*aee0*/  LDS.U8 R4, [RZ] ;  /* 0x00000000ff047984 */ /* 0x001e240000000000 */
[----:B0-----:R-:W-:-:S13]  /*aef0*/  ISETP.NE.AND P0, PT, R4, RZ, PT ;  /* 0x000000ff0400720c */ /* 0x001fda0003f05270 */
[----:B------:R-:W-:Y:S05]  /*af00*/  @!P0 EXIT ;  /* 0x000000000000894d */ /* 0x000fea0003800000 */
[----:B------:R-:W-:Y:S01]  /*af10*/  @!PT LDS RZ, [RZ] ;  /* 0x00000000fffff984 */ /* 0x000fe20000000800 */
[----:B------:R-:W-:Y:S01]  /*af20*/  @!PT LDS RZ, [RZ] ;  /* 0x00000000fffff984 */ /* 0x000fe20000000800 */
[----:B------:R-:W-:Y:S01]  /*af30*/  @!PT LDS RZ, [RZ] ;  /* 0x00000000fffff984 */ /* 0x000fe20000000800 */
[----:B------:R-:W-:Y:S01]  /*af40*/  @!PT LDS RZ, [RZ] ;  /* 0x00000000fffff984 */ /* 0x000fe20000000800 */
[----:B------:R-:W-:Y:S06]  /*af50*/  MEMBAR.SC.GPU ;  /* 0x0000000000007992 */ /* 0x000fec0000002000 */
[----:B------:R-:W-:Y:S01]  /*af60*/  ISETP.NE.AND P0, PT, RZ, c[0x0][0x17c], PT ;  /* 0x00005f00ff007a0c */ /* 0x000fe20003f05270 */
[----:B------:R-:W-:Y:S01]  /*af70*/  ULDC.U8 UR4, c[0x0][0x161] ;  /* 0x0000584000047ab9 */ /* 0x000fe20000000000 */
[----:B------:R-:W-:Y:S01]  /*af80*/  BSSY B0, `(.L_x_2221) ;  /* 0x0000020000007945 */ /* 0x000fe20003800000 */
[----:B------:R-:W-:Y:S01]  /*af90*/  MOV R5, UR4 ;  /* 0x0000000400057c02 */ /* 0x000fe20008000f00 */
[----:B------:R-:W-:-:S00]  /*afa0*/  ERRBAR ;  /* 0x00000000000079ab */ /* 0x000fc00000000000 */
[----:B------:R-:W-:-:S08]  /*afb0*/  CCTL.IVALL ;  /* 0x00000000ff00798f */ /* 0x000fd00002000000 */
[----:B------:R-:W-:Y:S05]  /*afc0*/  @!P0 BRA `(.L_x_2222) ;  /* 0x000000f000008947 */ /* 0x000fea0003800000 */
[----:B------:R-:W-:Y:S01]  /*afd0*/  IMAD R7, R20, c[0x0][0x0], R23 ;  /* 0x0000000014077a24 */ /* 0x000fe200078e0217 */
[----:B------:R-:W-:Y:S04]  /*afe0*/  BSSY B1, `(.L_x_2223) ;  /* 0x000000c000017945 */ /* 0x000fe80003800000 */
[----:B------:R-:W-:-:S13]  /*aff0*/  ISETP.GE.U32.AND P0, PT, R7, c[0x0][0x178], PT ;  /* 0x00005e0007007a0c */ /* 0x000fda0003f06070 */
[----:B------:R-:W-:Y:S05]  /*b000*/  @P0 BRA `(.L_x_2224) ;  /* 0x0000009000000947 */ /* 0x000fea0003800000 */
.L_x_2225:
[----:B------:R-:W-:-:S05]  /*b010*/  IMAD R8, R0, c[0x0][0x10], R7 ;  /* 0x0000040000087a24 */ /* 0x000fca00078e0207 */
[----:B------:R-:W-:-:S05]  /*b020*/  IADD3 R8, P0, R8, c[0x0][0x550], RZ ;  /* 0x0001540008087a10 */ /* 0x000fca0007f1e0ff */
[----:B------:R-:W-:-:S05]  /*b030*/  IMAD.X R9, RZ, RZ, c[0x0][0x554], P0 ;  /* 0x00015500ff097624 */ /* 0x000fca00000e06ff */
[----:B------:R-:W2:Y:S01]  /*b040*/  LDG.E.U8 R8, [R8.64] ;  /* 0x0000002408087981 */ /* 0x000ea2000c1e1100 */
[----:B------:R-:W-:-:S05]  /*b050*/  MOV R4, c[0x0][0x0] ;  /* 0x0000000000047a02 */ /* 0x000fca0000000f00 */
[----:B------:R-:W-:-:S05]  /*b060*/  IMAD R7, R4, c[0x0][0x4], R7 ;  /* 0x0000010004077a24 */ /* 0x000fca00078e0207 */
[----:B------:R-:W-:Y:S01]  /*b070*/  ISETP.GE.U32.AND P0, PT, R7, c[0x0][0x178], PT ;  /* 0x00005e0007007a0c */ /* 0x000fe20003f06070 */
[----:B--2---:R-:W-:-:S12]  /*b080*/  IMAD.IADD R5, R8, 0x1, R5 ;  /* 0x0000000108057824 */ /* 0x004fd800078e0205 */
[----:B------:R-:W-:Y:S05]  /*b090*/  @!P0 BRA `(.L_x_2225) ;  /* 0xffffff7000008947 */ /* 0x000fea000383ffff */
.L_x_2224:
[----:B------:R-:W-:Y:S05]  /*b0a0*/  BSYNC B1 ;  /* 0x0000000000017941 */ /* 0x000fea0003800000 */
.L_x_2223:
[----:B------:R-:W-:Y:S05]  /*b0b0*/  BRA `(.L_x_2226) ;  /* 0x000000c000007947 */ /* 0x000fea0003800000 */
.L_x_2222:
[----:B------:R-:W-:-:S13]  /*b0c0*/  ISETP.GE.U32.AND P0, PT, R20, c[0x0][0x178], PT ;  /* 0x00005e0014007a0c */ /* 0x000fda0003f06070 */
[----:B------:R-:W-:Y:S05]  /*b0d0*/  @P0 BRA `(.L_x_2226) ;  /* 0x000000a000000947 */ /* 0x000fea0003800000 */
[----:B------:R-:W-:-:S05]  /*b0e0*/  MOV R7, R20 ;  /* 0x0000001400077202 */ /* 0x000fca0000000f00 */
.L_x_2227:
[----:B------:R-:W-:-:S04]  /*b0f0*/  IMAD R8, R0, c[0x0][0x10], R7 ;  /* 0x0000040000087a24 */ /* 0x000fc800078e0207 */
[----:B------:R-:W-:-:S05]  /*b100*/  IMAD R8, R8, c[0x0][0x0], R23 ;  /* 0x0000000008087a24 */ /* 0x000fca00078e0217 */
[----:B------:R-:W-:-:S05]  /*b110*/  IADD3 R8, P0, R8, c[0x0][0x550], RZ ;  /* 0x0001540008087a10 */ /* 0x000fca0007f1e0ff */
[----:B------:R-:W-:-:S05]  /*b120*/  IMAD.X R9, RZ, RZ, c[0x0][0x554], P0 ;  /* 0x00015500ff097624 */ /* 0x000fca00000e06ff */
[----:B------:R-:W2:Y:S01]  /*b130*/  LDG.E.U8 R8, [R8.64] ;  /* 0x0000002408087981 */ /* 0x000ea2000c1e1100 */
[----:B------:R-:W-:-:S04]  /*b140*/  IADD3 R7, R7, c[0x0][0x4], RZ ;  /* 0x0000010007077a10 */ /* 0x000fc80007ffe0ff */
[----:B------:R-:W-:Y:S02]  /*b150*/  ISETP.GE.U32.AND P0, PT, R7, c[0x0][0x178], PT ;  /* 0x00005e0007007a0c */ /* 0x000fe40003f06070 */
[----:B--2---:R-:W-:-:S11]  /*b160*/  IADD3 R5, R8, R5, RZ ;  /* 0x0000000508057210 */ /* 0x004fd60007ffe0ff */
[----:B------:R-:W-:Y:S05]  /*b170*/  @!P0 BRA `(.L_x_2227) ;  /* 0xffffff7000008947 */ /* 0x000fea000383ffff */
.L_x_2226:
[----:B------:R-:W-:Y:S05]  /*b180*/  BSYNC B0 ;  /* 0x0000000000007941 */ /* 0x000fea0003800000 */
.L_x_2221:
[----:B------:R-:W-:Y:S01]  /*b190*/  IMAD R9, R20, c[0x0][0x0], R23 ;  /* 0x0000000014097a24 */ /* 0x000fe200078e0217 */
[----:B------:R-:W-:Y:S01]  /*b1a0*/  ULDC UR4, c[0x0][0x4] ;  /* 0x0000010000047ab9 */ /* 0x000fe20000000800 */
[----:B------:R-:W-:Y:S01]  /*b1b0*/  ISETP.NE.AND P3, PT, RZ, c[0x0][0x17c], PT ;  /* 0x00005f00ff007a0c */ /* 0x000fe20003f65270 */
[----:B------:R-:W-:Y:S02]  /*b1c0*/  USHF.R.U32.HI UR4, URZ, 0x1, UR4 ;  /* 0x000000013f047899 */ /* 0x000fe40008011604 */
[----:B------:R0:W-:Y:S04]  /*b1d0*/  STS.U8 [R9+0x10], R5 ;  /* 0x0000100509007388 */ /* 0x0001e80000000000 */
[----:B------:R-:W-:-:S13]  /*b1e0*/  ISETP.NE.AND P0, PT, RZ, UR4, PT ;  /* 0x00000004ff007c0c */ /* 0x000fda000bf05270 */
[----:B------:R-:W-:Y:S05]  /*b1f0*/  @!P0 BRA `(.L_x_2228) ;  /* 0x000000d000008947 */ /* 0x000fea0003800000 */
[----:B0-----:R-:W-:-:S05]  /*b200*/  IMAD.U32 R7, RZ, RZ, UR4 ;  /* 0x00000004ff077e24 */ /* 0x001fca000f8e00ff */
.L_x_2229:
        /* <DEDUP_REMOVED lines=12> */
.L_x_2228:
[----:B0-----:R-:W-:Y:S05]  /*b2d0*/  @!P3 BRA `(.L_x_2230) ;  /* 0x000002300000b947 */ /* 0x001fea0003800000 */
[----:B------:R-:W-:Y:S01]  /*b2e0*/  MOV R4, c[0x0][0x0] ;  /* 0x0000000000047a02 */ /* 0x000fe20000000f00 */
[----:B------:R-:W-:-:S03]  /*b2f0*/  IMAD.MOV.U32 R0, RZ, RZ, c[0x0][0x0] ;  /* 0x00000000ff007624 */ /* 0x000fc600078e00ff */
[----:B------:R-:W-:-:S13]  /*b300*/  ISETP.GT.AND P0, PT, R4, 0x20, PT ;  /* 0x000000200400780c */ /* 0x000fda0003f04270 */
[----:B------:R-:W-:Y:S05]  /*b310*/  @!P0 BRA `(.L_x_2231) ;  /* 0x0000014000008947 */ /* 0x000fea0003800000 */
[----:B------:R-:W-:Y:S01]  /*b320*/  LEA.HI R4, R4, c[0x0][0x0], RZ, 0x1 ;  /* 0x0000000004047a11 */ /* 0x000fe200078f08ff */
[----:B------:R0:W-:Y:S01]  /*b330*/  STS.U8 [R9+0x10], R5 ;  /* 0x0000100509007388 */ /* 0x0001e20000000000 */
[----:B------:R-:W-:Y:S02]  /*b340*/  HFMA2.MMA R0, -RZ, RZ, 0, 1.9073486328125e-06 ;  /* 0x00000020ff007435 */ /* 0x000fe400000001ff */
[----:B------:R-:W-:-:S04]  /*b350*/  SHF.R.S32.HI R4, RZ, 0x1, R4 ;  /* 0x00000001ff047819 */ /* 0x000fc80000011404 */
[----:B------:R-:W-:-:S13]  /*b360*/  ISETP.GE.AND P0, PT, R4, 0x20, PT ;  /* 0x000000200400780c */ /* 0x000fda0003f06270 */
[----:B------:R-:W-:Y:S05]  /*b370*/  @!P0 BRA `(.L_x_2231) ;  /* 0x000000e000008947 */ /* 0x000fea0003800000 */
[----:B0-----:R-:W-:-:S05]  /*b380*/  IMAD.MOV.U32 R0, RZ, RZ, R4 ;  /* 0x000000ffff007224 */ /* 0x001fca00078e0004 */
.L_x_2232:
[----:B0-----:R-:W-:Y:S01]  /*b390*/  IADD3 R4, R23, R0, RZ ;  /* 0x0000000017047210 */ /* 0x001fe20007ffe0ff */
[----:B------:R-:W-:Y:S03]  /*b3a0*/  BAR.SYNC.DEFER_BLOCKING 0x0 ;  /* 0x0000000000007b1d */ /* 0x000fe60000010000 */
[----:B------:R-:W-:-:S04]  /*b3b0*/  ISETP.GE.U32.AND P0, PT, R4, c[0x0][0x0], PT ;  /* 0x0000000004007a0c */ /* 0x000fc80003f06070 */
[----:B------:R-:W-:-:S13]  /*b3c0*/  ISETP.GE.U32.OR P0, PT, R23, R0, P0 ;  /* 0x000000001700720c */ /* 0x000fda0000706470 */
[--C-:B------:R-:W-:Y:S01]  /*b3d0*/  @!P0 IMAD.IADD R7, R9, 0x1, R0.reuse ;  /* 0x0000000109078824 */ /* 0x100fe200078e0200 */
[----:B------:R-:W-:-:S04]  /*b3e0*/  SHF.R.S32.HI R0, RZ, 0x1, R0 ;  /* 0x00000001ff007819 */ /* 0x000fc80000011400 */
[----:B------:R-:W0:Y:S01]  /*b3f0*/  @!P0 LDS.U8 R4, [R7+0x10] ;  /* 0x0000100007048984 */ /* 0x000e220000000000 */
[----:B------:R-:W-:Y:S02]  /*b400*/  ISETP.GE.AND P2, PT, R0, 0x20, PT ;  /* 0x000000200000780c */ /* 0x000fe40003f46270 */
[----:B0-----:R-:W-:-:S04]  /*b410*/  @!P0 IADD3 R4, R5, R4, RZ ;  /* 0x0000000405048210 */ /* 0x001fc80007ffe0ff */
[----:B------:R-:W-:Y:S01]  /*b420*/  @!P0 PRMT R5, R4, 0x7610, R5 ;  /* 0x0000761004058816 */ /* 0x000fe20000000005 */
[----:B------:R0:W-:Y:S06]  /*b430*/  @!P0 STS.U8 [R9+0x10], R4 ;  /* 0x0000100409008388 */ /* 0x0001ec0000000000 */
[----:B------:R-:W-:Y:S05]  /*b440*/  @P2 BRA `(.L_x_2232) ;  /* 0xffffff4000002947 */ /* 0x000fea000383ffff */
[----:B------:R-:W-:-:S04]  /*b450*/  IMAD.MOV.U32 R0, RZ, RZ, 0x20 ;  /* 0x00000020ff007424 */ /* 0x000fc800078e00ff */
.L_x_2231:
[----:B0-----:R-:W-:Y:S01]  /*b460*/  BAR.SYNC.DEFER_BLOCKING 0x0 ;  /* 0x0000000000007b1d */ /* 0x001fe20000010000 */
[----:B------:R-:W-:-:S13]  /*b470*/  ISETP.GE.AND P0, PT, R0, 0x2, PT ;  /* 0x000000020000780c */ /* 0x000fda0003f06270 */
[----:B------:R-:W-:Y:S05]  /*b480*/  @!P0 BRA `(.L_x_2230) ;  /* 0x0000008000008947 */ /* 0x000fea0003800000 */
[----:B------:R-:W-:Y:S02]  /*b490*/  MOV R7, 0x1 ;  /* 0x0000000100077802 */ /* 0x000fe40000000f00 */
.L_x_2233:
[----:B------:R-:W-:-:S04]  /*b4a0*/  LOP3.LUT R4, R5, 0xffff, RZ, 0xc0, !PT ;  /* 0x0000ffff05047812 */ /* 0x000fc800078ec0ff */
[----:B------:R-:W-:-:S06]  /*b4b0*/  PRMT R4, R4, 0x8880, RZ ;  /* 0x0000888004047816 */ /* 0x000fcc00000000ff */
[----:B------:R0:W2:Y:S02]  /*b4c0*/  SHFL.DOWN PT, R4, R4, R7, 0x1f ;  /* 0x08001f0704047589 */ /* 0x0000a400000e0000 */
[----:B0-----:R-:W-:-:S05]  /*b4d0*/  IMAD.SHL.U32 R7, R7, 0x2, RZ ;  /* 0x0000000207077824 */ /* 0x001fca00078e00ff */
[----:B------:R-:W-:Y:S02]  /*b4e0*/  ISETP.GE.AND P0, PT, R7, R0, PT ;  /* 0x000000000700720c */ /* 0x000fe40003f06270 */
[----:B--2---:R-:W-:-:S11]  /*b4f0*/  IADD3 R5, R4, R5, RZ ;  /* 0x0000000504057210 */ /* 0x004fd60007ffe0ff */
[----:B------:R-:W-:Y:S05]  /*b500*/  @!P0 BRA `(.L_x_2233) ;  /* 0xffffff9000008947 */ /* 0x000fea000383ffff */
.L_x_2230:
        /* <DEDUP_REMOVED lines=9> */
[----:B------:R-:W2:Y:S02]  /*b5a0*/  LDG.E.U8 R0, [R2.64] ;  /* 0x0000002402007981 */ /* 0x000ea4000c1e1100 */
[----:B--2---:R-:W-:-:S05]  /*b5b0*/  IMAD.IADD R0, R5, 0x1, R0 ;  /* 0x0000000105007824 */ /* 0x004fca00078e0200 */
[----:B------:R-:W-:Y:S02]  /*b5c0*/  PRMT R5, R0, 0x7610, R5 ;  /* 0x0000761000057816 */ /* 0x000fe40000000005 */
.L_x_2235:
[----:B------:R-:W-:Y:S05]  /*b5d0*/  @!P1 BRA `(.L_x_2236) ;  /* 0x000001e000009947 */ /* 0x000fea0003800000 */
[----:B------:R-:W-:Y:S01]  /*b5e0*/  HFMA2.MMA R2, -RZ, RZ, 0, 5.9604644775390625e-08 ;  /* 0x00000001ff027435 */ /* 0x000fe200000001ff */
[----:B------:R-:W-:Y:S01]  /*b5f0*/  ULDC.U8 UR4, c[0x0][0x160] ;  /* 0x0000580000047ab9 */ /* 0x000fe20000000000 */
        /* <DEDUP_REMOVED lines=16> */
[----:B-1----:R-:W-:Y:S01]  /*b700*/  LEPC R14 ;  /* 0x00000000000e734e */ /* 0x002fe20000000000 */
[----:B------:R-:W-:-:S02]  /*b710*/  MOV R9, 0xb780 ;  /* 0x0000b78000097802 */ /* 0x000fc40000000f00 */
[----:B------:R-:W-:Y:S02]  /*b720*/  MOV R20, 0xb700 ;  /* 0x0000b70000147802 */ /* 0x000fe40000000f00 */
[----:B------:R-:W-:Y:S02]  /*b730*/  MOV R21, 0x0 ;  /* 0x0000000000157802 */ /* 0x000fe40000000f00 */
[----:B------:R-:W-:Y:S02]  /*b740*/  MOV R0, 0x0 ;  /* 0x0000000000007802 */ /* 0x000fe40000000f00 */
[----:B------:R-:W-:-:S04]  /*b750*/  IADD3 R20, P0, P1, -R20, R9, R14 ;  /* 0x0000000914147210 */ /* 0x000fc8000791e10e */
[----:B------:R-:W-:-:S04]  /*b760*/  IADD3.X R21, ~R0, R21, R15, P0, P1 ;  /* 0x0000001500157210 */ /* 0x000fc800007e250f */
[----:B0-----:R-:W-:Y:S05]  /*b770*/  CALL.ABS.NOINC R2 ;  /* 0x0000000002007343 */ /* 0x001fea0003c00000 */
.L_x_2237:
[----:B------:R-:W-:-:S04]  /*b780*/  IADD3 R16, P0, R16, c[0x0][0x538], RZ ;  /* 0x00014e0010107a10 */ /* 0x000fc80007f1e0ff */
[----:B------:R-:W-:-:S05]  /*b790*/  IADD3.X R17, RZ, c[0x0][0x53c], RZ, P0, !PT ;  /* 0x00014f00ff117a10 */ /* 0x000fca00007fe4ff */
[----:B------:R-:W-:Y:S01]  /*b7a0*/  STG.E.U8 [R16.64], R19 ;  /* 0x0000001310007986 */ /* 0x000fe2000c101124 */
[----:B------:R-:W-:Y:S05]  /*b7b0*/  EXIT ;  /* 0x000000000000794d */ /* 0x000fea0003800000 */
.L_x_2236:
[----:B------:R-:W-:Y:S01]  /*b7c0*/  STG.E.U8 [R2.64], R5 ;  /* 0x0000000502007986 */ /* 0x000fe2000c101124 */
[----:B------:R-:W-:Y:S05]  /*b7d0*/  EXIT ;  /* 0x000000000000794d */ /* 0x000fea0003800000 */
.L_x_2234:
[----:B------:R-:W-:Y:S01]  /*b7e0*/  ISETP.NE.AND P1, PT, RZ, UR38, PT ;  /* 0x00000026ff007c0c */ /* 0x000fe2000bf25270 */
[----:B------:R-:W-:Y:S01]  /*b7f0*/  ULDC.U8 UR4, c[0x0][0x569] ;  /* 0x00015a4000047ab9 */ /* 0x000fe20000000000 */
[----:B------:R-:W-:Y:S02]  /*b800*/  IADD3 R2, P0, R16, c[0x0][0x538], RZ ;  /* 0x00014e0010027a10 */ /* 0x000fe40007f1e0ff */
[----:B------:R-:W-:-:S03]  /*b810*/  ISETP.NE.AND P2, PT, RZ, UR4, PT ;  /* 0x00000004ff007c0c */ /* 0x000fc6000bf45270 */
[----:B------:R-:W-:-:S06]  /*b820*/  IMAD.X R3, RZ, RZ, c[0x0][0x53c], P0 ;  /* 0x00014f00ff037624 */ /* 0x000fcc00000e06ff */
[----:B------:R-:W-:Y:S05]  /*b830*/  @!P1 BRA `(.L_x_2238) ;  /* 0x0000003000009947 */ /* 0x000fea0003800000 */
[----:B------:R-:W2:Y:S02]  /*b840*/  LDG.E.U8 R0, [R2.64] ;  /* 0x0000002402007981 */ /* 0x000ea4000c1e1100 */
[----:B--2---:R-:W-:-:S04]  /*b850*/  IADD3 R0, R5, R0, RZ ;  /* 0x0000000005007210 */ /* 0x004fc80007ffe0ff */
[----:B------:R-:W-:Y:S02]  /*b860*/  PRMT R5, R0, 0x7610, R5 ;  /* 0x0000761000057816 */ /* 0x000fe40000000005 */
.L_x_2238:
[----:B------:R-:W-:Y:S05]  /*b870*/  @!P2 BRA `(.L_x_2239) ;  /* 0x000001e00000a947 */ /* 0x000fea0003800000 */
[----:B------:R-:W-:Y:S01]  /*b880*/  IMAD.MOV.U32 R2, RZ, RZ, 0x1 ;  /* 0x00000001ff027424 */ /* 0x000fe200078e00ff */
[----:B------:R-:W-:Y:S01]  /*b890*/  ULDC.U8 UR4, c[0x0][0x160] ;  /* 0x0000580000047ab9 */ /* 0x000fe20000000000 */
[----:B------:R-:W-:Y:S01]  /*b8a0*/  PRMT R0, R5, 0x9910, RZ ;  /* 0x0000991005007816 */ /* 0x000fe200000000ff */
[----:B------:R-:W-:Y:S02]  /*b8b0*/  UPRMT UR4, UR4, 0x9910, URZ ;  /* 0x0000991004047896 */ /* 0x000fe4000800003f */
[----:B------:R-:W-:-:S04]  /*b8c0*/  ISETP.NE.AND P0, PT, R2, c[0x0][0x56c], PT ;  /* 0x00015b0002007a0c */ /* 0x000fc80003f05270 */
[----:B------:R-:W-:-:S09]  /*b8d0*/  IMAD R19, R0, UR4, RZ ;  /* 0x0000000400137c24 */ /* 0x000fd2000f8e02ff */
        /* <DEDUP_REMOVED lines=20> */
.L_x_2240:
[----:B------:R-:W-:-:S05]  /*ba20*/  IADD3 R16, P0, R16, c[0x0][0x538], RZ ;  /* 0x00014e0010107a10 */ /* 0x000fca0007f1e0ff */
[----:B------:R-:W-:-:S05]  /*ba30*/  IMAD.X R17, RZ, RZ, c[0x0][0x53c], P0 ;  /* 0x00014f00ff117624 */ /* 0x000fca00000e06ff */
[----:B------:R-:W-:Y:S01]  /*ba40*/  STG.E.U8 [R16.64], R19 ;  /* 0x0000001310007986 */ /* 0x000fe2000c101124 */
[----:B------:R-:W-:Y:S05]  /*ba50*/  EXIT ;  /* 0x000000000000794d */ /* 0x000fea0003800000 */
.L_x_2239:
[----:B------:R-:W-:Y:S01]  /*ba60*/  STG.E.U8 [R2.64], R5 ;  /* 0x0000000502007986 */ /* 0x000fe2000c101124 */
[----:B------:R-:W-:Y:S05]  /*ba70*/  EXIT ;  /* 0x000000000000794d */ /* 0x000fea0003800000 */
.L_x_2213:
        /* <DEDUP_REMOVED lines=17> */
[----:B--2---:R-:W-:-:S04]  /*bb90*/  IADD3 R0, R7, R0, RZ ;  /* 0x0000000007007210 */ /* 0x004fc80007ffe0ff */
[----:B------:R-:W-:Y:S02]  /*bba0*/  PRMT R7, R0, 0x7610, R7 ;  /* 0x0000761000077816 */ /* 0x000fe40000000007 */
.L_x_2242:
[----:B------:R-:W-:Y:S05]  /*bbb0*/  @!P1 BRA `(.L_x_2243) ;  /* 0x000001e000009947 */ /* 0x000fea0003800000 */
[----:B------:R-:W-:Y:S01]  /*bbc0*/  IMAD.MOV.U32 R2, RZ, RZ, c[0x0][0x56c] ;  /* 0x00015b00ff027624 */ /* 0x000fe200078e00ff */
[----:B------:R-:W-:Y:S01]  /*bbd0*/  ULDC.U8 UR4, c[0x0][0x160] ;  /* 0x0000580000047ab9 */ /* 0x000fe20000000000 */
[----:B------:R-:W-:Y:S01]  /*bbe0*/  PRMT R0, R7, 0x9910, RZ ;  /* 0x0000991007007816 */ /* 0x000fe200000000ff */
[----:B------:R-:W-:Y:S02]  /*bbf0*/  UPRMT UR4, UR4, 0x9910, URZ ;  /* 0x0000991004047896 */ /* 0x000fe4000800003f */
[----:B------:R-:W-:-:S04]  /*bc00*/  ISETP.NE.AND P0, PT, R2, 0x1, PT ;  /* 0x000000010200780c */ /* 0x000fc80003f05270 */
        /* <DEDUP_REMOVED lines=21> */
.L_x_2244:
[----:B------:R-:W-:-:S05]  /*bd60*/  IADD3 R18, P0, R18, c[0x0][0x538], RZ ;  /* 0x00014e0012127a10 */ /* 0x000fca0007f1e0ff */
[----:B------:R-:W-:-:S05]  /*bd70*/  IMAD.X R19, RZ, RZ, c[0x0][0x53c], P0 ;  /* 0x00014f00ff137624 */ /* 0x000fca00000e06ff */
[----:B------:R-:W-:Y:S01]  /*bd80*/  STG.E.U8 [R18.64], R17 ;  /* 0x0000001112007986 */ /* 0x000fe2000c101124 */
[----:B------:R-:W-:Y:S05]  /*bd90*/  EXIT ;  /* 0x000000000000794d */ /* 0x000fea0003800000 */
.L_x_2243:
[----:B------:R-:W-:Y:S01]  /*bda0*/  STG.E.U8 [R2.64], R7 ;  /* 0x0000000702007986 */ /* 0x000fe2000c101124 */
[----:B------:R-:W-:Y:S05]  /*bdb0*/  EXIT ;  /* 0x000000000000794d */ /* 0x000fea0003800000 */
.L_x_2241:
[----:B------:R-:W-:Y:S01]  /*bdc0*/  ISETP.NE.AND P1, PT, RZ, UR38, PT ;  /* 0x00000026ff007c0c */ /* 0x000fe2000bf25270 */
[----:B------:R-:W-:Y:S01]  /*bdd0*/  ULDC.U8 UR4, c[0x0][0x569] ;  /* 0x00015a4000047ab9 */ /* 0x000fe20000000000 */
[----:B------:R-:W-:Y:S02]  /*bde0*/  IADD3 R2, P0, R18, c[0x0][0x538], RZ ;  /* 0x00014e0012027a10 */ /* 0x000fe40007f1e0ff */
[----:B------:R-:W-:Y:S02]  /*bdf0*/  ISETP.NE.AND P2, PT, RZ, UR4, PT ;  /* 0x00000004ff007c0c */ /* 0x000fe4000bf45270 */
[----:B------:R-:W-:-:S07]  /*be00*/  IADD3.X R3, RZ, c[0x0][0x53c], RZ, P0, !PT ;  /* 0x00014f00ff037a10 */ /* 0x000fce00007fe4ff */
[----:B------:R-:W-:Y:S05]  /*be10*/  @!P1 BRA `(.L_x_2245) ;  /* 0x0000003000009947 */ /* 0x000fea0003800000 */
[----:B------:R-:W2:Y:S02]  /*be20*/  LDG.E.U8 R0, [R2.64] ;  /* 0x0000002402007981 */ /* 0x000ea4000c1e1100 */
[----:B--2---:R-:W-:-:S05]  /*be30*/  IMAD.IADD R0, R7, 0x1, R0 ;  /* 0x0000000107007824 */ /* 0x004fca00078e0200 */
[----:B------:R-:W-:Y:S02]  /*be40*/  PRMT R7, R0, 0x7610, R7 ;  /* 0x0000761000077816 */ /* 0x000fe40000000007 */
.L_x_2245:
        /* <DEDUP_REMOVED lines=27> */
.L_x_2247:
[----:B------:R-:W-:-:S04]  /*c000*/  IADD3 R18, P0, R18, c[0x0][0x538], RZ ;  /* 0x00014e0012127a10 */ /* 0x000fc80007f1e0ff */
[----:B------:R-:W-:-:S05]  /*c010*/  IADD3.X R19, RZ, c[0x0][0x53c], RZ, P0, !PT ;  /* 0x00014f00ff137a10 */ /* 0x000fca00007fe4ff */
[----:B------:R-:W-:Y:S01]  /*c020*/  STG.E.U8 [R18.64], R17 ;  /* 0x0000001112007986 */ /* 0x000fe2000c101124 */
[----:B------:R-:W-:Y:S05]  /*c030*/  EXIT ;  /* 0x000000000000794d */ /* 0x000fea0003800000 */
.L_x_2246:
[----:B------:R-:W-:Y:S01]  /*c040*/  STG.E.U8 [R2.64], R7 ;  /* 0x0000000702007986 */ /* 0x000fe2000c101124 */
[----:B------:R-:W-:Y:S05]  /*c050*/  EXIT ;  /* 0x000000000000794d */ /* 0x000fea0003800000 */
.L_x_2248:
        /* <DEDUP_REMOVED lines=10> */
.L_x_8187:


//--------------------- .text._ZN2at6native13reduce_kernelILi256ELi2ENS0_8ReduceOpIaNS0_7MeanOpsIaaaaEEjaLi4ELi4EEEEEvT1_ --------------------------
	.section	.text._ZN2at6native13reduce_kernelILi256ELi2ENS0_8ReduceOpIaNS0_7MeanOpsIaaaaEEjaLi4ELi4EEEEEvT1_,"ax",@progbits
	.sectioninfo	@"SHI_REGISTERS=34"
	.align	128
        .global         _ZN2at6native13reduce_kernelILi256ELi2ENS0_8ReduceOpIaNS0_7MeanOpsIaaaaEEjaLi4ELi4EEEEEvT1_
        .type           _ZN2at6native13reduce_kernelILi256ELi2ENS0_8ReduceOpIaNS0_7MeanOpsIaaaaEEjaLi4ELi4EEEEEvT1_,@function
        .size           _ZN2at6native13reduce_kernelILi256ELi2ENS0_8ReduceOpIaNS0_7MeanOpsIaaaaEEjaLi4ELi4EEEEEvT1_,(.L_x_8188 - _ZN2at6native13reduce_kernelILi256ELi2ENS0_8ReduceOpIaNS0_7MeanOpsIaaaaEEjaLi4ELi4EEEEEvT1_)
        .other          _ZN2at6native13reduce_kernelILi256ELi2ENS0_8ReduceOpIaNS0_7MeanOpsIaaaaEEjaLi4ELi4EEEEEvT1_,@"STO_CUDA_ENTRY STV_DEFAULT"
_ZN2at6native13reduce_kernelILi256ELi2ENS0_8ReduceOpIaNS0_7MeanOpsIaaaaEEjaLi4ELi4EEEEEvT1_:
.text._ZN2at6native13reduce_kernelILi256ELi2ENS0_8ReduceOpIaNS0_7MeanOpsIaaaaEEjaLi4ELi4EEEEEvT1_:
        /* <DEDUP_REMOVED lines=209> */
.L_x_2249:
        /* <DEDUP_REMOVED lines=39> */
[----:B------:R-:W0:Y:S01]  /*0f80*/  LDC.U8 R6, c[0x0][0x161] ;  /* 0x00005840ff067b82 */ /* 0x000e220000000000 */
[----:B------:R-:W-:Y:S01]  /*0f90*/  IADD3 R5, R23, c[0x0][0x530], RZ ;  /* 0x00014c0017057a10 */ /* 0x000fe20007ffe0ff */
[----:B------:R-:W-:Y:S01]  /*0fa0*/  BSSY B0, `(.L_x_2253) ;  /* 0x0000026000007945 */ /* 0x000fe20003800000 */
[----:B------:R-:W-:Y:S02]  /*0fb0*/  MOV R3, c[0x0][0x168] ;  /* 0x00005a0000037a02 */ /* 0x000fe40000000f00 */
[----:B------:R-:W-:Y:S02]  /*0fc0*/  LOP3.LUT P0, R5, R5, 0x3, RZ, 0xc0, !PT ;  /* 0x0000000305057812 */ /* 0x000fe4000780c0ff */
[----:B0-----:R-:W-:-:S11]  /*0fd0*/  PRMT R0, R6, 0x7610, R0 ;  /* 0x0000761006007816 */ /* 0x001fd60000000000 */
[----:B------:R-:W-:Y:S05]  /*0fe0*/  @!P0 BRA `(.L_x_2254) ;  /* 0x0000021000008947 */ /* 0x000fea0003800000 */
[C---:B------:R-:W-:Y:S01]  /*0ff0*/  ISETP.GE.U32.AND P0, PT, R22.reuse, R5, PT ;  /* 0x000000051600720c */ /* 0x040fe20003f06070 */
[----:B------:R-:W-:Y:S01]  /*1000*/  IMAD.MOV R18, RZ, RZ, -R5 ;  /* 0x000000ffff127224 */ /* 0x000fe200078e0a05 */
[----:B------:R-:W-:Y:S02]  /*1010*/  BSSY B1, `(.L_x_2255) ;  /* 0x0000018000017945 */ /* 0x000fe40003800000 */
        /* <DEDUP_REMOVED lines=13> */
.L_x_2258:
[----:B------:R-:W-:Y:S05]  /*10f0*/  BSYNC B2 ;  /* 0x0000000000027941 */ /* 0x000fea0003800000 */
.L_x_2257:
[----:B------:R-:W-:-:S04]  /*1100*/  PRMT R2, R2, 0x9910, RZ ;  /* 0x0000991002027816 */ /* 0x000fc800000000ff */
[----:B------:R-:W-:-:S13]  /*1110*/  ISETP.NE.AND P0, PT, R2, RZ, PT ;  /* 0x000000ff0200720c */ /* 0x000fda0003f05270 */
[----:B------:R-:W-:Y:S05]  /*1120*/  @!P0 BRA `(.L_x_2256) ;  /* 0x0000006000008947 */ /* 0x000fea0003800000 */
[----:B------:R-:W-:-:S04]  /*1130*/  IADD3 R2, P0, P1, R18, R23, R22 ;  /* 0x0000001712027210 */ /* 0x000fc8000791e016 */
[----:B------:R-:W-:Y:S02]  /*1140*/  IADD3 R2, P2, R2, c[0x0][0x530], RZ ;  /* 0x00014c0002027a10 */ /* 0x000fe40007f5e0ff */
[----:B------:R-:W-:-:S04]  /*1150*/  IADD3.X R3, R4, RZ, RZ, P0, P1 ;  /* 0x000000ff04037210 */ /* 0x000fc800007e24ff */
[----:B------:R-:W-:-:S06]  /*1160*/  IADD3.X R3, R3, c[0x0][0x534], RZ, P2, !PT ;  /* 0x00014d0003037a10 */ /* 0x000fcc00017fe4ff */
[----:B------:R-:W2:Y:S02]  /*1170*/  LDG.E.U8 R3, [R2.64] ;  /* 0x0000002402037981 */ /* 0x000ea4000c1e1100 */
[----:B--2---:R-:W-:Y:S02]  /*1180*/  IADD3 R0, R0, R3, RZ ;  /* 0x0000000300007210 */ /* 0x004fe40007ffe0ff */
.L_x_2256:
[----:B------:R-:W-:Y:S05]  /*1190*/  BSYNC B1 ;  /* 0x0000000000017941 */ /* 0x000fea0003800000 */
.L_x_2255:
[----:B------:R-:W-:Y:S02]  /*11a0*/  IADD3 R18, P0, P1, R23, c[0x0][0x530], R18 ;  /* 0x00014c0017127a10 */ /* 0x000fe4000791e012 */
[----:B------:R-:W-:Y:S02]  /*11b0*/  IADD3 R3, R5, c[0x0][0x168], RZ ;  /* 0x00005a0005037a10 */ /* 0x000fe40007ffe0ff */
[----:B------:R-:W-:Y:S02]  /*11c0*/  IADD3 R18, P2, R18, 0x4, RZ ;  /* 0x0000000412127810 */ /* 0x000fe40007f5e0ff */
[----:B------:R-:W-:Y:S02]  /*11d0*/  IADD3.X R2, RZ, c[0x0][0x534], R4, P0, P1 ;  /* 0x00014d00ff027a10 */ /* 0x000fe400007e2404 */
[----:B------:R-:W-:-:S03]  /*11e0*/  IADD3 R3, R3, -0x4, RZ ;  /* 0xfffffffc03037810 */ /* 0x000fc60007ffe0ff */
[----:B------:R-:W-:Y:S02]  /*11f0*/  IMAD.X R2, RZ, RZ, R2, P2 ;  /* 0x000000ffff027224 */ /* 0x000fe400010e0602 */
.L_x_2254:
[----:B------:R-:W-:Y:S05]  /*1200*/  BSYNC B0 ;  /* 0x0000000000007941 */ /* 0x000fea0003800000 */
.L_x_2253:
[----:B------:R-:W-:Y:S01]  /*1210*/  IMAD R4, R22, c[0x0][0x17c], RZ ;  /* 0x00005f0016047a24 */ /* 0x000fe200078e02ff */
[----:B------:R-:W-:Y:S01]  /*1220*/  BSSY B0, `(.L_x_2259) ;  /* 0x000001c000007945 */ /* 0x000fe20003800000 */
[----:B------:R-:W-:Y:S02]  /*1230*/  ISETP.NE.AND P1, PT, RZ, c[0x0][0x180], PT ;  /* 0x00006000ff007a0c */ /* 0x000fe40003f25270 */
[C---:B------:R-:W-:Y:S01]  /*1240*/  IMAD R5, R19.reuse, c[0x0][0x180], R4 ;  /* 0x0000600013057a24 */ /* 0x040fe200078e0204 */
[----:B------:R-:W-:-:S03]  /*1250*/  ISETP.NE.AND P2, PT, R19, RZ, PT ;  /* 0x000000ff1300720c */ /* 0x000fc60003f45270 */
[--C-:B------:R-:W-:Y:S01]  /*1260*/  IMAD R7, R16, c[0x0][0x184], R5.reuse ;  /* 0x0000610010077a24 */ /* 0x100fe200078e0205 */
[----:B------:R-:W-:-:S04]  /*1270*/  PRMT R5, R6, 0x7610, R5 ;  /* 0x0000761006057816 */ /* 0x000fc80000000005 */
[----:B------:R-:W-:-:S04]  /*1280*/  LEA R4, R7, 0x3, 0x2 ;  /* 0x0000000307047811 */ /* 0x000fc800078e10ff */
[----:B------:R-:W-:Y:S02]  /*1290*/  ISETP.GE.U32.AND P0, PT, R4, R3, PT ;  /* 0x000000030400720c */ /* 0x000fe40003f06070 */
[----:B------:R-:W-:-:S11]  /*12a0*/  PRMT R4, R6, 0x7610, R4 ;  /* 0x0000761006047816 */ /* 0x000fd60000000004 */
[----:B------:R-:W-:Y:S05]  /*12b0*/  @P0 BRA `(.L_x_2260) ;  /* 0x0000012000000947 */ /* 0x000fea0003800000 */
[C---:B------:R-:W-:Y:S02]  /*12c0*/  PRMT R5, R4.reuse, 0x7610, R5 ;  /* 0x0000761004057816 */ /* 0x040fe40000000005 */
[----:B------:R-:W-:Y:S02]  /*12d0*/  PRMT R6, R4, 0x7610, R6 ;  /* 0x0000761004067816 */ /* 0x000fe40000000006 */
.L_x_2261:
[----:B------:R-:W-:Y:S01]  /*12e0*/  MOV R9, R2 ;  /* 0x0000000200097202 */ /* 0x000fe20000000f00 */
[----:B------:R-:W-:-:S04]  /*12f0*/  IMAD.MOV.U32 R8, RZ, RZ, R18 ;  /* 0x000000ffff087224 */ /* 0x000fc800078e0012 */
        /* <DEDUP_REMOVED lines=10> */
[----:B------:R-:W-:Y:S02]  /*13a0*/  IMAD.IADD R6, R13, 0x1, R6 ;  /* 0x000000010d067824 */ /* 0x000fe400078e0206 */
[----:B------:R-:W-:Y:S01]  /*13b0*/  IMAD.IADD R4, R15, 0x1, R4 ;  /* 0x000000010f047824 */ /* 0x000fe200078e0204 */
[----:B------:R-:W-:Y:S01]  /*13c0*/  IADD3 R5, R10, R5, RZ ;  /* 0x000000050a057210 */ /* 0x000fe20007ffe0ff */
[----:B------:R-:W-:Y:S05]  /*13d0*/  @!P0 BRA `(.L_x_2261) ;  /* 0xffffff0000008947 */ /* 0x000fea000383ffff */
.L_x_2260:
[----:B------:R-:W-:Y:S05]  /*13e0*/  BSYNC B0 ;  /* 0x0000000000007941 */ /* 0x000fea0003800000 */
.L_x_2259:
        /* <DEDUP_REMOVED lines=8> */
.L_x_2263:
[----:B------:R-:W-:Y:S05]  /*1470*/  BSYNC B0 ;  /* 0x0000000000007941 */ /* 0x000fea0003800000 */
.L_x_2262:
        /* <DEDUP_REMOVED lines=12> */
.L_x_2265:
[----:B------:R-:W-:Y:S05]  /*1540*/  BSYNC B0 ;  /* 0x0000000000007941 */ /* 0x000fea0003800000 */
.L_x_2264:
[----:B------:R-:W-:Y:S02]  /*1550*/  IADD3 R5, R5, R6, R0 ;  /* 0x0000000605057210 */ /* 0x000fe40007ffe000 */
[----:B------:R-:W-:-:S03]  /*1560*/  PRMT R18, RZ, 0x7610, R18 ;  /* 0x00007610ff127816 */ /* 0x000fc60000000012 */
[----:B------:R-:W-:-:S05]  /*1570*/  IMAD.IADD R5, R5, 0x1, R4 ;  /* 0x0000000105057824 */ /* 0x000fca00078e0204 */
[----:B------:R-:W-:Y:S01]  /*1580*/  PRMT R7, R5, 0x7610, R7 ;  /* 0x0000761005077816 */ /* 0x000fe20000000007 */
[----:B------:R-:W-:Y:S05]  /*1590*/  BRA `(.L_x_2251) ;  /* 0x0000824000007947 */ /* 0x000fea0003800000 */
.L_x_2252:
[----:B------:R-:W-:-:S10]  /*15a0*/  HFMA2.MMA R0, -RZ, RZ, 0, 5.9604644775390625e-08 ;  /* 0x00000001ff007435 */ /* 0x000fd400000001ff */
[C---:B------:R-:W-:Y:S02]  /*15b0*/  ISETP.NE.AND P0, PT, R0.reuse, c[0x0][0x1a4], PT ;  /* 0x0000690000007a0c */ /* 0x040fe40003f05270 */
[----:B------:R-:W-:-:S13]  /*15c0*/  ISETP.EQ.AND P1, PT, R0, c[0x0][0x2d4], PT ;  /* 0x0000b50000007a0c */ /* 0x000fda0003f22270 */
[----:B------:R-:W-:Y:S05]  /*15d0*/  @!P0 BRA P1, `(.L_x_2266) ;  /* 0x0000799000008947 */ /* 0x000fea0000800000 */
[----:B------:R-:W-:Y:S01]  /*15e0*/  ULDC.U8 UR4, c[0x0][0x161] ;  /* 0x0000584000047ab9 */ /* 0x000fe20000000000 */
[----:B------:R-:W-:Y:S02]  /*15f0*/  IMAD.MOV.U32 R20, RZ, RZ, c[0x0][0x170] ;  /* 0x00005c00ff147624 */ /* 0x000fe400078e00ff */
[----:B------:R-:W-:Y:S02]  /*1600*/  IMAD.U32 R24, RZ, RZ, UR4 ;  /* 0x00000004ff187e24 */ /* 0x000fe4000f8e00ff */
[----:B------:R-:W-:Y:S01]  /*1610*/  IMAD R0, R20, 0x3, R25 ;  /* 0x0000000314007824 */ /* 0x000fe200078e0219 */
[----:B------:R-:W-:Y:S05]  /*1620*/  @!P0 BRA `(.L_x_2267) ;  /* 0x000070d000008947 */ /* 0x000fea0003800000 */
[----:B------:R-:W-:Y:S01]  /*1630*/  ISETP.GE.U32.AND P0, PT, R0, c[0x0][0x168], PT ;  /* 0x00005a0000007a0c */ /* 0x000fe20003f06070 */
[----:B------:R-:W-:Y:S01]  /*1640*/  BSSY B0, `(.L_x_2268) ;  /* 0x00003a2000007945 */ /* 0x000fe20003800000 */
[C---:B------:R-:W-:Y:S02]  /*1650*/  PRMT R23, R24.reuse, 0x7610, R23 ;  /* 0x0000761018177816 */ /* 0x040fe40000000017 */
[----:B------:R-:W-:-:S02]  /*1660*/  PRMT R21, R24, 0x7610, R21 ;  /* 0x0000761018157816 */ /* 0x000fc40000000015 */
[C---:B------:R-:W-:Y:S02]  /*1670*/  PRMT R20, R24.reuse, 0x7610, R20 ;  /* 0x0000761018147816 */ /* 0x040fe40000000014 */
[C---:B------:R-:W-:Y:S02]  /*1680*/  PRMT R15, R24.reuse, 0x7610, R15 ;  /* 0x00007610180f7816 */ /* 0x040fe4000000000f */
[C---:B------:R-:W-:Y:S02]  /*1690*/  PRMT R14, R24.reuse, 0x7610, R14 ;  /* 0x00007610180e7816 */ /* 0x040fe4000000000e */
[C---:B------:R-:W-:Y:S02]  /*16a0*/  PRMT R9, R24.reuse, 0x7610, R9 ;  /* 0x0000761018097816 */ /* 0x040fe40000000009 */
[----:B------:R-:W-:Y:S01]  /*16b0*/  PRMT R8, R24, 0x7610, R8 ;  /* 0x0000761018087816 */ /* 0x000fe20000000008 */
[----:B------:R-:W-:Y:S05]  /*16c0*/  @P0 BRA `(.L_x_2269) ;  /* 0x0000399000000947 */ /* 0x000fea0003800000 */
[----:B------:R-:W-:Y:S01]  /*16d0*/  BSSY B1, `(.L_x_2270) ;  /* 0x0000396000017945 */ /* 0x000fe20003800000 */
[----:B------:R-:W-:-:S02]  /*16e0*/  ISETP.NE.AND P0, PT, RZ, c[0x0][0x1a4], PT ;  /* 0x00006900ff007a0c */ /* 0x000fc40003f05270 */
[C---:B------:R-:W-:Y:S02]  /*16f0*/  PRMT R23, R24.reuse, 0x7610, R23 ;  /* 0x0000761018177816 */ /* 0x040fe40000000017 */
[C---:B------:R-:W-:Y:S02]  /*1700*/  PRMT R21, R24.reuse, 0x7610, R21 ;  /* 0x0000761018157816 */ /* 0x040fe40000000015 */
[C---:B------:R-:W-:Y:S02]  /*1710*/  PRMT R20, R24.reuse, 0x7610, R20 ;  /* 0x0000761018147816 */ /* 0x040fe40000000014 */
[C---:B------:R-:W-:Y:S02]  /*1720*/  PRMT R15, R24.reuse, 0x7610, R15 ;  /* 0x00007610180f7816 */ /* 0x040fe4000000000f */
[C---:B------:R-:W-:Y:S02]  /*1730*/  PRMT R14, R24.reuse, 0x7610, R14 ;  /* 0x00007610180e7816 */ /* 0x040fe4000000000e */
[----:B------:R-:W-:-:S02]  /*1740*/  PRMT R9, R24, 0x7610, R9 ;  /* 0x0000761018097816 */ /* 0x000fc40000000009 */
[----:B------:R-:W-:Y:S02]  /*1750*/  PRMT R8, R24, 0x7610, R8 ;  /* 0x0000761018087816 */ /* 0x000fe40000000008 */
.L_x_2276:
[----:B------:R-:W-:Y:S01]  /*1760*/  MOV R0, RZ ;  /* 0x000000ff00007202 */ /* 0x000fe20000000f00 */
[----:B------:R-:W-:Y:S01]  /*1770*/  IMAD.MOV.U32 R6, RZ, RZ, RZ ;  /* 0x000000ffff067224 */ /* 0x000fe200078e00ff */
[----:B------:R-:W-:Y:S05]  /*1780*/  @!P0 BRA `(.L_x_2271) ;  /* 0x00000db000008947 */ /* 0x000fea0003800000 */
[----:B------:R-:W-:Y:S01]  /*1790*/  MOV R5, R25 ;  /* 0x0000001900057202 */ /* 0x000fe20000000f00 */
[----:B------:R-:W-:Y:S01]  /*17a0*/  IMAD.MOV.U32 R4, RZ, RZ, RZ ;  /* 0x000000ffff047224 */ /* 0x000fe200078e00ff */
[----:B------:R-:W-:-:S03]  /*17b0*/  MOV R3, c[0x0][0x1a4] ;  /* 0x0000690000037a02 */ /* 0x000fc60000000f00 */
[----:B------:R-:W-:Y:S01]  /*17c0*/  IMAD.HI.U32 R4, R25, c[0x0][0x1ac], R4 ;  /* 0x00006b0019047a27 */ /* 0x000fe200078e0004 */
[----:B------:R-:W-:-:S04]  /*17d0*/  ISETP.NE.AND P1, PT, R3, 0x2, PT ;  /* 0x000000020300780c */ /* 0x000fc80003f25270 */
[----:B------:R-:W-:Y:S01]  /*17e0*/  SHF.R.U32.HI R5, RZ, c[0x0][0x1b0], R4 ;  /* 0x00006c00ff057a19 */ /* 0x000fe20000011604 */
[----:B------:R-:W-:-:S04]  /*17f0*/  IMAD.MOV.U32 R4, RZ, RZ, RZ ;  /* 0x000000ffff047224 */ /* 0x000fc800078e00ff */
        /* <DEDUP_REMOVED lines=212> */
.L_x_2271:
[----:B------:R-:W-:-:S04]  /*2540*/  LOP3.LUT R5, R6, 0xfffffffe, RZ, 0xc0, !PT ;  /* 0xfffffffe06057812 */ /* 0x000fc800078ec0ff */
[----:B------:R-:W-:-:S05]  /*2550*/  IADD3 R4, P1, R5, R18, RZ ;  /* 0x0000001205047210 */ /* 0x000fca0007f3e0ff */
[----:B------:R-:W-:-:S05]  /*2560*/  IMAD.X R5, RZ, RZ, R2, P1 ;  /* 0x000000ffff057224 */ /* 0x000fca00008e0602 */
[----:B------:R-:W2:Y:S01]  /*2570*/  LDG.E.U16 R4, [R4.64] ;  /* 0x0000002404047981 */ /* 0x000ea2000c1e1500 */
[----:B------:R-:W-:Y:S02]  /*2580*/  IADD3 R25, R25, c[0x0][0x170], RZ ;  /* 0x00005c0019197a10 */ /* 0x000fe40007ffe0ff */
[C---:B--2---:R-:W-:Y:S02]  /*2590*/  PRMT R7, R4.reuse, 0x7770, RZ ;  /* 0x0000777004077816 */ /* 0x044fe400000000ff */
[----:B------:R-:W-:Y:S01]  /*25a0*/  PRMT R6, R4, 0x7771, RZ ;  /* 0x0000777104067816 */ /* 0x000fe200000000ff */
        /* <DEDUP_REMOVED lines=220> */
.L_x_2272:
[----:B------:R-:W-:-:S04]  /*3370*/  LOP3.LUT R5, R0, 0xfffffffe, RZ, 0xc0, !PT ;  /* 0xfffffffe00057812 */ /* 0x000fc800078ec0ff */
[----:B------:R-:W-:-:S05]  /*3380*/  IADD3 R4, P1, R5, R18, RZ ;  /* 0x0000001205047210 */ /* 0x000fca0007f3e0ff */
[----:B------:R-:W-:-:S05]  /*3390*/  IMAD.X R5, RZ, RZ, R2, P1 ;  /* 0x000000ffff057224 */ /* 0x000fca00008e0602 */
[----:B------:R-:W2:Y:S01]  /*33a0*/  LDG.E.U16 R4, [R4.64] ;  /* 0x0000002404047981 */ /* 0x000ea2000c1e1500 */
[----:B------:R-:W-:Y:S01]  /*33b0*/  HFMA2.MMA R12, -RZ, RZ, 0, 0 ;  /* 0x00000000ff0c7435 */ /* 0x000fe200000001ff */
[----:B------:R-:W-:Y:S01]  /*33c0*/  IADD3 R25, R25, c[0x0][0x170], RZ ;  /* 0x00005c0019197a10 */ /* 0x000fe20007ffe0ff */
[----:B------:R-:W-:Y:S01]  /*33d0*/  IMAD.MOV.U32 R3, RZ, RZ, RZ ;  /* 0x000000ffff037224 */ /* 0x000fe200078e00ff */
[C---:B--2---:R-:W-:Y:S02]  /*33e0*/  PRMT R0, R4.reuse, 0x7770, RZ ;  /* 0x0000777004007816 */ /* 0x044fe400000000ff */
[----:B------:R-:W-:Y:S02]  /*33f0*/  PRMT R10, R4, 0x7771, RZ ;  /* 0x00007771040a7816 */ /* 0x000fe400000000ff */
[----:B------:R-:W-:Y:S02]  /*3400*/  PRMT R5, R0, 0x7610, R5 ;  /* 0x0000761000057816 */ /* 0x000fe40000000005 */
[----:B------:R-:W-:Y:S01]  /*3410*/  PRMT R4, R10, 0x7610, R4 ;  /* 0x000076100a047816 */ /* 0x000fe20000000004 */
[----:B------:R-:W-:Y:S05]  /*3420*/  @!P0 BRA `(.L_x_2273) ;  /* 0x00000d1000008947 */ /* 0x000fea0003800000 */
[----:B------:R-:W-:Y:S02]  /*3430*/  IMAD.MOV.U32 R10, RZ, RZ, RZ ;  /* 0x000000ffff0a7224 */ /* 0x000fe400078e00ff */
[----:B------:R-:W-:-:S02]  /*3440*/  IMAD.MOV.U32 R11, RZ, RZ, R25 ;  /* 0x000000ffff0b7224 */ /* 0x000fc400078e0019 */
[----:B------:R-:W-:Y:S02]  /*3450*/  IMAD.MOV.U32 R0, RZ, RZ, c[0x0][0x1a4] ;  /* 0x00006900ff007624 */ /* 0x000fe400078e00ff */
[----:B------:R-:W-:-:S03]  /*3460*/  IMAD.HI.U32 R10, R25, c[0x0][0x1ac], R10 ;  /* 0x00006b00190a7a27 */ /* 0x000fc600078e000a */
[----:B------:R-:W-:Y:S02]  /*3470*/  ISETP.NE.AND P1, PT, R0, 0x2, PT ;  /* 0x000000020000780c */ /* 0x000fe40003f25270 */
[----:B------:R-:W-:Y:S02]  /*3480*/  SHF.R.U32.HI R11, RZ, c[0x0][0x1b0], R10 ;  /* 0x00006c00ff0b7a19 */ /* 0x000fe4000001160a */
[----:B------:R-:W-:-:S05]  /*3490*/  MOV R10, RZ ;  /* 0x000000ff000a7202 */ /* 0x000fca0000000f00 */
        /* <DEDUP_REMOVED lines=202> */
.L_x_2273:
[----:B------:R-:W-:-:S04]  /*4140*/  LOP3.LUT R11, R12, 0xfffffffe, RZ, 0xc0, !PT ;  /* 0xfffffffe0c0b7812 */ /* 0x000fc800078ec0ff */
[----:B------:R-:W-:-:S05]  /*4150*/  IADD3 R10, P1, R11, R18, RZ ;  /* 0x000000120b0a7210 */ /* 0x000fca0007f3e0ff */
[----:B------:R-:W-:-:S05]  /*4160*/  IMAD.X R11, RZ, RZ, R2, P1 ;  /* 0x000000ffff0b7224 */ /* 0x000fca00008e0602 */
[----:B------:R-:W2:Y:S01]  /*4170*/  LDG.E.U16 R10, [R10.64] ;  /* 0x000000240a0a7981 */ /* 0x000ea2000c1e1500 */
[----:B------:R-:W-:Y:S02]  /*4180*/  IADD3 R25, R25, c[0x0][0x170], RZ ;  /* 0x00005c0019197a10 */ /* 0x000fe40007ffe0ff */
[C---:B--2---:R-:W-:Y:S02]  /*4190*/  PRMT R0, R10.reuse, 0x7770, RZ ;  /* 0x000077700a007816 */ /* 0x044fe400000000ff */
[----:B------:R-:W-:Y:S02]  /*41a0*/  PRMT R12, R10, 0x7771, RZ ;  /* 0x000077710a0c7816 */ /* 0x000fe400000000ff */
[----:B------:R-:W-:Y:S02]  /*41b0*/  PRMT R11, R0, 0x7610, R11 ;  /* 0x00007610000b7816 */ /* 0x000fe4000000000b */
        /* <DEDUP_REMOVED lines=211> */
.L_x_2274:
[----:B------:R-:W-:-:S04]  /*4ef0*/  LOP3.LUT R3, R3, 0xfffffffe, RZ, 0xc0, !PT ;  /* 0xfffffffe03037812 */ /* 0x000fc800078ec0ff */
[----:B------:R-:W-:-:S05]  /*4f00*/  IADD3 R12, P1, R3, R18, RZ ;  /* 0x00000012030c7210 */ /* 0x000fca0007f3e0ff */
[----:B------:R-:W-:-:S05]  /*4f10*/  IMAD.X R13, RZ, RZ, R2, P1 ;  /* 0x000000ffff0d7224 */ /* 0x000fca00008e0602 */
[----:B------:R-:W2:Y:S01]  /*4f20*/  LDG.E.U16 R12, [R12.64] ;  /* 0x000000240c0c7981 */ /* 0x000ea2000c1e1500 */
[----:B------:R-:W-:Y:S01]  /*4f30*/  IADD3 R25, R25, c[0x0][0x170], RZ ;  /* 0x00005c0019197a10 */ /* 0x000fe20007ffe0ff */
[----:B------:R-:W-:Y:S01]  /*4f40*/  IMAD.MOV.U32 R0, RZ, RZ, c[0x0][0x170] ;  /* 0x00005c00ff007624 */ /* 0x000fe200078e00ff */
[----:B------:R-:W-:Y:S01]  /*4f50*/  IADD3 R8, R7, R8, RZ ;  /* 0x0000000807087210 */ /* 0x000fe20007ffe0ff */
[----:B------:R-:W-:Y:S01]  /*4f60*/  IMAD.IADD R9, R6, 0x1, R9 ;  /* 0x0000000106097824 */ /* 0x000fe200078e0209 */
[----:B------:R-:W-:Y:S01]  /*4f70*/  IADD3 R15, R4, R15, RZ ;  /* 0x0000000f040f7210 */ /* 0x000fe20007ffe0ff */
[----:B------:R-:W-:Y:S02]  /*4f80*/  IMAD R0, R0, 0x3, R25 ;  /* 0x0000000300007824 */ /* 0x000fe400078e0219 */
[----:B------:R-:W-:Y:S02]  /*4f90*/  IMAD.IADD R14, R5, 0x1, R14 ;  /* 0x00000001050e7824 */ /* 0x000fe400078e020e */
[----:B------:R-:W-:Y:S01]  /*4fa0*/  IMAD.IADD R20, R11, 0x1, R20 ;  /* 0x000000010b147824 */ /* 0x000fe200078e0214 */
[----:B------:R-:W-:Y:S01]  /*4fb0*/  ISETP.GE.U32.AND P1, PT, R0, c[0x0][0x168], PT ;  /* 0x00005a0000007a0c */ /* 0x000fe20003f26070 */
[----:B------:R-:W-:Y:S01]  /*4fc0*/  IMAD.IADD R21, R10, 0x1, R21 ;  /* 0x000000010a157824 */ /* 0x000fe200078e0215 */
[----:B--2---:R-:W-:-:S02]  /*4fd0*/  PRMT R13, R12, 0x7771, RZ ;  /* 0x000077710c0d7816 */ /* 0x004fc400000000ff */
[----:B------:R-:W-:-:S03]  /*4fe0*/  PRMT R0, R12, 0x7770, RZ ;  /* 0x000077700c007816 */ /* 0x000fc600000000ff */
[----:B------:R-:W-:Y:S01]  /*4ff0*/  IMAD.IADD R24, R13, 0x1, R24 ;  /* 0x000000010d187824 */ /* 0x000fe200078e0218 */
[----:B------:R-:W-:-:S05]  /*5000*/  IADD3 R23, R0, R23, RZ ;  /* 0x0000001700177210 */ /* 0x000fca0007ffe0ff */
[----:B------:R-:W-:Y:S01]  /*5010*/  @P1 CALL.REL.NOINC `(.L_x_2275) ;  /* 0x0000001000001944 */ /* 0x000fe20003c00000 */
[----:B------:R-:W-:Y:S05]  /*5020*/  BRA `(.L_x_2276) ;  /* 0xffffc73000007947 */ /* 0x000fea000383ffff */
.L_x_2275:
[----:B------:R-:W-:Y:S05]  /*5030*/  BSYNC B1 ;  /* 0x0000000000017941 */ /* 0x000fea0003800000 */
.L_x_2270:
[----:B------:R-:W-:Y:S02]  /*5040*/  PRMT R3, R0, 0x7610, R3 ;  /* 0x0000761000037816 */ /* 0x000fe40000000003 */
[----:B------:R-:W-:Y:S02]  /*5050*/  PRMT R0, R13, 0x7610, R0 ;  /* 0x000076100d007816 */ /* 0x000fe40000000000 */
.L_x_2269:
[----:B------:R-:W-:Y:S05]  /*5060*/  BSYNC B0 ;  /* 0x0000000000007941 */ /* 0x000fea0003800000 */
.L_x_2268:
[----:B------:R-:W-:Y:S01]  /*5070*/  ISETP.GE.U32.AND P0, PT, R25, c[0x0][0x168], PT ;  /* 0x00005a0019007a0c */ /* 0x000fe20003f06070 */
[----:B------:R-:W-:-:S12]  /*5080*/  BSSY B0, `(.L_x_2277) ;  /* 0x000034b000007945 */ /* 0x000fd80003800000 */
[----:B------:R-:W-:Y:S05]  /*5090*/  @P0 BRA `(.L_x_2278) ;  /* 0x0000349000000947 */ /* 0x000fea0003800000 */
[----:B------:R-:W-:Y:S01]  /*50a0*/  ISETP.NE.AND P1, PT, RZ, c[0x0][0x1a4], PT ;  /* 0x00006900ff007a0c */ /* 0x000fe20003f25270 */
[----:B------:R-:W-:-:S12]  /*50b0*/  IMAD.MOV.U32 R27, RZ, RZ, RZ ;  /* 0x000000ffff1b7224 */ /* 0x000fd800078e00ff */
[----:B------:R-:W-:Y:S05]  /*50c0*/  @!P1 BRA `(.L_x_2279) ;  /* 0x00000c7000009947 */ /* 0x000fea0003800000 */
[----:B------:R-:W-:Y:S01]  /*50d0*/  HFMA2.MMA R6, -RZ, RZ, 0, 0 ;  /* 0x00000000ff067435 */ /* 0x000fe200000001ff */
[----:B------:R-:W-:Y:S02]  /*50e0*/  IMAD.MOV.U32 R7, RZ, RZ, R25 ;  /* 0x000000ffff077224 */ /* 0x000fe400078e0019 */
[----:B------:R-:W-:-:S05]  /*50f0*/  IMAD.MOV.U32 R26, RZ, RZ, c[0x0][0x1a4] ;  /* 0x00006900ff1a7624 */ /* 0x000fca00078e00ff */
[----:B------:R-:W-:Y:S02]  /*5100*/  ISETP.NE.AND P2, PT, R26, 0x1, PT ;  /* 0x000000011a00780c */ /* 0x000fe40003f45270 */
        /* <DEDUP_REMOVED lines=195> */
.L_x_2279:
[----:B------:R-:W-:-:S04]  /*5d40*/  LOP3.LUT R7, R27, 0xfffffffe, RZ, 0xc0, !PT ;  /* 0xfffffffe1b077812 */ /* 0x000fc800078ec0ff */
[----:B------:R-:W-:-:S04]  /*5d50*/  IADD3 R6, P2, R7, R18, RZ ;  /* 0x0000001207067210 */ /* 0x000fc80007f5e0ff */
[----:B------:R-:W-:-:S05]  /*5d60*/  IADD3.X R7, RZ, R2, RZ, P2, !PT ;  /* 0x00000002ff077210 */ /* 0x000fca00017fe4ff */
[----:B------:R-:W2:Y:S01]  /*5d70*/  LDG.E.U16 R6, [R6.64] ;  /* 0x0000002406067981 */ /* 0x000ea2000c1e1500 */
[----:B------:R-:W-:-:S04]  /*5d80*/  IADD3 R29, R25, c[0x0][0x170], RZ ;  /* 0x00005c00191d7a10 */ /* 0x000fc80007ffe0ff */
[----:B------:R-:W-:Y:S02]  /*5d90*/  ISETP.GE.U32.AND P2, PT, R29, c[0x0][0x168], PT ;  /* 0x00005a001d007a0c */ /* 0x000fe40003f46070 */
[C---:B--2---:R-:W-:Y:S02]  /*5da0*/  PRMT R12, R6.reuse, 0x7770, RZ ;  /* 0x00007770060c7816 */ /* 0x044fe400000000ff */
[----:B------:R-:W-:Y:S02]  /*5db0*/  PRMT R13, R6, 0x7771, RZ ;  /* 0x00007771060d7816 */ /* 0x000fe400000000ff */
[----:B------:R-:W-:Y:S02]  /*5dc0*/  PRMT R7, R12, 0x7610, R7 ;  /* 0x000076100c077816 */ /* 0x000fe40000000007 */
        /* <DEDUP_REMOVED lines=202> */
.L_x_2280:
[----:B------:R-:W-:-:S04]  /*6a70*/  LOP3.LUT R5, R12, 0xfffffffe, RZ, 0xc0, !PT ;  /* 0xfffffffe0c057812 */ /* 0x000fc800078ec0ff */
[----:B------:R-:W-:-:S05]  /*6a80*/  IADD3 R4, P2, R5, R18, RZ ;  /* 0x0000001205047210 */ /* 0x000fca0007f5e0ff */
[----:B------:R-:W-:-:S05]  /*6a90*/  IMAD.X R5, RZ, RZ, R2, P2 ;  /* 0x000000ffff057224 */ /* 0x000fca00010e0602 */
        /* <DEDUP_REMOVED lines=208> */
.L_x_2281:
        /* <DEDUP_REMOVED lines=211> */
.L_x_2282:
[----:B------:R-:W-:-:S04]  /*84d0*/  LOP3.LUT R3, R3, 0xfffffffe, RZ, 0xc0, !PT ;  /* 0xfffffffe03037812 */ /* 0x000fc800078ec0ff */
[----:B------:R-:W-:-:S05]  /*84e0*/  IADD3 R12, P1, R3, R18, RZ ;  /* 0x00000012030c7210 */ /* 0x000fca0007f3e0ff */
[----:B------:R-:W-:-:S05]  /*84f0*/  IMAD.X R13, RZ, RZ, R2, P1 ;  /* 0x000000ffff0d7224 */ /* 0x000fca00008e0602 */
[----:B------:R-:W2:Y:S02]  /*8500*/  LDG.E.U16 R12, [R12.64] ;  /* 0x000000240c0c7981 */ /* 0x000ea4000c1e1500 */
[C---:B--2---:R-:W-:Y:S02]  /*8510*/  PRMT R3, R12.reuse, 0x7770, RZ ;  /* 0x000077700c037816 */ /* 0x044fe400000000ff */
[----:B------:R-:W-:Y:S02]  /*8520*/  PRMT R0, R12, 0x7771, RZ ;  /* 0x000077710c007816 */ /* 0x000fe400000000ff */
.L_x_2278:
[----:B------:R-:W-:Y:S05]  /*8530*/  BSYNC B0 ;  /* 0x0000000000007941 */ /* 0x000fea0003800000 */
.L_x_2277:
        /* <DEDUP_REMOVED lines=20> */
.L_x_2284:
[----:B------:R-:W-:Y:S05]  /*8680*/  BSYNC B0 ;  /* 0x0000000000007941 */ /* 0x000fea0003800000 */
.L_x_2283:
[----:B------:R-:W-:Y:S02]  /*8690*/  IADD3 R8, R20, R14, R8 ;  /* 0x0000000e14087210 */ /* 0x000fe40007ffe008 */
[----:B------:R-:W-:-:S03]  /*86a0*/  IADD3 R9, R21, R15, R9 ;  /* 0x0000000f15097210 */ /* 0x000fc60007ffe009 */
[----:B------:R-:W-:Y:S01]  /*86b0*/  IMAD.IADD R8, R8, 0x1, R23 ;  /* 0x0000000108087824 */ /* 0x000fe200078e0217 */
[----:B------:R-:W-:-:S04]  /*86c0*/  IADD3 R9, R9, R24, RZ ;  /* 0x0000001809097210 */ /* 0x000fc80007ffe0ff */
[----:B------:R-:W-:Y:S02]  /*86d0*/  PRMT R18, R9, 0x7610, R18 ;  /* 0x0000761009127816 */ /* 0x000fe40000000012 */
[----:B------:R-:W-:Y:S01]  /*86e0*/  PRMT R7, R8, 0x7610, R7 ;  /* 0x0000761008077816 */ /* 0x000fe20000000007 */
[----:B------:R-:W-:Y:S05]  /*86f0*/  BRA `(.L_x_2251) ;  /* 0x000010e000007947 */ /* 0x000fea0003800000 */
.L_x_2267:
[----:B------:R-:W-:Y:S01]  /*8700*/  ISETP.GE.U32.AND P0, PT, R0, c[0x0][0x168], PT ;  /* 0x00005a0000007a0c */ /* 0x000fe20003f06070 */
[----:B------:R-:W-:Y:S01]  /*8710*/  BSSY B0, `(.L_x_2285) ;  /* 0x000003f000007945 */ /* 0x000fe20003800000 */
[C---:B------:R-:W-:Y:S02]  /*8720*/  PRMT R5, R24.reuse, 0x7610, R5 ;  /* 0x0000761018057816 */ /* 0x040fe40000000005 */
[C---:B------:R-:W-:Y:S02]  /*8730*/  PRMT R4, R24.reuse, 0x7610, R4 ;  /* 0x0000761018047816 */ /* 0x040fe40000000004 */
[C---:B------:R-:W-:Y:S02]  /*8740*/  PRMT R3, R24.reuse, 0x7610, R3 ;  /* 0x0000761018037816 */ /* 0x040fe40000000003 */
[----:B------:R-:W-:-:S02]  /*8750*/  PRMT R6, R24, 0x7610, R6 ;  /* 0x0000761018067816 */ /* 0x000fc40000000006 */
[C---:B------:R-:W-:Y:S02]  /*8760*/  PRMT R7, R24.reuse, 0x7610, R7 ;  /* 0x0000761018077816 */ /* 0x040fe40000000007 */
[C---:B------:R-:W-:Y:S02]  /*8770*/  PRMT R0, R24.reuse, 0x7610, R0 ;  /* 0x0000761018007816 */ /* 0x040fe40000000000 */
[----:B------:R-:W-:Y:S01]  /*8780*/  PRMT R12, R24, 0x7610, R12 ;  /* 0x00007610180c7816 */ /* 0x000fe2000000000c */
[----:B------:R-:W-:Y:S05]  /*8790*/  @P0 BRA `(.L_x_2286) ;  /* 0x0000036000000947 */ /* 0x000fea0003800000 */
[----:B------:R-:W-:Y:S01]  /*87a0*/  BSSY B1, `(.L_x_2287) ;  /* 0x0000033000017945 */ /* 0x000fe20003800000 */
[C---:B------:R-:W-:Y:S02]  /*87b0*/  PRMT R5, R24.reuse, 0x7610, R5 ;  /* 0x0000761018057816 */ /* 0x040fe40000000005 */
[C---:B------:R-:W-:Y:S02]  /*87c0*/  PRMT R4, R24.reuse, 0x7610, R4 ;  /* 0x0000761018047816 */ /* 0x040fe40000000004 */
[----:B------:R-:W-:-:S02]  /*87d0*/  PRMT R3, R24, 0x7610, R3 ;  /* 0x0000761018037816 */ /* 0x000fc40000000003 */
[C---:B------:R-:W-:Y:S02]  /*87e0*/  PRMT R6, R24.reuse, 0x7610, R6 ;  /* 0x0000761018067816 */ /* 0x040fe40000000006 */
[C---:B------:R-:W-:Y:S02]  /*87f0*/  PRMT R7, R24.reuse, 0x7610, R7 ;  /* 0x0000761018077816 */ /* 0x040fe40000000007 */
[C---:B------:R-:W-:Y:S02]  /*8800*/  PRMT R0, R24.reuse, 0x7610, R0 ;  /* 0x0000761018007816 */ /* 0x040fe40000000000 */
[----:B------:R-:W-:Y:S02]  /*8810*/  PRMT R12, R24, 0x7610, R12 ;  /* 0x00007610180c7816 */ /* 0x000fe4000000000c */
.L_x_2288:
[C---:B------:R-:W-:Y:S01]  /*8820*/  IADD3 R8, R25.reuse, c[0x0][0x170], RZ ;  /* 0x00005c0019087a10 */ /* 0x040fe20007ffe0ff */
[----:B------:R-:W-:-:S04]  /*8830*/  IMAD R25, R25, c[0x0][0x2d4], RZ ;  /* 0x0000b50019197a24 */ /* 0x000fc800078e02ff */
[C---:B------:R-:W-:Y:S01]  /*8840*/  IMAD R9, R8.reuse, c[0x0][0x2d4], RZ ;  /* 0x0000b50008097a24 */ /* 0x040fe200078e02ff */
[----:B------:R-:W-:Y:S02]  /*8850*/  LOP3.LUT R25, R25, 0xfffffffe, RZ, 0xc0, !PT ;  /* 0xfffffffe19197812 */ /* 0x000fe400078ec0ff */
[----:B------:R-:W-:Y:S02]  /*8860*/  IADD3 R8, R8, c[0x0][0x170], RZ ;  /* 0x00005c0008087a10 */ /* 0x000fe40007ffe0ff */
[----:B------:R-:W-:Y:S02]  /*8870*/  LOP3.LUT R9, R9, 0xfffffffe, RZ, 0xc0, !PT ;  /* 0xfffffffe09097812 */ /* 0x000fe400078ec0ff */
[-C--:B------:R-:W-:Y:S02]  /*8880*/  IADD3 R14, P0, R25, R18.reuse, RZ ;  /* 0x00000012190e7210 */ /* 0x080fe40007f1e0ff */
[C---:B------:R-:W-:Y:S01]  /*8890*/  IADD3 R25, R8.reuse, c[0x0][0x170], RZ ;  /* 0x00005c0008197a10 */ /* 0x040fe20007ffe0ff */
[----:B------:R-:W-:Y:S01]  /*88a0*/  IMAD R8, R8, c[0x0][0x2d4], RZ ;  /* 0x0000b50008087a24 */ /* 0x000fe200078e02ff */
[----:B------:R-:W-:-:S02]  /*88b0*/  IADD3 R10, P1, R9, R18, RZ ;  /* 0x00000012090a7210 */ /* 0x000fc40007f3e0ff */
[----:B------:R-:W-:Y:S01]  /*88c0*/  IADD3.X R15, RZ, R2, RZ, P0, !PT ;  /* 0x00000002ff0f7210 */ /* 0x000fe200007fe4ff */
[----:B------:R-:W-:Y:S01]  /*88d0*/  IMAD R13, R25, c[0x0][0x2d4], RZ ;  /* 0x0000b500190d7a24 */ /* 0x000fe200078e02ff */
[----:B------:R-:W-:Y:S01]  /*88e0*/  LOP3.LUT R9, R8, 0xfffffffe, RZ, 0xc0, !PT ;  /* 0xfffffffe08097812 */ /* 0x000fe200078ec0ff */
[----:B------:R-:W-:Y:S02]  /*88f0*/  IMAD.X R11, RZ, RZ, R2, P1 ;  /* 0x000000ffff0b7224 */ /* 0x000fe400008e0602 */
[----:B------:R-:W2:Y:S01]  /*8900*/  LDG.E.U16 R14, [R14.64] ;  /* 0x000000240e0e7981 */ /* 0x000ea2000c1e1500 */
[----:B------:R-:W-:Y:S02]  /*8910*/  LOP3.LUT R13, R13, 0xfffffffe, RZ, 0xc0, !PT ;  /* 0xfffffffe0d0d7812 */ /* 0x000fe400078ec0ff */
[----:B------:R-:W-:Y:S01]  /*8920*/  IADD3 R8, P0, R9, R18, RZ ;  /* 0x0000001209087210 */ /* 0x000fe20007f1e0ff */
[----:B------:R0:W3:Y:S03]  /*8930*/  LDG.E.U16 R23, [R10.64] ;  /* 0x000000240a177981 */ /* 0x0000e6000c1e1500 */
[----:B------:R-:W-:-:S06]  /*8940*/  IADD3.X R9, RZ, R2, RZ, P0, !PT ;  /* 0x00000002ff097210 */ /* 0x000fcc00007fe4ff */
[----:B------:R-:W4:Y:S01]  /*8950*/  LDG.E.U16 R9, [R8.64] ;  /* 0x0000002408097981 */ /* 0x000f22000c1e1500 */
[----:B0-----:R-:W-:-:S05]  /*8960*/  IADD3 R10, P1, R13, R18, RZ ;  /* 0x000000120d0a7210 */ /* 0x001fca0007f3e0ff */
[----:B------:R-:W-:-:S05]  /*8970*/  IMAD.X R11, RZ, RZ, R2, P1 ;  /* 0x000000ffff0b7224 */ /* 0x000fca00008e0602 */
[----:B------:R-:W5:Y:S01]  /*8980*/  LDG.E.U16 R13, [R10.64] ;  /* 0x000000240a0d7981 */ /* 0x000f62000c1e1500 */
[----:B------:R-:W-:-:S05]  /*8990*/  IADD3 R25, R25, c[0x0][0x170], RZ ;  /* 0x00005c0019197a10 */ /* 0x000fca0007ffe0ff */
[----:B------:R-:W-:-:S05]  /*89a0*/  IMAD R26, R20, 0x3, R25 ;  /* 0x00000003141a7824 */ /* 0x000fca00078e0219 */
[----:B------:R-:W-:Y:S02]  /*89b0*/  ISETP.GE.U32.AND P0, PT, R26, c[0x0][0x168], PT ;  /* 0x00005a001a007a0c */ /* 0x000fe40003f06070 */
[C---:B--2---:R-:W-:Y:S02]  /*89c0*/  PRMT R15, R14.reuse, 0x7770, RZ ;  /* 0x000077700e0f7816 */ /* 0x044fe400000000ff */
[----:B------:R-:W-:Y:S02]  /*89d0*/  PRMT R21, R14, 0x7771, RZ ;  /* 0x000077710e157816 */ /* 0x000fe400000000ff */
[C---:B---3--:R-:W-:Y:S02]  /*89e0*/  PRMT R28, R23.reuse, 0x7770, RZ ;  /* 0x00007770171c7816 */ /* 0x048fe400000000ff */
[----:B------:R-:W-:Y:S01]  /*89f0*/  PRMT R23, R23, 0x7771, RZ ;  /* 0x0000777117177816 */ /* 0x000fe200000000ff */
[----:B------:R-:W-:Y:S01]  /*8a00*/  IMAD.IADD R0, R21, 0x1, R0 ;  /* 0x0000000115007824 */ /* 0x000fe200078e0200 */
[----:B----4-:R-:W-:-:S02]  /*8a10*/  PRMT R26, R9, 0x7770, RZ ;  /* 0x00007770091a7816 */ /* 0x010fc400000000ff */
[----:B------:R-:W-:Y:S01]  /*8a20*/  PRMT R9, R9, 0x7771, RZ ;  /* 0x0000777109097816 */ /* 0x000fe200000000ff */
[----:B------:R-:W-:Y:S01]  /*8a30*/  IMAD.IADD R6, R23, 0x1, R6 ;  /* 0x0000000117067824 */ /* 0x000fe200078e0206 */
[----:B------:R-:W-:Y:S02]  /*8a40*/  IADD3 R12, R15, R12, RZ ;  /* 0x0000000c0f0c7210 */ /* 0x000fe40007ffe0ff */
[C---:B-----5:R-:W-:Y:S02]  /*8a50*/  PRMT R14, R13.reuse, 0x7770, RZ ;  /* 0x000077700d0e7816 */ /* 0x060fe400000000ff */
[----:B------:R-:W-:Y:S01]  /*8a60*/  PRMT R13, R13, 0x7771, RZ ;  /* 0x000077710d0d7816 */ /* 0x000fe200000000ff */
[----:B------:R-:W-:Y:S01]  /*8a70*/  IMAD.IADD R4, R9, 0x1, R4 ;  /* 0x0000000109047824 */ /* 0x000fe200078e0204 */
[----:B------:R-:W-:Y:S02]  /*8a80*/  IADD3 R7, R28, R7, RZ ;  /* 0x000000071c077210 */ /* 0x000fe40007ffe0ff */
[----:B------:R-:W-:Y:S01]  /*8a90*/  IADD3 R3, R26, R3, RZ ;  /* 0x000000031a037210 */ /* 0x000fe20007ffe0ff */
[----:B------:R-:W-:Y:S01]  /*8aa0*/  IMAD.IADD R24, R13, 0x1, R24 ;  /* 0x000000010d187824 */ /* 0x000fe200078e0218 */
[----:B------:R-:W-:Y:S01]  /*8ab0*/  IADD3 R5, R14, R5, RZ ;  /* 0x000000050e057210 */ /* 0x000fe20007ffe0ff */
[----:B------:R-:W-:Y:S05]  /*8ac0*/  @!P0 BRA `(.L_x_2288) ;  /* 0xfffffd5000008947 */ /* 0x000fea000383ffff */
[----:B------:R-:W-:Y:S05]  /*8ad0*/  BSYNC B1 ;  /* 0x0000000000017941 */ /* 0x000fea0003800000 */
.L_x_2287:
[----:B------:R-:W-:Y:S02]  /*8ae0*/  PRMT R20, R28, 0x7610, R20 ;  /* 0x000076101c147816 */ /* 0x000fe40000000014 */
[----:B------:R-:W-:-:S02]  /*8af0*/  PRMT R27, R9, 0x7610, R27 ;  /* 0x00007610091b7816 */ /* 0x000fc4000000001b */
.L_x_2286:
[----:B------:R-:W-:Y:S05]  /*8b00*/  BSYNC B0 ;  /* 0x0000000000007941 */ /* 0x000fea0003800000 */
.L_x_2285:
[----:B------:R-:W-:Y:S01]  /*8b10*/  ISETP.GE.U32.AND P0, PT, R25, c[0x0][0x168], PT ;  /* 0x00005a0019007a0c */ /* 0x000fe20003f06070 */
[----:B------:R-:W-:-:S12]  /*8b20*/  BSSY B0, `(.L_x_2289) ;  /* 0x0000028000007945 */ /* 0x000fd80003800000 */
[----:B------:R-:W-:Y:S05]  /*8b30*/  @P0 BRA `(.L_x_2290) ;  /* 0x0000026000000947 */ /* 0x000fea0003800000 */
[----:B------:R-:W-:-:S05]  /*8b40*/  IMAD R8, R25, c[0x0][0x2d4], RZ ;  /* 0x0000b50019087a24 */ /* 0x000fca00078e02ff */
[----:B------:R-:W-:-:S04]  /*8b50*/  LOP3.LUT R9, R8, 0xfffffffe, RZ, 0xc0, !PT ;  /* 0xfffffffe08097812 */ /* 0x000fc800078ec0ff */
[----:B------:R-:W-:-:S04]  /*8b60*/  IADD3 R8, P1, R9, R18, RZ ;  /* 0x0000001209087210 */ /* 0x000fc80007f3e0ff */
[----:B------:R-:W-:-:S05]  /*8b70*/  IADD3.X R9, RZ, R2, RZ, P1, !PT ;  /* 0x00000002ff097210 */ /* 0x000fca0000ffe4ff */
[----:B------:R-:W2:Y:S01]  /*8b80*/  LDG.E.U16 R8, [R8.64] ;  /* 0x0000002408087981 */ /* 0x000ea2000c1e1500 */
[----:B------:R-:W-:-:S04]  /*8b90*/  IADD3 R10, R25, c[0x0][0x170], RZ ;  /* 0x00005c00190a7a10 */ /* 0x000fc80007ffe0ff */
[----:B------:R-:W-:Y:S02]  /*8ba0*/  ISETP.GE.U32.AND P1, PT, R10, c[0x0][0x168], PT ;  /* 0x00005a000a007a0c */ /* 0x000fe40003f26070 */
[C---:B--2---:R-:W-:Y:S02]  /*8bb0*/  PRMT R15, R8.reuse, 0x7770, RZ ;  /* 0x00007770080f7816 */ /* 0x044fe400000000ff */
[----:B------:R-:W-:-:S09]  /*8bc0*/  PRMT R21, R8, 0x7771, RZ ;  /* 0x0000777108157816 */ /* 0x000fd200000000ff */
[----:B------:R-:W-:Y:S05]  /*8bd0*/  @P1 BRA `(.L_x_2290) ;  /* 0x000001c000001947 */ /* 0x000fea0003800000 */
[----:B------:R-:W-:-:S05]  /*8be0*/  IMAD R8, R10, c[0x0][0x2d4], RZ ;  /* 0x0000b5000a087a24 */ /* 0x000fca00078e02ff */
[----:B------:R-:W-:-:S04]  /*8bf0*/  LOP3.LUT R9, R8, 0xfffffffe, RZ, 0xc0, !PT ;  /* 0xfffffffe08097812 */ /* 0x000fc800078ec0ff */
[----:B------:R-:W-:-:S05]  /*8c00*/  IADD3 R8, P1, R9, R18, RZ ;  /* 0x0000001209087210 */ /* 0x000fca0007f3e0ff */
[----:B------:R-:W-:-:S05]  /*8c10*/  IMAD.X R9, RZ, RZ, R2, P1 ;  /* 0x000000ffff097224 */ /* 0x000fca00008e0602 */
[----:B------:R-:W2:Y:S01]  /*8c20*/  LDG.E.U16 R8, [R8.64] ;  /* 0x0000002408087981 */ /* 0x000ea2000c1e1500 */
[----:B------:R-:W-:-:S04]  /*8c30*/  IADD3 R10, R10, c[0x0][0x170], RZ ;  /* 0x00005c000a0a7a10 */ /* 0x000fc80007ffe0ff */
[----:B------:R-:W-:Y:S02]  /*8c40*/  ISETP.GE.U32.AND P1, PT, R10, c[0x0][0x168], PT ;  /* 0x00005a000a007a0c */ /* 0x000fe40003f26070 */
[C---:B--2---:R-:W-:Y:S02]  /*8c50*/  PRMT R20, R8.reuse, 0x7770, RZ ;  /* 0x0000777008147816 */ /* 0x044fe400000000ff */
[----:B------:R-:W-:-:S09]  /*8c60*/  PRMT R23, R8, 0x7771, RZ ;  /* 0x0000777108177816 */ /* 0x000fd200000000ff */
[----:B------:R-:W-:Y:S05]  /*8c70*/  @P1 BRA `(.L_x_2290) ;  /* 0x0000012000001947 */ /* 0x000fea0003800000 */
[C---:B------:R-:W-:Y:S01]  /*8c80*/  IADD3 R9, R10.reuse, c[0x0][0x170], RZ ;  /* 0x00005c000a097a10 */ /* 0x040fe20007ffe0ff */
[----:B------:R-:W-:-:S03]  /*8c90*/  IMAD R8, R10, c[0x0][0x2d4], RZ ;  /* 0x0000b5000a087a24 */ /* 0x000fc600078e02ff */
[----:B------:R-:W-:Y:S02]  /*8ca0*/  ISETP.GE.U32.AND P1, PT, R9, c[0x0][0x168], PT ;  /* 0x00005a0009007a0c */ /* 0x000fe40003f26070 */
[----:B------:R-:W-:-:S04]  /*8cb0*/  LOP3.LUT R11, R8, 0xfffffffe, RZ, 0xc0, !PT ;  /* 0xfffffffe080b7812 */ /* 0x000fc800078ec0ff */
[----:B------:R-:W-:-:S05]  /*8cc0*/  IADD3 R10, P2, R11, R18, RZ ;  /* 0x000000120b0a7210 */ /* 0x000fca0007f5e0ff */
[----:B------:R-:W-:Y:S02]  /*8cd0*/  IMAD.X R11, RZ, RZ, R2, P2 ;  /* 0x000000ffff0b7224 */ /* 0x000fe400010e0602 */
[----:B------:R-:W-:-:S03]  /*8ce0*/  @!P1 IMAD R9, R9, c[0x0][0x2d4], RZ ;  /* 0x0000b50009099a24 */ /* 0x000fc600078e02ff */
[----:B------:R-:W2:Y:S02]  /*8cf0*/  LDG.E.U16 R10, [R10.64] ;  /* 0x000000240a0a7981 */ /* 0x000ea4000c1e1500 */
[----:B------:R-:W-:-:S04]  /*8d00*/  @!P1 LOP3.LUT R9, R9, 0xfffffffe, RZ, 0xc0, !PT ;  /* 0xfffffffe09099812 */ /* 0x000fc800078ec0ff */
[----:B------:R-:W-:-:S04]  /*8d10*/  @!P1 IADD3 R8, P3, R9, R18, RZ ;  /* 0x0000001209089210 */ /* 0x000fc80007f7e0ff */
[----:B------:R-:W-:-:S05]  /*8d20*/  @!P1 IADD3.X R9, RZ, R2, RZ, P3, !PT ;  /* 0x00000002ff099210 */ /* 0x000fca0001ffe4ff */
[----:B------:R-:W3:Y:S01]  /*8d30*/  @!P1 LDG.E.U16 R8, [R8.64] ;  /* 0x0000002408089981 */ /* 0x000ee2000c1e1500 */
[C---:B--2---:R-:W-:Y:S02]  /*8d40*/  PRMT R26, R10.reuse, 0x7770, RZ ;  /* 0x000077700a1a7816 */ /* 0x044fe400000000ff */
[----:B------:R-:W-:Y:S02]  /*8d50*/  PRMT R27, R10, 0x7771, RZ ;  /* 0x000077710a1b7816 */ /* 0x000fe400000000ff */
[C---:B---3--:R-:W-:Y:S02]  /*8d60*/  @!P1 PRMT R2, R8.reuse, 0x7770, RZ ;  /* 0x0000777008029816 */ /* 0x048fe400000000ff */
[----:B------:R-:W-:Y:S02]  /*8d70*/  @!P1 PRMT R18, R8, 0x7771, RZ ;  /* 0x0000777108129816 */ /* 0x000fe400000000ff */
[----:B------:R-:W-:Y:S02]  /*8d80*/  @!P1 PRMT R14, R2, 0x7610, R14 ;  /* 0x00007610020e9816 */ /* 0x000fe4000000000e */
[----:B------:R-:W-:-:S02]  /*8d90*/  @!P1 PRMT R13, R18, 0x7610, R13 ;  /* 0x00007610120d9816 */ /* 0x000fc4000000000d */
.L_x_2290:
[----:B------:R-:W-:Y:S05]  /*8da0*/  BSYNC B0 ;  /* 0x0000000000007941 */ /* 0x000fea0003800000 */
.L_x_2289:
[----:B------:R-:W-:Y:S01]  /*8db0*/  BSSY B0, `(.L_x_2291) ;  /* 0x0000014000007945 */ /* 0x000fe20003800000 */
[----:B------:R-:W-:Y:S05]  /*8dc0*/  @P0 BRA `(.L_x_2292) ;  /* 0x0000012000000947 */ /* 0x000fea0003800000 */
[----:B------:R-:W-:Y:S01]  /*8dd0*/  IADD3 R2, R25, c[0x0][0x170], RZ ;  /* 0x00005c0019027a10 */ /* 0x000fe20007ffe0ff */
[----:B------:R-:W-:Y:S01]  /*8de0*/  IMAD.IADD R0, R0, 0x1, R21 ;  /* 0x0000000100007824 */ /* 0x000fe200078e0215 */
[----:B------:R-:W-:-:S02]  /*8df0*/  IADD3 R12, R12, R15, RZ ;  /* 0x0000000f0c0c7210 */ /* 0x000fc40007ffe0ff */
        /* <DEDUP_REMOVED lines=15> */
.L_x_2292:
[----:B------:R-:W-:Y:S05]  /*8ef0*/  BSYNC B0 ;  /* 0x0000000000007941 */ /* 0x000fea0003800000 */
.L_x_2291:
[----:B------:R-:W-:Y:S02]  /*8f00*/  IADD3 R12, R3, R7, R12 ;  /* 0x00000007030c7210 */ /* 0x000fe40007ffe00c */
[----:B------:R-:W-:-:S03]  /*8f10*/  IADD3 R9, R4, R6, R0 ;  /* 0x0000000604097210 */ /* 0x000fc60007ffe000 */
[----:B------:R-:W-:Y:S01]  /*8f20*/  IMAD.IADD R12, R12, 0x1, R5 ;  /* 0x000000010c0c7824 */ /* 0x000fe200078e0205 */
[----:B------:R-:W-:-:S04]  /*8f30*/  IADD3 R9, R9, R24, RZ ;  /* 0x0000001809097210 */ /* 0x000fc80007ffe0ff */
[----:B------:R-:W-:Y:S02]  /*8f40*/  PRMT R18, R9, 0x7610, R18 ;  /* 0x0000761009127816 */ /* 0x000fe40000000012 */
[----:B------:R-:W-:Y:S01]  /*8f50*/  PRMT R7, R12, 0x7610, R7 ;  /* 0x000076100c077816 */ /* 0x000fe20000000007 */
[----:B------:R-:W-:Y:S05]  /*8f60*/  BRA `(.L_x_2251) ;  /* 0x0000087000007947 */ /* 0x000fea0003800000 */
.L_x_2266:
[----:B------:R-:W-:Y:S01]  /*8f70*/  MOV R24, c[0x0][0x170] ;  /* 0x00005c0000187a02 */ /* 0x000fe20000000f00 */
[----:B------:R-:W-:Y:S01]  /*8f80*/  ULDC.U8 UR4, c[0x0][0x161] ;  /* 0x0000584000047ab9 */ /* 0x000fe20000000000 */
[----:B------:R-:W-:Y:S01]  /*8f90*/  BSSY B0, `(.L_x_2293) ;  /* 0x0000041000007945 */ /* 0x000fe20003800000 */
[----:B------:R-:W-:Y:S01]  /*8fa0*/  MOV R0, UR4 ;  /* 0x0000000400007c02 */ /* 0x000fe20008000f00 */
[----:B------:R-:W-:Y:S01]  /*8fb0*/  IMAD.U32 R13, RZ, RZ, UR4 ;  /* 0x00000004ff0d7e24 */ /* 0x000fe2000f8e00ff */
[----:B------:R-:W-:Y:S01]  /*8fc0*/  MOV R12, UR4 ;  /* 0x00000004000c7c02 */ /* 0x000fe20008000f00 */
[----:B------:R-:W-:Y:S01]  /*8fd0*/  IMAD R3, R24, 0x3, R25 ;  /* 0x0000000318037824 */ /* 0x000fe200078e0219 */
[----:B------:R-:W-:Y:S01]  /*8fe0*/  MOV R15, UR4 ;  /* 0x00000004000f7c02 */ /* 0x000fe20008000f00 */
[----:B------:R-:W-:Y:S01]  /*8ff0*/  IMAD.U32 R14, RZ, RZ, UR4 ;  /* 0x00000004ff0e7e24 */ /* 0x000fe2000f8e00ff */
[----:B------:R-:W-:Y:S01]  /*9000*/  MOV R20, UR4 ;  /* 0x0000000400147c02 */ /* 0x000fe20008000f00 */
[----:B------:R-:W-:Y:S01]  /*9010*/  IMAD.U32 R21, RZ, RZ, UR4 ;  /* 0x00000004ff157e24 */ /* 0x000fe2000f8e00ff */
[----:B------:R-:W-:Y:S01]  /*9020*/  ISETP.GE.U32.AND P0, PT, R3, c[0x0][0x168], PT ;  /* 0x00005a0003007a0c */ /* 0x000fe20003f06070 */
[----:B------:R-:W-:-:S02]  /*9030*/  IMAD.U32 R3, RZ, RZ, UR4 ;  /* 0x00000004ff037e24 */ /* 0x000fc4000f8e00ff */
[----:B------:R-:W-:-:S10]  /*9040*/  IMAD.MOV.U32 R23, RZ, RZ, R25 ;  /* 0x000000ffff177224 */ /* 0x000fd400078e0019 */
[----:B------:R-:W-:Y:S05]  /*9050*/  @P0 BRA `(.L_x_2294) ;  /* 0x0000034000000947 */ /* 0x000fea0003800000 */
[----:B------:R-:W-:Y:S01]  /*9060*/  BSSY B1, `(.L_x_2295) ;  /* 0x000002f000017945 */ /* 0x000fe20003800000 */
[C---:B------:R-:W-:Y:S02]  /*9070*/  PRMT R3, R0.reuse, 0x7610, R3 ;  /* 0x0000761000037816 */ /* 0x040fe40000000003 */
[C---:B------:R-:W-:Y:S02]  /*9080*/  PRMT R12, R0.reuse, 0x7610, R12 ;  /* 0x00007610000c7816 */ /* 0x040fe4000000000c */
[C---:B------:R-:W-:Y:S02]  /*9090*/  PRMT R13, R0.reuse, 0x7610, R13 ;  /* 0x00007610000d7816 */ /* 0x040fe4000000000d */
[C---:B------:R-:W-:Y:S02]  /*90a0*/  PRMT R15, R0.reuse, 0x7610, R15 ;  /* 0x00007610000f7816 */ /* 0x040fe4000000000f */
[C---:B------:R-:W-:Y:S02]  /*90b0*/  PRMT R14, R0.reuse, 0x7610, R14 ;  /* 0x00007610000e7816 */ /* 0x040fe4000000000e */
[----:B------:R-:W-:-:S02]  /*90c0*/  PRMT R20, R0, 0x7610, R20 ;  /* 0x0000761000147816 */ /* 0x000fc40000000014 */
[----:B------:R-:W-:Y:S02]  /*90d0*/  PRMT R21, R0, 0x7610, R21 ;  /* 0x0000761000157816 */ /* 0x000fe40000000015 */
.L_x_2296:
[C---:B------:R-:W-:Y:S02]  /*90e0*/  IADD3 R4, R23.reuse, c[0x0][0x170], RZ ;  /* 0x00005c0017047a10 */ /* 0x040fe40007ffe0ff */
[----:B------:R-:W-:Y:S02]  /*90f0*/  LOP3.LUT R9, R23, 0xfffffffe, RZ, 0xc0, !PT ;  /* 0xfffffffe17097812 */ /* 0x000fe400078ec0ff */
[C---:B------:R-:W-:Y:S02]  /*9100*/  IADD3 R23, R4.reuse, c[0x0][0x170], RZ ;  /* 0x00005c0004177a10 */ /* 0x040fe40007ffe0ff */
[----:B------:R-:W-:Y:S02]  /*9110*/  LOP3.LUT R5, R4, 0xfffffffe, RZ, 0xc0, !PT ;  /* 0xfffffffe04057812 */ /* 0x000fe400078ec0ff */
[C---:B------:R-:W-:Y:S02]  /*9120*/  LOP3.LUT R7, R23.reuse, 0xfffffffe, RZ, 0xc0, !PT ;  /* 0xfffffffe17077812 */ /* 0x040fe400078ec0ff */
[----:B------:R-:W-:-:S02]  /*9130*/  IADD3 R23, R23, c[0x0][0x170], RZ ;  /* 0x00005c0017177a10 */ /* 0x000fc40007ffe0ff */
[-C--:B------:R-:W-:Y:S02]  /*9140*/  IADD3 R4, P1, R5, R18.reuse, RZ ;  /* 0x0000001205047210 */ /* 0x080fe40007f3e0ff */
[----:B------:R-:W-:Y:S02]  /*9150*/  IADD3 R8, P0, R9, R18, RZ ;  /* 0x0000001209087210 */ /* 0x000fe40007f1e0ff */
[----:B------:R-:W-:Y:S01]  /*9160*/  LOP3.LUT R11, R23, 0xfffffffe, RZ, 0xc0, !PT ;  /* 0xfffffffe170b7812 */ /* 0x000fe200078ec0ff */
[--C-:B------:R-:W-:Y:S01]  /*9170*/  IMAD.X R5, RZ, RZ, R2.reuse, P1 ;  /* 0x000000ffff057224 */ /* 0x100fe200008e0602 */
[----:B------:R-:W-:Y:S02]  /*9180*/  IADD3.X R9, RZ, R2, RZ, P0, !PT ;  /* 0x00000002ff097210 */ /* 0x000fe400007fe4ff */
[-C--:B------:R-:W-:Y:S02]  /*9190*/  IADD3 R10, P1, R11, R18.reuse, RZ ;  /* 0x000000120b0a7210 */ /* 0x080fe40007f3e0ff */
[----:B------:R-:W-:Y:S01]  /*91a0*/  IADD3 R6, P0, R7, R18, RZ ;  /* 0x0000001207067210 */ /* 0x000fe20007f1e0ff */
[----:B------:R-:W2:Y:S02]  /*91b0*/  LDG.E.U16 R4, [R4.64] ;  /* 0x0000002404047981 */ /* 0x000ea4000c1e1500 */
[----:B------:R-:W-:Y:S01]  /*91c0*/  IMAD.X R11, RZ, RZ, R2, P1 ;  /* 0x000000ffff0b7224 */ /* 0x000fe200008e0602 */
[----:B------:R-:W-:Y:S01]  /*91d0*/  IADD3.X R7, RZ, R2, RZ, P0, !PT ;  /* 0x00000002ff077210 */ /* 0x000fe200007fe4ff */
[----:B------:R-:W3:Y:S04]  /*91e0*/  LDG.E.U16 R8, [R8.64] ;  /* 0x0000002408087981 */ /* 0x000ee8000c1e1500 */
[----:B------:R-:W4:Y:S04]  /*91f0*/  LDG.E.U16 R6, [R6.64] ;  /* 0x0000002406067981 */ /* 0x000f28000c1e1500 */
[----:B------:R-:W5:Y:S01]  /*9200*/  LDG.E.U16 R10, [R10.64] ;  /* 0x000000240a0a7981 */ /* 0x000f62000c1e1500 */
[----:B------:R-:W-:-:S05]  /*9210*/  IADD3 R23, R23, c[0x0][0x170], RZ ;  /* 0x00005c0017177a10 */ /* 0x000fca0007ffe0ff */
[----:B------:R-:W-:-:S05]  /*9220*/  IMAD R25, R24, 0x3, R23 ;  /* 0x0000000318197824 */ /* 0x000fca00078e0217 */
[----:B------:R-:W-:Y:S02]  /*9230*/  ISETP.GE.U32.AND P0, PT, R25, c[0x0][0x168], PT ;  /* 0x00005a0019007a0c */ /* 0x000fe40003f06070 */
[C---:B--2---:R-:W-:Y:S02]  /*9240*/  PRMT R25, R4.reuse, 0x7770, RZ ;  /* 0x0000777004197816 */ /* 0x044fe400000000ff */
[----:B------:R-:W-:Y:S02]  /*9250*/  PRMT R4, R4, 0x7771, RZ ;  /* 0x0000777104047816 */ /* 0x000fe400000000ff */
[C---:B---3--:R-:W-:Y:S02]  /*9260*/  PRMT R28, R8.reuse, 0x7770, RZ ;  /* 0x00007770081c7816 */ /* 0x048fe400000000ff */
[----:B------:R-:W-:Y:S02]  /*9270*/  PRMT R27, R8, 0x7771, RZ ;  /* 0x00007771081b7816 */ /* 0x000fe400000000ff */
[----:B----4-:R-:W-:-:S02]  /*9280*/  PRMT R5, R6, 0x7771, RZ ;  /* 0x0000777106057816 */ /* 0x010fc400000000ff */
[----:B------:R-:W-:Y:S02]  /*9290*/  PRMT R26, R6, 0x7770, RZ ;  /* 0x00007770061a7816 */ /* 0x000fe400000000ff */
[C---:B-----5:R-:W-:Y:S02]  /*92a0*/  PRMT R9, R10.reuse, 0x7771, RZ ;  /* 0x000077710a097816 */ /* 0x060fe400000000ff */
[----:B------:R-:W-:Y:S01]  /*92b0*/  PRMT R8, R10, 0x7770, RZ ;  /* 0x000077700a087816 */ /* 0x000fe200000000ff */
[----:B------:R-:W-:Y:S01]  /*92c0*/  IMAD.IADD R20, R27, 0x1, R20 ;  /* 0x000000011b147824 */ /* 0x000fe200078e0214 */
[----:B------:R-:W-:Y:S01]  /*92d0*/  IADD3 R21, R28, R21, RZ ;  /* 0x000000151c157210 */ /* 0x000fe20007ffe0ff */
[----:B------:R-:W-:Y:S01]  /*92e0*/  IMAD.IADD R15, R4, 0x1, R15 ;  /* 0x00000001040f7824 */ /* 0x000fe200078e020f */
[----:B------:R-:W-:Y:S01]  /*92f0*/  IADD3 R14, R25, R14, RZ ;  /* 0x0000000e190e7210 */ /* 0x000fe20007ffe0ff */
[----:B------:R-:W-:Y:S01]  /*9300*/  IMAD.IADD R12, R5, 0x1, R12 ;  /* 0x00000001050c7824 */ /* 0x000fe200078e020c */
[----:B------:R-:W-:Y:S01]  /*9310*/  IADD3 R13, R26, R13, RZ ;  /* 0x0000000d1a0d7210 */ /* 0x000fe20007ffe0ff */
[----:B------:R-:W-:Y:S01]  /*9320*/  IMAD.IADD R0, R9, 0x1, R0 ;  /* 0x0000000109007824 */ /* 0x000fe200078e0200 */
[----:B------:R-:W-:Y:S01]  /*9330*/  IADD3 R3, R8, R3, RZ ;  /* 0x0000000308037210 */ /* 0x000fe20007ffe0ff */
[----:B------:R-:W-:Y:S05]  /*9340*/  @!P0 BRA `(.L_x_2296) ;  /* 0xfffffd9000008947 */ /* 0x000fea000383ffff */
[----:B------:R-:W-:Y:S05]  /*9350*/  BSYNC B1 ;  /* 0x0000000000017941 */ /* 0x000fea0003800000 */
.L_x_2295:
[----:B------:R-:W-:Y:S02]  /*9360*/  PRMT R11, R27, 0x7610, R11 ;  /* 0x000076101b0b7816 */ /* 0x000fe4000000000b */
[----:B------:R-:W-:-:S02]  /*9370*/  PRMT R10, R28, 0x7610, R10 ;  /* 0x000076101c0a7816 */ /* 0x000fc4000000000a */
[----:B------:R-:W-:Y:S02]  /*9380*/  PRMT R24, R4, 0x7610, R24 ;  /* 0x0000761004187816 */ /* 0x000fe40000000018 */
[----:B------:R-:W-:Y:S02]  /*9390*/  PRMT R27, R5, 0x7610, R27 ;  /* 0x00007610051b7816 */ /* 0x000fe4000000001b */
.L_x_2294:
[----:B------:R-:W-:Y:S05]  /*93a0*/  BSYNC B0 ;  /* 0x0000000000007941 */ /* 0x000fea0003800000 */
.L_x_2293:
[----:B------:R-:W-:Y:S01]  /*93b0*/  ISETP.GE.U32.AND P0, PT, R23, c[0x0][0x168], PT ;  /* 0x00005a0017007a0c */ /* 0x000fe20003f06070 */
[----:B------:R-:W-:-:S12]  /*93c0*/  BSSY B0, `(.L_x_2297) ;  /* 0x0000024000007945 */ /* 0x000fd80003800000 */
[----:B------:R-:W-:Y:S05]  /*93d0*/  @P0 BRA `(.L_x_2298) ;  /* 0x0000022000000947 */ /* 0x000fea0003800000 */
        /* <DEDUP_REMOVED lines=18> */
[C---:B------:R-:W-:Y:S02]  /*9500*/  IADD3 R5, R6.reuse, c[0x0][0x170], RZ ;  /* 0x00005c0006057a10 */ /* 0x040fe40007ffe0ff */
[----:B------:R-:W-:Y:S02]  /*9510*/  LOP3.LUT R7, R6, 0xfffffffe, RZ, 0xc0, !PT ;  /* 0xfffffffe06077812 */ /* 0x000fe400078ec0ff */
[----:B------:R-:W-:Y:S02]  /*9520*/  ISETP.GE.U32.AND P1, PT, R5, c[0x0][0x168], PT ;  /* 0x00005a0005007a0c */ /* 0x000fe40003f26070 */
[----:B------:R-:W-:-:S05]  /*9530*/  IADD3 R6, P2, R7, R18, RZ ;  /* 0x0000001207067210 */ /* 0x000fca0007f5e0ff */
[----:B------:R-:W-:-:S05]  /*9540*/  IMAD.X R7, RZ, RZ, R2, P2 ;  /* 0x000000ffff077224 */ /* 0x000fca00010e0602 */
[----:B------:R-:W2:Y:S01]  /*9550*/  LDG.E.U16 R6, [R6.64] ;  /* 0x0000002406067981 */ /* 0x000ea2000c1e1500 */
        /* <DEDUP_REMOVED lines=10> */
.L_x_2298:
[----:B------:R-:W-:Y:S05]  /*9600*/  BSYNC B0 ;  /* 0x0000000000007941 */ /* 0x000fea0003800000 */
.L_x_2297:
[----:B------:R-:W-:Y:S01]  /*9610*/  BSSY B0, `(.L_x_2299) ;  /* 0x0000016000007945 */ /* 0x000fe20003800000 */
[----:B------:R-:W-:Y:S05]  /*9620*/  @P0 BRA `(.L_x_2300) ;  /* 0x0000014000000947 */ /* 0x000fea0003800000 */
[----:B------:R-:W-:Y:S01]  /*9630*/  IADD3 R2, R23, c[0x0][0x170], RZ ;  /* 0x00005c0017027a10 */ /* 0x000fe20007ffe0ff */
[----:B------:R-:W-:Y:S01]  /*9640*/  IMAD.IADD R11, R20, 0x1, R11 ;  /* 0x00000001140b7824 */ /* 0x000fe200078e020b */
[----:B------:R-:W-:-:S02]  /*9650*/  IADD3 R10, R21, R10, RZ ;  /* 0x0000000a150a7210 */ /* 0x000fc40007ffe0ff */
[----:B------:R-:W-:Y:S02]  /*9660*/  ISETP.GE.U32.AND P0, PT, R2, c[0x0][0x168], PT ;  /* 0x00005a0002007a0c */ /* 0x000fe40003f06070 */
[----:B------:R-:W-:Y:S02]  /*9670*/  PRMT R21, R10, 0x7610, R21 ;  /* 0x000076100a157816 */ /* 0x000fe40000000015 */
[----:B------:R-:W-:-:S09]  /*9680*/  PRMT R20, R11, 0x7610, R20 ;  /* 0x000076100b147816 */ /* 0x000fd20000000014 */
        /* <DEDUP_REMOVED lines=14> */
.L_x_2300:
[----:B------:R-:W-:Y:S05]  /*9770*/  BSYNC B0 ;  /* 0x0000000000007941 */ /* 0x000fea0003800000 */
.L_x_2299:
[----:B------:R-:W-:Y:S02]  /*9780*/  IADD3 R14, R13, R14, R21 ;  /* 0x0000000e0d0e7210 */ /* 0x000fe40007ffe015 */
[----:B------:R-:W-:-:S03]  /*9790*/  IADD3 R15, R12, R15, R20 ;  /* 0x0000000f0c0f7210 */ /* 0x000fc60007ffe014 */
[----:B------:R-:W-:Y:S01]  /*97a0*/  IMAD.IADD R14, R14, 0x1, R3 ;  /* 0x000000010e0e7824 */ /* 0x000fe200078e0203 */
[----:B------:R-:W-:-:S04]  /*97b0*/  IADD3 R15, R15, R0, RZ ;  /* 0x000000000f0f7210 */ /* 0x000fc80007ffe0ff */
[----:B------:R-:W-:Y:S02]  /*97c0*/  PRMT R18, R15, 0x7610, R18 ;  /* 0x000076100f127816 */ /* 0x000fe40000000012 */
[----:B------:R-:W-:Y:S02]  /*97d0*/  PRMT R7, R14, 0x7610, R7 ;  /* 0x000076100e077816 */ /* 0x000fe40000000007 */
.L_x_2251:
[----:B------:R-:W-:Y:S05]  /*97e0*/  BSYNC B6 ;  /* 0x0000000000067941 */ /* 0x000fea0003800000 */
.L_x_2250:
[----:B------:R-:W-:-:S13]  /*97f0*/  ISETP.NE.AND P0, PT, RZ, c[0x0][0x180], PT ;  /* 0x00006000ff007a0c */ /* 0x000fda0003f05270 */
[----:B------:R-:W-:Y:S05]  /*9800*/  @!P0 BRA `(.L_x_2301) ;  /* 0x0000021000008947 */ /* 0x000fea0003800000 */
[----:B------:R-:W-:Y:S01]  /*9810*/  IMAD R0, R19, c[0x0][0x0], R22 ;  /* 0x0000000013007a24 */ /* 0x000fe200078e0216 */
[----:B------:R-:W-:Y:S01]  /*9820*/  PRMT R2, R18, 0x7604, R7 ;  /* 0x0000760412027816 */ /* 0x000fe20000000007 */
[----:B------:R-:W-:Y:S02]  /*9830*/  ULDC UR4, c[0x0][0x4] ;  /* 0x0000010000047ab9 */ /* 0x000fe40000000800 */
[----:B------:R-:W-:Y:S01]  /*9840*/  USHF.R.U32.HI UR4, URZ, 0x1, UR4 ;  /* 0x000000013f047899 */ /* 0x000fe20008011604 */
[C---:B------:R-:W-:Y:S02]  /*9850*/  SHF.L.U32 R3, R0.reuse, 0x1, RZ ;  /* 0x0000000100037819 */ /* 0x040fe400000006ff */
[----:B------:R-:W-:-:S03]  /*9860*/  LEA R0, R0, 0x10, 0x1 ;  /* 0x0000001000007811 */ /* 0x000fc600078e08ff */
[----:B------:R0:W-:Y:S01]  /*9870*/  STS.U16 [R3+0x10], R2 ;  /* 0x0000100203007388 */ /* 0x0001e20000000400 */
[----:B------:R-:W-:-:S13]  /*9880*/  ISETP.NE.AND P0, PT, RZ, UR4, PT ;  /* 0x00000004ff007c0c */ /* 0x000fda000bf05270 */
[----:B------:R-:W-:Y:S05]  /*9890*/  @!P0 BRA `(.L_x_2301) ;  /* 0x0000018000008947 */ /* 0x000fea0003800000 */
[----:B0-----:R-:W-:-:S05]  /*98a0*/  IMAD.U32 R2, RZ, RZ, UR4 ;  /* 0x00000004ff027e24 */ /* 0x001fca000f8e00ff */
.L_x_2304:
        /* <DEDUP_REMOVED lines=8> */
[----:B0-----:R-:W-:Y:S05]  /*9930*/  @P0 BRA `(.L_x_2303) ;  /* 0x000000b000000947 */ /* 0x001fea0003800000 */
[----:B------:R-:W-:-:S04]  /*9940*/  IMAD R2, R3, c[0x0][0x0], R22 ;  /* 0x0000000003027a24 */ /* 0x000fc800078e0216 */
[----:B------:R-:W-:-:S05]  /*9950*/  IMAD.SHL.U32 R6, R2, 0x2, RZ ;  /* 0x0000000202067824 */ /* 0x000fca00078e00ff */
[----:B------:R-:W0:Y:S02]  /*9960*/  LDS.U16 R3, [R6+0x10] ;  /* 0x0000100006037984 */ /* 0x000e240000000400 */
[C---:B0-----:R-:W-:Y:S02]  /*9970*/  PRMT R2, R3.reuse, 0x7770, RZ ;  /* 0x0000777003027816 */ /* 0x041fe400000000ff */
[----:B------:R-:W-:Y:S02]  /*9980*/  PRMT R3, R3, 0x7771, RZ ;  /* 0x0000777103037816 */ /* 0x000fe400000000ff */
[----:B------:R-:W-:-:S03]  /*9990*/  IADD3 R2, R7, R2, RZ ;  /* 0x0000000207027210 */ /* 0x000fc60007ffe0ff */
[----:B------:R-:W-:Y:S01]  /*99a0*/  IMAD.IADD R3, R18, 0x1, R3 ;  /* 0x0000000112037824 */ /* 0x000fe200078e0203 */
[----:B------:R-:W-:-:S04]  /*99b0*/  PRMT R7, R2, 0x7610, R7 ;  /* 0x0000761002077816 */ /* 0x000fc80000000007 */
[C---:B------:R-:W-:Y:S02]  /*99c0*/  PRMT R5, R3.reuse, 0x7604, R2 ;  /* 0x0000760403057816 */ /* 0x040fe40000000002 */
[----:B------:R-:W-:-:S03]  /*99d0*/  PRMT R18, R3, 0x7610, R18 ;  /* 0x0000761003127816 */ /* 0x000fc60000000012 */
[----:B------:R0:W-:Y:S04]  /*99e0*/  STS.U16 [R0], R5 ;  /* 0x0000000500007388 */ /* 0x0001e80000000400 */
.L_x_2303:
[----:B------:R-:W-:Y:S05]  /*99f0*/  BSYNC B0 ;  /* 0x0000000000007941 */ /* 0x000fea0003800000 */
.L_x_2302:
[----:B------:R-:W-:Y:S01]  /*9a00*/  MOV R2, R4 ;  /* 0x0000000400027202 */ /* 0x000fe20000000f00 */
[----:B------:R-:W-:Y:S05]  /*9a10*/  @P1 BRA `(.L_x_2304) ;  /* 0xfffffe9000001947 */ /* 0x000fea000383ffff */
.L_x_2301:
[----:B0-----:R-:W-:-:S13]  /*9a20*/  ISETP.NE.AND P0, PT, RZ, c[0x0][0x17c], PT ;  /* 0x00005f00ff007a0c */ /* 0x001fda0003f05270 */
[----:B------:R-:W-:Y:S05]  /*9a30*/  @!P0 BRA `(.L_x_2305) ;  /* 0x0000032000008947 */ /* 0x000fea0003800000 */
[----:B------:R-:W-:Y:S01]  /*9a40*/  IMAD.MOV.U32 R2, RZ, RZ, c[0x0][0x0] ;  /* 0x00000000ff027624 */ /* 0x000fe200078e00ff */
[----:B------:R-:W-:-:S04]  /*9a50*/  MOV R0, c[0x0][0x0] ;  /* 0x0000000000007a02 */ /* 0x000fc80000000f00 */
[----:B------:R-:W-:-:S13]  /*9a60*/  ISETP.GT.AND P0, PT, R2, 0x20, PT ;  /* 0x000000200200780c */ /* 0x000fda0003f04270 */
[----:B------:R-:W-:Y:S05]  /*9a70*/  @!P0 BRA `(.L_x_2306) ;  /* 0x000001d000008947 */ /* 0x000fea0003800000 */
[----:B------:R-:W-:Y:S01]  /*9a80*/  IMAD R3, R19, c[0x0][0x0], R22 ;  /* 0x0000000013037a24 */ /* 0x000fe200078e0216 */
[----:B------:R-:W-:Y:S02]  /*9a90*/  PRMT R5, R18, 0x7604, R7 ;  /* 0x0000760412057816 */ /* 0x000fe40000000007 */
[----:B------:R-:W-:Y:S01]  /*9aa0*/  LEA.HI R0, R2, c[0x0][0x0], RZ, 0x1 ;  /* 0x0000000002007a11 */ /* 0x000fe200078f08ff */
[C---:B------:R-:W-:Y:S01]  /*9ab0*/  IMAD.SHL.U32 R4, R3.reuse, 0x2, RZ ;  /* 0x0000000203047824 */ /* 0x040fe200078e00ff */
[----:B------:R-:W-:Y:S02]  /*9ac0*/  LEA R6, R3, 0x10, 0x1 ;  /* 0x0000001003067811 */ /* 0x000fe400078e08ff */
[----:B------:R-:W-:Y:S01]  /*9ad0*/  SHF.R.S32.HI R2, RZ, 0x1, R0 ;  /* 0x00000001ff027819 */ /* 0x000fe20000011400 */
[----:B------:R-:W-:Y:S01]  /*9ae0*/  HFMA2.MMA R0, -RZ, RZ, 0, 1.9073486328125e-06 ;  /* 0x00000020ff007435 */ /* 0x000fe200000001ff */
[----:B------:R0:W-:Y:S02]  /*9af0*/  STS.U16 [R4+0x10], R5 ;  /* 0x0000100504007388 */ /* 0x0001e40000000400 */
[----:B------:R-:W-:-:S13]  /*9b00*/  ISETP.GE.AND P0, PT, R2, 0x20, PT ;  /* 0x000000200200780c */ /* 0x000fda0003f06270 */
[----:B0-----:R-:W-:Y:S05]  /*9b10*/  @!P0 BRA `(.L_x_2306) ;  /* 0x0000013000008947 */ /* 0x001fea0003800000 */
.L_x_2307:
[----:B------:R-:W-:Y:S01]  /*9b20*/  IMAD.IADD R0, R22, 0x1, R2 ;  /* 0x0000000116007824 */ /* 0x000fe200078e0202 */
[----:B------:R-:W-:Y:S01]  /*9b30*/  WARPSYNC 0xffffffff ;  /* 0xffffffff00007948 */ /* 0x000fe20003800000 */
[----:B------:R-:W-:Y:S03]  /*9b40*/  BAR.SYNC.DEFER_BLOCKING 0x0 ;  /* 0x0000000000007b1d */ /* 0x000fe60000010000 */
[----:B------:R-:W-:-:S04]  /*9b50*/  ISETP.GE.U32.AND P0, PT, R0, c[0x0][0x0], PT ;  /* 0x0000000000007a0c */ /* 0x000fc80003f06070 */
[----:B------:R-:W-:-:S13]  /*9b60*/  ISETP.GE.U32.OR P0, PT, R22, R2, P0 ;  /* 0x000000021600720c */ /* 0x000fda0000706470 */
[----:B------:R-:W-:Y:S02]  /*9b70*/  @!P0 LEA R0, R2, R6, 0x1 ;  /* 0x0000000602008211 */ /* 0x000fe400078e08ff */
[----:B------:R-:W-:-:S04]  /*9b80*/  SHF.R.S32.HI R2, RZ, 0x1, R2 ;  /* 0x00000001ff027819 */ /* 0x000fc80000011402 */
[----:B0-----:R-:W0:Y:S01]  /*9b90*/  @!P0 LDS.U16 R0, [R0] ;  /* 0x0000000000008984 */ /* 0x001e220000000400 */
[----:B------:R-:W-:Y:S02]  /*9ba0*/  ISETP.GE.AND P1, PT, R2, 0x20, PT ;  /* 0x000000200200780c */ /* 0x000fe40003f26270 */
[C---:B0-----:R-:W-:Y:S02]  /*9bb0*/  @!P0 PRMT R4, R0.reuse, 0x7770, RZ ;  /* 0x0000777000048816 */ /* 0x041fe400000000ff */
[----:B------:R-:W-:-:S03]  /*9bc0*/  @!P0 PRMT R3, R0, 0x7771, RZ ;  /* 0x0000777100038816 */ /* 0x000fc600000000ff */
[----:B------:R-:W-:Y:S01]  /*9bd0*/  @!P0 IMAD.IADD R4, R7, 0x1, R4 ;  /* 0x0000000107048824 */ /* 0x000fe200078e0204 */
[----:B------:R-:W-:-:S04]  /*9be0*/  @!P0 IADD3 R3, R18, R3, RZ ;  /* 0x0000000312038210 */ /* 0x000fc80007ffe0ff */
[C---:B------:R-:W-:Y:S02]  /*9bf0*/  @!P0 PRMT R5, R3.reuse, 0x7604, R4 ;  /* 0x0000760403058816 */ /* 0x040fe40000000004 */
[----:B------:R-:W-:Y:S02]  /*9c00*/  @!P0 PRMT R7, R4, 0x7610, R7 ;  /* 0x0000761004078816 */ /* 0x000fe40000000007 */
[----:B------:R-:W-:Y:S01]  /*9c10*/  @!P0 PRMT R18, R3, 0x7610, R18 ;  /* 0x0000761003128816 */ /* 0x000fe20000000012 */
[----:B------:R0:W-:Y:S01]  /*9c20*/  @!P0 STS.U16 [R6], R5 ;  /* 0x0000000506008388 */ /* 0x0001e20000000400 */
[----:B------:R-:W-:Y:S05]  /*9c30*/  @P1 BRA `(.L_x_2307) ;  /* 0xfffffee000001947 */ /* 0x000fea000383ffff */
[----:B------:R-:W-:-:S05]  /*9c40*/  IMAD.MOV.U32 R0, RZ, RZ, 0x20 ;  /* 0x00000020ff007424 */ /* 0x000fca00078e00ff */
.L_x_2306:
[----:B------:R-:W-:Y:S01]  /*9c50*/  ISETP.GE.AND P0, PT, R0, 0x2, PT ;  /* 0x000000020000780c */ /* 0x000fe20003f06270 */
[----:B------:R-:W-:Y:S01]  /*9c60*/  WARPSYNC 0xffffffff ;  /* 0xffffffff00007948 */ /* 0x000fe20003800000 */
[----:B------:R-:W-:Y:S11]  /*9c70*/  BAR.SYNC.DEFER_BLOCKING 0x0 ;  /* 0x0000000000007b1d */ /* 0x000ff60000010000 */
[----:B------:R-:W-:Y:S05]  /*9c80*/  @!P0 BRA `(.L_x_2305) ;  /* 0x000000d000008947 */ /* 0x000fea0003800000 */
[----:B------:R-:W-:Y:S02]  /*9c90*/  MOV R3, 0x1 ;  /* 0x0000000100037802 */ /* 0x000fe40000000f00 */
.L_x_2308:
[----:B------:R-:W-:Y:S02]  /*9ca0*/  LOP3.LUT R4, R18, 0xffff, RZ, 0xc0, !PT ;  /* 0x0000ffff12047812 */ /* 0x000fe400078ec0ff */
[----:B------:R-:W-:-:S02]  /*9cb0*/  LOP3.LUT R2, R7, 0xffff, RZ, 0xc0, !PT ;  /* 0x0000ffff07027812 */ /* 0x000fc400078ec0ff */
[----:B------:R-:W-:Y:S02]  /*9cc0*/  PRMT R4, R4, 0x8880, RZ ;  /* 0x0000888004047816 */ /* 0x000fe400000000ff */
[----:B------:R-:W-:-:S03]  /*9cd0*/  PRMT R2, R2, 0x8880, RZ ;  /* 0x0000888002027816 */ /* 0x000fc600000000ff */
[----:B0-----:R-:W0:Y:S04]  /*9ce0*/  SHFL.DOWN PT, R5, R4, R3, 0x1f ;  /* 0x08001f0304057589 */ /* 0x001e2800000e0000 */
[----:B------:R1:W2:Y:S02]  /*9cf0*/  SHFL.DOWN PT, R2, R2, R3, 0x1f ;  /* 0x08001f0302027589 */ /* 0x0002a400000e0000 */
[----:B-1----:R-:W-:-:S05]  /*9d00*/  IMAD.SHL.U32 R3, R3, 0x2, RZ ;  /* 0x0000000203037824 */ /* 0x002fca00078e00ff */
[----:B------:R-:W-:Y:S01]  /*9d10*/  ISETP.GE.AND P0, PT, R3, R0, PT ;  /* 0x000000000300720c */ /* 0x000fe20003f06270 */
[----:B0-----:R-:W-:Y:S01]  /*9d20*/  IMAD.IADD R5, R5, 0x1, R18 ;  /* 0x0000000105057824 */ /* 0x001fe200078e0212 */
[----:B--2---:R-:W-:-:S04]  /*9d30*/  IADD3 R7, R2, R7, RZ ;  /* 0x0000000702077210 */ /* 0x004fc80007ffe0ff */
[----:B------:R-:W-:-:S07]  /*9d40*/  PRMT R18, R5, 0x7610, R18 ;  /* 0x0000761005127816 */ /* 0x000fce0000000012 */
[----:B------:R-:W-:Y:S05]  /*9d50*/  @!P0 BRA `(.L_x_2308) ;  /* 0xffffff4000008947 */ /* 0x000fea000383ffff */
.L_x_2305:
        /* <DEDUP_REMOVED lines=8> */
[----:B0-----:R-:W-:-:S04]  /*9de0*/  SHF.R.U32.HI R5, RZ, c[0x0][0x344], R4 ;  /* 0x0000d100ff057a19 */ /* 0x001fc80000011604 */
        /* <DEDUP_REMOVED lines=194> */
.L_x_2309:
[----:B------:R-:W-:Y:S05]  /*aa10*/  @!P1 BRA `(.L_x_2310) ;  /* 0x00000c7000009947 */ /* 0x000fea0003800000 */
[----:B0-----:R-:W-:Y:S01]  /*aa20*/  IADD3 R5, R17, 0x1, RZ ;  /* 0x0000000111057810 */ /* 0x001fe20007ffe0ff */
        /* <DEDUP_REMOVED lines=198> */
.L_x_2310:
[----:B------:R-:W-:Y:S01]  /*b690*/  ISETP.NE.U32.AND P0, PT, RZ, c[0x0][0x548], PT ;  /* 0x00015200ff007a0c */ /* 0x000fe20003f05070 */
[----:B------:R-:W-:Y:S01]  /*b6a0*/  CS2R R2, SRZ ;  /* 0x0000000000027805 */ /* 0x000fe2000001ff00 */
[----:B------:R-:W-:Y:S01]  /*b6b0*/  ISETP.NE.AND P3, PT, RZ, c[0x0][0x184], PT ;  /* 0x00006100ff007a0c */ /* 0x000fe20003f65270 */
[----:B0-----:R-:W-:Y:S01]  /*b6c0*/  IMAD.MOV.U32 R6, RZ, RZ, RZ ;  /* 0x000000ffff067224 */ /* 0x001fe200078e00ff */
[----:B------:R-:W-:-:S13]  /*b6d0*/  ISETP.NE.AND.EX P0, PT, RZ, c[0x0][0x54c], PT, P0 ;  /* 0x00015300ff007a0c */ /* 0x000fda0003f05300 */
        /* <DEDUP_REMOVED lines=209> */
.L_x_2312:
        /* <DEDUP_REMOVED lines=200> */
.L_x_2313:
        /* <DEDUP_REMOVED lines=11> */
.L_x_2315:
[----:B------:R-:W-:Y:S05]  /*d120*/  BSYNC B0 ;  /* 0x0000000000007941 */ /* 0x000fea0003800000 */
.L_x_2314:
[----:B------:R-:W-:Y:S01]  /*d130*/  PRMT R4, R4, 0x9910, RZ ;  /* 0x0000991004047816 */ /* 0x000fe200000000ff */
[----:B------:R-:W-:Y:S01]  /*d140*/  BSSY B0, `(.L_x_2316) ;  /* 0x000000c000007945 */ /* 0x000fe20003800000 */
[----:B------:R-:W-:Y:S02]  /*d150*/  LOP3.LUT P0, RZ, R22, R19, RZ, 0xfc, !PT ;  /* 0x0000001316ff7212 */ /* 0x000fe4000780fcff */
[----:B------:R-:W-:-:S13]  /*d160*/  ISETP.NE.AND P1, PT, R4, RZ, PT ;  /* 0x000000ff0400720c */ /* 0x000fda0003f25270 */
[----:B------:R-:W-:Y:S05]  /*d170*/  @!P1 BRA `(.L_x_2317) ;  /* 0x0000008000009947 */ /* 0x000fea0003800000 */
[----:B------:R-:W0:Y:S01]  /*d180*/  S2R R5, SR_CTAID.Y ;  /* 0x0000000000057919 */ /* 0x000e220000002600 */
[----:B------:R-:W-:Y:S01]  /*d190*/  ISETP.NE.AND P2, PT, RZ, c[0x0][0x17c], PT ;  /* 0x00005f00ff007a0c */ /* 0x000fe20003f45270 */
[----:B------:R-:W-:Y:S01]  /*d1a0*/  HFMA2.MMA R4, -RZ, RZ, 0, 1.1920928955078125e-07 ;  /* 0x00000002ff047435 */ /* 0x000fe200000001ff */
[----:B0-----:R-:W-:-:S11]  /*d1b0*/  IMAD R5, R0, c[0x0][0x10], R5 ;  /* 0x0000040000057a24 */ /* 0x001fd600078e0205 */
[----:B------:R-:W-:-:S04]  /*d1c0*/  @!P2 IMAD R5, R5, c[0x0][0x0], R22 ;  /* 0x000000000505aa24 */ /* 0x000fc800078e0216 */
[----:B------:R-:W-:-:S05]  /*d1d0*/  IMAD.WIDE.U32 R4, R5, R4, c[0x0][0x550] ;  /* 0x0001540005047625 */ /* 0x000fca00078e0004 */
[----:B------:R0:W-:Y:S04]  /*d1e0*/  STG.E.U8 [R4.64], R7 ;  /* 0x0000000704007986 */ /* 0x0001e8000c101124 */
[----:B------:R0:W-:Y:S02]  /*d1f0*/  STG.E.U8 [R4.64+0x1], R18 ;  /* 0x0000011204007986 */ /* 0x0001e4000c101124 */
.L_x_2317:
[----:B------:R-:W-:Y:S05]  /*d200*/  BSYNC B0 ;  /* 0x0000000000007941 */ /* 0x000fea0003800000 */
.L_x_2316:
        /* <DEDUP_REMOVED lines=31> */
.L_x_2319:
[----:B------:R-:W-:Y:S05]  /*d400*/  BSYNC B0 ;  /* 0x0000000000007941 */ /* 0x000fea0003800000 */
.L_x_2318:
        /* <DEDUP_REMOVED lines=12> */
[----:B------:R-:W-:Y:S01]  /*d4d0*/  IMAD.U32 R5, RZ, RZ, UR4 ;  /* 0x00000004ff057e24 */ /* 0x000fe2000f8e00ff */
[----:B------:R-:W-:-:S00]  /*d4e0*/  ERRBAR ;  /* 0x00000000000079ab */ /* 0x000fc00000000000 */
[----:B------:R-:W-:-:S08]  /*d4f0*/  CCTL.IVALL ;  /* 0x00000000ff00798f */ /* 0x000fd00002000000 */
[----:B------:R-:W-:Y:S05]  /*d500*/  @!P0 BRA `(.L_x_2321) ;  /* 0x0000015000008947 */ /* 0x000fea0003800000 */
[----:B------:R-:W-:Y:S01]  /*d510*/  IMAD R7, R19, c[0x0][0x0], R22 ;  /* 0x0000000013077a24 */ /* 0x000fe200078e0216 */
[----:B------:R-:W-:Y:S01]  /*d520*/  BSSY B1, `(.L_x_2322) ;  /* 0x0000012000017945 */ /* 0x000fe20003800000 */
[----:B------:R-:W-:-:S03]  /*d530*/  PRMT R18, R5, 0x7610, R18 ;  /* 0x0000761005127816 */ /* 0x000fc60000000012 */
[----:B------:R-:W-:-:S13]  /*d540*/  ISETP.GE.U32.AND P0, PT, R7, c[0x0][0x178], PT ;  /* 0x00005e0007007a0c */ /* 0x000fda0003f06070 */
[----:B------:R-:W-:Y:S05]  /*d550*/  @P0 BRA `(.L_x_2323) ;  /* 0x000000e000000947 */ /* 0x000fea0003800000 */
[----:B------:R-:W-:Y:S02]  /*d560*/  PRMT R18, R5, 0x7610, R18 ;  /* 0x0000761005127816 */ /* 0x000fe40000000012 */
.L_x_2324:
[----:B------:R-:W-:Y:S01]  /*d570*/  HFMA2.MMA R9, -RZ, RZ, 0, 1.1920928955078125e-07 ;  /* 0x00000002ff097435 */ /* 0x000fe200000001ff */
[----:B------:R-:W-:-:S09]  /*d580*/  IMAD R8, R0, c[0x0][0x10], R7 ;  /* 0x0000040000087a24 */ /* 0x000fd200078e0207 */
[----:B------:R-:W-:-:S05]  /*d590*/  IMAD.WIDE.U32 R8, R8, R9, c[0x0][0x550] ;  /* 0x0001540008087625 */ /* 0x000fca00078e0009 */
[----:B------:R-:W2:Y:S04]  /*d5a0*/  LDG.E.U8 R11, [R8.64+0x1] ;  /* 0x00000124080b7981 */ /* 0x000ea8000c1e1100 */
[----:B------:R-:W3:Y:S01]  /*d5b0*/  LDG.E.U8 R4, [R8.64] ;  /* 0x0000002408047981 */ /* 0x000ee2000c1e1100 */
[----:B------:R-:W-:-:S04]  /*d5c0*/  IMAD.MOV.U32 R10, RZ, RZ, c[0x0][0x0] ;  /* 0x00000000ff0a7624 */ /* 0x000fc800078e00ff */
[----:B------:R-:W-:-:S05]  /*d5d0*/  IMAD R7, R10, c[0x0][0x4], R7 ;  /* 0x000001000a077a24 */ /* 0x000fca00078e0207 */
[----:B------:R-:W-:Y:S01]  /*d5e0*/  ISETP.GE.U32.AND P0, PT, R7, c[0x0][0x178], PT ;  /* 0x00005e0007007a0c */ /* 0x000fe20003f06070 */
[----:B--2---:R-:W-:Y:S01]  /*d5f0*/  IMAD.IADD R11, R11, 0x1, R18 ;  /* 0x000000010b0b7824 */ /* 0x004fe200078e0212 */
[----:B---3--:R-:W-:-:S04]  /*d600*/  IADD3 R4, R4, R5, RZ ;  /* 0x0000000504047210 */ /* 0x008fc80007ffe0ff */
[----:B------:R-:W-:Y:S02]  /*d610*/  PRMT R18, R11, 0x7610, R18 ;  /* 0x000076100b127816 */ /* 0x000fe40000000012 */
[----:B------:R-:W-:-:S05]  /*d620*/  PRMT R5, R4, 0x7610, R5 ;  /* 0x0000761004057816 */ /* 0x000fca0000000005 */
[----:B------:R-:W-:Y:S05]  /*d630*/  @!P0 BRA `(.L_x_2324) ;  /* 0xffffff3000008947 */ /* 0x000fea000383ffff */
.L_x_2323:
[----:B------:R-:W-:Y:S05]  /*d640*/  BSYNC B1 ;  /* 0x0000000000017941 */ /* 0x000fea0003800000 */
.L_x_2322:
[----:B------:R-:W-:Y:S05]  /*d650*/  BRA `(.L_x_2325) ;  /* 0x0000012000007947 */ /* 0x000fea0003800000 */
.L_x_2321:
[----:B------:R-:W-:Y:S02]  /*d660*/  ISETP.GE.U32.AND P0, PT, R19, c[0x0][0x178], PT ;  /* 0x00005e0013007a0c */ /* 0x000fe40003f06070 */
[----:B------:R-:W-:-:S11]  /*d670*/  PRMT R18, R5, 0x7610, R18 ;  /* 0x0000761005127816 */ /* 0x000fd60000000012 */
[----:B------:R-:W-:Y:S05]  /*d680*/  @P0 BRA `(.L_x_2325) ;  /* 0x000000f000000947 */ /* 0x000fea0003800000 */
[----:B------:R-:W-:Y:S02]  /*d690*/  PRMT R18, R5, 0x7610, R18 ;  /* 0x0000761005127816 */ /* 0x000fe40000000012 */
[----:B------:R-:W-:-:S05]  /*d6a0*/  MOV R7, R19 ;  /* 0x0000001300077202 */ /* 0x000fca0000000f00 */
.L_x_2326:
[----:B------:R-:W-:Y:S02]  /*d6b0*/  IMAD R9, R0, c[0x0][0x10], R7 ;  /* 0x0000040000097a24 */ /* 0x000fe400078e0207 */
[----:B------:R-:W-:Y:S02]  /*d6c0*/  IMAD.MOV.U32 R8, RZ, RZ, 0x2 ;  /* 0x00000002ff087424 */ /* 0x000fe400078e00ff */
[----:B------:R-:W-:-:S04]  /*d6d0*/  IMAD R9, R9, c[0x0][0x0], R22 ;  /* 0x0000000009097a24 */ /* 0x000fc800078e0216 */
[----:B------:R-:W-:-:S05]  /*d6e0*/  IMAD.WIDE.U32 R8, R9, R8, c[0x0][0x550] ;  /* 0x0001540009087625 */ /* 0x000fca00078e0008 */
[----:B------:R-:W2:Y:S04]  /*d6f0*/  LDG.E.U8 R11, [R8.64+0x1] ;  /* 0x00000124080b7981 */ /* 0x000ea8000c1e1100 */
[----:B------:R-:W3:Y:S01]  /*d700*/  LDG.E.U8 R4, [R8.64] ;  /* 0x0000002408047981 */ /* 0x000ee2000c1e1100 */
[----:B------:R-:W-:-:S04]  /*d710*/  IADD3 R7, R7, c[0x0][0x4], RZ ;  /* 0x0000010007077a10 */ /* 0x000fc80007ffe0ff */
[----:B------:R-:W-:Y:S01]  /*d720*/  ISETP.GE.U32.AND P0, PT, R7, c[0x0][0x178], PT ;  /* 0x00005e0007007a0c */ /* 0x000fe20003f06070 */
[----:B--2---:R-:W-:Y:S01]  /*d730*/  IMAD.IADD R11, R11, 0x1, R18 ;  /* 0x000000010b0b7824 */ /* 0x004fe200078e0212 */
[----:B---3--:R-:W-:-:S04]  /*d740*/  IADD3 R4, R4, R5, RZ ;  /* 0x0000000504047210 */ /* 0x008fc80007ffe0ff */
[----:B------:R-:W-:Y:S02]  /*d750*/  PRMT R18, R11, 0x7610, R18 ;  /* 0x000076100b127816 */ /* 0x000fe40000000012 */
[----:B------:R-:W-:-:S05]  /*d760*/  PRMT R5, R4, 0x7610, R5 ;  /* 0x0000761004057816 */ /* 0x000fca0000000005 */
[----:B------:R-:W-:Y:S05]  /*d770*/  @!P0 BRA `(.L_x_2326) ;  /* 0xffffff3000008947 */ /* 0x000fea000383ffff */
.L_x_2325:
[----:B------:R-:W-:Y:S05]  /*d780*/  BSYNC B0 ;  /* 0x0000000000007941 */ /* 0x000fea0003800000 */
.L_x_2320:
        /* <DEDUP_REMOVED lines=10> */
.L_x_2330:
[-C--:B------:R-:W-:Y:S01]  /*d830*/  IADD3 R7, R19, R4.reuse, RZ ;  /* 0x0000000413077210 */ /* 0x080fe20007ffe0ff */
        /* <DEDUP_REMOVED lines=18> */
.L_x_2329:
[----:B------:R-:W-:Y:S05]  /*d960*/  BSYNC B0 ;  /* 0x0000000000007941 */ /* 0x000fea0003800000 */
.L_x_2328:
[----:B------:R-:W-:Y:S01]  /*d970*/  MOV R4, R8 ;  /* 0x0000000800047202 */ /* 0x000fe20000000f00 */
[----:B------:R-:W-:Y:S05]  /*d980*/  @P2 BRA `(.L_x_2330) ;  /* 0xfffffea000002947 */ /* 0x000fea000383ffff */
.L_x_2327:
[----:B0-----:R-:W-:-:S13]  /*d990*/  ISETP.NE.AND P0, PT, RZ, c[0x0][0x17c], PT ;  /* 0x00005f00ff007a0c */ /* 0x001fda0003f05270 */
[----:B------:R-:W-:Y:S05]  /*d9a0*/  @!P0 BRA `(.L_x_2331) ;  /* 0x000002d000008947 */ /* 0x000fea0003800000 */
[----:B------:R-:W-:Y:S01]  /*d9b0*/  IMAD.MOV.U32 R7, RZ, RZ, c[0x0][0x0] ;  /* 0x00000000ff077624 */ /* 0x000fe200078e00ff */
[----:B------:R-:W-:-:S04]  /*d9c0*/  MOV R4, c[0x0][0x0] ;  /* 0x0000000000047a02 */ /* 0x000fc80000000f00 */
[----:B------:R-:W-:-:S13]  /*d9d0*/  ISETP.GT.AND P0, PT, R7, 0x20, PT ;  /* 0x000000200700780c */ /* 0x000fda0003f04270 */
[----:B------:R-:W-:Y:S05]  /*d9e0*/  @!P0 BRA `(.L_x_2332) ;  /* 0x0000019000008947 */ /* 0x000fea0003800000 */
[----:B------:R-:W-:Y:S01]  /*d9f0*/  PRMT R9, R18, 0x7604, R5 ;  /* 0x0000760412097816 */ /* 0x000fe20000000005 */
[----:B------:R-:W-:Y:S01]  /*da00*/  IMAD.MOV.U32 R4, RZ, RZ, 0x20 ;  /* 0x00000020ff047424 */ /* 0x000fe200078e00ff */
[----:B------:R-:W-:-:S03]  /*da10*/  LEA.HI R7, R7, c[0x0][0x0], RZ, 0x1 ;  /* 0x0000000007077a11 */ /* 0x000fc600078f08ff */
[----:B------:R0:W-:Y:S01]  /*da20*/  STS.U16 [R0], R9 ;  /* 0x0000000900007388 */ /* 0x0001e20000000400 */
[----:B------:R-:W-:-:S04]  /*da30*/  SHF.R.S32.HI R7, RZ, 0x1, R7 ;  /* 0x00000001ff077819 */ /* 0x000fc80000011407 */
[----:B------:R-:W-:-:S13]  /*da40*/  ISETP.GE.AND P0, PT, R7, 0x20, PT ;  /* 0x000000200700780c */ /* 0x000fda0003f06270 */
[----:B0-----:R-:W-:Y:S05]  /*da50*/  @!P0 BRA `(.L_x_2332) ;  /* 0x0000012000008947 */ /* 0x001fea0003800000 */
.L_x_2333:
        /* <DEDUP_REMOVED lines=17> */
[----:B------:R-:W-:-:S09]  /*db70*/  HFMA2.MMA R4, -RZ, RZ, 0, 1.9073486328125e-06 ;  /* 0x00000020ff047435 */ /* 0x000fd200000001ff */
.L_x_2332:
[----:B------:R-:W-:Y:S01]  /*db80*/  BAR.SYNC.DEFER_BLOCKING 0x0 ;  /* 0x0000000000007b1d */ /* 0x000fe20000010000 */
[----:B------:R-:W-:-:S13]  /*db90*/  ISETP.GE.AND P0, PT, R4, 0x2, PT ;  /* 0x000000020400780c */ /* 0x000fda0003f06270 */
[----:B------:R-:W-:Y:S05]  /*dba0*/  @!P0 BRA `(.L_x_2331) ;  /* 0x000000d000008947 */ /* 0x000fea0003800000 */
[----:B------:R-:W-:Y:S02]  /*dbb0*/  IMAD.MOV.U32 R7, RZ, RZ, 0x1 ;  /* 0x00000001ff077424 */ /* 0x000fe400078e00ff */
.L_x_2334:
[----:B------:R-:W-:Y:S02]  /*dbc0*/  LOP3.LUT R8, R18, 0xffff, RZ, 0xc0, !PT ;  /* 0x0000ffff12087812 */ /* 0x000fe400078ec0ff */
[----:B0-----:R-:W-:Y:S02]  /*dbd0*/  LOP3.LUT R0, R5, 0xffff, RZ, 0xc0, !PT ;  /* 0x0000ffff05007812 */ /* 0x001fe400078ec0ff */
        /* <DEDUP_REMOVED lines=10> */
.L_x_2331:
        /* <DEDUP_REMOVED lines=9> */
[----:B0-----:R-:W2:Y:S04]  /*dd10*/  LDG.E.U8 R0, [R2.64] ;  /* 0x0000002402007981 */ /* 0x001ea8000c1e1100 */
[----:B------:R-:W3:Y:S01]  /*dd20*/  LDG.E.U8 R7, [R2.64+0x1] ;  /* 0x0000012402077981 */ /* 0x000ee2000c1e1100 */
[----:B--2---:R-:W-:Y:S01]  /*dd30*/  IMAD.IADD R0, R5, 0x1, R0 ;  /* 0x0000000105007824 */ /* 0x004fe200078e0200 */
[----:B---3--:R-:W-:-:S04]  /*dd40*/  IADD3 R7, R18, R7, RZ ;  /* 0x0000000712077210 */ /* 0x008fc80007ffe0ff */
[----:B------:R-:W-:Y:S02]  /*dd50*/  PRMT R5, R0, 0x7610, R5 ;  /* 0x0000761000057816 */ /* 0x000fe40000000005 */
[----:B------:R-:W-:Y:S02]  /*dd60*/  PRMT R18, R7, 0x7610, R18 ;  /* 0x0000761007127816 */ /* 0x000fe40000000012 */
.L_x_2336:
[----:B------:R-:W-:Y:S05]  /*dd70*/  @!P1 BRA `(.L_x_2337) ;  /* 0x000003a000009947 */ /* 0x000fea0003800000 */
[----:B------:R-:W1:Y:S01]  /*dd80*/  LDC.U8 R19, c[0x0][0x160] ;  /* 0x00005800ff137b82 */ /* 0x000e620000000000 */
[----:B------:R-:W-:Y:S01]  /*dd90*/  IMAD.MOV.U32 R23, RZ, RZ, 0x1 ;  /* 0x00000001ff177424 */ /* 0x000fe200078e00ff */
[----:B------:R-:W-:-:S04]  /*dda0*/  PRMT R22, R5, 0x9910, RZ ;  /* 0x0000991005167816 */ /* 0x000fc800000000ff */
[----:B------:R-:W-:-:S04]  /*ddb0*/  ISETP.NE.AND P0, PT, R23, c[0x0][0x56c], PT ;  /* 0x00015b0017007a0c */ /* 0x000fc80003f05270 */
[----:B0-----:R-:W-:Y:S02]  /*ddc0*/  P2R R0, PR, RZ, 0x1 ;  /* 0x00000001ff007803 */ /* 0x001fe40000000000 */
[----:B-1----:R-:W-:-:S05]  /*ddd0*/  PRMT R3, R19, 0x9910, RZ ;  /* 0x0000991013037816 */ /* 0x002fca00000000ff */
[----:B------:R-:W-:Y:S02]  /*dde0*/  IMAD R22, R22, R3, RZ ;  /* 0x0000000316167224 */ /* 0x000fe400078e02ff */
        /* <DEDUP_REMOVED lines=20> */
.L_x_2338:
[----:B------:R-:W-:Y:S02]  /*df30*/  IADD3 R2, P0, R17, c[0x0][0x538], RZ ;  /* 0x00014e0011027a10 */ /* 0x000fe40007f1e0ff */
[----:B------:R-:W-:Y:S02]  /*df40*/  ISETP.NE.AND P6, PT, R23, c[0x0][0x56c], PT ;  /* 0x00015b0017007a0c */ /* 0x000fe40003fc5270 */
[----:B------:R-:W-:Y:S01]  /*df50*/  PRMT R0, R18, 0x9910, RZ ;  /* 0x0000991012007816 */ /* 0x000fe200000000ff */
[----:B------:R-:W-:Y:S01]  /*df60*/  IMAD.X R3, RZ, RZ, c[0x0][0x53c], P0 ;  /* 0x00014f00ff037624 */ /* 0x000fe200000e06ff */
[----:B------:R-:W-:-:S04]  /*df70*/  PRMT R19, R19, 0x9910, RZ ;  /* 0x0000991013137816 */ /* 0x000fc800000000ff */
[----:B------:R0:W-:Y:S01]  /*df80*/  STG.E.U8 [R2.64], R22 ;  /* 0x0000001602007986 */ /* 0x0001e2000c101124 */
[----:B------:R-:W-:-:S04]  /*df90*/  IMAD R19, R19, R0, RZ ;  /* 0x0000000013137224 */ /* 0x000fc800078e02ff */
        /* <DEDUP_REMOVED lines=20> */
.L_x_2339:
[----:B------:R-:W-:-:S05]  /*e0e0*/  IADD3 R16, P0, R16, c[0x0][0x538], RZ ;  /* 0x00014e0010107a10 */ /* 0x000fca0007f1e0ff */
[----:B------:R-:W-:-:S05]  /*e0f0*/  IMAD.X R17, RZ, RZ, c[0x0][0x53c], P0 ;  /* 0x00014f00ff117624 */ /* 0x000fca00000e06ff */
[----:B------:R-:W-:Y:S01]  /*e100*/  STG.E.U8 [R16.64], R19 ;  /* 0x0000001310007986 */ /* 0x000fe2000c101124 */
[----:B------:R-:W-:Y:S05]  /*e110*/  EXIT ;  /* 0x000000000000794d */ /* 0x000fea0003800000 */
.L_x_2337:
[----:B------:R-:W-:Y:S04]  /*e120*/  STG.E.U8 [R2.64], R5 ;  /* 0x0000000502007986 */ /* 0x000fe8000c101124 */
[----:B------:R-:W-:Y:S01]  /*e130*/  STG.E.U8 [R2.64+0x1], R18 ;  /* 0x0000011202007986 */ /* 0x000fe2000c101124 */
[----:B------:R-:W-:Y:S05]  /*e140*/  EXIT ;  /* 0x000000000000794d */ /* 0x000fea0003800000 */
.L_x_2335:
[----:B------:R-:W-:Y:S02]  /*e150*/  ISETP.NE.AND P2, PT, RZ, UR38, PT ;  /* 0x00000026ff007c0c */ /* 0x000fe4000bf45270 */
[----:B------:R-:W-:Y:S02]  /*e160*/  IADD3 R6, P1, R16, c[0x0][0x538], RZ ;  /* 0x00014e0010067a10 */ /* 0x000fe40007f3e0ff */
[----:B------:R-:W-:-:S03]  /*e170*/  IADD3 R2, P0, R17, c[0x0][0x538], RZ ;  /* 0x00014e0011027a10 */ /* 0x000fc60007f1e0ff */
[----:B------:R-:W-:Y:S01]  /*e180*/  IMAD.X R7, RZ, RZ, c[0x0][0x53c], P1 ;  /* 0x00014f00ff077624 */ /* 0x000fe200008e06ff */
[----:B------:R-:W-:-:S05]  /*e190*/  IADD3.X R3, RZ, c[0x0][0x53c], RZ, P0, !PT ;  /* 0x00014f00ff037a10 */ /* 0x000fca00007fe4ff */
[----:B------:R-:W2:Y:S04]  /*e1a0*/  @P2 LDG.E.U8 R9, [R6.64] ;  /* 0x0000002406092981 */ /* 0x000ea8000c1e1100 */
[----:B0-----:R-:W3:Y:S01]  /*e1b0*/  @P2 LDG.E.U8 R0, [R2.64] ;  /* 0x0000002402002981 */ /* 0x001ee2000c1e1100 */
[----:B------:R-:W-:Y:S02]  /*e1c0*/  ULDC.U8 UR4, c[0x0][0x569] ;  /* 0x00015a4000047ab9 */ /* 0x000fe40000000000 */
[----:B------:R-:W-:Y:S01]  /*e1d0*/  ISETP.NE.AND P0, PT, RZ, UR4, PT ;  /* 0x00000004ff007c0c */ /* 0x000fe2000bf05270 */
[----:B--2---:R-:W-:Y:S01]  /*e1e0*/  @P2 IMAD.IADD R9, R18, 0x1, R9 ;  /* 0x0000000112092824 */ /* 0x004fe200078e0209 */
[----:B---3--:R-:W-:-:S04]  /*e1f0*/  @P2 IADD3 R0, R5, R0, RZ ;  /* 0x0000000005002210 */ /* 0x008fc80007ffe0ff */
[----:B------:R-:W-:Y:S02]  /*e200*/  @P2 PRMT R18, R9, 0x7610, R18 ;  /* 0x0000761009122816 */ /* 0x000fe40000000012 */
[----:B------:R-:W-:-:S05]  /*e210*/  @P2 PRMT R5, R0, 0x7610, R5 ;  /* 0x0000761000052816 */ /* 0x000fca0000000005 */
[----:B------:R-:W-:Y:S05]  /*e220*/  @!P0 BRA `(.L_x_2340) ;  /* 0x000003a000008947 */ /* 0x000fea0003800000 */
[----:B------:R-:W0:Y:S01]  /*e230*/  LDC.U8 R19, c[0x0][0x160] ;  /* 0x00005800ff137b82 */ /* 0x000e220000000000 */
[----:B------:R-:W-:Y:S01]  /*e240*/  HFMA2.MMA R23, -RZ, RZ, 0, 5.9604644775390625e-08 ;  /* 0x00000001ff177435 */ /* 0x000fe200000001ff */
[----:B------:R-:W-:-:S09]  /*e250*/  PRMT R22, R5, 0x9910, RZ ;  /* 0x0000991005167816 */ /* 0x000fd200000000ff */
[----:B------:R-:W-:-:S04]  /*e260*/  ISETP.NE.AND P0, PT, R23, c[0x0][0x56c], PT ;  /* 0x00015b0017007a0c */ /* 0x000fc80003f05270 */
[----:B------:R-:W-:Y:S02]  /*e270*/  P2R R0, PR, RZ, 0x1 ;  /* 0x00000001ff007803 */ /* 0x000fe40000000000 */
[----:B0-----:R-:W-:-:S05]  /*e280*/  PRMT R3, R19, 0x9910, RZ ;  /* 0x0000991013037816 */ /* 0x001fca00000000ff */
[----:B------:R-:W-:Y:S02]  /*e290*/  IMAD R22, R3, R22, RZ ;  /* 0x0000001603167224 */ /* 0x000fe400078e02ff */
        /* <DEDUP_REMOVED lines=20> */
.L_x_2341:
[----:B------:R-:W-:Y:S02]  /*e3e0*/  IADD3 R2, P0, R17, c[0x0][0x538], RZ ;  /* 0x00014e0011027a10 */ /* 0x000fe40007f1e0ff */
[----:B------:R-:W-:Y:S02]  /*e3f0*/  ISETP.NE.AND P6, PT, R23, c[0x0][0x56c], PT ;  /* 0x00015b0017007a0c */ /* 0x000fe40003fc5270 */
[----:B------:R-:W-:Y:S02]  /*e400*/  IADD3.X R3, RZ, c[0x0][0x53c], RZ, P0, !PT ;  /* 0x00014f00ff037a10 */ /* 0x000fe400007fe4ff */
[----:B------:R-:W-:Y:S02]  /*e410*/  PRMT R0, R18, 0x9910, RZ ;  /* 0x0000991012007816 */ /* 0x000fe400000000ff */
[----:B------:R-:W-:Y:S01]  /*e420*/  PRMT R19, R19, 0x9910, RZ ;  /* 0x0000991013137816 */ /* 0x000fe200000000ff */
[----:B------:R0:W-:Y:S04]  /*e430*/  STG.E.U8 [R2.64], R22 ;  /* 0x0000001602007986 */ /* 0x0001e8000c101124 */
[----:B------:R-:W-:-:S02]  /*e440*/  IMAD R19, R19, R0, RZ ;  /* 0x0000000013137224 */ /* 0x000fc400078e02ff */
        /* <DEDUP_REMOVED lines=20> */
.L_x_2342:
[----:B------:R-:W-:-:S04]  /*e590*/  IADD3 R16, P0, R16, c[0x0][0x538], RZ ;  /* 0x00014e0010107a10 */ /* 0x000fc80007f1e0ff */
[----:B------:R-:W-:-:S05]  /*e5a0*/  IADD3.X R17, RZ, c[0x0][0x53c], RZ, P0, !PT ;  /* 0x00014f00ff117a10 */ /* 0x000fca00007fe4ff */
[----:B------:R-:W-:Y:S01]  /*e5b0*/  STG.E.U8 [R16.64], R19 ;  /* 0x0000001310007986 */ /* 0x000fe2000c101124 */
[----:B------:R-:W-:Y:S05]  /*e5c0*/  EXIT ;  /* 0x000000000000794d */ /* 0x000fea0003800000 */
.L_x_2340:
[----:B------:R-:W-:Y:S04]  /*e5d0*/  STG.E.U8 [R2.64], R5 ;  /* 0x0000000502007986 */ /* 0x000fe8000c101124 */
[----:B------:R-:W-:Y:S01]  /*e5e0*/  STG.E.U8 [R6.64], R18 ;  /* 0x0000001206007986 */ /* 0x000fe2000c101124 */
[----:B------:R-:W-:Y:S05]  /*e5f0*/  EXIT ;  /* 0x000000000000794d */ /* 0x000fea0003800000 */
.L_x_2311:
        /* <DEDUP_REMOVED lines=16> */
[----:B------:R-:W2:Y:S04]  /*e700*/  LDG.E.U8 R0, [R2.64] ;  /* 0x0000002402007981 */ /* 0x000ea8000c1e1100 */
[----:B------:R-:W3:Y:S01]  /*e710*/  LDG.E.U8 R5, [R2.64+0x1] ;  /* 0x0000012402057981 */ /* 0x000ee2000c1e1100 */
[----:B--2---:R-:W-:Y:S01]  /*e720*/  IMAD.IADD R0, R7, 0x1, R0 ;  /* 0x0000000107007824 */ /* 0x004fe200078e0200 */
[----:B---3--:R-:W-:-:S04]  /*e730*/  IADD3 R5, R18, R5, RZ ;  /* 0x0000000512057210 */ /* 0x008fc80007ffe0ff */
[----:B------:R-:W-:Y:S02]  /*e740*/  PRMT R7, R0, 0x7610, R7 ;  /* 0x0000761000077816 */ /* 0x000fe40000000007 */
[----:B------:R-:W-:Y:S02]  /*e750*/  PRMT R18, R5, 0x7610, R18 ;  /* 0x0000761005127816 */ /* 0x000fe40000000012 */
.L_x_2344:
[----:B------:R-:W-:Y:S05]  /*e760*/  @!P1 BRA `(.L_x_2345) ;  /* 0x000003b000009947 */ /* 0x000fea0003800000 */
[----:B------:R-:W0:Y:S01]  /*e770*/  LDC.U8 R16, c[0x0][0x160] ;  /* 0x00005800ff107b82 */ /* 0x000e220000000000 */
[----:B------:R-:W-:Y:S01]  /*e780*/  IMAD.MOV.U32 R19, RZ, RZ, 0x1 ;  /* 0x00000001ff137424 */ /* 0x000fe200078e00ff */
[----:B------:R-:W-:-:S04]  /*e790*/  PRMT R17, R7, 0x9910, RZ ;  /* 0x0000991007117816 */ /* 0x000fc800000000ff */
[----:B------:R-:W-:Y:S02]  /*e7a0*/  ISETP.NE.AND P0, PT, R19, c[0x0][0x56c], PT ;  /* 0x00015b0013007a0c */ /* 0x000fe40003f05270 */
[----:B0-----:R-:W-:-:S05]  /*e7b0*/  PRMT R0, R16, 0x9910, RZ ;  /* 0x0000991010007816 */ /* 0x001fca00000000ff */
[----:B------:R-:W-:Y:S01]  /*e7c0*/  IMAD R17, R17, R0, RZ ;  /* 0x0000000011117224 */ /* 0x000fe200078e02ff */
[----:B------:R-:W-:-:S05]  /*e7d0*/  P2R R0, PR, RZ, 0x1 ;  /* 0x00000001ff007803 */ /* 0x000fca0000000000 */
        /* <DEDUP_REMOVED lines=20> */
.L_x_2346:
[----:B------:R-:W-:Y:S02]  /*e920*/  IADD3 R24, P0, R24, c[0x0][0x538], RZ ;  /* 0x00014e0018187a10 */ /* 0x000fe40007f1e0ff */
[----:B------:R-:W-:Y:S02]  /*e930*/  ISETP.NE.AND P6, PT, R19, c[0x0][0x56c], PT ;  /* 0x00015b0013007a0c */ /* 0x000fe40003fc5270 */
[----:B------:R-:W-:Y:S01]  /*e940*/  PRMT R16, R16, 0x9910, RZ ;  /* 0x0000991010107816 */ /* 0x000fe200000000ff */
[----:B------:R-:W-:Y:S01]  /*e950*/  IMAD.X R25, RZ, RZ, c[0x0][0x53c], P0 ;  /* 0x00014f00ff197624 */ /* 0x000fe200000e06ff */
[----:B------:R-:W-:Y:S02]  /*e960*/  PRMT R0, R18, 0x9910, RZ ;  /* 0x0000991012007816 */ /* 0x000fe400000000ff */
[----:B------:R-:W-:Y:S02]  /*e970*/  MOV R19, R16 ;  /* 0x0000001000137202 */ /* 0x000fe40000000f00 */
[----:B------:R0:W-:Y:S03]  /*e980*/  STG.E.U8 [R24.64], R17 ;  /* 0x0000001118007986 */ /* 0x0001e6000c101124 */
[----:B------:R-:W-:-:S02]  /*e990*/  IMAD R19, R0, R19, RZ ;  /* 0x0000001300137224 */ /* 0x000fc400078e02ff */
        /* <DEDUP_REMOVED lines=20> */
.L_x_2347:
[----:B------:R-:W-:-:S04]  /*eae0*/  IADD3 R2, P0, R23, c[0x0][0x538], RZ ;  /* 0x00014e0017027a10 */ /* 0x000fc80007f1e0ff */
[----:B------:R-:W-:-:S05]  /*eaf0*/  IADD3.X R3, RZ, c[0x0][0x53c], RZ, P0, !PT ;  /* 0x00014f00ff037a10 */ /* 0x000fca00007fe4ff */
[----:B------:R-:W-:Y:S01]  /*eb00*/  STG.E.U8 [R2.64], R19 ;  /* 0x0000001302007986 */ /* 0x000fe2000c101124 */
[----:B------:R-:W-:Y:S05]  /*eb10*/  EXIT ;  /* 0x000000000000794d */ /* 0x000fea0003800000 */
.L_x_2345:
[----:B------:R-:W-:Y:S04]  /*eb20*/  STG.E.U8 [R2.64], R7 ;  /* 0x0000000702007986 */ /* 0x000fe8000c101124 */
[----:B------:R-:W-:Y:S01]  /*eb30*/  STG.E.U8 [R2.64+0x1], R18 ;  /* 0x0000011202007986 */ /* 0x000fe2000c101124 */
[----:B------:R-:W-:Y:S05]  /*eb40*/  EXIT ;  /* 0x000000000000794d */ /* 0x000fea0003800000 */
.L_x_2343:
[----:B0-----:R-:W-:Y:S02]  /*eb50*/  ISETP.NE.AND P2, PT, R0, RZ, PT ;  /* 0x000000ff0000720c */ /* 0x001fe40003f45270 */
[----:B------:R-:W-:Y:S02]  /*eb60*/  IADD3 R2, P0, R24, c[0x0][0x538], RZ ;  /* 0x00014e0018027a10 */ /* 0x000fe40007f1e0ff */
[----:B------:R-:W-:-:S03]  /*eb70*/  IADD3 R4, P1, R23, c[0x0][0x538], RZ ;  /* 0x00014e0017047a10 */ /* 0x000fc60007f3e0ff */
[----:B------:R-:W-:Y:S01]  /*eb80*/  IMAD.X R3, RZ, RZ, c[0x0][0x53c], P0 ;  /* 0x00014f00ff037624 */ /* 0x000fe200000e06ff */
[----:B------:R-:W-:-:S05]  /*eb90*/  IADD3.X R5, RZ, c[0x0][0x53c], RZ, P1, !PT ;  /* 0x00014f00ff057a10 */ /* 0x000fca0000ffe4ff */
[----:B------:R-:W2:Y:S04]  /*eba0*/  @P2 LDG.E.U8 R0, [R2.64] ;  /* 0x0000002402002981 */ /* 0x000ea8000c1e1100 */
[----:B------:R-:W3:Y:S01]  /*ebb0*/  @P2 LDG.E.U8 R9, [R4.64] ;  /* 0x0000002404092981 */ /* 0x000ee2000c1e1100 */
        /* <DEDUP_REMOVED lines=34> */
.L_x_2349:
        /* <DEDUP_REMOVED lines=28> */
.L_x_2350:
[----:B------:R-:W-:-:S04]  /*efa0*/  IADD3 R2, P0, R23, c[0x0][0x538], RZ ;  /* 0x00014e0017027a10 */ /* 0x000fc80007f1e0ff */
[----:B------:R-:W-:-:S05]  /*efb0*/  IADD3.X R3, RZ, c[0x0][0x53c], RZ, P0, !PT ;  /* 0x00014f00ff037a10 */ /* 0x000fca00007fe4ff */
[----:B------:R-:W-:Y:S01]  /*efc0*/  STG.E.U8 [R2.64], R19 ;  /* 0x0000001302007986 */ /* 0x000fe2000c101124 */
[----:B------:R-:W-:Y:S05]  /*efd0*/  EXIT ;  /* 0x000000000000794d */ /* 0x000fea0003800000 */
.L_x_2348:
[----:B------:R-:W-:Y:S04]  /*efe0*/  STG.E.U8 [R2.64], R7 ;  /* 0x0000000702007986 */ /* 0x000fe8000c101124 */
[----:B------:R-:W-:Y:S01]  /*eff0*/  STG.E.U8 [R4.64], R18 ;  /* 0x0000001204007986 */ /* 0x000fe2000c101124 */
[----:B------:R-:W-:Y:S05]  /*f000*/  EXIT ;  /* 0x000000000000794d */ /* 0x000fea0003800000 */
.L_x_2351:
        /* <DEDUP_REMOVED lines=15> */
.L_x_8188:


//--------------------- .text._ZN2at6native13reduce_kernelILi128ELi4ENS0_8ReduceOpIaNS0_7MeanOpsIaaaaEEjaLi4ELi4EEEEEvT1_ --------------------------
	.section	.text._ZN2at6native13reduce_kernelILi128ELi4ENS0_8ReduceOpIaNS0_7MeanOpsIaaaaEEjaLi4ELi4EEEEEvT1_,"ax",@progbits
	.sectioninfo	@"SHI_REGISTERS=48"
	.align	128
        .global         _ZN2at6native13reduce_kernelILi128ELi4ENS0_8ReduceOpIaNS0_7MeanOpsIaaaaEEjaLi4ELi4EEEEEvT1_
        .type           _ZN2at6native13reduce_kernelILi128ELi4ENS0_8ReduceOpIaNS0_7MeanOpsIaaaaEEjaLi4ELi4EEEEEvT1_,@function
        .size           _ZN2at6native13reduce_kernelILi128ELi4ENS0_8ReduceOpIaNS0_7MeanOpsIaaaaEEjaLi4ELi4EEEEEvT1_,(.L_x_8189 - _ZN2at6native13reduce_kernelILi128ELi4ENS0_8ReduceOpIaNS0_7MeanOpsIaaaaEEjaLi4ELi4EEEEEvT1_)
        .other          _ZN2at6native13reduce_kernelILi128ELi4ENS0_8ReduceOpIaNS0_7MeanOpsIaaaaEEjaLi4ELi4EEEEEvT1_,@"STO_CUDA_ENTRY STV_DEFAULT"
_ZN2at6native13reduce_kernelILi128ELi4ENS0_8ReduceOpIaNS0_7MeanOpsIaaaaEEjaLi4ELi4EEEEEvT1_:
.text._ZN2at6native13reduce_kernelILi128ELi4ENS0_8ReduceOpIaNS0_7MeanOpsIaaaaEEjaLi4ELi4EEEEEvT1_:
[----:B------:R-:W-:Y:S02]  /*0000*/  IMAD.MOV.U32 R1, RZ, RZ, c[0x0][0x28] ;  /* 0x00000a00ff017624 */ /* 0x000fe400078e00ff */
[----:B------:R-:W0:Y:S01]  /*0010*/  S2R R2, SR_TID.X ;  /* 0x0000000000027919 */ /* 0x000e220000002100 */
[----:B------:R-:W-:Y:S01]  /*0020*/  ISETP.NE.AND P0, PT, RZ, c[0x0][0x338], PT ;  /* 0x0000ce00ff007a0c */ /* 0x000fe20003f05270 */
[----:B------:R-:W-:Y:S02]  /*0030*/  IMAD.MOV.U32 R25, RZ, RZ, RZ ;  /* 0x000000ffff197224 */ /* 0x000fe400078e00ff */
[----:B------:R-:W1:Y:S04]  /*0040*/  S2R R17, SR_TID.Y ;  /* 0x0000000000117919 */ /* 0x000e680000002200 */
[----:B------:R-:W2:Y:S04]  /*0050*/  S2R R3, SR_CTAID.X ;  /* 0x0000000000037919 */ /* 0x000ea80000002500 */
[----:B------:R-:W3:Y:S01]  /*0060*/  S2R R24, SR_CTAID.Y ;  /* 0x0000000000187919 */ /* 0x000ee20000002600 */
[----:B0-----:R-:W-:-:S02]  /*0070*/  IMAD R0, R2, c[0x0][0x188], RZ ;  /* 0x0000620002007a24 */ /* 0x001fc400078e02ff */
[----:B------:R-:W-:Y:S02]  /*0080*/  IMAD R4, R2, c[0x0][0x17c], RZ ;  /* 0x00005f0002047a24 */ /* 0x000fe400078e02ff */
[C---:B-1----:R-:W-:Y:S02]  /*0090*/  IMAD R0, R17.reuse, c[0x0][0x18c], R0 ;  /* 0x0000630011007a24 */ /* 0x042fe400078e0200 */
[----:B------:R-:W-:Y:S02]  /*00a0*/  IMAD R27, R17, c[0x0][0x180], R4 ;  /* 0x00006000111b7a24 */ /* 0x000fe400078e0204 */
[----:B--2---:R-:W-:Y:S02]  /*00b0*/  IMAD R0, R3, c[0x0][0x174], R0 ;  /* 0x00005d0003007a24 */ /* 0x004fe400078e0200 */
[----:B---3--:R-:W-:-:S03]  /*00c0*/  IMAD R27, R24, c[0x0][0x184], R27 ;  /* 0x00006100181b7a24 */ /* 0x008fc600078e021b */
[----:B------:R-:W-:Y:S01]  /*00d0*/  SHF.L.U32 R23, R0, 0x2, RZ ;  /* 0x0000000200177819 */ /* 0x000fe200000006ff */
[----:B------:R-:W-:Y:S05]  /*00e0*/  @!P0 BRA `(.L_x_2352) ;  /* 0x00000c6000008947 */ /* 0x000fea0003800000 */
        /* <DEDUP_REMOVED lines=198> */
.L_x_2352:
        /* <DEDUP_REMOVED lines=52> */
.L_x_2361:
[----:B------:R-:W-:Y:S05]  /*1090*/  BSYNC B2 ;  /* 0x0000000000027941 */ /* 0x000fea0003800000 */
.L_x_2360:
        /* <DEDUP_REMOVED lines=8> */
[----:B--2---:R-:W-:Y:S02]  /*1120*/  IMAD.IADD R0, R0, 0x1, R5 ;  /* 0x0000000100007824 */ /* 0x004fe400078e0205 */
.L_x_2359:
[----:B------:R-:W-:Y:S05]  /*1130*/  BSYNC B1 ;  /* 0x0000000000017941 */ /* 0x000fea0003800000 */
.L_x_2358:
[----:B------:R-:W-:Y:S02]  /*1140*/  IADD3 R16, P0, P1, R25, c[0x0][0x530], R16 ;  /* 0x00014c0019107a10 */ /* 0x000fe4000791e010 */
[----:B------:R-:W-:Y:S02]  /*1150*/  IADD3 R3, R7, c[0x0][0x168], RZ ;  /* 0x00005a0007037a10 */ /* 0x000fe40007ffe0ff */
[----:B------:R-:W-:Y:S02]  /*1160*/  IADD3 R16, P2, R16, 0x4, RZ ;  /* 0x0000000410107810 */ /* 0x000fe40007f5e0ff */
[----:B------:R-:W-:Y:S02]  /*1170*/  IADD3.X R19, RZ, c[0x0][0x534], R19, P0, P1 ;  /* 0x00014d00ff137a10 */ /* 0x000fe400007e2413 */
[----:B------:R-:W-:-:S02]  /*1180*/  IADD3 R3, R3, -0x4, RZ ;  /* 0xfffffffc03037810 */ /* 0x000fc40007ffe0ff */
[----:B------:R-:W-:Y:S02]  /*1190*/  IADD3.X R19, RZ, R19, RZ, P2, !PT ;  /* 0x00000013ff137210 */ /* 0x000fe400017fe4ff */
.L_x_2357:
[----:B------:R-:W-:Y:S05]  /*11a0*/  BSYNC B0 ;  /* 0x0000000000007941 */ /* 0x000fea0003800000 */
.L_x_2356:
[----:B------:R-:W-:Y:S01]  /*11b0*/  IMAD R4, R2, c[0x0][0x17c], RZ ;  /* 0x00005f0002047a24 */ /* 0x000fe200078e02ff */
[----:B------:R-:W-:Y:S01]  /*11c0*/  BSSY B0, `(.L_x_2362) ;  /* 0x000001b000007945 */ /* 0x000fe20003800000 */
[----:B------:R-:W-:Y:S02]  /*11d0*/  ISETP.NE.AND P1, PT, RZ, c[0x0][0x180], PT ;  /* 0x00006000ff007a0c */ /* 0x000fe40003f25270 */
[C---:B------:R-:W-:Y:S01]  /*11e0*/  IMAD R5, R17.reuse, c[0x0][0x180], R4 ;  /* 0x0000600011057a24 */ /* 0x040fe200078e0204 */
[----:B------:R-:W-:Y:S02]  /*11f0*/  ISETP.NE.AND P2, PT, R17, RZ, PT ;  /* 0x000000ff1100720c */ /* 0x000fe40003f45270 */
[----:B------:R-:W-:Y:S01]  /*1200*/  PRMT R6, R8, 0x7610, R6 ;  /* 0x0000761008067816 */ /* 0x000fe20000000006 */
[----:B------:R-:W-:Y:S01]  /*1210*/  IMAD R7, R24, c[0x0][0x184], R5 ;  /* 0x0000610018077a24 */ /* 0x000fe200078e0205 */
[----:B------:R-:W-:-:S04]  /*1220*/  PRMT R9, R8, 0x7610, R9 ;  /* 0x0000761008097816 */ /* 0x000fc80000000009 */
[----:B------:R-:W-:-:S04]  /*1230*/  LEA R4, R7, 0x3, 0x2 ;  /* 0x0000000307047811 */ /* 0x000fc800078e10ff */
[----:B------:R-:W-:-:S13]  /*1240*/  ISETP.GE.U32.AND P0, PT, R4, R3, PT ;  /* 0x000000030400720c */ /* 0x000fda0003f06070 */
[----:B------:R-:W-:Y:S05]  /*1250*/  @P0 BRA `(.L_x_2363) ;  /* 0x0000011000000947 */ /* 0x000fea0003800000 */
[C---:B------:R-:W-:Y:S02]  /*1260*/  PRMT R9, R6.reuse, 0x7610, R9 ;  /* 0x0000761006097816 */ /* 0x040fe40000000009 */
[----:B------:R-:W-:Y:S02]  /*1270*/  PRMT R8, R6, 0x7610, R8 ;  /* 0x0000761006087816 */ /* 0x000fe40000000008 */
.L_x_2364:
        /* <DEDUP_REMOVED lines=15> */
.L_x_2363:
[----:B------:R-:W-:Y:S05]  /*1370*/  BSYNC B0 ;  /* 0x0000000000007941 */ /* 0x000fea0003800000 */
.L_x_2362:
        /* <DEDUP_REMOVED lines=8> */
.L_x_2366:
[----:B------:R-:W-:Y:S05]  /*1400*/  BSYNC B0 ;  /* 0x0000000000007941 */ /* 0x000fea0003800000 */
.L_x_2365:
        /* <DEDUP_REMOVED lines=8> */
[----:B------:R-:W-:-:S04]  /*1490*/  IADD3 R4, P0, R10, R16, RZ ;  /* 0x000000100a047210 */ /* 0x000fc80007f1e0ff */
[----:B------:R-:W-:-:S06]  /*14a0*/  LEA.HI.X.SX32 R5, R10, R19, 0x1, P0 ;  /* 0x000000130a057211 */ /* 0x000fcc00000f0eff */
[----:B------:R-:W2:Y:S02]  /*14b0*/  LDG.E.U8 R5, [R4.64] ;  /* 0x0000002404057981 */ /* 0x000ea4000c1e1100 */
[----:B--2---:R-:W-:Y:S02]  /*14c0*/  IMAD.IADD R0, R0, 0x1, R5 ;  /* 0x0000000100007824 */ /* 0x004fe400078e0205 */
.L_x_2368:
[----:B------:R-:W-:Y:S05]  /*14d0*/  BSYNC B0 ;  /* 0x0000000000007941 */ /* 0x000fea0003800000 */
.L_x_2367:
[----:B------:R-:W-:Y:S02]  /*14e0*/  IADD3 R9, R9, R8, R0 ;  /* 0x0000000809097210 */ /* 0x000fe40007ffe000 */
[----:B------:R-:W-:Y:S02]  /*14f0*/  PRMT R26, RZ, 0x7610, R26 ;  /* 0x00007610ff1a7816 */ /* 0x000fe4000000001a */
[----:B------:R-:W-:Y:S02]  /*1500*/  IADD3 R9, R9, R6, RZ ;  /* 0x0000000609097210 */ /* 0x000fe40007ffe0ff */
[----:B------:R-:W-:Y:S02]  /*1510*/  PRMT R24, RZ, 0x7610, R24 ;  /* 0x00007610ff187816 */ /* 0x000fe40000000018 */
[----:B------:R-:W-:-:S02]  /*1520*/  PRMT R19, RZ, 0x7610, R19 ;  /* 0x00007610ff137816 */ /* 0x000fc40000000013 */
[----:B------:R-:W-:Y:S01]  /*1530*/  PRMT R3, R9, 0x7610, R3 ;  /* 0x0000761009037816 */ /* 0x000fe20000000003 */
[----:B------:R-:W-:Y:S05]  /*1540*/  BRA `(.L_x_2354) ;  /* 0x00008bf000007947 */ /* 0x000fea0003800000 */
.L_x_2355:
[----:B------:R-:W-:-:S05]  /*1550*/  IMAD.MOV.U32 R0, RZ, RZ, 0x1 ;  /* 0x00000001ff007424 */ /* 0x000fca00078e00ff */
[C---:B------:R-:W-:Y:S02]  /*1560*/  ISETP.NE.AND P0, PT, R0.reuse, c[0x0][0x1a4], PT ;  /* 0x0000690000007a0c */ /* 0x040fe40003f05270 */
[----:B------:R-:W-:-:S13]  /*1570*/  ISETP.EQ.AND P1, PT, R0, c[0x0][0x2d4], PT ;  /* 0x0000b50000007a0c */ /* 0x000fda0003f22270 */
[----:B------:R-:W-:Y:S05]  /*1580*/  @!P0 BRA P1, `(.L_x_2369) ;  /* 0x00007fc000008947 */ /* 0x000fea0000800000 */
[----:B------:R-:W-:Y:S01]  /*1590*/  ULDC.U8 UR4, c[0x0][0x161] ;  /* 0x0000584000047ab9 */ /* 0x000fe20000000000 */
[----:B------:R-:W-:Y:S01]  /*15a0*/  IMAD.MOV.U32 R32, RZ, RZ, c[0x0][0x170] ;  /* 0x00005c00ff207624 */ /* 0x000fe200078e00ff */
[----:B------:R-:W-:Y:S01]  /*15b0*/  MOV R5, UR4 ;  /* 0x0000000400057c02 */ /* 0x000fe20008000f00 */
[--C-:B------:R-:W-:Y:S02]  /*15c0*/  IMAD.MOV.U32 R3, RZ, RZ, R27.reuse ;  /* 0x000000ffff037224 */ /* 0x100fe400078e001b */
        /* <DEDUP_REMOVED lines=18> */
[----:B------:R-:W-:Y:S01]  /*16f0*/  PRMT R36, R5, 0x7610, R36 ;  /* 0x0000761005247816 */ /* 0x000fe20000000024 */
[----:B------:R-:W-:Y:S05]  /*1700*/  @P0 BRA `(.L_x_2372) ;  /* 0x00003a4000000947 */ /* 0x000fea0003800000 */
[----:B------:R-:W-:Y:S01]  /*1710*/  BSSY B1, `(.L_x_2373) ;  /* 0x00003a2000017945 */ /* 0x000fe20003800000 */
[----:B------:R-:W-:Y:S02]  /*1720*/  ISETP.NE.AND P0, PT, RZ, c[0x0][0x1a4], PT ;  /* 0x00006900ff007a0c */ /* 0x000fe40003f05270 */
        /* <DEDUP_REMOVED lines=14> */
[----:B------:R-:W-:Y:S02]  /*1810*/  PRMT R36, R5, 0x7610, R36 ;  /* 0x0000761005247816 */ /* 0x000fe40000000024 */
.L_x_2379:
[----:B------:R-:W-:Y:S01]  /*1820*/  HFMA2.MMA R11, -RZ, RZ, 0, 0 ;  /* 0x00000000ff0b7435 */ /* 0x000fe200000001ff */
[----:B------:R-:W-:Y:S01]  /*1830*/  IMAD.MOV.U32 R7, RZ, RZ, RZ ;  /* 0x000000ffff077224 */ /* 0x000fe200078e00ff */
[----:B------:R-:W-:Y:S08]  /*1840*/  @!P0 BRA `(.L_x_2374) ;  /* 0x00000d1000008947 */ /* 0x000ff00003800000 */
[----:B------:R-:W-:Y:S02]  /*1850*/  IMAD.MOV.U32 R8, RZ, RZ, RZ ;  /* 0x000000ffff087224 */ /* 0x000fe400078e00ff */
[----:B------:R-:W-:-:S02]  /*1860*/  IMAD.MOV.U32 R9, RZ, RZ, R3 ;  /* 0x000000ffff097224 */ /* 0x000fc400078e0003 */
[----:B------:R-:W-:Y:S02]  /*1870*/  IMAD.MOV.U32 R10, RZ, RZ, c[0x0][0x1a4] ;  /* 0x00006900ff0a7624 */ /* 0x000fe400078e00ff */
[----:B------:R-:W-:-:S03]  /*1880*/  IMAD.HI.U32 R8, R3, c[0x0][0x1ac], R8 ;  /* 0x00006b0003087a27 */ /* 0x000fc600078e0008 */
[----:B------:R-:W-:Y:S02]  /*1890*/  ISETP.NE.AND P1, PT, R10, 0x2, PT ;  /* 0x000000020a00780c */ /* 0x000fe40003f25270 */
[----:B------:R-:W-:Y:S02]  /*18a0*/  SHF.R.U32.HI R9, RZ, c[0x0][0x1b0], R8 ;  /* 0x00006c00ff097a19 */ /* 0x000fe40000011608 */
[----:B------:R-:W-:-:S03]  /*18b0*/  MOV R8, RZ ;  /* 0x000000ff00087202 */ /* 0x000fc60000000f00 */
[--C-:B------:R-:W-:Y:S02]  /*18c0*/  IMAD.MOV R12, RZ, RZ, -R9.reuse ;  /* 0x000000ffff0c7224 */ /* 0x100fe400078e0a09 */
        /* <DEDUP_REMOVED lines=201> */
.L_x_2374:
[----:B------:R-:W-:-:S04]  /*2560*/  LOP3.LUT R11, R11, 0xfffffffc, RZ, 0xc0, !PT ;  /* 0xfffffffc0b0b7812 */ /* 0x000fc800078ec0ff */
[----:B------:R-:W-:-:S05]  /*2570*/  IADD3 R12, P1, R11, R16, RZ ;  /* 0x000000100b0c7210 */ /* 0x000fca0007f3e0ff */
[----:B------:R-:W-:-:S05]  /*2580*/  IMAD.X R13, RZ, RZ, R19, P1 ;  /* 0x000000ffff0d7224 */ /* 0x000fca00008e0613 */
[----:B------:R-:W2:Y:S01]  /*2590*/  LDG.E R12, [R12.64] ;  /* 0x000000240c0c7981 */ /* 0x000ea2000c1e1900 */
[----:B------:R-:W-:Y:S02]  /*25a0*/  IADD3 R3, R3, c[0x0][0x170], RZ ;  /* 0x00005c0003037a10 */ /* 0x000fe40007ffe0ff */
[C---:B--2---:R-:W-:Y:S02]  /*25b0*/  PRMT R8, R12.reuse, 0x7770, RZ ;  /* 0x000077700c087816 */ /* 0x044fe400000000ff */
[C---:B------:R-:W-:Y:S02]  /*25c0*/  PRMT R9, R12.reuse, 0x7771, RZ ;  /* 0x000077710c097816 */ /* 0x040fe400000000ff */
[C---:B------:R-:W-:Y:S02]  /*25d0*/  PRMT R10, R12.reuse, 0x7772, RZ ;  /* 0x000077720c0a7816 */ /* 0x040fe400000000ff */
[----:B------:R-:W-:Y:S01]  /*25e0*/  PRMT R11, R12, 0x7773, RZ ;  /* 0x000077730c0b7816 */ /* 0x000fe200000000ff */
        /* <DEDUP_REMOVED lines=210> */
.L_x_2375:
[----:B------:R-:W-:-:S04]  /*3310*/  LOP3.LUT R7, R7, 0xfffffffc, RZ, 0xc0, !PT ;  /* 0xfffffffc07077812 */ /* 0x000fc800078ec0ff */
[----:B------:R-:W-:-:S05]  /*3320*/  IADD3 R20, P1, R7, R16, RZ ;  /* 0x0000001007147210 */ /* 0x000fca0007f3e0ff */
[----:B------:R-:W-:-:S05]  /*3330*/  IMAD.X R21, RZ, RZ, R19, P1 ;  /* 0x000000ffff157224 */ /* 0x000fca00008e0613 */
[----:B------:R-:W2:Y:S01]  /*3340*/  LDG.E R20, [R20.64] ;  /* 0x0000002414147981 */ /* 0x000ea2000c1e1900 */
[----:B------:R-:W-:Y:S01]  /*3350*/  IADD3 R3, R3, c[0x0][0x170], RZ ;  /* 0x00005c0003037a10 */ /* 0x000fe20007ffe0ff */
[----:B------:R-:W-:Y:S01]  /*3360*/  IMAD.MOV.U32 R25, RZ, RZ, RZ ;  /* 0x000000ffff197224 */ /* 0x000fe200078e00ff */
[----:B------:R-:W-:Y:S02]  /*3370*/  MOV R18, RZ ;  /* 0x000000ff00127202 */ /* 0x000fe40000000f00 */
[C---:B--2---:R-:W-:Y:S02]  /*3380*/  PRMT R12, R20.reuse, 0x7770, RZ ;  /* 0x00007770140c7816 */ /* 0x044fe400000000ff */
[C---:B------:R-:W-:Y:S02]  /*3390*/  PRMT R13, R20.reuse, 0x7771, RZ ;  /* 0x00007771140d7816 */ /* 0x040fe400000000ff */
[C---:B------:R-:W-:Y:S02]  /*33a0*/  PRMT R14, R20.reuse, 0x7772, RZ ;  /* 0x00007772140e7816 */ /* 0x040fe400000000ff */
[----:B------:R-:W-:Y:S01]  /*33b0*/  PRMT R15, R20, 0x7773, RZ ;  /* 0x00007773140f7816 */ /* 0x000fe200000000ff */
[----:B------:R-:W-:Y:S05]  /*33c0*/  @!P0 BRA `(.L_x_2376) ;  /* 0x00000db000008947 */ /* 0x000fea0003800000 */
[----:B------:R-:W-:Y:S02]  /*33d0*/  IMAD.MOV.U32 R20, RZ, RZ, RZ ;  /* 0x000000ffff147224 */ /* 0x000fe400078e00ff */
[----:B------:R-:W-:-:S02]  /*33e0*/  IMAD.MOV.U32 R21, RZ, RZ, R3 ;  /* 0x000000ffff157224 */ /* 0x000fc400078e0003 */
[----:B------:R-:W-:Y:S02]  /*33f0*/  IMAD.MOV.U32 R7, RZ, RZ, c[0x0][0x1a4] ;  /* 0x00006900ff077624 */ /* 0x000fe400078e00ff */
[----:B------:R-:W-:-:S03]  /*3400*/  IMAD.HI.U32 R20, R3, c[0x0][0x1ac], R20 ;  /* 0x00006b0003147a27 */ /* 0x000fc600078e0014 */
[----:B------:R-:W-:Y:S02]  /*3410*/  ISETP.NE.AND P1, PT, R7, 0x2, PT ;  /* 0x000000020700780c */ /* 0x000fe40003f25270 */
[----:B------:R-:W-:Y:S01]  /*3420*/  SHF.R.U32.HI R21, RZ, c[0x0][0x1b0], R20 ;  /* 0x00006c00ff157a19 */ /* 0x000fe20000011614 */
[----:B------:R-:W-:-:S04]  /*3430*/  HFMA2.MMA R20, -RZ, RZ, 0, 0 ;  /* 0x00000000ff147435 */ /* 0x000fc800000001ff */
[----:B------:R-:W-:-:S04]  /*3440*/  IMAD.MOV R18, RZ, RZ, -R21 ;  /* 0x000000ffff127224 */ /* 0x000fc800078e0a15 */
[----:B------:R-:W-:Y:S02]  /*3450*/  IMAD R18, R18, c[0x0][0x1a8], R3 ;  /* 0x00006a0012127a24 */ /* 0x000fe400078e0203 */
[----:B------:R-:W-:-:S04]  /*3460*/  IMAD.HI.U32 R39, R21, c[0x0][0x1b8], R20 ;  /* 0x00006e0015277a27 */ /* 0x000fc800078e0014 */
[----:B------:R-:W-:Y:S01]  /*3470*/  IMAD R18, R18, c[0x0][0x2d4], RZ ;  /* 0x0000b50012127a24 */ /* 0x000fe200078e02ff */
        /* <DEDUP_REMOVED lines=194> */
[----:B------:R-:W-:Y:S01]  /*40a0*/  ISETP.NE.AND P1, PT, R7, 0x18, PT ;  /* 0x000000180700780c */ /* 0x000fe20003f25270 */
[----:B------:R-:W-:Y:S02]  /*40b0*/  IMAD.MOV.U32 R20, RZ, RZ, RZ ;  /* 0x000000ffff147224 */ /* 0x000fe400078e00ff */
[----:B------:R-:W-:-:S04]  /*40c0*/  IMAD.MOV.U32 R21, RZ, RZ, R39 ;  /* 0x000000ffff157224 */ /* 0x000fc800078e0027 */
[----:B------:R-:W-:-:S05]  /*40d0*/  IMAD.HI.U32 R20, R39, c[0x0][0x2c0], R20 ;  /* 0x0000b00027147a27 */ /* 0x000fca00078e0014 */
[----:B------:R-:W-:Y:S02]  /*40e0*/  SHF.R.U32.HI R21, RZ, c[0x0][0x2c4], R20 ;  /* 0x0000b100ff157a19 */ /* 0x000fe40000011614 */
[----:B------:R-:W-:-:S05]  /*40f0*/  @P1 MOV R20, RZ ;  /* 0x000000ff00141202 */ /* 0x000fca0000000f00 */
[----:B------:R-:W-:-:S04]  /*4100*/  @P1 IMAD.HI.U32 R7, R21, c[0x0][0x2cc], R20 ;  /* 0x0000b30015071a27 */ /* 0x000fc800078e0014 */
[----:B------:R-:W-:Y:S01]  /*4110*/  IMAD.MOV R20, RZ, RZ, -R21 ;  /* 0x000000ffff147224 */ /* 0x000fe200078e0a15 */
[----:B------:R-:W-:-:S03]  /*4120*/  @P1 SHF.R.U32.HI R7, RZ, c[0x0][0x2d0], R7 ;  /* 0x0000b400ff071a19 */ /* 0x000fc60000011607 */
[----:B------:R-:W-:Y:S02]  /*4130*/  IMAD R39, R20, c[0x0][0x2bc], R39 ;  /* 0x0000af0014277a24 */ /* 0x000fe400078e0227 */
[----:B------:R-:W-:Y:S02]  /*4140*/  @P1 IMAD.MOV R7, RZ, RZ, -R7 ;  /* 0x000000ffff071224 */ /* 0x000fe400078e0a07 */
[----:B------:R-:W-:Y:S02]  /*4150*/  IMAD R18, R39, c[0x0][0x330], R18 ;  /* 0x0000cc0027127a24 */ /* 0x000fe400078e0212 */
[----:B------:R-:W-:-:S04]  /*4160*/  @P1 IMAD R21, R7, c[0x0][0x2c8], R21 ;  /* 0x0000b20007151a24 */ /* 0x000fc800078e0215 */
[----:B------:R-:W-:-:S05]  /*4170*/  @P1 IMAD R18, R21, c[0x0][0x334], R18 ;  /* 0x0000cd0015121a24 */ /* 0x000fca00078e0212 */
.L_x_2376:
[----:B------:R-:W-:-:S04]  /*4180*/  LOP3.LUT R41, R18, 0xfffffffc, RZ, 0xc0, !PT ;  /* 0xfffffffc12297812 */ /* 0x000fc800078ec0ff */
[----:B------:R-:W-:-:S04]  /*4190*/  IADD3 R40, P1, R41, R16, RZ ;  /* 0x0000001029287210 */ /* 0x000fc80007f3e0ff */
[----:B------:R-:W-:-:S05]  /*41a0*/  IADD3.X R41, RZ, R19, RZ, P1, !PT ;  /* 0x00000013ff297210 */ /* 0x000fca0000ffe4ff */
[----:B------:R-:W2:Y:S01]  /*41b0*/  LDG.E R40, [R40.64] ;  /* 0x0000002428287981 */ /* 0x000ea2000c1e1900 */
[----:B------:R-:W-:Y:S02]  /*41c0*/  IADD3 R3, R3, c[0x0][0x170], RZ ;  /* 0x00005c0003037a10 */ /* 0x000fe40007ffe0ff */
        /* <DEDUP_REMOVED lines=214> */
.L_x_2377:
[----:B------:R-:W-:-:S04]  /*4f30*/  LOP3.LUT R25, R25, 0xfffffffc, RZ, 0xc0, !PT ;  /* 0xfffffffc19197812 */ /* 0x000fc800078ec0ff */
[----:B------:R-:W-:-:S05]  /*4f40*/  IADD3 R40, P1, R25, R16, RZ ;  /* 0x0000001019287210 */ /* 0x000fca0007f3e0ff */
[----:B------:R-:W-:-:S05]  /*4f50*/  IMAD.X R41, RZ, RZ, R19, P1 ;  /* 0x000000ffff297224 */ /* 0x000fca00008e0613 */
[----:B------:R-:W2:Y:S01]  /*4f60*/  LDG.E R7, [R40.64] ;  /* 0x0000002428077981 */ /* 0x000ea2000c1e1900 */
[----:B------:R-:W-:Y:S01]  /*4f70*/  IADD3 R3, R3, c[0x0][0x170], RZ ;  /* 0x00005c0003037a10 */ /* 0x000fe20007ffe0ff */
[----:B------:R-:W-:Y:S01]  /*4f80*/  IMAD.IADD R36, R8, 0x1, R36 ;  /* 0x0000000108247824 */ /* 0x000fe200078e0224 */
[----:B------:R-:W-:Y:S01]  /*4f90*/  MOV R26, c[0x0][0x170] ;  /* 0x00005c00001a7a02 */ /* 0x000fe20000000f00 */
[----:B------:R-:W-:Y:S01]  /*4fa0*/  IMAD.IADD R34, R9, 0x1, R34 ;  /* 0x0000000109227824 */ /* 0x000fe200078e0222 */
        /* <DEDUP_REMOVED lines=10> */
[----:B------:R-:W-:Y:S01]  /*5050*/  PRMT R37, R26, 0x7610, R37 ;  /* 0x000076101a257816 */ /* 0x000fe20000000025 */
[----:B------:R-:W-:-:S02]  /*5060*/  IMAD.IADD R28, R15, 0x1, R28 ;  /* 0x000000010f1c7824 */ /* 0x000fc400078e021c */
[----:B------:R-:W-:Y:S01]  /*5070*/  IMAD.IADD R27, R20, 0x1, R27 ;  /* 0x00000001141b7824 */ /* 0x000fe200078e021b */
[----:B------:R-:W-:Y:S02]  /*5080*/  PRMT R38, R25, 0x7610, R38 ;  /* 0x0000761019267816 */ /* 0x000fe40000000026 */
[C---:B--2---:R-:W-:Y:S02]  /*5090*/  PRMT R39, R7.reuse, 0x7770, RZ ;  /* 0x0000777007277816 */ /* 0x044fe400000000ff */
[C---:B------:R-:W-:Y:S02]  /*50a0*/  PRMT R25, R7.reuse, 0x7771, RZ ;  /* 0x0000777107197816 */ /* 0x040fe400000000ff */
[----:B------:R-:W-:Y:S01]  /*50b0*/  PRMT R26, R7, 0x7773, RZ ;  /* 0x00007773071a7816 */ /* 0x000fe200000000ff */
[----:B------:R-:W-:Y:S01]  /*50c0*/  IMAD.IADD R0, R39, 0x1, R0 ;  /* 0x0000000127007824 */ /* 0x000fe200078e0200 */
[----:B------:R-:W-:Y:S01]  /*50d0*/  PRMT R41, R7, 0x7772, RZ ;  /* 0x0000777207297816 */ /* 0x000fe200000000ff */
[----:B------:R-:W-:-:S02]  /*50e0*/  IMAD.IADD R4, R25, 0x1, R4 ;  /* 0x0000000119047824 */ /* 0x000fc400078e0204 */
[----:B------:R-:W-:Y:S01]  /*50f0*/  IMAD.IADD R5, R26, 0x1, R5 ;  /* 0x000000011a057824 */ /* 0x000fe200078e0205 */
[----:B------:R-:W-:Y:S01]  /*5100*/  IADD3 R6, R41, R6, RZ ;  /* 0x0000000629067210 */ /* 0x000fe20007ffe0ff */
[----:B------:R-:W-:Y:S01]  /*5110*/  @P1 CALL.REL.NOINC `(.L_x_2378) ;  /* 0x0000001000001944 */ /* 0x000fe20003c00000 */
[----:B------:R-:W-:Y:S05]  /*5120*/  BRA `(.L_x_2379) ;  /* 0xffffc6f000007947 */ /* 0x000fea000383ffff */
.L_x_2378:
[----:B------:R-:W-:Y:S05]  /*5130*/  BSYNC B1 ;  /* 0x0000000000017941 */ /* 0x000fea0003800000 */
.L_x_2373:
[----:B------:R-:W-:Y:S02]  /*5140*/  PRMT R7, R41, 0x7610, R7 ;  /* 0x0000761029077816 */ /* 0x000fe40000000007 */
.L_x_2372:
[----:B------:R-:W-:Y:S05]  /*5150*/  BSYNC B0 ;  /* 0x0000000000007941 */ /* 0x000fea0003800000 */
.L_x_2371:
[----:B------:R-:W-:Y:S01]  /*5160*/  ISETP.GE.U32.AND P0, PT, R3, c[0x0][0x168], PT ;  /* 0x00005a0003007a0c */ /* 0x000fe20003f06070 */
[----:B------:R-:W-:-:S12]  /*5170*/  BSSY B0, `(.L_x_2380) ;  /* 0x000034d000007945 */ /* 0x000fd80003800000 */
[----:B------:R-:W-:Y:S05]  /*5180*/  @P0 BRA `(.L_x_2381) ;  /* 0x000034b000000947 */ /* 0x000fea0003800000 */
[----:B------:R-:W-:Y:S01]  /*5190*/  ISETP.NE.AND P1, PT, RZ, c[0x0][0x1a4], PT ;  /* 0x00006900ff007a0c */ /* 0x000fe20003f25270 */
[----:B------:R-:W-:-:S12]  /*51a0*/  IMAD.MOV.U32 R41, RZ, RZ, RZ ;  /* 0x000000ffff297224 */ /* 0x000fd800078e00ff */
[----:B------:R-:W-:Y:S05]  /*51b0*/  @!P1 BRA `(.L_x_2382) ;  /* 0x00000c7000009947 */ /* 0x000fea0003800000 */
[----:B------:R-:W-:Y:S01]  /*51c0*/  MOV R8, RZ ;  /* 0x000000ff00087202 */ /* 0x000fe20000000f00 */
[----:B------:R-:W-:Y:S02]  /*51d0*/  IMAD.MOV.U32 R9, RZ, RZ, R3 ;  /* 0x000000ffff097224 */ /* 0x000fe400078e0003 */
        /* <DEDUP_REMOVED lines=197> */
.L_x_2382:
[----:B------:R-:W-:-:S04]  /*5e30*/  LOP3.LUT R41, R41, 0xfffffffc, RZ, 0xc0, !PT ;  /* 0xfffffffc29297812 */ /* 0x000fc800078ec0ff */
[----:B------:R-:W-:-:S05]  /*5e40*/  IADD3 R42, P2, R41, R16, RZ ;  /* 0x00000010292a7210 */ /* 0x000fca0007f5e0ff */
[----:B------:R-:W-:-:S05]  /*5e50*/  IMAD.X R43, RZ, RZ, R19, P2 ;  /* 0x000000ffff2b7224 */ /* 0x000fca00010e0613 */
[----:B------:R-:W2:Y:S01]  /*5e60*/  LDG.E R42, [R42.64] ;  /* 0x000000242a2a7981 */ /* 0x000ea2000c1e1900 */
[----:B------:R-:W-:-:S04]  /*5e70*/  IADD3 R41, R3, c[0x0][0x170], RZ ;  /* 0x00005c0003297a10 */ /* 0x000fc80007ffe0ff */
[----:B------:R-:W-:Y:S02]  /*5e80*/  ISETP.GE.U32.AND P2, PT, R41, c[0x0][0x168], PT ;  /* 0x00005a0029007a0c */ /* 0x000fe40003f46070 */
[C---:B--2---:R-:W-:Y:S02]  /*5e90*/  PRMT R8, R42.reuse, 0x7770, RZ ;  /* 0x000077702a087816 */ /* 0x044fe400000000ff */
[C---:B------:R-:W-:Y:S02]  /*5ea0*/  PRMT R9, R42.reuse, 0x7771, RZ ;  /* 0x000077712a097816 */ /* 0x040fe400000000ff */
[C---:B------:R-:W-:Y:S02]  /*5eb0*/  PRMT R10, R42.reuse, 0x7772, RZ ;  /* 0x000077722a0a7816 */ /* 0x040fe400000000ff */
[----:B------:R-:W-:-:S05]  /*5ec0*/  PRMT R11, R42, 0x7773, RZ ;  /* 0x000077732a0b7816 */ /* 0x000fca00000000ff */
[----:B------:R-:W-:Y:S05]  /*5ed0*/  @P2 BRA `(.L_x_2381) ;  /* 0x0000276000002947 */ /* 0x000fea0003800000 */
[----:B------:R-:W-:Y:S01]  /*5ee0*/  IMAD.MOV.U32 R43, RZ, RZ, RZ ;  /* 0x000000ffff2b7224 */ /* 0x000fe200078e00ff */
[----:B------:R-:W-:Y:S05]  /*5ef0*/  @!P1 BRA `(.L_x_2383) ;  /* 0x00000c6000009947 */ /* 0x000fea0003800000 */
[----:B------:R-:W-:Y:S01]  /*5f00*/  HFMA2.MMA R40, -RZ, RZ, 0, 0 ;  /* 0x00000000ff287435 */ /* 0x000fe200000001ff */
[----:B------:R-:W-:-:S05]  /*5f10*/  IMAD.MOV.U32 R42, RZ, RZ, c[0x0][0x1a4] ;  /* 0x00006900ff2a7624 */ /* 0x000fca00078e00ff */
        /* <DEDUP_REMOVED lines=191> */
[----:B------:R-:W-:-:S04]  /*6b10*/  IMAD R12, R45, c[0x0][0x2bc], R13 ;  /* 0x0000af002d0c7a24 */ /* 0x000fc800078e020d */
[----:B------:R-:W-:Y:S02]  /*6b20*/  @P2 IMAD.MOV R14, RZ, RZ, -R14 ;  /* 0x000000ffff0e2224 */ /* 0x000fe400078e0a0e */
[----:B------:R-:W-:Y:S02]  /*6b30*/  IMAD R43, R12, c[0x0][0x330], R43 ;  /* 0x0000cc000c2b7a24 */ /* 0x000fe400078e022b */
[----:B------:R-:W-:-:S04]  /*6b40*/  @P2 IMAD R14, R14, c[0x0][0x2c8], R15 ;  /* 0x0000b2000e0e2a24 */ /* 0x000fc800078e020f */
[----:B------:R-:W-:-:S05]  /*6b50*/  @P2 IMAD R43, R14, c[0x0][0x334], R43 ;  /* 0x0000cd000e2b2a24 */ /* 0x000fca00078e022b */
.L_x_2383:
[----:B------:R-:W-:-:S04]  /*6b60*/  LOP3.LUT R43, R43, 0xfffffffc, RZ, 0xc0, !PT ;  /* 0xfffffffc2b2b7812 */ /* 0x000fc800078ec0ff */
[----:B------:R-:W-:-:S04]  /*6b70*/  IADD3 R42, P2, R43, R16, RZ ;  /* 0x000000102b2a7210 */ /* 0x000fc80007f5e0ff */
[----:B------:R-:W-:-:S05]  /*6b80*/  IADD3.X R43, RZ, R19, RZ, P2, !PT ;  /* 0x00000013ff2b7210 */ /* 0x000fca00017fe4ff */
        /* <DEDUP_REMOVED lines=208> */
.L_x_2384:
        /* <DEDUP_REMOVED lines=11> */
[----:B------:R-:W-:Y:S01]  /*7940*/  MOV R25, RZ ;  /* 0x000000ff00197202 */ /* 0x000fe20000000f00 */
        /* <DEDUP_REMOVED lines=199> */
.L_x_2385:
[----:B------:R-:W-:-:S04]  /*85c0*/  LOP3.LUT R25, R25, 0xfffffffc, RZ, 0xc0, !PT ;  /* 0xfffffffc19197812 */ /* 0x000fc800078ec0ff */
[----:B------:R-:W-:-:S05]  /*85d0*/  IADD3 R40, P1, R25, R16, RZ ;  /* 0x0000001019287210 */ /* 0x000fca0007f3e0ff */
[----:B------:R-:W-:-:S05]  /*85e0*/  IMAD.X R41, RZ, RZ, R19, P1 ;  /* 0x000000ffff297224 */ /* 0x000fca00008e0613 */
[----:B------:R-:W2:Y:S02]  /*85f0*/  LDG.E R40, [R40.64] ;  /* 0x0000002428287981 */ /* 0x000ea4000c1e1900 */
[C---:B--2---:R-:W-:Y:S02]  /*8600*/  PRMT R39, R40.reuse, 0x7770, RZ ;  /* 0x0000777028277816 */ /* 0x044fe400000000ff */
[C---:B------:R-:W-:Y:S02]  /*8610*/  PRMT R25, R40.reuse, 0x7771, RZ ;  /* 0x0000777128197816 */ /* 0x040fe400000000ff */
[C---:B------:R-:W-:Y:S02]  /*8620*/  PRMT R7, R40.reuse, 0x7772, RZ ;  /* 0x0000777228077816 */ /* 0x040fe400000000ff */
[----:B------:R-:W-:Y:S02]  /*8630*/  PRMT R26, R40, 0x7773, RZ ;  /* 0x00007773281a7816 */ /* 0x000fe400000000ff */
.L_x_2381:
[----:B------:R-:W-:Y:S05]  /*8640*/  BSYNC B0 ;  /* 0x0000000000007941 */ /* 0x000fea0003800000 */
.L_x_2380:
[----:B------:R-:W-:Y:S01]  /*8650*/  BSSY B0, `(.L_x_2386) ;  /* 0x000001e000007945 */ /* 0x000fe20003800000 */
[----:B------:R-:W-:Y:S05]  /*8660*/  @P0 BRA `(.L_x_2387) ;  /* 0x000001c000000947 */ /* 0x000fea0003800000 */
[----:B------:R-:W-:Y:S01]  /*8670*/  IADD3 R3, R3, c[0x0][0x170], RZ ;  /* 0x00005c0003037a10 */ /* 0x000fe20007ffe0ff */
[----:B------:R-:W-:Y:S01]  /*8680*/  IMAD.IADD R36, R36, 0x1, R8 ;  /* 0x0000000124247824 */ /* 0x000fe200078e0208 */
[----:B------:R-:W-:Y:S01]  /*8690*/  IADD3 R34, R34, R9, RZ ;  /* 0x0000000922227210 */ /* 0x000fe20007ffe0ff */
[----:B------:R-:W-:Y:S01]  /*86a0*/  IMAD.IADD R35, R35, 0x1, R10 ;  /* 0x0000000123237824 */ /* 0x000fe200078e020a */
[----:B------:R-:W-:Y:S01]  /*86b0*/  ISETP.GE.U32.AND P0, PT, R3, c[0x0][0x168], PT ;  /* 0x00005a0003007a0c */ /* 0x000fe20003f06070 */
[----:B------:R-:W-:-:S12]  /*86c0*/  IMAD.IADD R32, R32, 0x1, R11 ;  /* 0x0000000120207824 */ /* 0x000fd800078e020b */
        /* <DEDUP_REMOVED lines=12> */
[----:B------:R-:W-:Y:S01]  /*8790*/  ISETP.GE.U32.AND P0, PT, R3, c[0x0][0x168], PT ;  /* 0x00005a0003007a0c */ /* 0x000fe20003f06070 */
[----:B------:R-:W-:-:S12]  /*87a0*/  IMAD.IADD R37, R37, 0x1, R24 ;  /* 0x0000000125257824 */ /* 0x000fd800078e0218 */
[----:B------:R-:W-:Y:S01]  /*87b0*/  @!P0 IMAD.IADD R39, R0, 0x1, R39 ;  /* 0x0000000100278824 */ /* 0x000fe200078e0227 */
[----:B------:R-:W-:Y:S01]  /*87c0*/  @!P0 IADD3 R25, R4, R25, RZ ;  /* 0x0000001904198210 */ /* 0x000fe20007ffe0ff */
[----:B------:R-:W-:Y:S02]  /*87d0*/  @!P0 IMAD.IADD R7, R6, 0x1, R7 ;  /* 0x0000000106078824 */ /* 0x000fe400078e0207 */
[----:B------:R-:W-:Y:S01]  /*87e0*/  @!P0 IMAD.IADD R26, R5, 0x1, R26 ;  /* 0x00000001051a8824 */ /* 0x000fe200078e021a */
[----:B------:R-:W-:Y:S02]  /*87f0*/  @!P0 PRMT R0, R39, 0x7610, R0 ;  /* 0x0000761027008816 */ /* 0x000fe40000000000 */
[----:B------:R-:W-:Y:S02]  /*8800*/  @!P0 PRMT R4, R25, 0x7610, R4 ;  /* 0x0000761019048816 */ /* 0x000fe40000000004 */
[----:B------:R-:W-:Y:S02]  /*8810*/  @!P0 PRMT R6, R7, 0x7610, R6 ;  /* 0x0000761007068816 */ /* 0x000fe40000000006 */
[----:B------:R-:W-:-:S02]  /*8820*/  @!P0 PRMT R5, R26, 0x7610, R5 ;  /* 0x000076101a058816 */ /* 0x000fc40000000005 */
.L_x_2387:
[----:B------:R-:W-:Y:S05]  /*8830*/  BSYNC B0 ;  /* 0x0000000000007941 */ /* 0x000fea0003800000 */
.L_x_2386:
        /* <DEDUP_REMOVED lines=13> */
.L_x_2370:
        /* <DEDUP_REMOVED lines=33> */
[----:B------:R-:W-:Y:S02]  /*8b20*/  PRMT R11, R5, 0x7610, R11 ;  /* 0x00007610050b7816 */ /* 0x000fe4000000000b */
.L_x_2391:
[C---:B------:R-:W-:Y:S01]  /*8b30*/  IMAD R6, R3.reuse, c[0x0][0x2d4], RZ ;  /* 0x0000b50003067a24 */ /* 0x040fe200078e02ff */
[----:B------:R-:W-:-:S04]  /*8b40*/  IADD3 R3, R3, c[0x0][0x170], RZ ;  /* 0x00005c0003037a10 */ /* 0x000fc80007ffe0ff */
[----:B------:R-:W-:Y:S01]  /*8b50*/  LOP3.LUT R7, R6, 0xfffffffc, RZ, 0xc0, !PT ;  /* 0xfffffffc06077812 */ /* 0x000fe200078ec0ff */
[C---:B------:R-:W-:Y:S01]  /*8b60*/  IMAD R8, R3.reuse, c[0x0][0x2d4], RZ ;  /* 0x0000b50003087a24 */ /* 0x040fe200078e02ff */
[----:B------:R-:W-:Y:S02]  /*8b70*/  IADD3 R3, R3, c[0x0][0x170], RZ ;  /* 0x00005c0003037a10 */ /* 0x000fe40007ffe0ff */
[-C--:B------:R-:W-:Y:S02]  /*8b80*/  IADD3 R6, P0, R7, R16.reuse, RZ ;  /* 0x0000001007067210 */ /* 0x080fe40007f1e0ff */
[----:B------:R-:W-:Y:S01]  /*8b90*/  LOP3.LUT R9, R8, 0xfffffffc, RZ, 0xc0, !PT ;  /* 0xfffffffc08097812 */ /* 0x000fe200078ec0ff */
[C---:B------:R-:W-:Y:S01]  /*8ba0*/  IMAD R28, R3.reuse, c[0x0][0x2d4], RZ ;  /* 0x0000b500031c7a24 */ /* 0x040fe200078e02ff */
[----:B------:R-:W-:Y:S01]  /*8bb0*/  IADD3 R3, R3, c[0x0][0x170], RZ ;  /* 0x00005c0003037a10 */ /* 0x000fe20007ffe0ff */
[----:B------:R-:W-:Y:S01]  /*8bc0*/  IMAD.X R7, RZ, RZ, R19, P0 ;  /* 0x000000ffff077224 */ /* 0x000fe200000e0613 */
[----:B------:R-:W-:-:S02]  /*8bd0*/  IADD3 R8, P0, R9, R16, RZ ;  /* 0x0000001009087210 */ /* 0x000fc40007f1e0ff */
[----:B------:R-:W-:Y:S01]  /*8be0*/  LOP3.LUT R29, R28, 0xfffffffc, RZ, 0xc0, !PT ;  /* 0xfffffffc1c1d7812 */ /* 0x000fe200078ec0ff */
[----:B------:R-:W-:Y:S02]  /*8bf0*/  IMAD R30, R3, c[0x0][0x2d4], RZ ;  /* 0x0000b500031e7a24 */ /* 0x000fe400078e02ff */
[----:B------:R-:W-:Y:S01]  /*8c00*/  IMAD.X R9, RZ, RZ, R19, P0 ;  /* 0x000000ffff097224 */ /* 0x000fe200000e0613 */
[-C--:B------:R-:W-:Y:S01]  /*8c10*/  IADD3 R28, P0, R29, R16.reuse, RZ ;  /* 0x000000101d1c7210 */ /* 0x080fe20007f1e0ff */
[----:B------:R0:W2:Y:S01]  /*8c20*/  LDG.E R7, [R6.64] ;  /* 0x0000002406077981 */ /* 0x0000a2000c1e1900 */
[----:B------:R-:W-:Y:S02]  /*8c30*/  LOP3.LUT R31, R30, 0xfffffffc, RZ, 0xc0, !PT ;  /* 0xfffffffc1e1f7812 */ /* 0x000fe400078ec0ff */
[----:B------:R-:W-:Y:S01]  /*8c40*/  IADD3.X R29, RZ, R19, RZ, P0, !PT ;  /* 0x00000013ff1d7210 */ /* 0x000fe200007fe4ff */
[----:B------:R-:W3:Y:S01]  /*8c50*/  LDG.E R8, [R8.64] ;  /* 0x0000002408087981 */ /* 0x000ee2000c1e1900 */
[----:B------:R-:W-:-:S03]  /*8c60*/  IADD3 R30, P0, R31, R16, RZ ;  /* 0x000000101f1e7210 */ /* 0x000fc60007f1e0ff */
[----:B------:R-:W4:Y:S02]  /*8c70*/  LDG.E R28, [R28.64] ;  /* 0x000000241c1c7981 */ /* 0x000f24000c1e1900 */
[----:B------:R-:W-:-:S05]  /*8c80*/  IMAD.X R31, RZ, RZ, R19, P0 ;  /* 0x000000ffff1f7224 */ /* 0x000fca00000e0613 */
[----:B------:R-:W5:Y:S01]  /*8c90*/  LDG.E R30, [R30.64] ;  /* 0x000000241e1e7981 */ /* 0x000f62000c1e1900 */
[----:B------:R-:W-:-:S05]  /*8ca0*/  IADD3 R3, R3, c[0x0][0x170], RZ ;  /* 0x00005c0003037a10 */ /* 0x000fca0007ffe0ff */
[----:B0-----:R-:W-:-:S05]  /*8cb0*/  IMAD R6, R32, 0x3, R3 ;  /* 0x0000000320067824 */ /* 0x001fca00078e0203 */
[----:B------:R-:W-:Y:S02]  /*8cc0*/  ISETP.GE.U32.AND P0, PT, R6, c[0x0][0x168], PT ;  /* 0x00005a0006007a0c */ /* 0x000fe40003f06070 */
[C---:B--2---:R-:W-:Y:S02]  /*8cd0*/  PRMT R6, R7.reuse, 0x7770, RZ ;  /* 0x0000777007067816 */ /* 0x044fe400000000ff */
[----:B------:R-:W-:Y:S02]  /*8ce0*/  PRMT R35, R7, 0x7772, RZ ;  /* 0x0000777207237816 */ /* 0x000fe400000000ff */
[----:B---3--:R-:W-:Y:S01]  /*8cf0*/  PRMT R34, R8, 0x7770, RZ ;  /* 0x0000777008227816 */ /* 0x008fe200000000ff */
[----:B------:R-:W-:Y:S01]  /*8d00*/  IMAD.IADD R11, R6, 0x1, R11 ;  /* 0x00000001060b7824 */ /* 0x000fe200078e020b */
[C---:B------:R-:W-:Y:S01]  /*8d10*/  PRMT R39, R8.reuse, 0x7771, RZ ;  /* 0x0000777108277816 */ /* 0x040fe200000000ff */
[----:B------:R-:W-:Y:S01]  /*8d20*/  IMAD.IADD R4, R35, 0x1, R4 ;  /* 0x0000000123047824 */ /* 0x000fe200078e0204 */
[----:B------:R-:W-:-:S02]  /*8d30*/  PRMT R41, R8, 0x7772, RZ ;  /* 0x0000777208297816 */ /* 0x000fc400000000ff */
[----:B------:R-:W-:Y:S01]  /*8d40*/  PRMT R43, R8, 0x7773, RZ ;  /* 0x00007773082b7816 */ /* 0x000fe200000000ff */
[----:B------:R-:W-:Y:S01]  /*8d50*/  IMAD.IADD R26, R39, 0x1, R26 ;  /* 0x00000001271a7824 */ /* 0x000fe200078e021a */
[C---:B----4-:R-:W-:Y:S01]  /*8d60*/  PRMT R9, R28.reuse, 0x7770, RZ ;  /* 0x000077701c097816 */ /* 0x050fe200000000ff */
[----:B------:R-:W-:Y:S01]  /*8d70*/  IMAD.IADD R24, R41, 0x1, R24 ;  /* 0x0000000129187824 */ /* 0x000fe200078e0218 */
[C---:B------:R-:W-:Y:S02]  /*8d80*/  PRMT R8, R28.reuse, 0x7771, RZ ;  /* 0x000077711c087816 */ /* 0x040fe400000000ff */
[C---:B------:R-:W-:Y:S01]  /*8d90*/  PRMT R36, R28.reuse, 0x7772, RZ ;  /* 0x000077721c247816 */ /* 0x040fe200000000ff */
[----:B------:R-:W-:Y:S01]  /*8da0*/  IMAD.IADD R18, R9, 0x1, R18 ;  /* 0x0000000109127824 */ /* 0x000fe200078e0212 */
[----:B------:R-:W-:Y:S01]  /*8db0*/  PRMT R38, R28, 0x7773, RZ ;  /* 0x000077731c267816 */ /* 0x000fe200000000ff */
[----:B------:R-:W-:Y:S01]  /*8dc0*/  IMAD.IADD R25, R8, 0x1, R25 ;  /* 0x0000000108197824 */ /* 0x000fe200078e0219 */
[----:B-----5:R-:W-:-:S02]  /*8dd0*/  PRMT R29, R30, 0x7770, RZ ;  /* 0x000077701e1d7816 */ /* 0x020fc400000000ff */
[----:B------:R-:W-:Y:S01]  /*8de0*/  PRMT R28, R30, 0x7771, RZ ;  /* 0x000077711e1c7816 */ /* 0x000fe200000000ff */
[----:B------:R-:W-:Y:S01]  /*8df0*/  IMAD.IADD R15, R38, 0x1, R15 ;  /* 0x00000001260f7824 */ /* 0x000fe200078e020f */
[C---:B------:R-:W-:Y:S01]  /*8e00*/  PRMT R31, R30.reuse, 0x7772, RZ ;  /* 0x000077721e1f7816 */ /* 0x040fe200000000ff */
[----:B------:R-:W-:Y:S01]  /*8e10*/  IMAD.IADD R14, R29, 0x1, R14 ;  /* 0x000000011d0e7824 */ /* 0x000fe200078e020e */
[----:B------:R-:W-:Y:S02]  /*8e20*/  PRMT R37, R7, 0x7773, RZ ;  /* 0x0000777307257816 */ /* 0x000fe400000000ff */
[----:B------:R-:W-:Y:S01]  /*8e30*/  PRMT R30, R30, 0x7773, RZ ;  /* 0x000077731e1e7816 */ /* 0x000fe200000000ff */
[----:B------:R-:W-:Y:S01]  /*8e40*/  IMAD.IADD R12, R31, 0x1, R12 ;  /* 0x000000011f0c7824 */ /* 0x000fe200078e020c */
[----:B------:R-:W-:Y:S01]  /*8e50*/  PRMT R33, R7, 0x7771, RZ ;  /* 0x0000777107217816 */ /* 0x000fe200000000ff */
[----:B------:R-:W-:Y:S01]  /*8e60*/  IMAD.IADD R0, R37, 0x1, R0 ;  /* 0x0000000125007824 */ /* 0x000fe200078e0200 */
[----:B------:R-:W-:Y:S01]  /*8e70*/  IADD3 R27, R34, R27, RZ ;  /* 0x0000001b221b7210 */ /* 0x000fe20007ffe0ff */
[----:B------:R-:W-:Y:S01]  /*8e80*/  IMAD.IADD R5, R30, 0x1, R5 ;  /* 0x000000011e057824 */ /* 0x000fe200078e0205 */
[----:B------:R-:W-:-:S02]  /*8e90*/  IADD3 R10, R33, R10, RZ ;  /* 0x0000000a210a7210 */ /* 0x000fc40007ffe0ff */
[----:B------:R-:W-:Y:S02]  /*8ea0*/  IADD3 R20, R43, R20, RZ ;  /* 0x000000142b147210 */ /* 0x000fe40007ffe0ff */
[----:B------:R-:W-:Y:S02]  /*8eb0*/  IADD3 R21, R36, R21, RZ ;  /* 0x0000001524157210 */ /* 0x000fe40007ffe0ff */
[----:B------:R-:W-:Y:S01]  /*8ec0*/  IADD3 R13, R28, R13, RZ ;  /* 0x0000000d1c0d7210 */ /* 0x000fe20007ffe0ff */
[----:B------:R-:W-:Y:S05]  /*8ed0*/  @!P0 BRA `(.L_x_2391) ;  /* 0xfffffc5000008947 */ /* 0x000fea000383ffff */
[----:B------:R-:W-:Y:S05]  /*8ee0*/  BSYNC B1 ;  /* 0x0000000000017941 */ /* 0x000fea0003800000 */
.L_x_2390:
[----:B------:R-:W-:Y:S02]  /*8ef0*/  PRMT R32, R6, 0x7610, R32 ;  /* 0x0000761006207816 */ /* 0x000fe40000000020 */
.L_x_2389:
[----:B------:R-:W-:Y:S05]  /*8f00*/  BSYNC B0 ;  /* 0x0000000000007941 */ /* 0x000fea0003800000 */
.L_x_2388:
[----:B------:R-:W-:Y:S01]  /*8f10*/  ISETP.GE.U32.AND P0, PT, R3, c[0x0][0x168], PT ;  /* 0x00005a0003007a0c */ /* 0x000fe20003f06070 */
[----:B------:R-:W-:-:S12]  /*8f20*/  BSSY B0, `(.L_x_2392) ;  /* 0x0000034000007945 */ /* 0x000fd80003800000 */
[----:B------:R-:W-:Y:S05]  /*8f30*/  @P0 BRA `(.L_x_2393) ;  /* 0x0000032000000947 */ /* 0x000fea0003800000 */
[----:B------:R-:W-:-:S05]  /*8f40*/  IMAD R6, R3, c[0x0][0x2d4], RZ ;  /* 0x0000b50003067a24 */ /* 0x000fca00078e02ff */
        /* <DEDUP_REMOVED lines=11> */
[----:B------:R-:W-:-:S05]  /*9000*/  IMAD R6, R40, c[0x0][0x2d4], RZ ;  /* 0x0000b50028067a24 */ /* 0x000fca00078e02ff */
        /* <DEDUP_REMOVED lines=11> */
[C---:B------:R-:W-:Y:S01]  /*90c0*/  IADD3 R6, R40.reuse, c[0x0][0x170], RZ ;  /* 0x00005c0028067a10 */ /* 0x040fe20007ffe0ff */
[----:B------:R-:W-:-:S03]  /*90d0*/  IMAD R40, R40, c[0x0][0x2d4], RZ ;  /* 0x0000b50028287a24 */ /* 0x000fc600078e02ff */
[----:B------:R-:W-:Y:S02]  /*90e0*/  ISETP.GE.U32.AND P1, PT, R6, c[0x0][0x168], PT ;  /* 0x00005a0006007a0c */ /* 0x000fe40003f26070 */
[----:B------:R-:W-:-:S11]  /*90f0*/  LOP3.LUT R9, R40, 0xfffffffc, RZ, 0xc0, !PT ;  /* 0xfffffffc28097812 */ /* 0x000fd600078ec0ff */
[----:B------:R-:W-:-:S05]  /*9100*/  @!P1 IMAD R6, R6, c[0x0][0x2d4], RZ ;  /* 0x0000b50006069a24 */ /* 0x000fca00078e02ff */
[----:B------:R-:W-:-:S04]  /*9110*/  @!P1 LOP3.LUT R7, R6, 0xfffffffc, RZ, 0xc0, !PT ;  /* 0xfffffffc06079812 */ /* 0x000fc800078ec0ff */
[----:B------:R-:W-:-:S05]  /*9120*/  @!P1 IADD3 R6, P2, R7, R16, RZ ;  /* 0x0000001007069210 */ /* 0x000fca0007f5e0ff */
[----:B------:R-:W-:Y:S01]  /*9130*/  @!P1 IMAD.X R7, RZ, RZ, R19, P2 ;  /* 0x000000ffff079224 */ /* 0x000fe200010e0613 */
[----:B------:R-:W-:-:S04]  /*9140*/  IADD3 R8, P2, R9, R16, RZ ;  /* 0x0000001009087210 */ /* 0x000fc80007f5e0ff */
[----:B------:R-:W-:Y:S01]  /*9150*/  IADD3.X R9, RZ, R19, RZ, P2, !PT ;  /* 0x00000013ff097210 */ /* 0x000fe200017fe4ff */
[----:B------:R-:W2:Y:S04]  /*9160*/  @!P1 LDG.E R6, [R6.64] ;  /* 0x0000002406069981 */ /* 0x000ea8000c1e1900 */
[----:B------:R-:W3:Y:S01]  /*9170*/  LDG.E R8, [R8.64] ;  /* 0x0000002408087981 */ /* 0x000ee2000c1e1900 */
[C---:B--2---:R-:W-:Y:S02]  /*9180*/  @!P1 PRMT R36, R6.reuse, 0x7772, RZ ;  /* 0x0000777206249816 */ /* 0x044fe400000000ff */
[C---:B------:R-:W-:Y:S02]  /*9190*/  @!P1 PRMT R38, R6.reuse, 0x7773, RZ ;  /* 0x0000777306269816 */ /* 0x040fe400000000ff */
[----:B------:R-:W-:-:S02]  /*91a0*/  @!P1 PRMT R16, R6, 0x7770, RZ ;  /* 0x0000777006109816 */ /* 0x000fc400000000ff */
[----:B------:R-:W-:Y:S02]  /*91b0*/  @!P1 PRMT R19, R6, 0x7771, RZ ;  /* 0x0000777106139816 */ /* 0x000fe400000000ff */
[C---:B---3--:R-:W-:Y:S02]  /*91c0*/  PRMT R6, R8.reuse, 0x7770, RZ ;  /* 0x0000777008067816 */ /* 0x048fe400000000ff */
[----:B------:R-:W-:Y:S02]  /*91d0*/  PRMT R7, R8, 0x7771, RZ ;  /* 0x0000777108077816 */ /* 0x000fe400000000ff */
[----:B------:R-:W-:Y:S02]  /*91e0*/  @!P1 PRMT R31, R36, 0x7610, R31 ;  /* 0x00007610241f9816 */ /* 0x000fe4000000001f */
[----:B------:R-:W-:Y:S02]  /*91f0*/  @!P1 PRMT R30, R38, 0x7610, R30 ;  /* 0x00007610261e9816 */ /* 0x000fe4000000001e */
[----:B------:R-:W-:-:S02]  /*9200*/  PRMT R36, R8, 0x7772, RZ ;  /* 0x0000777208247816 */ /* 0x000fc400000000ff */
[----:B------:R-:W-:Y:S02]  /*9210*/  PRMT R38, R8, 0x7773, RZ ;  /* 0x0000777308267816 */ /* 0x000fe400000000ff */
[----:B------:R-:W-:Y:S02]  /*9220*/  @!P1 PRMT R29, R16, 0x7610, R29 ;  /* 0x00007610101d9816 */ /* 0x000fe4000000001d */
[----:B------:R-:W-:Y:S02]  /*9230*/  @!P1 PRMT R28, R19, 0x7610, R28 ;  /* 0x00007610131c9816 */ /* 0x000fe4000000001c */
[----:B------:R-:W-:Y:S02]  /*9240*/  PRMT R9, R6, 0x7610, R9 ;  /* 0x0000761006097816 */ /* 0x000fe40000000009 */
[----:B------:R-:W-:Y:S02]  /*9250*/  PRMT R8, R7, 0x7610, R8 ;  /* 0x0000761007087816 */ /* 0x000fe40000000008 */
.L_x_2393:
[----:B------:R-:W-:Y:S05]  /*9260*/  BSYNC B0 ;  /* 0x0000000000007941 */ /* 0x000fea0003800000 */
.L_x_2392:
        /* <DEDUP_REMOVED lines=21> */
[----:B------:R-:W-:Y:S02]  /*93c0*/  IADD3 R15, R15, R38, RZ ;  /* 0x000000260f0f7210 */ /* 0x000fe40007ffe0ff */
[----:B------:R-:W-:Y:S02]  /*93d0*/  PRMT R18, R9, 0x7610, R18 ;  /* 0x0000761009127816 */ /* 0x000fe40000000012 */
[----:B------:R-:W-:-:S07]  /*93e0*/  PRMT R25, R8, 0x7610, R25 ;  /* 0x0000761008197816 */ /* 0x000fce0000000019 */
        /* <DEDUP_REMOVED lines=8> */
.L_x_2395:
[----:B------:R-:W-:Y:S05]  /*9470*/  BSYNC B0 ;  /* 0x0000000000007941 */ /* 0x000fea0003800000 */
.L_x_2394:
[----:B------:R-:W-:Y:S02]  /*9480*/  IADD3 R0, R15, R20, R0 ;  /* 0x000000140f007210 */ /* 0x000fe40007ffe000 */
[----:B------:R-:W-:-:S02]  /*9490*/  IADD3 R10, R25, R26, R10 ;  /* 0x0000001a190a7210 */ /* 0x000fc40007ffe00a */
[----:B------:R-:W-:Y:S01]  /*94a0*/  IADD3 R11, R18, R27, R11 ;  /* 0x0000001b120b7210 */ /* 0x000fe20007ffe00b */
[----:B------:R-:W-:Y:S01]  /*94b0*/  IMAD.IADD R0, R0, 0x1, R5 ;  /* 0x0000000100007824 */ /* 0x000fe200078e0205 */
[----:B------:R-:W-:Y:S01]  /*94c0*/  IADD3 R21, R21, R24, R4 ;  /* 0x0000001815157210 */ /* 0x000fe20007ffe004 */
[----:B------:R-:W-:Y:S02]  /*94d0*/  IMAD.IADD R10, R10, 0x1, R13 ;  /* 0x000000010a0a7824 */ /* 0x000fe400078e020d */
[----:B------:R-:W-:Y:S01]  /*94e0*/  IMAD.IADD R11, R11, 0x1, R14 ;  /* 0x000000010b0b7824 */ /* 0x000fe200078e020e */
[----:B------:R-:W-:Y:S02]  /*94f0*/  IADD3 R21, R21, R12, RZ ;  /* 0x0000000c15157210 */ /* 0x000fe40007ffe0ff */
[----:B------:R-:W-:Y:S02]  /*9500*/  PRMT R19, R0, 0x7610, R19 ;  /* 0x0000761000137816 */ /* 0x000fe40000000013 */
[----:B------:R-:W-:-:S02]  /*9510*/  PRMT R24, R21, 0x7610, R24 ;  /* 0x0000761015187816 */ /* 0x000fc40000000018 */
[----:B------:R-:W-:Y:S02]  /*9520*/  PRMT R26, R10, 0x7610, R26 ;  /* 0x000076100a1a7816 */ /* 0x000fe4000000001a */
[----:B------:R-:W-:Y:S01]  /*9530*/  PRMT R3, R11, 0x7610, R3 ;  /* 0x000076100b037816 */ /* 0x000fe20000000003 */
[----:B------:R-:W-:Y:S05]  /*9540*/  BRA `(.L_x_2354) ;  /* 0x00000bf000007947 */ /* 0x000fea0003800000 */
.L_x_2369:
[----:B------:R-:W-:Y:S01]  /*9550*/  MOV R32, c[0x0][0x170] ;  /* 0x00005c0000207a02 */ /* 0x000fe20000000f00 */
[----:B------:R-:W-:Y:S01]  /*9560*/  ULDC.U8 UR4, c[0x0][0x161] ;  /* 0x0000584000047ab9 */ /* 0x000fe20000000000 */
[----:B------:R-:W-:Y:S01]  /*9570*/  BSSY B0, `(.L_x_2396) ;  /* 0x000005d000007945 */ /* 0x000fe20003800000 */
        /* <DEDUP_REMOVED lines=8> */
[----:B------:R-:W-:Y:S01]  /*9600*/  IMAD.U32 R15, RZ, RZ, UR4 ;  /* 0x00000004ff0f7e24 */ /* 0x000fe2000f8e00ff */
[----:B------:R-:W-:Y:S01]  /*9610*/  MOV R26, UR4 ;  /* 0x00000004001a7c02 */ /* 0x000fe20008000f00 */
[----:B------:R-:W-:Y:S01]  /*9620*/  IMAD.U32 R21, RZ, RZ, UR4 ;  /* 0x00000004ff157e24 */ /* 0x000fe2000f8e00ff */
[----:B------:R-:W-:Y:S01]  /*9630*/  MOV R8, UR4 ;  /* 0x0000000400087c02 */ /* 0x000fe20008000f00 */
[----:B------:R-:W-:-:S02]  /*9640*/  IMAD.U32 R18, RZ, RZ, UR4 ;  /* 0x00000004ff127e24 */ /* 0x000fc4000f8e00ff */
[----:B------:R-:W-:Y:S02]  /*9650*/  IMAD.U32 R24, RZ, RZ, UR4 ;  /* 0x00000004ff187e24 */ /* 0x000fe4000f8e00ff */
[----:B------:R-:W-:Y:S02]  /*9660*/  IMAD.U32 R25, RZ, RZ, UR4 ;  /* 0x00000004ff197e24 */ /* 0x000fe4000f8e00ff */
[----:B------:R-:W-:Y:S02]  /*9670*/  IMAD.U32 R0, RZ, RZ, UR4 ;  /* 0x00000004ff007e24 */ /* 0x000fe4000f8e00ff */
[----:B------:R-:W-:Y:S02]  /*9680*/  IMAD.U32 R3, RZ, RZ, UR4 ;  /* 0x00000004ff037e24 */ /* 0x000fe4000f8e00ff */
[----:B------:R-:W-:Y:S01]  /*9690*/  IMAD.U32 R9, RZ, RZ, UR4 ;  /* 0x00000004ff097e24 */ /* 0x000fe2000f8e00ff */
        /* <DEDUP_REMOVED lines=17> */
.L_x_2399:
[C---:B------:R-:W-:Y:S02]  /*97b0*/  LOP3.LUT R5, R27.reuse, 0xfffffffc, RZ, 0xc0, !PT ;  /* 0xfffffffc1b057812 */ /* 0x040fe400078ec0ff */
[----:B------:R-:W-:Y:S02]  /*97c0*/  IADD3 R27, R27, c[0x0][0x170], RZ ;  /* 0x00005c001b1b7a10 */ /* 0x000fe40007ffe0ff */
[-C--:B------:R-:W-:Y:S02]  /*97d0*/  IADD3 R4, P0, R5, R16.reuse, RZ ;  /* 0x0000001005047210 */ /* 0x080fe40007f1e0ff */
[C---:B------:R-:W-:Y:S02]  /*97e0*/  LOP3.LUT R7, R27.reuse, 0xfffffffc, RZ, 0xc0, !PT ;  /* 0xfffffffc1b077812 */ /* 0x040fe400078ec0ff */
[----:B------:R-:W-:Y:S01]  /*97f0*/  IADD3 R27, R27, c[0x0][0x170], RZ ;  /* 0x00005c001b1b7a10 */ /* 0x000fe20007ffe0ff */
[----:B------:R-:W-:Y:S01]  /*9800*/  IMAD.X R5, RZ, RZ, R19, P0 ;  /* 0x000000ffff057224 */ /* 0x000fe200000e0613 */
[----:B------:R-:W-:-:S02]  /*9810*/  IADD3 R6, P0, R7, R16, RZ ;  /* 0x0000001007067210 */ /* 0x000fc40007f1e0ff */
[C---:B------:R-:W-:Y:S02]  /*9820*/  LOP3.LUT R29, R27.reuse, 0xfffffffc, RZ, 0xc0, !PT ;  /* 0xfffffffc1b1d7812 */ /* 0x040fe400078ec0ff */
[----:B------:R-:W-:Y:S01]  /*9830*/  IADD3 R27, R27, c[0x0][0x170], RZ ;  /* 0x00005c001b1b7a10 */ /* 0x000fe20007ffe0ff */
[----:B------:R0:W2:Y:S01]  /*9840*/  LDG.E R5, [R4.64] ;  /* 0x0000002404057981 */ /* 0x0000a2000c1e1900 */
[----:B------:R-:W-:Y:S02]  /*9850*/  IADD3.X R7, RZ, R19, RZ, P0, !PT ;  /* 0x00000013ff077210 */ /* 0x000fe400007fe4ff */
[-C--:B------:R-:W-:Y:S02]  /*9860*/  IADD3 R28, P0, R29, R16.reuse, RZ ;  /* 0x000000101d1c7210 */ /* 0x080fe40007f1e0ff */
[----:B------:R-:W-:Y:S01]  /*9870*/  LOP3.LUT R31, R27, 0xfffffffc, RZ, 0xc0, !PT ;  /* 0xfffffffc1b1f7812 */ /* 0x000fe200078ec0ff */
[----:B------:R-:W3:Y:S02]  /*9880*/  LDG.E R6, [R6.64] ;  /* 0x0000002406067981 */ /* 0x000ee4000c1e1900 */
[----:B------:R-:W-:Y:S01]  /*9890*/  IMAD.X R29, RZ, RZ, R19, P0 ;  /* 0x000000ffff1d7224 */ /* 0x000fe200000e0613 */
[----:B------:R-:W-:-:S04]  /*98a0*/  IADD3 R30, P0, R31, R16, RZ ;  /* 0x000000101f1e7210 */ /* 0x000fc80007f1e0ff */
[----:B------:R-:W4:Y:S01]  /*98b0*/  LDG.E R28, [R28.64] ;  /* 0x000000241c1c7981 */ /* 0x000f22000c1e1900 */
[----:B------:R-:W-:-:S06]  /*98c0*/  IMAD.X R31, RZ, RZ, R19, P0 ;  /* 0x000000ffff1f7224 */ /* 0x000fcc00000e0613 */
[----:B------:R-:W5:Y:S01]  /*98d0*/  LDG.E R31, [R30.64] ;  /* 0x000000241e1f7981 */ /* 0x000f62000c1e1900 */
[----:B------:R-:W-:-:S05]  /*98e0*/  IADD3 R27, R27, c[0x0][0x170], RZ ;  /* 0x00005c001b1b7a10 */ /* 0x000fca0007ffe0ff */
[----:B0-----:R-:W-:-:S05]  /*98f0*/  IMAD R4, R32, 0x3, R27 ;  /* 0x0000000320047824 */ /* 0x001fca00078e021b */
[----:B------:R-:W-:Y:S02]  /*9900*/  ISETP.GE.U32.AND P0, PT, R4, c[0x0][0x168], PT ;  /* 0x00005a0004007a0c */ /* 0x000fe40003f06070 */
[C---:B--2---:R-:W-:Y:S02]  /*9910*/  PRMT R33, R5.reuse, 0x7771, RZ ;  /* 0x0000777105217816 */ /* 0x044fe400000000ff */
[C---:B------:R-:W-:Y:S02]  /*9920*/  PRMT R34, R5.reuse, 0x7772, RZ ;  /* 0x0000777205227816 */ /* 0x040fe400000000ff */
[----:B------:R-:W-:Y:S01]  /*9930*/  PRMT R4, R5, 0x7770, RZ ;  /* 0x0000777005047816 */ /* 0x000fe200000000ff */
[----:B------:R-:W-:Y:S01]  /*9940*/  IMAD.IADD R8, R33, 0x1, R8 ;  /* 0x0000000121087824 */ /* 0x000fe200078e0208 */
[----:B---3--:R-:W-:Y:S01]  /*9950*/  PRMT R37, R6, 0x7770, RZ ;  /* 0x0000777006257816 */ /* 0x008fe200000000ff */
[----:B------:R-:W-:Y:S01]  /*9960*/  IMAD.IADD R3, R34, 0x1, R3 ;  /* 0x0000000122037824 */ /* 0x000fe200078e0203 */
[----:B------:R-:W-:-:S02]  /*9970*/  PRMT R36, R6, 0x7771, RZ ;  /* 0x0000777106247816 */ /* 0x000fc400000000ff */
[C---:B------:R-:W-:Y:S01]  /*9980*/  PRMT R39, R6.reuse, 0x7772, RZ ;  /* 0x0000777206277816 */ /* 0x040fe200000000ff */
[----:B------:R-:W-:Y:S01]  /*9990*/  IMAD.IADD R26, R37, 0x1, R26 ;  /* 0x00000001251a7824 */ /* 0x000fe200078e021a */
[----:B------:R-:W-:Y:S01]  /*99a0*/  PRMT R41, R6, 0x7773, RZ ;  /* 0x0000777306297816 */ /* 0x000fe200000000ff */
[----:B------:R-:W-:Y:S01]  /*99b0*/  IMAD.IADD R25, R36, 0x1, R25 ;  /* 0x0000000124197824 */ /* 0x000fe200078e0219 */
[C---:B----4-:R-:W-:Y:S02]  /*99c0*/  PRMT R7, R28.reuse, 0x7770, RZ ;  /* 0x000077701c077816 */ /* 0x050fe400000000ff */
[C---:B------:R-:W-:Y:S01]  /*99d0*/  PRMT R6, R28.reuse, 0x7771, RZ ;  /* 0x000077711c067816 */ /* 0x040fe200000000ff */
[----:B------:R-:W-:Y:S01]  /*99e0*/  IMAD.IADD R20, R41, 0x1, R20 ;  /* 0x0000000129147824 */ /* 0x000fe200078e0214 */
[C---:B------:R-:W-:Y:S01]  /*99f0*/  PRMT R43, R28.reuse, 0x7772, RZ ;  /* 0x000077721c2b7816 */ /* 0x040fe200000000ff */
[----:B------:R-:W-:Y:S01]  /*9a00*/  IMAD.IADD R18, R7, 0x1, R18 ;  /* 0x0000000107127824 */ /* 0x000fe200078e0212 */
[----:B------:R-:W-:-:S02]  /*9a10*/  PRMT R38, R28, 0x7773, RZ ;  /* 0x000077731c267816 */ /* 0x000fc400000000ff */
[----:B-----5:R-:W-:Y:S01]  /*9a20*/  PRMT R28, R31, 0x7770, RZ ;  /* 0x000077701f1c7816 */ /* 0x020fe200000000ff */
        /* <DEDUP_REMOVED lines=8> */
[----:B------:R-:W-:-:S02]  /*9ab0*/  IADD3 R9, R4, R9, RZ ;  /* 0x0000000904097210 */ /* 0x000fc40007ffe0ff */
[----:B------:R-:W-:Y:S02]  /*9ac0*/  IADD3 R0, R35, R0, RZ ;  /* 0x0000000023007210 */ /* 0x000fe40007ffe0ff */
[----:B------:R-:W-:Y:S02]  /*9ad0*/  IADD3 R24, R39, R24, RZ ;  /* 0x0000001827187210 */ /* 0x000fe40007ffe0ff */
[----:B------:R-:W-:Y:S02]  /*9ae0*/  IADD3 R21, R6, R21, RZ ;  /* 0x0000001506157210 */ /* 0x000fe40007ffe0ff */
[----:B------:R-:W-:Y:S02]  /*9af0*/  IADD3 R13, R28, R13, RZ ;  /* 0x0000000d1c0d7210 */ /* 0x000fe40007ffe0ff */
[----:B------:R-:W-:Y:S01]  /*9b00*/  IADD3 R10, R31, R10, RZ ;  /* 0x0000000a1f0a7210 */ /* 0x000fe20007ffe0ff */
[----:B------:R-:W-:Y:S05]  /*9b10*/  @!P0 BRA `(.L_x_2399) ;  /* 0xfffffc9000008947 */ /* 0x000fea000383ffff */
[----:B------:R-:W-:Y:S05]  /*9b20*/  BSYNC B1 ;  /* 0x0000000000017941 */ /* 0x000fea0003800000 */
.L_x_2398:
[----:B------:R-:W-:Y:S02]  /*9b30*/  PRMT R32, R4, 0x7610, R32 ;  /* 0x0000761004207816 */ /* 0x000fe40000000020 */
.L_x_2397:
[----:B------:R-:W-:Y:S05]  /*9b40*/  BSYNC B0 ;  /* 0x0000000000007941 */ /* 0x000fea0003800000 */
.L_x_2396:
[----:B------:R-:W-:Y:S01]  /*9b50*/  ISETP.GE.U32.AND P0, PT, R27, c[0x0][0x168], PT ;  /* 0x00005a001b007a0c */ /* 0x000fe20003f06070 */
[----:B------:R-:W-:-:S12]  /*9b60*/  BSSY B0, `(.L_x_2400) ;  /* 0x0000030000007945 */ /* 0x000fd80003800000 */
[----:B------:R-:W-:Y:S05]  /*9b70*/  @P0 BRA `(.L_x_2401) ;  /* 0x000002e000000947 */ /* 0x000fea0003800000 */
        /* <DEDUP_REMOVED lines=22> */
[C---:B------:R-:W-:Y:S02]  /*9ce0*/  IADD3 R5, R40.reuse, c[0x0][0x170], RZ ;  /* 0x00005c0028057a10 */ /* 0x040fe40007ffe0ff */
[----:B------:R-:W-:Y:S02]  /*9cf0*/  LOP3.LUT R7, R40, 0xfffffffc, RZ, 0xc0, !PT ;  /* 0xfffffffc28077812 */ /* 0x000fe400078ec0ff */
[----:B------:R-:W-:-:S13]  /*9d00*/  ISETP.GE.U32.AND P1, PT, R5, c[0x0][0x168], PT ;  /* 0x00005a0005007a0c */ /* 0x000fda0003f26070 */
[----:B------:R-:W-:-:S04]  /*9d10*/  @!P1 LOP3.LUT R5, R5, 0xfffffffc, RZ, 0xc0, !PT ;  /* 0xfffffffc05059812 */ /* 0x000fc800078ec0ff */
[----:B------:R-:W-:-:S04]  /*9d20*/  @!P1 IADD3 R4, P2, R5, R16, RZ ;  /* 0x0000001005049210 */ /* 0x000fc80007f5e0ff */
[----:B------:R-:W-:Y:S02]  /*9d30*/  @!P1 IADD3.X R5, RZ, R19, RZ, P2, !PT ;  /* 0x00000013ff059210 */ /* 0x000fe400017fe4ff */
[----:B------:R-:W-:-:S03]  /*9d40*/  IADD3 R6, P2, R7, R16, RZ ;  /* 0x0000001007067210 */ /* 0x000fc60007f5e0ff */
[----:B------:R-:W2:Y:S02]  /*9d50*/  @!P1 LDG.E R4, [R4.64] ;  /* 0x0000002404049981 */ /* 0x000ea4000c1e1900 */
[----:B------:R-:W-:-:S05]  /*9d60*/  IMAD.X R7, RZ, RZ, R19, P2 ;  /* 0x000000ffff077224 */ /* 0x000fca00010e0613 */
[----:B------:R-:W3:Y:S01]  /*9d70*/  LDG.E R6, [R6.64] ;  /* 0x0000002406067981 */ /* 0x000ee2000c1e1900 */
[C---:B--2---:R-:W-:Y:S02]  /*9d80*/  @!P1 PRMT R38, R4.reuse, 0x7772, RZ ;  /* 0x0000777204269816 */ /* 0x044fe400000000ff */
[C---:B------:R-:W-:Y:S02]  /*9d90*/  @!P1 PRMT R16, R4.reuse, 0x7770, RZ ;  /* 0x0000777004109816 */ /* 0x040fe400000000ff */
[C---:B------:R-:W-:Y:S02]  /*9da0*/  @!P1 PRMT R19, R4.reuse, 0x7771, RZ ;  /* 0x0000777104139816 */ /* 0x040fe400000000ff */
[----:B------:R-:W-:Y:S02]  /*9db0*/  @!P1 PRMT R40, R4, 0x7773, RZ ;  /* 0x0000777304289816 */ /* 0x000fe400000000ff */
[C---:B---3--:R-:W-:Y:S02]  /*9dc0*/  PRMT R4, R6.reuse, 0x7770, RZ ;  /* 0x0000777006047816 */ /* 0x048fe400000000ff */
[----:B------:R-:W-:-:S02]  /*9dd0*/  PRMT R5, R6, 0x7771, RZ ;  /* 0x0000777106057816 */ /* 0x000fc400000000ff */
[----:B------:R-:W-:Y:S02]  /*9de0*/  @!P1 PRMT R30, R38, 0x7610, R30 ;  /* 0x00007610261e9816 */ /* 0x000fe4000000001e */
[C---:B------:R-:W-:Y:S02]  /*9df0*/  PRMT R43, R6.reuse, 0x7772, RZ ;  /* 0x00007772062b7816 */ /* 0x040fe400000000ff */
[----:B------:R-:W-:Y:S02]  /*9e00*/  PRMT R38, R6, 0x7773, RZ ;  /* 0x0000777306267816 */ /* 0x000fe400000000ff */
[----:B------:R-:W-:Y:S02]  /*9e10*/  @!P1 PRMT R28, R16, 0x7610, R28 ;  /* 0x00007610101c9816 */ /* 0x000fe4000000001c */
[----:B------:R-:W-:Y:S02]  /*9e20*/  @!P1 PRMT R29, R19, 0x7610, R29 ;  /* 0x00007610131d9816 */ /* 0x000fe4000000001d */
[----:B------:R-:W-:-:S02]  /*9e30*/  @!P1 PRMT R31, R40, 0x7610, R31 ;  /* 0x00007610281f9816 */ /* 0x000fc4000000001f */
[----:B------:R-:W-:Y:S02]  /*9e40*/  PRMT R7, R4, 0x7610, R7 ;  /* 0x0000761004077816 */ /* 0x000fe40000000007 */
[----:B------:R-:W-:Y:S02]  /*9e50*/  PRMT R6, R5, 0x7610, R6 ;  /* 0x0000761005067816 */ /* 0x000fe40000000006 */
.L_x_2401:
[----:B------:R-:W-:Y:S05]  /*9e60*/  BSYNC B0 ;  /* 0x0000000000007941 */ /* 0x000fea0003800000 */
.L_x_2400:
        /* <DEDUP_REMOVED lines=21> */
[----:B------:R-:W-:Y:S01]  /*9fc0*/  IMAD.IADD R15, R15, 0x1, R38 ;  /* 0x000000010f0f7824 */ /* 0x000fe200078e0226 */
[----:B------:R-:W-:Y:S02]  /*9fd0*/  PRMT R18, R7, 0x7610, R18 ;  /* 0x0000761007127816 */ /* 0x000fe40000000012 */
[----:B------:R-:W-:-:S09]  /*9fe0*/  PRMT R21, R6, 0x7610, R21 ;  /* 0x0000761006157816 */ /* 0x000fd20000000015 */
        /* <DEDUP_REMOVED lines=8> */
.L_x_2403:
[----:B------:R-:W-:Y:S05]  /*a070*/  BSYNC B0 ;  /* 0x0000000000007941 */ /* 0x000fea0003800000 */
.L_x_2402:
        /* <DEDUP_REMOVED lines=12> */
.L_x_2354:
[----:B------:R-:W-:Y:S05]  /*a140*/  BSYNC B6 ;  /* 0x0000000000067941 */ /* 0x000fea0003800000 */
.L_x_2353:
[----:B------:R-:W-:-:S13]  /*a150*/  ISETP.NE.AND P0, PT, RZ, c[0x0][0x180], PT ;  /* 0x00006000ff007a0c */ /* 0x000fda0003f05270 */
[----:B------:R-:W-:Y:S05]  /*a160*/  @!P0 BRA `(.L_x_2404) ;  /* 0x0000026000008947 */ /* 0x000fea0003800000 */
[----:B------:R-:W-:Y:S01]  /*a170*/  PRMT R5, R26, 0x7604, R3 ;  /* 0x000076041a057816 */ /* 0x000fe20000000003 */
[----:B------:R-:W-:Y:S01]  /*a180*/  IMAD R0, R17, c[0x0][0x0], R2 ;  /* 0x0000000011007a24 */ /* 0x000fe200078e0202 */
[----:B------:R-:W-:Y:S02]  /*a190*/  ULDC UR4, c[0x0][0x4] ;  /* 0x0000010000047ab9 */ /* 0x000fe40000000800 */
[----:B------:R-:W-:Y:S01]  /*a1a0*/  PRMT R4, R24, 0x7054, R5 ;  /* 0x0000705418047816 */ /* 0x000fe20000000005 */
[----:B------:R-:W-:-:S03]  /*a1b0*/  USHF.R.U32.HI UR4, URZ, 0x1, UR4 ;  /* 0x000000013f047899 */ /* 0x000fc60008011604 */
[----:B------:R-:W-:-:S03]  /*a1c0*/  PRMT R5, R19, 0x654, R4 ;  /* 0x0000065413057816 */ /* 0x000fc60000000004 */
[----:B------:R-:W-:Y:S02]  /*a1d0*/  ISETP.NE.AND P0, PT, RZ, UR4, PT ;  /* 0x00000004ff007c0c */ /* 0x000fe4000bf05270 */
[----:B------:R0:W-:Y:S11]  /*a1e0*/  STS [R0.X4+0x10], R5 ;  /* 0x0000100500007388 */ /* 0x0001f60000004800 */
[----:B------:R-:W-:Y:S05]  /*a1f0*/  @!P0 BRA `(.L_x_2404) ;  /* 0x000001d000008947 */ /* 0x000fea0003800000 */
[----:B0-----:R-:W-:-:S04]  /*a200*/  IMAD.U32 R4, RZ, RZ, UR4 ;  /* 0x00000004ff047e24 */ /* 0x001fc8000f8e00ff */
.L_x_2407:
[----:B0-----:R-:W-:Y:S01]  /*a210*/  IMAD.IADD R5, R17, 0x1, R4 ;  /* 0x0000000111057824 */ /* 0x001fe200078e0204 */
[----:B------:R-:W-:Y:S01]  /*a220*/  WARPSYNC 0xffffffff ;  /* 0xffffffff00007948 */ /* 0x000fe20003800000 */
[----:B------:R-:W-:Y:S01]  /*a230*/  BAR.SYNC.DEFER_BLOCKING 0x0 ;  /* 0x0000000000007b1d */ /* 0x000fe20000010000 */
[----:B------:R-:W-:-:S02]  /*a240*/  ISETP.GT.AND P1, PT, R4, 0x1, PT ;  /* 0x000000010400780c */ /* 0x000fc40003f24270 */
[----:B------:R-:W-:Y:S02]  /*a250*/  ISETP.GE.U32.AND P0, PT, R5, c[0x0][0x4], PT ;  /* 0x0000010005007a0c */ /* 0x000fe40003f06070 */
[----:B------:R-:W-:Y:S01]  /*a260*/  SHF.R.S32.HI R8, RZ, 0x1, R4 ;  /* 0x00000001ff087819 */ /* 0x000fe20000011404 */
[----:B------:R-:W-:Y:S01]  /*a270*/  BSSY B0, `(.L_x_2405) ;  /* 0x0000013000007945 */ /* 0x000fe20003800000 */
[----:B------:R-:W-:-:S13]  /*a280*/  ISETP.GE.U32.OR P0, PT, R17, R4, P0 ;  /* 0x000000041100720c */ /* 0x000fda0000706470 */
[----:B------:R-:W-:Y:S05]  /*a290*/  @P0 BRA `(.L_x_2406) ;  /* 0x0000010000000947 */ /* 0x000fea0003800000 */
[----:B------:R-:W-:-:S06]  /*a2a0*/  IMAD R4, R5, c[0x0][0x0], R2 ;  /* 0x0000000005047a24 */ /* 0x000fcc00078e0202 */
[----:B------:R-:W0:Y:S02]  /*a2b0*/  LDS R4, [R4.X4+0x10] ;  /* 0x0000100004047984 */ /* 0x000e240000004800 */
[C---:B0-----:R-:W-:Y:S02]  /*a2c0*/  PRMT R5, R4.reuse, 0x7771, RZ ;  /* 0x0000777104057816 */ /* 0x041fe400000000ff */
[C---:B------:R-:W-:Y:S02]  /*a2d0*/  PRMT R6, R4.reuse, 0x7770, RZ ;  /* 0x0000777004067816 */ /* 0x040fe400000000ff */
[----:B------:R-:W-:Y:S01]  /*a2e0*/  PRMT R7, R4, 0x7772, RZ ;  /* 0x0000777204077816 */ /* 0x000fe200000000ff */
[----:B------:R-:W-:Y:S01]  /*a2f0*/  IMAD.IADD R26, R26, 0x1, R5 ;  /* 0x000000011a1a7824 */ /* 0x000fe200078e0205 */
[----:B------:R-:W-:Y:S02]  /*a300*/  IADD3 R3, R3, R6, RZ ;  /* 0x0000000603037210 */ /* 0x000fe40007ffe0ff */
[----:B------:R-:W-:Y:S01]  /*a310*/  PRMT R6, R4, 0x7773, RZ ;  /* 0x0000777304067816 */ /* 0x000fe200000000ff */
[----:B------:R-:W-:Y:S01]  /*a320*/  IMAD.IADD R7, R24, 0x1, R7 ;  /* 0x0000000118077824 */ /* 0x000fe200078e0207 */
[----:B------:R-:W-:-:S02]  /*a330*/  PRMT R10, R26, 0x7604, R3 ;  /* 0x000076041a0a7816 */ /* 0x000fc40000000003 */
[----:B------:R-:W-:Y:S02]  /*a340*/  IADD3 R6, R19, R6, RZ ;  /* 0x0000000613067210 */ /* 0x000fe40007ffe0ff */
[C---:B------:R-:W-:Y:S02]  /*a350*/  PRMT R5, R7.reuse, 0x7054, R10 ;  /* 0x0000705407057816 */ /* 0x040fe4000000000a */
[----:B------:R-:W-:Y:S02]  /*a360*/  PRMT R24, R7, 0x7610, R24 ;  /* 0x0000761007187816 */ /* 0x000fe40000000018 */
[C---:B------:R-:W-:Y:S02]  /*a370*/  PRMT R5, R6.reuse, 0x654, R5 ;  /* 0x0000065406057816 */ /* 0x040fe40000000005 */
[----:B------:R-:W-:-:S03]  /*a380*/  PRMT R19, R6, 0x7610, R19 ;  /* 0x0000761006137816 */ /* 0x000fc60000000013 */
[----:B------:R0:W-:Y:S04]  /*a390*/  STS [R0.X4+0x10], R5 ;  /* 0x0000100500007388 */ /* 0x0001e80000004800 */
.L_x_2406:
[----:B------:R-:W-:Y:S05]  /*a3a0*/  BSYNC B0 ;  /* 0x0000000000007941 */ /* 0x000fea0003800000 */
.L_x_2405:
[----:B------:R-:W-:Y:S01]  /*a3b0*/  IMAD.MOV.U32 R4, RZ, RZ, R8 ;  /* 0x000000ffff047224 */ /* 0x000fe200078e0008 */
[----:B------:R-:W-:Y:S05]  /*a3c0*/  @P1 BRA `(.L_x_2407) ;  /* 0xfffffe4000001947 */ /* 0x000fea000383ffff */
.L_x_2404:
[----:B0-----:R-:W-:-:S13]  /*a3d0*/  ISETP.NE.AND P0, PT, RZ, c[0x0][0x17c], PT ;  /* 0x00005f00ff007a0c */ /* 0x001fda0003f05270 */
[----:B------:R-:W-:Y:S05]  /*a3e0*/  @!P0 BRA `(.L_x_2408) ;  /* 0x0000046000008947 */ /* 0x000fea0003800000 */
[----:B------:R-:W-:Y:S01]  /*a3f0*/  IMAD.MOV.U32 R4, RZ, RZ, c[0x0][0x0] ;  /* 0x00000000ff047624 */ /* 0x000fe200078e00ff */
[----:B------:R-:W-:-:S04]  /*a400*/  MOV R0, c[0x0][0x0] ;  /* 0x0000000000007a02 */ /* 0x000fc80000000f00 */
[----:B------:R-:W-:-:S13]  /*a410*/  ISETP.GT.AND P0, PT, R4, 0x20, PT ;  /* 0x000000200400780c */ /* 0x000fda0003f04270 */
[----:B------:R-:W-:Y:S05]  /*a420*/  @!P0 BRA `(.L_x_2409) ;  /* 0x0000027000008947 */ /* 0x000fea0003800000 */
[----:B------:R-:W-:Y:S01]  /*a430*/  PRMT R5, R26, 0x7604, R3 ;  /* 0x000076041a057816 */ /* 0x000fe20000000003 */
[----:B------:R-:W-:-:S03]  /*a440*/  IMAD R10, R17, c[0x0][0x0], R2 ;  /* 0x00000000110a7a24 */ /* 0x000fc600078e0202 */
[----:B------:R-:W-:-:S04]  /*a450*/  PRMT R0, R24, 0x7054, R5 ;  /* 0x0000705418007816 */ /* 0x000fc80000000005 */
[----:B------:R-:W-:Y:S02]  /*a460*/  PRMT R5, R19, 0x654, R0 ;  /* 0x0000065413057816 */ /* 0x000fe40000000000 */
[----:B------:R-:W-:-:S03]  /*a470*/  LEA.HI R0, R4, c[0x0][0x0], RZ, 0x1 ;  /* 0x0000000004007a11 */ /* 0x000fc600078f08ff */
[----:B------:R0:W-:Y:S01]  /*a480*/  STS [R10.X4+0x10], R5 ;  /* 0x000010050a007388 */ /* 0x0001e20000004800 */
[----:B------:R-:W-:Y:S01]  /*a490*/  SHF.R.S32.HI R4, RZ, 0x1, R0 ;  /* 0x00000001ff047819 */ /* 0x000fe20000011400 */
[----:B------:R-:W-:-:S03]  /*a4a0*/  IMAD.MOV.U32 R0, RZ, RZ, 0x20 ;  /* 0x00000020ff007424 */ /* 0x000fc600078e00ff */
[----:B------:R-:W-:-:S13]  /*a4b0*/  ISETP.GE.AND P0, PT, R4, 0x20, PT ;  /* 0x000000200400780c */ /* 0x000fda0003f06270 */
[----:B------:R-:W-:Y:S05]  /*a4c0*/  @!P0 BRA `(.L_x_2409) ;  /* 0x000001d000008947 */ /* 0x000fea0003800000 */
[----:B0-----:R-:W-:Y:S02]  /*a4d0*/  LEA R9, R10, 0x10, 0x2 ;  /* 0x000000100a097811 */ /* 0x001fe400078e10ff */
.L_x_2412:
[----:B------:R-:W-:Y:S01]  /*a4e0*/  IMAD.IADD R0, R2, 0x1, R4 ;  /* 0x0000000102007824 */ /* 0x000fe200078e0204 */
[----:B------:R-:W-:Y:S01]  /*a4f0*/  WARPSYNC 0xffffffff ;  /* 0xffffffff00007948 */ /* 0x000fe20003800000 */
[----:B------:R-:W-:Y:S03]  /*a500*/  BAR.SYNC.DEFER_BLOCKING 0x0 ;  /* 0x0000000000007b1d */ /* 0x000fe60000010000 */
[----:B------:R-:W-:-:S03]  /*a510*/  ISETP.GE.U32.AND P0, PT, R0, c[0x0][0x0], PT ;  /* 0x0000000000007a0c */ /* 0x000fc60003f06070 */
[----:B------:R-:W-:Y:S01]  /*a520*/  BSSY B0, `(.L_x_2410) ;  /* 0x0000013000007945 */ /* 0x000fe20003800000 */
[----:B------:R-:W-:-:S13]  /*a530*/  ISETP.GE.U32.OR P0, PT, R2, R4, P0 ;  /* 0x000000040200720c */ /* 0x000fda0000706470 */
[----:B0-----:R-:W-:Y:S05]  /*a540*/  @P0 BRA `(.L_x_2411) ;  /* 0x0000010000000947 */ /* 0x001fea0003800000 */
[----:B------:R-:W-:-:S06]  /*a550*/  LEA R0, R4, R9, 0x2 ;  /* 0x0000000904007211 */ /* 0x000fcc00078e10ff */
[----:B------:R-:W0:Y:S02]  /*a560*/  LDS R0, [R0] ;  /* 0x0000000000007984 */ /* 0x000e240000000800 */
[C---:B0-----:R-:W-:Y:S02]  /*a570*/  PRMT R6, R0.reuse, 0x7770, RZ ;  /* 0x0000777000067816 */ /* 0x041fe400000000ff */
[C---:B------:R-:W-:Y:S02]  /*a580*/  PRMT R5, R0.reuse, 0x7771, RZ ;  /* 0x0000777100057816 */ /* 0x040fe400000000ff */
[C---:B------:R-:W-:Y:S01]  /*a590*/  PRMT R7, R0.reuse, 0x7772, RZ ;  /* 0x0000777200077816 */ /* 0x040fe200000000ff */
[----:B------:R-:W-:Y:S01]  /*a5a0*/  IMAD.IADD R3, R3, 0x1, R6 ;  /* 0x0000000103037824 */ /* 0x000fe200078e0206 */
[----:B------:R-:W-:Y:S01]  /*a5b0*/  PRMT R6, R0, 0x7773, RZ ;  /* 0x0000777300067816 */ /* 0x000fe200000000ff */
[----:B------:R-:W-:Y:S01]  /*a5c0*/  IMAD.IADD R26, R26, 0x1, R5 ;  /* 0x000000011a1a7824 */ /* 0x000fe200078e0205 */
[----:B------:R-:W-:-:S03]  /*a5d0*/  IADD3 R7, R24, R7, RZ ;  /* 0x0000000718077210 */ /* 0x000fc60007ffe0ff */
[----:B------:R-:W-:Y:S01]  /*a5e0*/  IMAD.IADD R6, R19, 0x1, R6 ;  /* 0x0000000113067824 */ /* 0x000fe200078e0206 */
[----:B------:R-:W-:Y:S02]  /*a5f0*/  PRMT R8, R26, 0x7604, R3 ;  /* 0x000076041a087816 */ /* 0x000fe40000000003 */
[C---:B------:R-:W-:Y:S02]  /*a600*/  PRMT R24, R7.reuse, 0x7610, R24 ;  /* 0x0000761007187816 */ /* 0x040fe40000000018 */
[----:B------:R-:W-:Y:S02]  /*a610*/  PRMT R5, R7, 0x7054, R8 ;  /* 0x0000705407057816 */ /* 0x000fe40000000008 */
[C---:B------:R-:W-:Y:S02]  /*a620*/  PRMT R19, R6.reuse, 0x7610, R19 ;  /* 0x0000761006137816 */ /* 0x040fe40000000013 */
[----:B------:R-:W-:-:S05]  /*a630*/  PRMT R5, R6, 0x654, R5 ;  /* 0x0000065406057816 */ /* 0x000fca0000000005 */
[----:B------:R0:W-:Y:S02]  /*a640*/  STS [R10.X4+0x10], R5 ;  /* 0x000010050a007388 */ /* 0x0001e40000004800 */
.L_x_2411:
[----:B------:R-:W-:Y:S05]  /*a650*/  BSYNC B0 ;  /* 0x0000000000007941 */ /* 0x000fea0003800000 */
.L_x_2410:
[----:B------:R-:W-:-:S04]  /*a660*/  SHF.R.S32.HI R4, RZ, 0x1, R4 ;  /* 0x00000001ff047819 */ /* 0x000fc80000011404 */
[----:B------:R-:W-:-:S13]  /*a670*/  ISETP.GE.AND P0, PT, R4, 0x20, PT ;  /* 0x000000200400780c */ /* 0x000fda0003f06270 */
[----:B------:R-:W-:Y:S05]  /*a680*/  @P0 BRA `(.L_x_2412) ;  /* 0xfffffe5000000947 */ /* 0x000fea000383ffff */
[----:B------:R-:W-:-:S05]  /*a690*/  IMAD.MOV.U32 R0, RZ, RZ, 0x20 ;  /* 0x00000020ff007424 */ /* 0x000fca00078e00ff */
.L_x_2409:
[----:B0-----:R-:W-:Y:S01]  /*a6a0*/  ISETP.GE.AND P0, PT, R0, 0x2, PT ;  /* 0x000000020000780c */ /* 0x001fe20003f06270 */
[----:B------:R-:W-:Y:S01]  /*a6b0*/  WARPSYNC 0xffffffff ;  /* 0xffffffff00007948 */ /* 0x000fe20003800000 */
[----:B------:R-:W-:Y:S11]  /*a6c0*/  BAR.SYNC.DEFER_BLOCKING 0x0 ;  /* 0x0000000000007b1d */ /* 0x000ff60000010000 */
[----:B------:R-:W-:Y:S05]  /*a6d0*/  @!P0 BRA `(.L_x_2408) ;  /* 0x0000017000008947 */ /* 0x000fea0003800000 */
[----:B------:R-:W-:Y:S02]  /*a6e0*/  HFMA2.MMA R5, -RZ, RZ, 0, 5.9604644775390625e-08 ;  /* 0x00000001ff057435 */ /* 0x000fe400000001ff */
.L_x_2413:
[----:B------:R-:W-:Y:S02]  /*a6f0*/  LOP3.LUT R7, R24, 0xffff, RZ, 0xc0, !PT ;  /* 0x0000ffff18077812 */ /* 0x000fe400078ec0ff */
[----:B------:R-:W-:-:S02]  /*a700*/  LOP3.LUT R8, R19, 0xffff, RZ, 0xc0, !PT ;  /* 0x0000ffff13087812 */ /* 0x000fc400078ec0ff */
[----:B------:R-:W-:Y:S02]  /*a710*/  PRMT R7, R7, 0x8880, RZ ;  /* 0x0000888007077816 */ /* 0x000fe400000000ff */
[----:B------:R-:W-:Y:S02]  /*a720*/  LOP3.LUT R6, R26, 0xffff, RZ, 0xc0, !PT ;  /* 0x0000ffff1a067812 */ /* 0x000fe400078ec0ff */
[----:B------:R-:W-:Y:S01]  /*a730*/  PRMT R10, R8, 0x8880, RZ ;  /* 0x00008880080a7816 */ /* 0x000fe200000000ff */
[----:B------:R-:W-:Y:S01]  /*a740*/  IMAD.MOV.U32 R8, RZ, RZ, R7 ;  /* 0x000000ffff087224 */ /* 0x000fe200078e0007 */
[----:B------:R-:W-:Y:S02]  /*a750*/  LOP3.LUT R4, R3, 0xffff, RZ, 0xc0, !PT ;  /* 0x0000ffff03047812 */ /* 0x000fe400078ec0ff */
[----:B------:R-:W-:Y:S02]  /*a760*/  PRMT R6, R6, 0x8880, RZ ;  /* 0x0000888006067816 */ /* 0x000fe400000000ff */
[----:B------:R-:W-:Y:S01]  /*a770*/  PRMT R4, R4, 0x8880, RZ ;  /* 0x0000888004047816 */ /* 0x000fe200000000ff */
[----:B------:R-:W0:Y:S04]  /*a780*/  SHFL.DOWN PT, R9, R8, R5, 0x1f ;  /* 0x08001f0508097589 */ /* 0x000e2800000e0000 */
        /* <DEDUP_REMOVED lines=12> */
.L_x_2408:
[----:B------:R-:W-:Y:S01]  /*a850*/  ISETP.NE.AND P1, PT, RZ, c[0x0][0x338], PT ;  /* 0x0000ce00ff007a0c */ /* 0x000fe20003f25270 */
[----:B------:R-:W-:Y:S02]  /*a860*/  IMAD.MOV.U32 R25, RZ, RZ, RZ ;  /* 0x000000ffff197224 */ /* 0x000fe400078e00ff */
[----:B------:R-:W-:-:S10]  /*a870*/  IMAD.MOV.U32 R27, RZ, RZ, RZ ;  /* 0x000000ffff1b7224 */ /* 0x000fd400078e00ff */
[----:B------:R-:W-:Y:S05]  /*a880*/  @!P1 BRA `(.L_x_2414) ;  /* 0x00000c8000009947 */ /* 0x000fea0003800000 */
[----:B------:R-:W-:Y:S01]  /*a890*/  MOV R4, RZ ;  /* 0x000000ff00047202 */ /* 0x000fe20000000f00 */
[----:B------:R-:W-:Y:S02]  /*a8a0*/  IMAD.MOV.U32 R5, RZ, RZ, R23 ;  /* 0x000000ffff057224 */ /* 0x000fe400078e0017 */
        /* <DEDUP_REMOVED lines=198> */
.L_x_2414:
        /* <DEDUP_REMOVED lines=200> */
.L_x_2415:
[----:B------:R-:W-:Y:S01]  /*c190*/  IMAD.MOV.U32 R16, RZ, RZ, RZ ;  /* 0x000000ffff107224 */ /* 0x000fe200078e00ff */
[----:B------:R-:W-:Y:S01]  /*c1a0*/  MOV R18, RZ ;  /* 0x000000ff00127202 */ /* 0x000fe20000000f00 */
        /* <DEDUP_REMOVED lines=200> */
.L_x_2416:
        /* <DEDUP_REMOVED lines=200> */
.L_x_2417:
[----:B------:R-:W-:Y:S01]  /*dab0*/  ISETP.NE.U32.AND P0, PT, RZ, c[0x0][0x548], PT ;  /* 0x00015200ff007a0c */ /* 0x000fe20003f05070 */
[----:B------:R-:W-:Y:S01]  /*dac0*/  CS2R R4, SRZ ;  /* 0x0000000000047805 */ /* 0x000fe2000001ff00 */
        /* <DEDUP_REMOVED lines=9> */
[----:B------:R-:W-:Y:S01]  /*db60*/  HFMA2.MMA R22, -RZ, RZ, 0, 0 ;  /* 0x00000000ff167435 */ /* 0x000fe200000001ff */
        /* <DEDUP_REMOVED lines=203> */
.L_x_2419:
        /* <DEDUP_REMOVED lines=200> */
.L_x_2420:
[----:B------:R-:W-:Y:S01]  /*f4a0*/  HFMA2.MMA R18, -RZ, RZ, 0, 0 ;  /* 0x00000000ff127435 */ /* 0x000fe200000001ff */
[----:B------:R-:W-:Y:S01]  /*f4b0*/  IMAD.MOV.U32 R16, RZ, RZ, RZ ;  /* 0x000000ffff107224 */ /* 0x000fe200078e00ff */
        /* <DEDUP_REMOVED lines=200> */
.L_x_2421:
        /* <DEDUP_REMOVED lines=200> */
.L_x_2422:
        /* <DEDUP_REMOVED lines=11> */
.L_x_2424:
[----:B------:R-:W-:Y:S05]  /*10e70*/  BSYNC B0 ;  /* 0x0000000000007941 */ /* 0x000fea0003800000 */
.L_x_2423:
[----:B------:R-:W-:Y:S01]  /*10e80*/  PRMT R6, R6, 0x9910, RZ ;  /* 0x0000991006067816 */ /* 0x000fe200000000ff */
[----:B------:R-:W-:Y:S01]  /*10e90*/  BSSY B0, `(.L_x_2425) ;  /* 0x000000e000007945 */ /* 0x000fe20003800000 */
[----:B------:R-:W-:Y:S02]  /*10ea0*/  LOP3.LUT P0, RZ, R2, R17, RZ, 0xfc, !PT ;  /* 0x0000001102ff7212 */ /* 0x000fe4000780fcff */
[----:B------:R-:W-:-:S13]  /*10eb0*/  ISETP.NE.AND P1, PT, R6, RZ, PT ;  /* 0x000000ff0600720c */ /* 0x000fda0003f25270 */
[----:B------:R-:W-:Y:S05]  /*10ec0*/  @!P1 BRA `(.L_x_2426) ;  /* 0x000000a000009947 */ /* 0x000fea0003800000 */
[----:B------:R-:W0:Y:S01]  /*10ed0*/  S2R R7, SR_CTAID.Y ;  /* 0x0000000000077919 */ /* 0x000e220000002600 */
[----:B------:R-:W-:Y:S01]  /*10ee0*/  ISETP.NE.AND P2, PT, RZ, c[0x0][0x17c], PT ;  /* 0x00005f00ff007a0c */ /* 0x000fe20003f45270 */
[----:B------:R-:W-:Y:S01]  /*10ef0*/  HFMA2.MMA R6, -RZ, RZ, 0, 2.384185791015625e-07 ;  /* 0x00000004ff067435 */ /* 0x000fe200000001ff */
[----:B0-----:R-:W-:-:S11]  /*10f00*/  IMAD R7, R0, c[0x0][0x10], R7 ;  /* 0x0000040000077a24 */ /* 0x001fd600078e0207 */
[----:B------:R-:W-:-:S04]  /*10f10*/  @!P2 IMAD R7, R7, c[0x0][0x0], R2 ;  /* 0x000000000707aa24 */ /* 0x000fc800078e0202 */
[----:B------:R-:W-:-:S05]  /*10f20*/  IMAD.WIDE.U32 R6, R7, R6, c[0x0][0x550] ;  /* 0x0001540007067625 */ /* 0x000fca00078e0006 */
[----:B------:R0:W-:Y:S04]  /*10f30*/  STG.E.U8 [R6.64], R3 ;  /* 0x0000000306007986 */ /* 0x0001e8000c101124 */
[----:B------:R0:W-:Y:S04]  /*10f40*/  STG.E.U8 [R6.64+0x1], R26 ;  /* 0x0000011a06007986 */ /* 0x0001e8000c101124 */
[----:B------:R0:W-:Y:S04]  /*10f50*/  STG.E.U8 [R6.64+0x2], R24 ;  /* 0x0000021806007986 */ /* 0x0001e8000c101124 */
[----:B------:R0:W-:Y:S02]  /*10f60*/  STG.E.U8 [R6.64+0x3], R19 ;  /* 0x0000031306007986 */ /* 0x0001e4000c101124 */
.L_x_2426:
[----:B------:R-:W-:Y:S05]  /*10f70*/  BSYNC B0 ;  /* 0x0000000000007941 */ /* 0x000fea0003800000 */
.L_x_2425:
        /* <DEDUP_REMOVED lines=31> */
.L_x_2428:
[----:B------:R-:W-:Y:S05]  /*11170*/  BSYNC B0 ;  /* 0x0000000000007941 */ /* 0x000fea0003800000 */
.L_x_2427:
        /* <DEDUP_REMOVED lines=18> */
[C---:B------:R-:W-:Y:S02]  /*112a0*/  PRMT R26, R3.reuse, 0x7610, R26 ;  /* 0x00007610031a7816 */ /* 0x040fe4000000001a */
[----:B------:R-:W-:Y:S02]  /*112b0*/  PRMT R23, R3, 0x7610, R23 ;  /* 0x0000761003177816 */ /* 0x000fe40000000017 */
[----:B------:R-:W-:Y:S02]  /*112c0*/  ISETP.GE.U32.AND P0, PT, R9, c[0x0][0x178], PT ;  /* 0x00005e0009007a0c */ /* 0x000fe40003f06070 */
[----:B------:R-:W-:-:S11]  /*112d0*/  PRMT R19, R3, 0x7610, R19 ;  /* 0x0000761003137816 */ /* 0x000fd60000000013 */
[----:B------:R-:W-:Y:S05]  /*112e0*/  @P0 BRA `(.L_x_2432) ;  /* 0x0000015000000947 */ /* 0x000fea0003800000 */
[C---:B------:R-:W-:Y:S02]  /*112f0*/  PRMT R26, R3.reuse, 0x7610, R26 ;  /* 0x00007610031a7816 */ /* 0x040fe4000000001a */
[C---:B------:R-:W-:Y:S02]  /*11300*/  PRMT R23, R3.reuse, 0x7610, R23 ;  /* 0x0000761003177816 */ /* 0x040fe40000000017 */
[----:B------:R-:W-:Y:S02]  /*11310*/  PRMT R19, R3, 0x7610, R19 ;  /* 0x0000761003137816 */ /* 0x000fe40000000013 */
.L_x_2433:
[----:B------:R-:W-:Y:S01]  /*11320*/  HFMA2.MMA R7, -RZ, RZ, 0, 2.384185791015625e-07 ;  /* 0x00000004ff077435 */ /* 0x000fe200000001ff */
[----:B------:R-:W-:-:S09]  /*11330*/  IMAD R6, R0, c[0x0][0x10], R9 ;  /* 0x0000040000067a24 */ /* 0x000fd200078e0209 */
[----:B------:R-:W-:-:S05]  /*11340*/  IMAD.WIDE.U32 R6, R6, R7, c[0x0][0x550] ;  /* 0x0001540006067625 */ /* 0x000fca00078e0007 */
[----:B------:R-:W2:Y:S04]  /*11350*/  LDG.E.U8 R11, [R6.64+0x1] ;  /* 0x00000124060b7981 */ /* 0x000ea8000c1e1100 */
[----:B------:R-:W3:Y:S04]  /*11360*/  LDG.E.U8 R14, [R6.64+0x3] ;  /* 0x00000324060e7981 */ /* 0x000ee8000c1e1100 */
[----:B------:R-:W4:Y:S04]  /*11370*/  LDG.E.U8 R10, [R6.64+0x2] ;  /* 0x00000224060a7981 */ /* 0x000f28000c1e1100 */
[----:B------:R-:W5:Y:S01]  /*11380*/  LDG.E.U8 R8, [R6.64] ;  /* 0x0000002406087981 */ /* 0x000f62000c1e1100 */
[----:B------:R-:W-:-:S04]  /*11390*/  IMAD.MOV.U32 R20, RZ, RZ, c[0x0][0x0] ;  /* 0x00000000ff147624 */ /* 0x000fc800078e00ff */
[----:B------:R-:W-:-:S05]  /*113a0*/  IMAD R9, R20, c[0x0][0x4], R9 ;  /* 0x0000010014097a24 */ /* 0x000fca00078e0209 */
[----:B------:R-:W-:Y:S01]  /*113b0*/  ISETP.GE.U32.AND P0, PT, R9, c[0x0][0x178], PT ;  /* 0x00005e0009007a0c */ /* 0x000fe20003f06070 */
[--C-:B--2---:R-:W-:Y:S02]  /*113c0*/  IMAD.IADD R11, R11, 0x1, R26.reuse ;  /* 0x000000010b0b7824 */ /* 0x104fe400078e021a */
[----:B---3--:R-:W-:Y:S01]  /*113d0*/  IMAD.IADD R14, R14, 0x1, R19 ;  /* 0x000000010e0e7824 */ /* 0x008fe200078e0213 */
[----:B----4-:R-:W-:Y:S02]  /*113e0*/  IADD3 R10, R10, R23, RZ ;  /* 0x000000170a0a7210 */ /* 0x010fe40007ffe0ff */
[----:B------:R-:W-:Y:S02]  /*113f0*/  PRMT R26, R11, 0x7610, R26 ;  /* 0x000076100b1a7816 */ /* 0x000fe4000000001a */
[----:B-----5:R-:W-:Y:S02]  /*11400*/  IADD3 R3, R8, R3, RZ ;  /* 0x0000000308037210 */ /* 0x020fe40007ffe0ff */
[----:B------:R-:W-:-:S02]  /*11410*/  PRMT R23, R10, 0x7610, R23 ;  /* 0x000076100a177816 */ /* 0x000fc40000000017 */
[----:B------:R-:W-:Y:S01]  /*11420*/  PRMT R19, R14, 0x7610, R19 ;  /* 0x000076100e137816 */ /* 0x000fe20000000013 */
[----:B------:R-:W-:Y:S05]  /*11430*/  @!P0 BRA `(.L_x_2433) ;  /* 0xfffffee000008947 */ /* 0x000fea000383ffff */
.L_x_2432:
[----:B------:R-:W-:Y:S05]  /*11440*/  BSYNC B1 ;  /* 0x0000000000017941 */ /* 0x000fea0003800000 */
.L_x_2431:
[----:B------:R-:W-:Y:S05]  /*11450*/  BRA `(.L_x_2434) ;  /* 0x000001b000007947 */ /* 0x000fea0003800000 */
.L_x_2430:
[----:B------:R-:W-:Y:S02]  /*11460*/  ISETP.GE.U32.AND P0, PT, R17, c[0x0][0x178], PT ;  /* 0x00005e0011007a0c */ /* 0x000fe40003f06070 */
[C---:B------:R-:W-:Y:S02]  /*11470*/  PRMT R26, R3.reuse, 0x7610, R26 ;  /* 0x00007610031a7816 */ /* 0x040fe4000000001a */
[C---:B------:R-:W-:Y:S02]  /*11480*/  PRMT R23, R3.reuse, 0x7610, R23 ;  /* 0x0000761003177816 */ /* 0x040fe40000000017 */
[----:B------:R-:W-:-:S07]  /*11490*/  PRMT R19, R3, 0x7610, R19 ;  /* 0x0000761003137816 */ /* 0x000fce0000000013 */
[----:B------:R-:W-:Y:S05]  /*114a0*/  @P0 BRA `(.L_x_2434) ;  /* 0x0000016000000947 */ /* 0x000fea0003800000 */
[C---:B------:R-:W-:Y:S02]  /*114b0*/  PRMT R26, R3.reuse, 0x7610, R26 ;  /* 0x00007610031a7816 */ /* 0x040fe4000000001a */
[C---:B------:R-:W-:Y:S02]  /*114c0*/  PRMT R23, R3.reuse, 0x7610, R23 ;  /* 0x0000761003177816 */ /* 0x040fe40000000017 */
[----:B------:R-:W-:Y:S02]  /*114d0*/  PRMT R19, R3, 0x7610, R19 ;  /* 0x0000761003137816 */ /* 0x000fe40000000013 */
[----:B------:R-:W-:-:S05]  /*114e0*/  MOV R9, R17 ;  /* 0x0000001100097202 */ /* 0x000fca0000000f00 */
.L_x_2435:
[----:B------:R-:W-:Y:S02]  /*114f0*/  IMAD R7, R0, c[0x0][0x10], R9 ;  /* 0x0000040000077a24 */ /* 0x000fe400078e0209 */
[----:B------:R-:W-:Y:S02]  /*11500*/  IMAD.MOV.U32 R6, RZ, RZ, 0x4 ;  /* 0x00000004ff067424 */ /* 0x000fe400078e00ff */
[----:B------:R-:W-:-:S04]  /*11510*/  IMAD R7, R7, c[0x0][0x0], R2 ;  /* 0x0000000007077a24 */ /* 0x000fc800078e0202 */
[----:B------:R-:W-:-:S05]  /*11520*/  IMAD.WIDE.U32 R6, R7, R6, c[0x0][0x550] ;  /* 0x0001540007067625 */ /* 0x000fca00078e0006 */
[----:B------:R-:W2:Y:S04]  /*11530*/  LDG.E.U8 R11, [R6.64+0x1] ;  /* 0x00000124060b7981 */ /* 0x000ea8000c1e1100 */
[----:B------:R-:W3:Y:S04]  /*11540*/  LDG.E.U8 R14, [R6.64+0x3] ;  /* 0x00000324060e7981 */ /* 0x000ee8000c1e1100 */
[----:B------:R-:W4:Y:S04]  /*11550*/  LDG.E.U8 R10, [R6.64+0x2] ;  /* 0x00000224060a7981 */ /* 0x000f28000c1e1100 */
[----:B------:R-:W5:Y:S01]  /*11560*/  LDG.E.U8 R8, [R6.64] ;  /* 0x0000002406087981 */ /* 0x000f62000c1e1100 */
[----:B------:R-:W-:-:S04]  /*11570*/  IADD3 R9, R9, c[0x0][0x4], RZ ;  /* 0x0000010009097a10 */ /* 0x000fc80007ffe0ff */
        /* <DEDUP_REMOVED lines=9> */
.L_x_2434:
[----:B------:R-:W-:Y:S05]  /*11610*/  BSYNC B0 ;  /* 0x0000000000007941 */ /* 0x000fea0003800000 */
.L_x_2429:
[----:B------:R-:W-:Y:S01]  /*11620*/  PRMT R0, R26, 0x7604, R3 ;  /* 0x000076041a007816 */ /* 0x000fe20000000003 */
[----:B------:R-:W-:Y:S02]  /*11630*/  ULDC UR4, c[0x0][0x4] ;  /* 0x0000010000047ab9 */ /* 0x000fe40000000800 */
[----:B------:R-:W-:Y:S01]  /*11640*/  USHF.R.U32.HI UR4, URZ, 0x1, UR4 ;  /* 0x000000013f047899 */ /* 0x000fe20008011604 */
[----:B------:R-:W-:Y:S01]  /*11650*/  PRMT R6, R23, 0x7054, R0 ;  /* 0x0000705417067816 */ /* 0x000fe20000000000 */
[----:B------:R-:W-:-:S03]  /*11660*/  IMAD R0, R17, c[0x0][0x0], R2 ;  /* 0x0000000011007a24 */ /* 0x000fc600078e0202 */
[----:B------:R-:W-:Y:S02]  /*11670*/  PRMT R7, R19, 0x654, R6 ;  /* 0x0000065413077816 */ /* 0x000fe40000000006 */
[----:B------:R-:W-:Y:S02]  /*11680*/  ISETP.NE.AND P0, PT, RZ, UR4, PT ;  /* 0x00000004ff007c0c */ /* 0x000fe4000bf05270 */
[----:B------:R-:W-:Y:S01]  /*11690*/  LEA R6, R0, 0x10, 0x2 ;  /* 0x0000001000067811 */ /* 0x000fe200078e10ff */
[----:B------:R0:W-:Y:S10]  /*116a0*/  STS [R0.X4+0x10], R7 ;  /* 0x0000100700007388 */ /* 0x0001f40000004800 */
[----:B------:R-:W-:Y:S05]  /*116b0*/  @!P0 BRA `(.L_x_2436) ;  /* 0x000001c000008947 */ /* 0x000fea0003800000 */
[----:B0-----:R-:W-:-:S05]  /*116c0*/  MOV R8, UR4 ;  /* 0x0000000400087c02 */ /* 0x001fca0008000f00 */
.L_x_2439:
[----:B------:R-:W-:Y:S01]  /*116d0*/  IMAD.IADD R7, R17, 0x1, R8 ;  /* 0x0000000111077824 */ /* 0x000fe200078e0208 */
[----:B------:R-:W-:Y:S01]  /*116e0*/  BAR.SYNC.DEFER_BLOCKING 0x0 ;  /* 0x0000000000007b1d */ /* 0x000fe20000010000 */
[----:B------:R-:W-:-:S02]  /*116f0*/  ISETP.GT.AND P2, PT, R8, 0x1, PT ;  /* 0x000000010800780c */ /* 0x000fc40003f44270 */
[----:B------:R-:W-:Y:S02]  /*11700*/  SHF.R.S32.HI R11, RZ, 0x1, R8 ;  /* 0x00000001ff0b7819 */ /* 0x000fe40000011408 */
[----:B------:R-:W-:Y:S01]  /*11710*/  ISETP.GE.U32.AND P0, PT, R7, c[0x0][0x4], PT ;  /* 0x0000010007007a0c */ /* 0x000fe20003f06070 */
[----:B------:R-:W-:Y:S03]  /*11720*/  BSSY B0, `(.L_x_2437) ;  /* 0x0000013000007945 */ /* 0x000fe60003800000 */
[----:B------:R-:W-:-:S13]  /*11730*/  ISETP.GE.U32.OR P0, PT, R17, R8, P0 ;  /* 0x000000081100720c */ /* 0x000fda0000706470 */
[----:B0-----:R-:W-:Y:S05]  /*11740*/  @P0 BRA `(.L_x_2438) ;  /* 0x0000010000000947 */ /* 0x001fea0003800000 */
[----:B------:R-:W-:-:S06]  /*11750*/  IMAD R7, R7, c[0x0][0x0], R2 ;  /* 0x0000000007077a24 */ /* 0x000fcc00078e0202 */
[----:B------:R-:W0:Y:S02]  /*11760*/  LDS R7, [R7.X4+0x10] ;  /* 0x0000100007077984 */ /* 0x000e240000004800 */
[C---:B0-----:R-:W-:Y:S02]  /*11770*/  PRMT R9, R7.reuse, 0x7771, RZ ;  /* 0x0000777107097816 */ /* 0x041fe400000000ff */
[C---:B------:R-:W-:Y:S02]  /*11780*/  PRMT R8, R7.reuse, 0x7770, RZ ;  /* 0x0000777007087816 */ /* 0x040fe400000000ff */
[----:B------:R-:W-:Y:S01]  /*11790*/  PRMT R10, R7, 0x7772, RZ ;  /* 0x00007772070a7816 */ /* 0x000fe200000000ff */
[----:B------:R-:W-:Y:S01]  /*117a0*/  IMAD.IADD R26, R26, 0x1, R9 ;  /* 0x000000011a1a7824 */ /* 0x000fe200078e0209 */
[----:B------:R-:W-:Y:S02]  /*117b0*/  IADD3 R3, R3, R8, RZ ;  /* 0x0000000803037210 */ /* 0x000fe40007ffe0ff */
[----:B------:R-:W-:-:S02]  /*117c0*/  PRMT R8, R7, 0x7773, RZ ;  /* 0x0000777307087816 */ /* 0x000fc400000000ff */
[----:B------:R-:W-:Y:S02]  /*117d0*/  IADD3 R10, R23, R10, RZ ;  /* 0x0000000a170a7210 */ /* 0x000fe40007ffe0ff */
[----:B------:R-:W-:Y:S01]  /*117e0*/  PRMT R9, R26, 0x7604, R3 ;  /* 0x000076041a097816 */ /* 0x000fe20000000003 */
[----:B------:R-:W-:Y:S01]  /*117f0*/  IMAD.IADD R8, R19, 0x1, R8 ;  /* 0x0000000113087824 */ /* 0x000fe200078e0208 */
[C---:B------:R-:W-:Y:S02]  /*11800*/  PRMT R23, R10.reuse, 0x7610, R23 ;  /* 0x000076100a177816 */ /* 0x040fe40000000017 */
[----:B------:R-:W-:Y:S02]  /*11810*/  PRMT R9, R10, 0x7054, R9 ;  /* 0x000070540a097816 */ /* 0x000fe40000000009 */
[C---:B------:R-:W-:Y:S02]  /*11820*/  PRMT R19, R8.reuse, 0x7610, R19 ;  /* 0x0000761008137816 */ /* 0x040fe40000000013 */
[----:B------:R-:W-:-:S05]  /*11830*/  PRMT R9, R8, 0x654, R9 ;  /* 0x0000065408097816 */ /* 0x000fca0000000009 */
[----:B------:R0:W-:Y:S02]  /*11840*/  STS [R0.X4+0x10], R9 ;  /* 0x0000100900007388 */ /* 0x0001e40000004800 */
.L_x_2438:
[----:B------:R-:W-:Y:S05]  /*11850*/  BSYNC B0 ;  /* 0x0000000000007941 */ /* 0x000fea0003800000 */
.L_x_2437:
[----:B------:R-:W-:Y:S01]  /*11860*/  MOV R8, R11 ;  /* 0x0000000b00087202 */ /* 0x000fe20000000f00 */
[----:B------:R-:W-:Y:S05]  /*11870*/  @P2 BRA `(.L_x_2439) ;  /* 0xfffffe5000002947 */ /* 0x000fea000383ffff */
.L_x_2436:
        /* <DEDUP_REMOVED lines=8> */
[----:B------:R-:W-:Y:S02]  /*11900*/  LEA.HI R8, R8, c[0x0][0x0], RZ, 0x1 ;  /* 0x0000000008087a11 */ /* 0x000fe400078f08ff */
[----:B------:R-:W-:Y:S02]  /*11910*/  PRMT R10, R23, 0x7054, R10 ;  /* 0x00007054170a7816 */ /* 0x000fe4000000000a */
[----:B------:R-:W-:Y:S02]  /*11920*/  SHF.R.S32.HI R8, RZ, 0x1, R8 ;  /* 0x00000001ff087819 */ /* 0x000fe40000011408 */
[----:B------:R-:W-:Y:S02]  /*11930*/  PRMT R9, R19, 0x654, R10 ;  /* 0x0000065413097816 */ /* 0x000fe4000000000a */
[----:B------:R-:W-:-:S03]  /*11940*/  ISETP.GE.AND P0, PT, R8, 0x20, PT ;  /* 0x000000200800780c */ /* 0x000fc60003f06270 */
[----:B------:R0:W-:Y:S10]  /*11950*/  STS [R0.X4+0x10], R9 ;  /* 0x0000100900007388 */ /* 0x0001f40000004800 */
[----:B------:R-:W-:Y:S05]  /*11960*/  @!P0 BRA `(.L_x_2441) ;  /* 0x000001c000008947 */ /* 0x000fea0003800000 */
[----:B0-----:R-:W-:-:S05]  /*11970*/  MOV R7, R8 ;  /* 0x0000000800077202 */ /* 0x001fca0000000f00 */
.L_x_2444:
[----:B------:R-:W-:Y:S01]  /*11980*/  IMAD.IADD R8, R2, 0x1, R7 ;  /* 0x0000000102087824 */ /* 0x000fe200078e0207 */
[----:B------:R-:W-:Y:S04]  /*11990*/  BAR.SYNC.DEFER_BLOCKING 0x0 ;  /* 0x0000000000007b1d */ /* 0x000fe80000010000 */
[----:B------:R-:W-:-:S02]  /*119a0*/  ISETP.GE.U32.AND P0, PT, R8, c[0x0][0x0], PT ;  /* 0x0000000008007a0c */ /* 0x000fc40003f06070 */
[----:B------:R-:W-:Y:S02]  /*119b0*/  BSSY B0, `(.L_x_2442) ;  /* 0x0000013000007945 */ /* 0x000fe40003800000 */
[----:B------:R-:W-:-:S13]  /*119c0*/  ISETP.GE.U32.OR P0, PT, R2, R7, P0 ;  /* 0x000000070200720c */ /* 0x000fda0000706470 */
[----:B0-----:R-:W-:Y:S05]  /*119d0*/  @P0 BRA `(.L_x_2443) ;  /* 0x0000010000000947 */ /* 0x001fea0003800000 */
[----:B------:R-:W-:-:S06]  /*119e0*/  LEA R8, R7, R6, 0x2 ;  /* 0x0000000607087211 */ /* 0x000fcc00078e10ff */
[----:B------:R-:W0:Y:S02]  /*119f0*/  LDS R8, [R8] ;  /* 0x0000000008087984 */ /* 0x000e240000000800 */
        /* <DEDUP_REMOVED lines=14> */
.L_x_2443:
[----:B------:R-:W-:Y:S05]  /*11ae0*/  BSYNC B0 ;  /* 0x0000000000007941 */ /* 0x000fea0003800000 */
.L_x_2442:
[----:B------:R-:W-:-:S04]  /*11af0*/  SHF.R.S32.HI R7, RZ, 0x1, R7 ;  /* 0x00000001ff077819 */ /* 0x000fc80000011407 */
[----:B------:R-:W-:-:S13]  /*11b00*/  ISETP.GE.AND P0, PT, R7, 0x20, PT ;  /* 0x000000200700780c */ /* 0x000fda0003f06270 */
[----:B------:R-:W-:Y:S05]  /*11b10*/  @P0 BRA `(.L_x_2444) ;  /* 0xfffffe6000000947 */ /* 0x000fea000383ffff */
[----:B------:R-:W-:-:S04]  /*11b20*/  IMAD.MOV.U32 R7, RZ, RZ, 0x20 ;  /* 0x00000020ff077424 */ /* 0x000fc800078e00ff */
.L_x_2441:
[----:B0-----:R-:W-:Y:S01]  /*11b30*/  BAR.SYNC.DEFER_BLOCKING 0x0 ;  /* 0x0000000000007b1d */ /* 0x001fe20000010000 */
[----:B------:R-:W-:-:S13]  /*11b40*/  ISETP.GE.AND P0, PT, R7, 0x2, PT ;  /* 0x000000020700780c */ /* 0x000fda0003f06270 */
[----:B------:R-:W-:Y:S05]  /*11b50*/  @!P0 BRA `(.L_x_2440) ;  /* 0x0000018000008947 */ /* 0x000fea0003800000 */
[----:B------:R-:W-:Y:S02]  /*11b60*/  HFMA2.MMA R0, -RZ, RZ, 0, 5.9604644775390625e-08 ;  /* 0x00000001ff007435 */ /* 0x000fe400000001ff */
.L_x_2445:
[----:B------:R-:W-:Y:S02]  /*11b70*/  LOP3.LUT R2, R3, 0xffff, RZ, 0xc0, !PT ;  /* 0x0000ffff03027812 */ /* 0x000fe400078ec0ff */
[----:B------:R-:W-:Y:S02]  /*11b80*/  LOP3.LUT R9, R19, 0xffff, RZ, 0xc0, !PT ;  /* 0x0000ffff13097812 */ /* 0x000fe400078ec0ff */
[----:B------:R-:W-:Y:S02]  /*11b90*/  PRMT R2, R2, 0x8880, RZ ;  /* 0x0000888002027816 */ /* 0x000fe400000000ff */
[----:B------:R-:W-:Y:S02]  /*11ba0*/  LOP3.LUT R8, R23, 0xffff, RZ, 0xc0, !PT ;  /* 0x0000ffff17087812 */ /* 0x000fe400078ec0ff */
[----:B------:R-:W-:Y:S02]  /*11bb0*/  LOP3.LUT R6, R26, 0xffff, RZ, 0xc0, !PT ;  /* 0x0000ffff1a067812 */ /* 0x000fe400078ec0ff */
[----:B------:R-:W-:Y:S01]  /*11bc0*/  PRMT R15, R9, 0x8880, RZ ;  /* 0x00008880090f7816 */ /* 0x000fe200000000ff */
[----:B------:R-:W-:Y:S01]  /*11bd0*/  IMAD.MOV.U32 R9, RZ, RZ, R2 ;  /* 0x000000ffff097224 */ /* 0x000fe200078e0002 */
[----:B------:R-:W-:-:S02]  /*11be0*/  PRMT R13, R8, 0x8880, RZ ;  /* 0x00008880080d7816 */ /* 0x000fc400000000ff */
[----:B------:R-:W-:Y:S01]  /*11bf0*/  PRMT R11, R6, 0x8880, RZ ;  /* 0x00008880060b7816 */ /* 0x000fe200000000ff */
[----:B------:R-:W0:Y:S04]  /*11c00*/  SHFL.DOWN PT, R8, R15, R0, 0x1f ;  /* 0x08001f000f087589 */ /* 0x000e2800000e0000 */
[----:B------:R-:W1:Y:S04]  /*11c10*/  SHFL.DOWN PT, R2, R9, R0, 0x1f ;  /* 0x08001f0009027589 */ /* 0x000e6800000e0000 */
[----:B------:R-:W2:Y:S04]  /*11c20*/  SHFL.DOWN PT, R6, R13, R0, 0x1f ;  /* 0x08001f000d067589 */ /* 0x000ea800000e0000 */
[----:B------:R3:W4:Y:S02]  /*11c30*/  SHFL.DOWN PT, R11, R11, R0, 0x1f ;  /* 0x08001f000b0b7589 */ /* 0x00072400000e0000 */
[----:B---3--:R-:W-:-:S02]  /*11c40*/  SHF.L.U32 R0, R0, 0x1, RZ ;  /* 0x0000000100007819 */ /* 0x008fc400000006ff */
[----:B0-----:R-:W-:Y:S02]  /*11c50*/  IADD3 R8, R8, R19, RZ ;  /* 0x0000001308087210 */ /* 0x001fe40007ffe0ff */
[----:B------:R-:W-:Y:S01]  /*11c60*/  ISETP.GE.AND P0, PT, R0, R7, PT ;  /* 0x000000070000720c */ /* 0x000fe20003f06270 */
[----:B-1----:R-:W-:Y:S01]  /*11c70*/  IMAD.IADD R2, R2, 0x1, R3 ;  /* 0x0000000102027824 */ /* 0x002fe200078e0203 */
[----:B------:R-:W-:Y:S01]  /*11c80*/  PRMT R19, R8, 0x7610, R19 ;  /* 0x0000761008137816 */ /* 0x000fe20000000013 */
[----:B--2---:R-:W-:-:S03]  /*11c90*/  IMAD.IADD R6, R6, 0x1, R23 ;  /* 0x0000000106067824 */ /* 0x004fc600078e0217 */
[----:B------:R-:W-:Y:S02]  /*11ca0*/  PRMT R3, R2, 0x7610, R3 ;  /* 0x0000761002037816 */ /* 0x000fe40000000003 */
[----:B----4-:R-:W-:Y:S02]  /*11cb0*/  IADD3 R26, R11, R26, RZ ;  /* 0x0000001a0b1a7210 */ /* 0x010fe40007ffe0ff */
[----:B------:R-:W-:-:S03]  /*11cc0*/  PRMT R23, R6, 0x7610, R23 ;  /* 0x0000761006177816 */ /* 0x000fc60000000017 */
[----:B------:R-:W-:Y:S05]  /*11cd0*/  @!P0 BRA `(.L_x_2445) ;  /* 0xfffffe9000008947 */ /* 0x000fea000383ffff */
.L_x_2440:
        /* <DEDUP_REMOVED lines=9> */
[----:B------:R-:W2:Y:S04]  /*11d70*/  LDG.E.U8 R0, [R4.64] ;  /* 0x0000002404007981 */ /* 0x000ea8000c1e1100 */
[----:B------:R-:W3:Y:S04]  /*11d80*/  LDG.E.U8 R2, [R4.64+0x2] ;  /* 0x0000022404027981 */ /* 0x000ee8000c1e1100 */
[----:B------:R-:W4:Y:S04]  /*11d90*/  LDG.E.U8 R7, [R4.64+0x1] ;  /* 0x0000012404077981 */ /* 0x000f28000c1e1100 */
[----:B------:R-:W5:Y:S01]  /*11da0*/  LDG.E.U8 R6, [R4.64+0x3] ;  /* 0x0000032404067981 */ /* 0x000f62000c1e1100 */
        /* <DEDUP_REMOVED lines=8> */
.L_x_2447:
        /* <DEDUP_REMOVED lines=28> */
.L_x_2449:
        /* <DEDUP_REMOVED lines=27> */
.L_x_2450:
[----:B0-----:R-:W-:Y:S02]  /*121a0*/  IADD3 R2, P0, R22, c[0x0][0x538], RZ ;  /* 0x00014e0016027a10 */ /* 0x001fe40007f1e0ff */
        /* <DEDUP_REMOVED lines=26> */
.L_x_2451:
        /* <DEDUP_REMOVED lines=27> */
.L_x_2452:
[----:B------:R-:W-:-:S05]  /*12500*/  IADD3 R16, P0, R16, c[0x0][0x538], RZ ;  /* 0x00014e0010107a10 */ /* 0x000fca0007f1e0ff */
[----:B------:R-:W-:-:S05]  /*12510*/  IMAD.X R17, RZ, RZ, c[0x0][0x53c], P0 ;  /* 0x00014f00ff117624 */ /* 0x000fca00000e06ff */
[----:B------:R-:W-:Y:S01]  /*12520*/  STG.E.U8 [R16.64], R19 ;  /* 0x0000001310007986 */ /* 0x000fe2000c101124 */
[----:B------:R-:W-:Y:S05]  /*12530*/  EXIT ;  /* 0x000000000000794d */ /* 0x000fea0003800000 */
.L_x_2448:
[----:B------:R-:W-:Y:S04]  /*12540*/  STG.E.U8 [R4.64], R3 ;  /* 0x0000000304007986 */ /* 0x000fe8000c101124 */
[----:B------:R-:W-:Y:S04]  /*12550*/  STG.E.U8 [R4.64+0x1], R26 ;  /* 0x0000011a04007986 */ /* 0x000fe8000c101124 */
[----:B------:R-:W-:Y:S04]  /*12560*/  STG.E.U8 [R4.64+0x2], R23 ;  /* 0x0000021704007986 */ /* 0x000fe8000c101124 */
[----:B------:R-:W-:Y:S01]  /*12570*/  STG.E.U8 [R4.64+0x3], R19 ;  /* 0x0000031304007986 */ /* 0x000fe2000c101124 */
[----:B------:R-:W-:Y:S05]  /*12580*/  EXIT ;  /* 0x000000000000794d */ /* 0x000fea0003800000 */
.L_x_2446:
[----:B------:R-:W-:Y:S02]  /*12590*/  ISETP.NE.AND P0, PT, RZ, UR38, PT ;  /* 0x00000026ff007c0c */ /* 0x000fe4000bf05270 */
[----:B------:R-:W-:-:S02]  /*125a0*/  IADD3 R6, P2, R22, c[0x0][0x538], RZ ;  /* 0x00014e0016067a10 */ /* 0x000fc40007f5e0ff */
[----:B------:R-:W-:Y:S02]  /*125b0*/  IADD3 R10, P4, R16, c[0x0][0x538], RZ ;  /* 0x00014e00100a7a10 */ /* 0x000fe40007f9e0ff */
[----:B------:R-:W-:Y:S01]  /*125c0*/  IADD3 R4, P1, R25, c[0x0][0x538], RZ ;  /* 0x00014e0019047a10 */ /* 0x000fe20007f3e0ff */
[----:B------:R-:W-:Y:S01]  /*125d0*/  IMAD.X R7, RZ, RZ, c[0x0][0x53c], P2 ;  /* 0x00014f00ff077624 */ /* 0x000fe200010e06ff */
[----:B------:R-:W-:Y:S01]  /*125e0*/  IADD3 R8, P3, R18, c[0x0][0x538], RZ ;  /* 0x00014e0012087a10 */ /* 0x000fe20007f7e0ff */
[----:B------:R-:W-:Y:S01]  /*125f0*/  IMAD.X R11, RZ, RZ, c[0x0][0x53c], P4 ;  /* 0x00014f00ff0b7624 */ /* 0x000fe200020e06ff */
[----:B------:R-:W-:Y:S02]  /*12600*/  IADD3.X R5, RZ, c[0x0][0x53c], RZ, P1, !PT ;  /* 0x00014f00ff057a10 */ /* 0x000fe40000ffe4ff */
[----:B------:R-:W-:Y:S01]  /*12610*/  IADD3.X R9, RZ, c[0x0][0x53c], RZ, P3, !PT ;  /* 0x00014f00ff097a10 */ /* 0x000fe20001ffe4ff */
[----:B------:R-:W2:Y:S04]  /*12620*/  @P0 LDG.E.U8 R13, [R6.64] ;  /* 0x00000024060d0981 */ /* 0x000ea8000c1e1100 */
[----:B------:R-:W3:Y:S04]  /*12630*/  @P0 LDG.E.U8 R12, [R10.64] ;  /* 0x000000240a0c0981 */ /* 0x000ee8000c1e1100 */
[----:B------:R-:W4:Y:S04]  /*12640*/  @P0 LDG.E.U8 R0, [R4.64] ;  /* 0x0000002404000981 */ /* 0x000f28000c1e1100 */
[----:B------:R-:W5:Y:S01]  /*12650*/  @P0 LDG.E.U8 R2, [R8.64] ;  /* 0x0000002408020981 */ /* 0x000f62000c1e1100 */
[----:B------:R-:W-:-:S02]  /*12660*/  ULDC.U8 UR4, c[0x0][0x569] ;  /* 0x00015a4000047ab9 */ /* 0x000fc40000000000 */
[----:B------:R-:W-:Y:S01]  /*12670*/  ISETP.NE.AND P1, PT, RZ, UR4, PT ;  /* 0x00000004ff007c0c */ /* 0x000fe2000bf25270 */
[----:B--2---:R-:W-:Y:S02]  /*12680*/  @P0 IMAD.IADD R13, R26, 0x1, R13 ;  /* 0x000000011a0d0824 */ /* 0x004fe400078e020d */
[----:B---3--:R-:W-:Y:S01]  /*12690*/  @P0 IMAD.IADD R12, R19, 0x1, R12 ;  /* 0x00000001130c0824 */ /* 0x008fe200078e020c */
[----:B----4-:R-:W-:Y:S02]  /*126a0*/  @P0 IADD3 R0, R3, R0, RZ ;  /* 0x0000000003000210 */ /* 0x010fe40007ffe0ff */
[----:B-----5:R-:W-:Y:S02]  /*126b0*/  @P0 IADD3 R2, R23, R2, RZ ;  /* 0x0000000217020210 */ /* 0x020fe40007ffe0ff */
[----:B------:R-:W-:Y:S02]  /*126c0*/  @P0 PRMT R3, R0, 0x7610, R3 ;  /* 0x0000761000030816 */ /* 0x000fe40000000003 */
[----:B------:R-:W-:-:S02]  /*126d0*/  @P0 PRMT R26, R13, 0x7610, R26 ;  /* 0x000076100d1a0816 */ /* 0x000fc4000000001a */
[----:B------:R-:W-:Y:S02]  /*126e0*/  @P0 PRMT R23, R2, 0x7610, R23 ;  /* 0x0000761002170816 */ /* 0x000fe40000000017 */
[----:B------:R-:W-:Y:S01]  /*126f0*/  @P0 PRMT R19, R12, 0x7610, R19 ;  /* 0x000076100c130816 */ /* 0x000fe20000000013 */
[----:B------:R-:W-:Y:S05]  /*12700*/  @!P1 BRA `(.L_x_2453) ;  /* 0x0000070000009947 */ /* 0x000fea0003800000 */
[----:B------:R-:W0:Y:S01]  /*12710*/  LDC.U8 R17, c[0x0][0x160] ;  /* 0x00005800ff117b82 */ /* 0x000e220000000000 */
[----:B------:R-:W-:Y:S01]  /*12720*/  HFMA2.MMA R24, -RZ, RZ, 0, 5.9604644775390625e-08 ;  /* 0x00000001ff187435 */ /* 0x000fe200000001ff */
[----:B------:R-:W-:-:S09]  /*12730*/  PRMT R0, R3, 0x9910, RZ ;  /* 0x0000991003007816 */ /* 0x000fd200000000ff */
[----:B------:R-:W-:Y:S02]  /*12740*/  ISETP.NE.AND P0, PT, R24, c[0x0][0x56c], PT ;  /* 0x00015b0018007a0c */ /* 0x000fe40003f05270 */
[----:B0-----:R-:W-:-:S05]  /*12750*/  PRMT R27, R17, 0x9910, RZ ;  /* 0x00009910111b7816 */ /* 0x001fca00000000ff */
[----:B------:R-:W-:Y:S01]  /*12760*/  IMAD R27, R27, R0, RZ ;  /* 0x000000001b1b7224 */ /* 0x000fe200078e02ff */
[----:B------:R-:W-:-:S05]  /*12770*/  P2R R0, PR, RZ, 0x1 ;  /* 0x00000001ff007803 */ /* 0x000fca0000000000 */
        /* <DEDUP_REMOVED lines=20> */
.L_x_2454:
        /* <DEDUP_REMOVED lines=27> */
.L_x_2455:
[----:B0-----:R-:W-:Y:S02]  /*12a70*/  IADD3 R2, P0, R22, c[0x0][0x538], RZ ;  /* 0x00014e0016027a10 */ /* 0x001fe40007f1e0ff */
        /* <DEDUP_REMOVED lines=26> */
.L_x_2456:
        /* <DEDUP_REMOVED lines=27> */
.L_x_2457:
[----:B------:R-:W-:-:S04]  /*12dd0*/  IADD3 R16, P0, R16, c[0x0][0x538], RZ ;  /* 0x00014e0010107a10 */ /* 0x000fc80007f1e0ff */
[----:B------:R-:W-:-:S05]  /*12de0*/  IADD3.X R17, RZ, c[0x0][0x53c], RZ, P0, !PT ;  /* 0x00014f00ff117a10 */ /* 0x000fca00007fe4ff */
[----:B------:R-:W-:Y:S01]  /*12df0*/  STG.E.U8 [R16.64], R19 ;  /* 0x0000001310007986 */ /* 0x000fe2000c101124 */
[----:B------:R-:W-:Y:S05]  /*12e00*/  EXIT ;  /* 0x000000000000794d */ /* 0x000fea0003800000 */
.L_x_2453:
[----:B------:R-:W-:Y:S04]  /*12e10*/  STG.E.U8 [R4.64], R3 ;  /* 0x0000000304007986 */ /* 0x000fe8000c101124 */
[----:B------:R-:W-:Y:S04]  /*12e20*/  STG.E.U8 [R6.64], R26 ;  /* 0x0000001a06007986 */ /* 0x000fe8000c101124 */
[----:B------:R-:W-:Y:S04]  /*12e30*/  STG.E.U8 [R8.64], R23 ;  /* 0x0000001708007986 */ /* 0x000fe8000c101124 */
[----:B------:R-:W-:Y:S01]  /*12e40*/  STG.E.U8 [R10.64], R19 ;  /* 0x000000130a007986 */ /* 0x000fe2000c101124 */
[----:B------:R-:W-:Y:S05]  /*12e50*/  EXIT ;  /* 0x000000000000794d */ /* 0x000fea0003800000 */
.L_x_2418:
        /* <DEDUP_REMOVED lines=28> */
.L_x_2459:
        /* <DEDUP_REMOVED lines=28> */
.L_x_2461:
        /* <DEDUP_REMOVED lines=27> */
.L_x_2462:
        /* <DEDUP_REMOVED lines=27> */
.L_x_2463:
        /* <DEDUP_REMOVED lines=27> */
.L_x_2464:
[----:B------:R-:W-:-:S05]  /*136f0*/  IADD3 R16, P0, R16, c[0x0][0x538], RZ ;  /* 0x00014e0010107a10 */ /* 0x000fca0007f1e0ff */
[----:B------:R-:W-:-:S05]  /*13700*/  IMAD.X R17, RZ, RZ, c[0x0][0x53c], P0 ;  /* 0x00014f00ff117624 */ /* 0x000fca00000e06ff */
[----:B------:R-:W-:Y:S01]  /*13710*/  STG.E.U8 [R16.64], R19 ;  /* 0x0000001310007986 */ /* 0x000fe2000c101124 */
[----:B------:R-:W-:Y:S05]  /*13720*/  EXIT ;  /* 0x000000000000794d */ /* 0x000fea0003800000 */
.L_x_2460:
[----:B------:R-:W-:Y:S04]  /*13730*/  STG.E.U8 [R4.64], R3 ;  /* 0x0000000304007986 */ /* 0x000fe8000c101124 */
[----:B------:R-:W-:Y:S04]  /*13740*/  STG.E.U8 [R4.64+0x1], R26 ;  /* 0x0000011a04007986 */ /* 0x000fe8000c101124 */
[----:B------:R-:W-:Y:S04]  /*13750*/  STG.E.U8 [R4.64+0x2], R24 ;  /* 0x0000021804007986 */ /* 0x000fe8000c101124 */
[----:B------:R-:W-:Y:S01]  /*13760*/  STG.E.U8 [R4.64+0x3], R19 ;  /* 0x0000031304007986 */ /* 0x000fe2000c101124 */
[----:B------:R-:W-:Y:S05]  /*13770*/  EXIT ;  /* 0x000000000000794d */ /* 0x000fea0003800000 */
.L_x_2458:
[----:B0-----:R-:W-:Y:S02]  /*13780*/  ISETP.NE.AND P0, PT, R0, RZ, PT ;  /* 0x000000ff0000720c */ /* 0x001fe40003f05270 */
        /* <DEDUP_REMOVED lines=50> */
.L_x_2466:
        /* <DEDUP_REMOVED lines=27> */
.L_x_2467:
        /* <DEDUP_REMOVED lines=27> */
.L_x_2468:
        /* <DEDUP_REMOVED lines=27> */
.L_x_2469:
[----:B------:R-:W-:-:S04]  /*13fc0*/  IADD3 R16, P0, R16, c[0x0][0x538], RZ ;  /* 0x00014e0010107a10 */ /* 0x000fc80007f1e0ff */
[----:B------:R-:W-:-:S05]  /*13fd0*/  IADD3.X R17, RZ, c[0x0][0x53c], RZ, P0, !PT ;  /* 0x00014f00ff117a10 */ /* 0x000fca00007fe4ff */
[----:B------:R-:W-:Y:S01]  /*13fe0*/  STG.E.U8 [R16.64], R19 ;  /* 0x0000001310007986 */ /* 0x000fe2000c101124 */
[----:B------:R-:W-:Y:S05]  /*13ff0*/  EXIT ;  /* 0x000000000000794d */ /* 0x000fea0003800000 */
.L_x_2465:
[----:B------:R-:W-:Y:S04]  /*14000*/  STG.E.U8 [R4.64], R3 ;  /* 0x0000000304007986 */ /* 0x000fe8000c101124 */
[----:B------:R-:W-:Y:S04]  /*14010*/  STG.E.U8 [R6.64], R26 ;  /* 0x0000001a06007986 */ /* 0x000fe8000c101124 */
[----:B------:R-:W-:Y:S04]  /*14020*/  STG.E.U8 [R8.64], R24 ;  /* 0x0000001808007986 */ /* 0x000fe8000c101124 */
[----:B------:R-:W-:Y:S01]  /*14030*/  STG.E.U8 [R10.64], R19 ;  /* 0x000000130a007986 */ /* 0x000fe2000c101124 */
[----:B------:R-:W-:Y:S05]  /*14040*/  EXIT ;  /* 0x000000000000794d */ /* 0x000fea0003800000 */
.L_x_2470:
        /* <DEDUP_REMOVED lines=11> */
.L_x_8189:


//--------------------- .text._ZN2at6native13reduce_kernelILi512ELi1ENS0_8ReduceOpIhNS0_7MeanOpsIhhhhEEjhLi4ELi4EEEEEvT1_ --------------------------
	.section	.text._ZN2at6native13reduce_kernelILi512ELi1ENS0_8ReduceOpIhNS0_7MeanOpsIhhhhEEjhLi4ELi4EEEEEvT1_,"ax",@progbits
	.sectioninfo	@"SHI_REGISTERS=28"
	.align	128
        .global         _ZN2at6native13reduce_kernelILi512ELi1ENS0_8ReduceOpIhNS0_7MeanOpsIhhhhEEjhLi4ELi4EEEEEvT1_
        .type           _ZN2at6native13reduce_kernelILi512ELi1ENS0_8ReduceOpIhNS0_7MeanOpsIhhhhEEjhLi4ELi4EEEEEvT1_,@function
        .size           _ZN2at6native13reduce_kernelILi512ELi1ENS0_8ReduceOpIhNS0_7MeanOpsIhhhhEEjhLi4ELi4EEEEEvT1_,(.L_x_8190 - _ZN2at6native13reduce_kernelILi512ELi1ENS0_8ReduceOpIhNS0_7MeanOpsIhhhhEEjhLi4ELi4EEEEEvT1_)
        .other          _ZN2at6native13reduce_kernelILi512ELi1ENS0_8ReduceOpIhNS0_7MeanOpsIhhhhEEjhLi4ELi4EEEEEvT1_,@"STO_CUDA_ENTRY STV_DEFAULT"
_ZN2at6native13reduce_kernelILi512ELi1ENS0_8ReduceOpIhNS0_7MeanOpsIhhhhEEjhLi4ELi4EEEEEvT1_:
.text._ZN2at6native13reduce_kernelILi512ELi1ENS0_8ReduceOpIhNS0_7MeanOpsIhhhhEEjhLi4ELi4EEEEEvT1_:
        /* <DEDUP_REMOVED lines=208> */
.L_x_2471:
        /* <DEDUP_REMOVED lines=41> */
.L_x_2480:
[----:B------:R-:W-:Y:S05]  /*0f90*/  BSYNC B3 ;  /* 0x0000000000037941 */ /* 0x000fea0003800000 */
.L_x_2479:
        /* <DEDUP_REMOVED lines=9> */
.L_x_2478:
[----:B------:R-:W-:Y:S05]  /*1030*/  BSYNC B2 ;  /* 0x0000000000027941 */ /* 0x000fea0003800000 */
.L_x_2477:
[----:B------:R-:W-:Y:S02]  /*1040*/  IADD3 R21, P0, P1, R21, 0x4, R6 ;  /* 0x0000000415157810 */ /* 0x000fe4000791e006 */
[----:B------:R-:W-:Y:S02]  /*1050*/  IADD3 R5, R12, c[0x0][0x168], RZ ;  /* 0x00005a000c057a10 */ /* 0x000fe40007ffe0ff */
[----:B------:R-:W-:Y:S02]  /*1060*/  IADD3.X R10, R10, RZ, R7, P0, P1 ;  /* 0x000000ff0a0a7210 */ /* 0x000fe400007e2407 */
[----:B------:R-:W-:Y:S02]  /*1070*/  IADD3 R5, R5, -0x4, RZ ;  /* 0xfffffffc05057810 */ /* 0x000fe40007ffe0ff */
.L_x_2476:
[----:B------:R-:W-:Y:S05]  /*1080*/  BSYNC B1 ;  /* 0x0000000000017941 */ /* 0x000fea0003800000 */
.L_x_2475:
        /* <DEDUP_REMOVED lines=12> */
.L_x_2483:
        /* <DEDUP_REMOVED lines=14> */
.L_x_2482:
[----:B------:R-:W-:Y:S05]  /*1230*/  BSYNC B1 ;  /* 0x0000000000017941 */ /* 0x000fea0003800000 */
.L_x_2481:
        /* <DEDUP_REMOVED lines=8> */
.L_x_2485:
[----:B------:R-:W-:Y:S05]  /*12c0*/  BSYNC B1 ;  /* 0x0000000000017941 */ /* 0x000fea0003800000 */
.L_x_2484:
        /* <DEDUP_REMOVED lines=12> */
.L_x_2487:
[----:B------:R-:W-:Y:S05]  /*1390*/  BSYNC B1 ;  /* 0x0000000000017941 */ /* 0x000fea0003800000 */
.L_x_2486:
[----:B------:R-:W-:-:S04]  /*13a0*/  IADD3 R7, R7, R8, R4 ;  /* 0x0000000807077210 */ /* 0x000fc80007ffe004 */
[----:B------:R-:W-:Y:S01]  /*13b0*/  IADD3 R7, R7, R6, RZ ;  /* 0x0000000607077210 */ /* 0x000fe20007ffe0ff */
[----:B------:R-:W-:Y:S05]  /*13c0*/  BRA `(.L_x_2473) ;  /* 0x000079e000007947 */ /* 0x000fea0003800000 */
.L_x_2474:
        /* <DEDUP_REMOVED lines=21> */
.L_x_2498:
        /* <DEDUP_REMOVED lines=212> */
.L_x_2493:
        /* <DEDUP_REMOVED lines=224> */
.L_x_2494:
        /* <DEDUP_REMOVED lines=226> */
.L_x_2495:
        /* <DEDUP_REMOVED lines=224> */
.L_x_2496:
        /* <DEDUP_REMOVED lines=13> */
.L_x_2497:
[----:B------:R-:W-:Y:S05]  /*4d50*/  BSYNC B2 ;  /* 0x0000000000027941 */ /* 0x000fea0003800000 */
.L_x_2492:
[----:B0-----:R-:W-:Y:S02]  /*4d60*/  PRMT R3, R12, 0x7610, R3 ;  /* 0x000076100c037816 */ /* 0x001fe40000000003 */
.L_x_2491:
[----:B------:R-:W-:Y:S05]  /*4d70*/  BSYNC B1 ;  /* 0x0000000000017941 */ /* 0x000fea0003800000 */
.L_x_2490:
        /* <DEDUP_REMOVED lines=205> */
.L_x_2501:
        /* <DEDUP_REMOVED lines=206> */
.L_x_2502:
        /* <DEDUP_REMOVED lines=206> */
.L_x_2503:
        /* <DEDUP_REMOVED lines=206> */
.L_x_2504:
[----:B------:R-:W-:-:S04]  /*80f0*/  IADD3 R18, P1, P2, R18, c[0x0][0x530], R21 ;  /* 0x00014c0012127a10 */ /* 0x000fc80007a3e015 */
[----:B------:R-:W-:-:S05]  /*8100*/  IADD3.X R19, RZ, c[0x0][0x534], R10, P1, P2 ;  /* 0x00014d00ff137a10 */ /* 0x000fca0000fe440a */
[----:B------:R0:W5:Y:S04]  /*8110*/  LDG.E.U8 R3, [R18.64] ;  /* 0x0000002412037981 */ /* 0x000168000c1e1100 */
.L_x_2500:
[----:B0-----:R-:W-:Y:S05]  /*8120*/  BSYNC B1 ;  /* 0x0000000000017941 */ /* 0x001fea0003800000 */
.L_x_2499:
        /* <DEDUP_REMOVED lines=16> */
.L_x_2506:
[----:B------:R-:W-:Y:S05]  /*8230*/  BSYNC B1 ;  /* 0x0000000000017941 */ /* 0x000fea0003800000 */
.L_x_2505:
[----:B------:R-:W-:-:S05]  /*8240*/  IADD3 R6, R8, R7, R6 ;  /* 0x0000000708067210 */ /* 0x000fca0007ffe006 */
[----:B------:R-:W-:-:S05]  /*8250*/  IMAD.IADD R6, R6, 0x1, R9 ;  /* 0x0000000106067824 */ /* 0x000fca00078e0209 */
[----:B------:R-:W-:Y:S01]  /*8260*/  PRMT R7, R6, 0x7610, R7 ;  /* 0x0000761006077816 */ /* 0x000fe20000000007 */
[----:B------:R-:W-:Y:S05]  /*8270*/  BRA `(.L_x_2473) ;  /* 0x00000b3000007947 */ /* 0x000fea0003800000 */
.L_x_2489:
        /* <DEDUP_REMOVED lines=10> */
.L_x_2510:
        /* <DEDUP_REMOVED lines=28> */
.L_x_2509:
[----:B------:R-:W-:Y:S02]  /*84e0*/  PRMT R15, R5, 0x7610, R15 ;  /* 0x00007610050f7816 */ /* 0x000fe4000000000f */
[----:B------:R-:W-:Y:S02]  /*84f0*/  PRMT R12, R6, 0x7610, R12 ;  /* 0x00007610060c7816 */ /* 0x000fe4000000000c */
[----:B------:R-:W-:Y:S02]  /*8500*/  PRMT R5, R13, 0x7610, R5 ;  /* 0x000076100d057816 */ /* 0x000fe40000000005 */
[----:B------:R-:W-:Y:S02]  /*8510*/  PRMT R8, R14, 0x7610, R8 ;  /* 0x000076100e087816 */ /* 0x000fe40000000008 */
.L_x_2508:
[----:B------:R-:W-:Y:S05]  /*8520*/  BSYNC B1 ;  /* 0x0000000000017941 */ /* 0x000fea0003800000 */
.L_x_2507:
        /* <DEDUP_REMOVED lines=27> */
.L_x_2512:
[----:B0-----:R-:W-:Y:S05]  /*86e0*/  BSYNC B1 ;  /* 0x0000000000017941 */ /* 0x001fea0003800000 */
.L_x_2511:
        /* <DEDUP_REMOVED lines=16> */
.L_x_2514:
[----:B------:R-:W-:Y:S05]  /*87f0*/  BSYNC B1 ;  /* 0x0000000000017941 */ /* 0x000fea0003800000 */
.L_x_2513:
[----:B------:R-:W-:-:S04]  /*8800*/  IADD3 R0, R2, R3, R0 ;  /* 0x0000000302007210 */ /* 0x000fc80007ffe000 */
[----:B------:R-:W-:-:S04]  /*8810*/  IADD3 R0, R0, R9, RZ ;  /* 0x0000000900007210 */ /* 0x000fc80007ffe0ff */
[----:B------:R-:W-:Y:S01]  /*8820*/  PRMT R7, R0, 0x7610, R7 ;  /* 0x0000761000077816 */ /* 0x000fe20000000007 */
[----:B------:R-:W-:Y:S05]  /*8830*/  BRA `(.L_x_2473) ;  /* 0x0000057000007947 */ /* 0x000fea0003800000 */
.L_x_2488:
        /* <DEDUP_REMOVED lines=14> */
.L_x_2518:
        /* <DEDUP_REMOVED lines=24> */
.L_x_2517:
[----:B------:R-:W-:Y:S02]  /*8aa0*/  PRMT R19, R7, 0x7610, R19 ;  /* 0x0000761007137816 */ /* 0x000fe40000000013 */
[----:B------:R-:W-:Y:S02]  /*8ab0*/  PRMT R12, R8, 0x7610, R12 ;  /* 0x00007610080c7816 */ /* 0x000fe4000000000c */
[----:B------:R-:W-:Y:S02]  /*8ac0*/  PRMT R11, R13, 0x7610, R11 ;  /* 0x000076100d0b7816 */ /* 0x000fe4000000000b */
[----:B------:R-:W-:Y:S02]  /*8ad0*/  PRMT R5, R15, 0x7610, R5 ;  /* 0x000076100f057816 */ /* 0x000fe40000000005 */
.L_x_2516:
[----:B------:R-:W-:Y:S05]  /*8ae0*/  BSYNC B1 ;  /* 0x0000000000017941 */ /* 0x000fea0003800000 */
.L_x_2515:
        /* <DEDUP_REMOVED lines=23> */
.L_x_2520:
[----:B0-----:R-:W-:Y:S05]  /*8c60*/  BSYNC B1 ;  /* 0x0000000000017941 */ /* 0x001fea0003800000 */
.L_x_2519:
        /* <DEDUP_REMOVED lines=16> */
.L_x_2522:
[----:B------:R-:W-:Y:S05]  /*8d70*/  BSYNC B1 ;  /* 0x0000000000017941 */ /* 0x000fea0003800000 */
.L_x_2521:
[----:B------:R-:W-:-:S04]  /*8d80*/  IADD3 R3, R2, R3, R4 ;  /* 0x0000000302037210 */ /* 0x000fc80007ffe004 */
[----:B------:R-:W-:-:S04]  /*8d90*/  IADD3 R3, R3, R0, RZ ;  /* 0x0000000003037210 */ /* 0x000fc80007ffe0ff */
[----:B------:R-:W-:Y:S02]  /*8da0*/  PRMT R7, R3, 0x7610, R7 ;  /* 0x0000761003077816 */ /* 0x000fe40000000007 */
.L_x_2473:
[----:B------:R-:W-:Y:S05]  /*8db0*/  BSYNC B0 ;  /* 0x0000000000007941 */ /* 0x000fea0003800000 */
.L_x_2472:
        /* <DEDUP_REMOVED lines=9> */
.L_x_2524:
        /* <DEDUP_REMOVED lines=12> */
.L_x_2523:
        /* <DEDUP_REMOVED lines=13> */
.L_x_2527:
        /* <DEDUP_REMOVED lines=13> */
.L_x_2526:
[----:B------:R-:W-:Y:S01]  /*90b0*/  BAR.SYNC.DEFER_BLOCKING 0x0 ;  /* 0x0000000000007b1d */ /* 0x000fe20000010000 */
[----:B------:R-:W-:-:S13]  /*90c0*/  ISETP.GE.AND P0, PT, R0, 0x2, PT ;  /* 0x000000020000780c */ /* 0x000fda0003f06270 */
[----:B------:R-:W-:Y:S05]  /*90d0*/  @!P0 BRA `(.L_x_2525) ;  /* 0x0000007000008947 */ /* 0x000fea0003800000 */
[----:B-----5:R-:W-:Y:S02]  /*90e0*/  IMAD.MOV.U32 R3, RZ, RZ, 0x1 ;  /* 0x00000001ff037424 */ /* 0x020fe400078e00ff */
.L_x_2528:
[----:B------:R-:W-:-:S06]  /*90f0*/  LOP3.LUT R2, R7, 0xff, RZ, 0xc0, !PT ;  /* 0x000000ff07027812 */ /* 0x000fcc00078ec0ff */
[----:B------:R0:W2:Y:S02]  /*9100*/  SHFL.DOWN PT, R2, R2, R3, 0x1f ;  /* 0x08001f0302027589 */ /* 0x0000a400000e0000 */
[----:B0-----:R-:W-:-:S04]  /*9110*/  SHF.L.U32 R3, R3, 0x1, RZ ;  /* 0x0000000103037819 */ /* 0x001fc800000006ff */
[----:B------:R-:W-:Y:S01]  /*9120*/  ISETP.GE.AND P0, PT, R3, R0, PT ;  /* 0x000000000300720c */ /* 0x000fe20003f06270 */
[----:B--2---:R-:W-:-:S12]  /*9130*/  IMAD.IADD R7, R2, 0x1, R7 ;  /* 0x0000000102077824 */ /* 0x004fd800078e0207 */
[----:B------:R-:W-:Y:S05]  /*9140*/  @!P0 BRA `(.L_x_2528) ;  /* 0xffffffa000008947 */ /* 0x000fea000383ffff */
.L_x_2525:
        /* <DEDUP_REMOVED lines=202> */
.L_x_2529:
        /* <DEDUP_REMOVED lines=213> */
.L_x_2531:
        /* <DEDUP_REMOVED lines=11> */
.L_x_2533:
[----:B------:R-:W-:Y:S05]  /*abf0*/  BSYNC B0 ;  /* 0x0000000000007941 */ /* 0x000fea0003800000 */
.L_x_2532:
        /* <DEDUP_REMOVED lines=12> */
.L_x_2535:
[----:B------:R-:W-:Y:S05]  /*acc0*/  BSYNC B0 ;  /* 0x0000000000007941 */ /* 0x000fea0003800000 */
.L_x_2534:
        /* <DEDUP_REMOVED lines=30> */
.L_x_2537:
[----:B------:R-:W-:Y:S05]  /*aeb0*/  BSYNC B0 ;  /* 0x0000000000007941 */ /* 0x000fea0003800000 */
.L_x_2536:
        /* <DEDUP_REMOVED lines=20> */
.L_x_2542:
        /* <DEDUP_REMOVED lines=9> */
.L_x_2541:
[----:B------:R-:W-:Y:S05]  /*b090*/  BSYNC B1 ;  /* 0x0000000000017941 */ /* 0x000fea0003800000 */
.L_x_2540:
[----:B------:R-:W-:Y:S05]  /*b0a0*/  BRA `(.L_x_2543) ;  /* 0x000000c000007947 */ /* 0x000fea0003800000 */
.L_x_2539:
[----:B------:R-:W-:-:S13]  /*b0b0*/  ISETP.GE.U32.AND P0, PT, R20, c[0x0][0x178], PT ;  /* 0x00005e0014007a0c */ /* 0x000fda0003f06070 */
[----:B------:R-:W-:Y:S05]  /*b0c0*/  @P0 BRA `(.L_x_2543) ;  /* 0x000000a000000947 */ /* 0x000fea0003800000 */
[----:B------:R-:W-:-:S05]  /*b0d0*/  MOV R7, R20 ;  /* 0x0000001400077202 */ /* 0x000fca0000000f00 */
.L_x_2544:
        /* <DEDUP_REMOVED lines=9> */
.L_x_2543:
[----:B------:R-:W-:Y:S05]  /*b170*/  BSYNC B0 ;  /* 0x0000000000007941 */ /* 0x000fea0003800000 */
.L_x_2538:
        /* <DEDUP_REMOVED lines=8> */
.L_x_2546:
        /* <DEDUP_REMOVED lines=12> */
.L_x_2545:
        /* <DEDUP_REMOVED lines=12> */
.L_x_2549:
        /* <DEDUP_REMOVED lines=13> */
.L_x_2548:
[----:B0-----:R-:W-:Y:S01]  /*b450*/  BAR.SYNC.DEFER_BLOCKING 0x0 ;  /* 0x0000000000007b1d */ /* 0x001fe20000010000 */
[----:B------:R-:W-:-:S13]  /*b460*/  ISETP.GE.AND P0, PT, R0, 0x2, PT ;  /* 0x000000020000780c */ /* 0x000fda0003f06270 */
[----:B------:R-:W-:Y:S05]  /*b470*/  @!P0 BRA `(.L_x_2547) ;  /* 0x0000007000008947 */ /* 0x000fea0003800000 */
[----:B------:R-:W-:Y:S02]  /*b480*/  MOV R7, 0x1 ;  /* 0x0000000100077802 */ /* 0x000fe40000000f00 */
.L_x_2550:
[----:B------:R-:W-:-:S06]  /*b490*/  LOP3.LUT R4, R5, 0xff, RZ, 0xc0, !PT ;  /* 0x000000ff05047812 */ /* 0x000fcc00078ec0ff */
[----:B------:R0:W2:Y:S02]  /*b4a0*/  SHFL.DOWN PT, R4, R4, R7, 0x1f ;  /* 0x08001f0704047589 */ /* 0x0000a400000e0000 */
[----:B0-----:R-:W-:-:S05]  /*b4b0*/  IMAD.SHL.U32 R7, R7, 0x2, RZ ;  /* 0x0000000207077824 */ /* 0x001fca00078e00ff */
[----:B------:R-:W-:Y:S02]  /*b4c0*/  ISETP.GE.AND P0, PT, R7, R0, PT ;  /* 0x000000000700720c */ /* 0x000fe40003f06270 */
[----:B--2---:R-:W-:-:S11]  /*b4d0*/  IADD3 R5, R4, R5, RZ ;  /* 0x0000000504057210 */ /* 0x004fd60007ffe0ff */
[----:B------:R-:W-:Y:S05]  /*b4e0*/  @!P0 BRA `(.L_x_2550) ;  /* 0xffffffa000008947 */ /* 0x000fea000383ffff */
.L_x_2547:
        /* <DEDUP_REMOVED lines=12> */
.L_x_2552:
        /* <DEDUP_REMOVED lines=27> */
.L_x_2554:
[----:B------:R-:W-:-:S04]  /*b760*/  IADD3 R16, P0, R16, c[0x0][0x538], RZ ;  /* 0x00014e0010107a10 */ /* 0x000fc80007f1e0ff */
[----:B------:R-:W-:-:S05]  /*b770*/  IADD3.X R17, RZ, c[0x0][0x53c], RZ, P0, !PT ;  /* 0x00014f00ff117a10 */ /* 0x000fca00007fe4ff */
[----:B------:R-:W-:Y:S01]  /*b780*/  STG.E.U8 [R16.64], R19 ;  /* 0x0000001310007986 */ /* 0x000fe2000c101124 */
[----:B------:R-:W-:Y:S05]  /*b790*/  EXIT ;  /* 0x000000000000794d */ /* 0x000fea0003800000 */
.L_x_2553:
[----:B------:R-:W-:Y:S01]  /*b7a0*/  STG.E.U8 [R2.64], R5 ;  /* 0x0000000502007986 */ /* 0x000fe2000c101124 */
[----:B------:R-:W-:Y:S05]  /*b7b0*/  EXIT ;  /* 0x000000000000794d */ /* 0x000fea0003800000 */
.L_x_2551:
        /* <DEDUP_REMOVED lines=9> */
.L_x_2555:
        /* <DEDUP_REMOVED lines=27> */
.L_x_2557:
[----:B------:R-:W-:-:S05]  /*ba00*/  IADD3 R16, P0, R16, c[0x0][0x538], RZ ;  /* 0x00014e0010107a10 */ /* 0x000fca0007f1e0ff */
[----:B------:R-:W-:-:S05]  /*ba10*/  IMAD.X R17, RZ, RZ, c[0x0][0x53c], P0 ;  /* 0x00014f00ff117624 */ /* 0x000fca00000e06ff */
[----:B------:R-:W-:Y:S01]  /*ba20*/  STG.E.U8 [R16.64], R19 ;  /* 0x0000001310007986 */ /* 0x000fe2000c101124 */
[----:B------:R-:W-:Y:S05]  /*ba30*/  EXIT ;  /* 0x000000000000794d */ /* 0x000fea0003800000 */
.L_x_2556:
[----:B------:R-:W-:Y:S01]  /*ba40*/  STG.E.U8 [R2.64], R5 ;  /* 0x0000000502007986 */ /* 0x000fe2000c101124 */
[----:B------:R-:W-:Y:S05]  /*ba50*/  EXIT ;  /* 0x000000000000794d */ /* 0x000fea0003800000 */
.L_x_2530:
        /* <DEDUP_REMOVED lines=19> */
.L_x_2559:
        /* <DEDUP_REMOVED lines=27> */
.L_x_2561:
[----:B------:R-:W-:-:S05]  /*bd40*/  IADD3 R18, P0, R18, c[0x0][0x538], RZ ;  /* 0x00014e0012127a10 */ /* 0x000fca0007f1e0ff */
[----:B------:R-:W-:-:S05]  /*bd50*/  IMAD.X R19, RZ, RZ, c[0x0][0x53c], P0 ;  /* 0x00014f00ff137624 */ /* 0x000fca00000e06ff */
[----:B------:R-:W-:Y:S01]  /*bd60*/  STG.E.U8 [R18.64], R17 ;  /* 0x0000001112007986 */ /* 0x000fe2000c101124 */
[----:B------:R-:W-:Y:S05]  /*bd70*/  EXIT ;  /* 0x000000000000794d */ /* 0x000fea0003800000 */
.L_x_2560:
[----:B------:R-:W-:Y:S01]  /*bd80*/  STG.E.U8 [R2.64], R7 ;  /* 0x0000000702007986 */ /* 0x000fe2000c101124 */
[----:B------:R-:W-:Y:S05]  /*bd90*/  EXIT ;  /* 0x000000000000794d */ /* 0x000fea0003800000 */
.L_x_2558:
        /* <DEDUP_REMOVED lines=9> */
.L_x_2562:
        /* <DEDUP_REMOVED lines=27> */
.L_x_2564:
[----:B------:R-:W-:-:S04]  /*bfe0*/  IADD3 R18, P0, R18, c[0x0][0x538], RZ ;  /* 0x00014e0012127a10 */ /* 0x000fc80007f1e0ff */
[----:B------:R-:W-:-:S05]  /*bff0*/  IADD3.X R19, RZ, c[0x0][0x53c], RZ, P0, !PT ;  /* 0x00014f00ff137a10 */ /* 0x000fca00007fe4ff */
[----:B------:R-:W-:Y:S01]  /*c000*/  STG.E.U8 [R18.64], R17 ;  /* 0x0000001112007986 */ /* 0x000fe2000c101124 */
[----:B------:R-:W-:Y:S05]  /*c010*/  EXIT ;  /* 0x000000000000794d */ /* 0x000fea0003800000 */
.L_x_2563:
[----:B------:R-:W-:Y:S01]  /*c020*/  STG.E.U8 [R2.64], R7 ;  /* 0x0000000702007986 */ /* 0x000fe2000c101124 */
[----:B------:R-:W-:Y:S05]  /*c030*/  EXIT ;  /* 0x000000000000794d */ /* 0x000fea0003800000 */
.L_x_2565:
        /* <DEDUP_REMOVED lines=12> */
.L_x_8190:


//--------------------- .text._ZN2at6native13reduce_kernelILi256ELi2ENS0_8ReduceOpIhNS0_7MeanOpsIhhhhEEjhLi4ELi4EEEEEvT1_ --------------------------
	.section	.text._ZN2at6native13reduce_kernelILi256ELi2ENS0_8ReduceOpIhNS0_7MeanOpsIhhhhEEjhLi4ELi4EEEEEvT1_,"ax",@progbits
	.sectioninfo	@"SHI_REGISTERS=34"
	.align	128
        .global         _ZN2at6native13reduce_kernelILi256ELi2ENS0_8ReduceOpIhNS0_7MeanOpsIhhhhEEjhLi4ELi4EEEEEvT1_
        .type           _ZN2at6native13reduce_kernelILi256ELi2ENS0_8ReduceOpIhNS0_7MeanOpsIhhhhEEjhLi4ELi4EEEEEvT1_,@function
        .size           _ZN2at6native13reduce_kernelILi256ELi2ENS0_8ReduceOpIhNS0_7MeanOpsIhhhhEEjhLi4ELi4EEEEEvT1_,(.L_x_8191 - _ZN2at6native13reduce_kernelILi256ELi2ENS0_8ReduceOpIhNS0_7MeanOpsIhhhhEEjhLi4ELi4EEEEEvT1_)
        .other          _ZN2at6native13reduce_kernelILi256ELi2ENS0_8ReduceOpIhNS0_7MeanOpsIhhhhEEjhLi4ELi4EEEEEvT1_,@"STO_CUDA_ENTRY STV_DEFAULT"
_ZN2at6native13reduce_kernelILi256ELi2ENS0_8ReduceOpIhNS0_7MeanOpsIhhhhEEjhLi4ELi4EEEEEvT1_:
.text._ZN2at6native13reduce_kernelILi256ELi2ENS0_8ReduceOpIhNS0_7MeanOpsIhhhhEEjhLi4ELi4EEEEEvT1_:
        /* <DEDUP_REMOVED lines=209> */
.L_x_2566:
        /* <DEDUP_REMOVED lines=62> */
.L_x_2575:
[----:B------:R-:W-:Y:S05]  /*10f0*/  BSYNC B2 ;  /* 0x0000000000027941 */ /* 0x000fea0003800000 */
.L_x_2574:
        /* <DEDUP_REMOVED lines=9> */
.L_x_2573:
[----:B------:R-:W-:Y:S05]  /*1190*/  BSYNC B1 ;  /* 0x0000000000017941 */ /* 0x000fea0003800000 */
.L_x_2572:
[----:B------:R-:W-:Y:S02]  /*11a0*/  IADD3 R18, P0, P1, R23, c[0x0][0x530], R18 ;  /* 0x00014c0017127a10 */ /* 0x000fe4000791e012 */
[----:B------:R-:W-:Y:S02]  /*11b0*/  IADD3 R3, R5, c[0x0][0x168], RZ ;  /* 0x00005a0005037a10 */ /* 0x000fe40007ffe0ff */
[----:B------:R-:W-:Y:S02]  /*11c0*/  IADD3 R18, P2, R18, 0x4, RZ ;  /* 0x0000000412127810 */ /* 0x000fe40007f5e0ff */
[----:B------:R-:W-:Y:S02]  /*11d0*/  IADD3.X R2, RZ, c[0x0][0x534], R4, P0, P1 ;  /* 0x00014d00ff027a10 */ /* 0x000fe400007e2404 */
[----:B------:R-:W-:-:S03]  /*11e0*/  IADD3 R3, R3, -0x4, RZ ;  /* 0xfffffffc03037810 */ /* 0x000fc60007ffe0ff */
[----:B------:R-:W-:Y:S02]  /*11f0*/  IMAD.X R2, RZ, RZ, R2, P2 ;  /* 0x000000ffff027224 */ /* 0x000fe400010e0602 */
.L_x_2571:
[----:B------:R-:W-:Y:S05]  /*1200*/  BSYNC B0 ;  /* 0x0000000000007941 */ /* 0x000fea0003800000 */
.L_x_2570:
        /* <DEDUP_REMOVED lines=13> */
.L_x_2578:
        /* <DEDUP_REMOVED lines=16> */
.L_x_2577:
[----:B------:R-:W-:Y:S05]  /*13e0*/  BSYNC B0 ;  /* 0x0000000000007941 */ /* 0x000fea0003800000 */
.L_x_2576:
        /* <DEDUP_REMOVED lines=8> */
.L_x_2580:
[----:B------:R-:W-:Y:S05]  /*1470*/  BSYNC B0 ;  /* 0x0000000000007941 */ /* 0x000fea0003800000 */
.L_x_2579:
        /* <DEDUP_REMOVED lines=12> */
.L_x_2582:
[----:B------:R-:W-:Y:S05]  /*1540*/  BSYNC B0 ;  /* 0x0000000000007941 */ /* 0x000fea0003800000 */
.L_x_2581:
[----:B------:R-:W-:Y:S02]  /*1550*/  IADD3 R5, R5, R6, R0 ;  /* 0x0000000605057210 */ /* 0x000fe40007ffe000 */
[----:B------:R-:W-:-:S03]  /*1560*/  PRMT R18, RZ, 0x7610, R18 ;  /* 0x00007610ff127816 */ /* 0x000fc60000000012 */
[----:B------:R-:W-:-:S05]  /*1570*/  IMAD.IADD R5, R5, 0x1, R4 ;  /* 0x0000000105057824 */ /* 0x000fca00078e0204 */
[----:B------:R-:W-:Y:S01]  /*1580*/  PRMT R7, R5, 0x7610, R7 ;  /* 0x0000761005077816 */ /* 0x000fe20000000007 */
[----:B------:R-:W-:Y:S05]  /*1590*/  BRA `(.L_x_2568) ;  /* 0x0000824000007947 */ /* 0x000fea0003800000 */
.L_x_2569:
        /* <DEDUP_REMOVED lines=28> */
.L_x_2593:
        /* <DEDUP_REMOVED lines=222> */
.L_x_2588:
        /* <DEDUP_REMOVED lines=227> */
.L_x_2589:
        /* <DEDUP_REMOVED lines=221> */
.L_x_2590:
        /* <DEDUP_REMOVED lines=219> */
.L_x_2591:
        /* <DEDUP_REMOVED lines=20> */
.L_x_2592:
[----:B------:R-:W-:Y:S05]  /*5030*/  BSYNC B1 ;  /* 0x0000000000017941 */ /* 0x000fea0003800000 */
.L_x_2587:
[----:B------:R-:W-:Y:S02]  /*5040*/  PRMT R3, R0, 0x7610, R3 ;  /* 0x0000761000037816 */ /* 0x000fe40000000003 */
[----:B------:R-:W-:Y:S02]  /*5050*/  PRMT R0, R13, 0x7610, R0 ;  /* 0x000076100d007816 */ /* 0x000fe40000000000 */
.L_x_2586:
[----:B------:R-:W-:Y:S05]  /*5060*/  BSYNC B0 ;  /* 0x0000000000007941 */ /* 0x000fea0003800000 */
.L_x_2585:
        /* <DEDUP_REMOVED lines=205> */
.L_x_2596:
        /* <DEDUP_REMOVED lines=211> */
.L_x_2597:
        /* <DEDUP_REMOVED lines=211> */
.L_x_2598:
        /* <DEDUP_REMOVED lines=211> */
.L_x_2599:
[----:B------:R-:W-:-:S04]  /*84d0*/  LOP3.LUT R3, R3, 0xfffffffe, RZ, 0xc0, !PT ;  /* 0xfffffffe03037812 */ /* 0x000fc800078ec0ff */
[----:B------:R-:W-:-:S05]  /*84e0*/  IADD3 R12, P1, R3, R18, RZ ;  /* 0x00000012030c7210 */ /* 0x000fca0007f3e0ff */
[----:B------:R-:W-:-:S05]  /*84f0*/  IMAD.X R13, RZ, RZ, R2, P1 ;  /* 0x000000ffff0d7224 */ /* 0x000fca00008e0602 */
[----:B------:R-:W2:Y:S02]  /*8500*/  LDG.E.U16 R12, [R12.64] ;  /* 0x000000240c0c7981 */ /* 0x000ea4000c1e1500 */
[C---:B--2---:R-:W-:Y:S02]  /*8510*/  PRMT R3, R12.reuse, 0x7770, RZ ;  /* 0x000077700c037816 */ /* 0x044fe400000000ff */
[----:B------:R-:W-:Y:S02]  /*8520*/  PRMT R0, R12, 0x7771, RZ ;  /* 0x000077710c007816 */ /* 0x000fe400000000ff */
.L_x_2595:
[----:B------:R-:W-:Y:S05]  /*8530*/  BSYNC B0 ;  /* 0x0000000000007941 */ /* 0x000fea0003800000 */
.L_x_2594:
        /* <DEDUP_REMOVED lines=20> */
.L_x_2601:
[----:B------:R-:W-:Y:S05]  /*8680*/  BSYNC B0 ;  /* 0x0000000000007941 */ /* 0x000fea0003800000 */
.L_x_2600:
[----:B------:R-:W-:Y:S02]  /*8690*/  IADD3 R8, R20, R14, R8 ;  /* 0x0000000e14087210 */ /* 0x000fe40007ffe008 */
[----:B------:R-:W-:-:S03]  /*86a0*/  IADD3 R9, R21, R15, R9 ;  /* 0x0000000f15097210 */ /* 0x000fc60007ffe009 */
[----:B------:R-:W-:Y:S01]  /*86b0*/  IMAD.IADD R8, R8, 0x1, R23 ;  /* 0x0000000108087824 */ /* 0x000fe200078e0217 */
[----:B------:R-:W-:-:S04]  /*86c0*/  IADD3 R9, R9, R24, RZ ;  /* 0x0000001809097210 */ /* 0x000fc80007ffe0ff */
[----:B------:R-:W-:Y:S02]  /*86d0*/  PRMT R18, R9, 0x7610, R18 ;  /* 0x0000761009127816 */ /* 0x000fe40000000012 */
[----:B------:R-:W-:Y:S01]  /*86e0*/  PRMT R7, R8, 0x7610, R7 ;  /* 0x0000761008077816 */ /* 0x000fe20000000007 */
[----:B------:R-:W-:Y:S05]  /*86f0*/  BRA `(.L_x_2568) ;  /* 0x000010e000007947 */ /* 0x000fea0003800000 */
.L_x_2584:
        /* <DEDUP_REMOVED lines=18> */
.L_x_2605:
        /* <DEDUP_REMOVED lines=44> */
.L_x_2604:
[----:B------:R-:W-:Y:S02]  /*8ae0*/  PRMT R20, R28, 0x7610, R20 ;  /* 0x000076101c147816 */ /* 0x000fe40000000014 */
[----:B------:R-:W-:-:S02]  /*8af0*/  PRMT R27, R9, 0x7610, R27 ;  /* 0x00007610091b7816 */ /* 0x000fc4000000001b */
.L_x_2603:
[----:B------:R-:W-:Y:S05]  /*8b00*/  BSYNC B0 ;  /* 0x0000000000007941 */ /* 0x000fea0003800000 */
.L_x_2602:
        /* <DEDUP_REMOVED lines=41> */
.L_x_2607:
[----:B------:R-:W-:Y:S05]  /*8da0*/  BSYNC B0 ;  /* 0x0000000000007941 */ /* 0x000fea0003800000 */
.L_x_2606:
        /* <DEDUP_REMOVED lines=20> */
.L_x_2609:
[----:B------:R-:W-:Y:S05]  /*8ef0*/  BSYNC B0 ;  /* 0x0000000000007941 */ /* 0x000fea0003800000 */
.L_x_2608:
[----:B------:R-:W-:Y:S02]  /*8f00*/  IADD3 R12, R3, R7, R12 ;  /* 0x00000007030c7210 */ /* 0x000fe40007ffe00c */
[----:B------:R-:W-:-:S03]  /*8f10*/  IADD3 R9, R4, R6, R0 ;  /* 0x0000000604097210 */ /* 0x000fc60007ffe000 */
[----:B------:R-:W-:Y:S01]  /*8f20*/  IMAD.IADD R12, R12, 0x1, R5 ;  /* 0x000000010c0c7824 */ /* 0x000fe200078e0205 */
[----:B------:R-:W-:-:S04]  /*8f30*/  IADD3 R9, R9, R24, RZ ;  /* 0x0000001809097210 */ /* 0x000fc80007ffe0ff */
[----:B------:R-:W-:Y:S02]  /*8f40*/  PRMT R18, R9, 0x7610, R18 ;  /* 0x0000761009127816 */ /* 0x000fe40000000012 */
[----:B------:R-:W-:Y:S01]  /*8f50*/  PRMT R7, R12, 0x7610, R7 ;  /* 0x000076100c077816 */ /* 0x000fe20000000007 */
[----:B------:R-:W-:Y:S05]  /*8f60*/  BRA `(.L_x_2568) ;  /* 0x0000087000007947 */ /* 0x000fea0003800000 */
.L_x_2583:
        /* <DEDUP_REMOVED lines=23> */
.L_x_2613:
        /* <DEDUP_REMOVED lines=40> */
.L_x_2612:
[----:B------:R-:W-:Y:S02]  /*9360*/  PRMT R11, R27, 0x7610, R11 ;  /* 0x000076101b0b7816 */ /* 0x000fe4000000000b */
[----:B------:R-:W-:-:S02]  /*9370*/  PRMT R10, R28, 0x7610, R10 ;  /* 0x000076101c0a7816 */ /* 0x000fc4000000000a */
[----:B------:R-:W-:Y:S02]  /*9380*/  PRMT R24, R4, 0x7610, R24 ;  /* 0x0000761004187816 */ /* 0x000fe40000000018 */
[----:B------:R-:W-:Y:S02]  /*9390*/  PRMT R27, R5, 0x7610, R27 ;  /* 0x00007610051b7816 */ /* 0x000fe4000000001b */
.L_x_2611:
[----:B------:R-:W-:Y:S05]  /*93a0*/  BSYNC B0 ;  /* 0x0000000000007941 */ /* 0x000fea0003800000 */
.L_x_2610:
        /* <DEDUP_REMOVED lines=37> */
.L_x_2615:
[----:B------:R-:W-:Y:S05]  /*9600*/  BSYNC B0 ;  /* 0x0000000000007941 */ /* 0x000fea0003800000 */
.L_x_2614:
        /* <DEDUP_REMOVED lines=22> */
.L_x_2617:
[----:B------:R-:W-:Y:S05]  /*9770*/  BSYNC B0 ;  /* 0x0000000000007941 */ /* 0x000fea0003800000 */
.L_x_2616:
[----:B------:R-:W-:Y:S02]  /*9780*/  IADD3 R14, R13, R14, R21 ;  /* 0x0000000e0d0e7210 */ /* 0x000fe40007ffe015 */
[----:B------:R-:W-:-:S03]  /*9790*/  IADD3 R15, R12, R15, R20 ;  /* 0x0000000f0c0f7210 */ /* 0x000fc60007ffe014 */
[----:B------:R-:W-:Y:S01]  /*97a0*/  IMAD.IADD R14, R14, 0x1, R3 ;  /* 0x000000010e0e7824 */ /* 0x000fe200078e0203 */
[----:B------:R-:W-:-:S04]  /*97b0*/  IADD3 R15, R15, R0, RZ ;  /* 0x000000000f0f7210 */ /* 0x000fc80007ffe0ff */
[----:B------:R-:W-:Y:S02]  /*97c0*/  PRMT R18, R15, 0x7610, R18 ;  /* 0x000076100f127816 */ /* 0x000fe40000000012 */
[----:B------:R-:W-:Y:S02]  /*97d0*/  PRMT R7, R14, 0x7610, R7 ;  /* 0x000076100e077816 */ /* 0x000fe40000000007 */
.L_x_2568:
[----:B------:R-:W-:Y:S05]  /*97e0*/  BSYNC B6 ;  /* 0x0000000000067941 */ /* 0x000fea0003800000 */
.L_x_2567:
        /* <DEDUP_REMOVED lines=12> */
.L_x_2621:
        /* <DEDUP_REMOVED lines=20> */
.L_x_2620:
[----:B------:R-:W-:Y:S05]  /*99f0*/  BSYNC B0 ;  /* 0x0000000000007941 */ /* 0x000fea0003800000 */
.L_x_2619:
[----:B------:R-:W-:Y:S01]  /*9a00*/  MOV R2, R4 ;  /* 0x0000000400027202 */ /* 0x000fe20000000f00 */
[----:B------:R-:W-:Y:S05]  /*9a10*/  @P1 BRA `(.L_x_2621) ;  /* 0xfffffe9000001947 */ /* 0x000fea000383ffff */
.L_x_2618:
        /* <DEDUP_REMOVED lines=16> */
.L_x_2624:
        /* <DEDUP_REMOVED lines=19> */
.L_x_2623:
[----:B------:R-:W-:Y:S01]  /*9c50*/  ISETP.GE.AND P0, PT, R0, 0x2, PT ;  /* 0x000000020000780c */ /* 0x000fe20003f06270 */
[----:B------:R-:W-:Y:S01]  /*9c60*/  WARPSYNC 0xffffffff ;  /* 0xffffffff00007948 */ /* 0x000fe20003800000 */
[----:B------:R-:W-:Y:S11]  /*9c70*/  BAR.SYNC.DEFER_BLOCKING 0x0 ;  /* 0x0000000000007b1d */ /* 0x000ff60000010000 */
[----:B------:R-:W-:Y:S05]  /*9c80*/  @!P0 BRA `(.L_x_2622) ;  /* 0x000000b000008947 */ /* 0x000fea0003800000 */
[----:B------:R-:W-:Y:S02]  /*9c90*/  MOV R3, 0x1 ;  /* 0x0000000100037802 */ /* 0x000fe40000000f00 */
.L_x_2625:
[----:B------:R-:W-:Y:S02]  /*9ca0*/  LOP3.LUT R4, R18, 0xff, RZ, 0xc0, !PT ;  /* 0x000000ff12047812 */ /* 0x000fe400078ec0ff */
[----:B------:R-:W-:-:S03]  /*9cb0*/  LOP3.LUT R2, R7, 0xff, RZ, 0xc0, !PT ;  /* 0x000000ff07027812 */ /* 0x000fc600078ec0ff */
        /* <DEDUP_REMOVED lines=8> */
.L_x_2622:
        /* <DEDUP_REMOVED lines=203> */
.L_x_2626:
        /* <DEDUP_REMOVED lines=200> */
.L_x_2627:
        /* <DEDUP_REMOVED lines=214> */
.L_x_2629:
        /* <DEDUP_REMOVED lines=200> */
.L_x_2630:
        /* <DEDUP_REMOVED lines=11> */
.L_x_2632:
[----:B------:R-:W-:Y:S05]  /*d100*/  BSYNC B0 ;  /* 0x0000000000007941 */ /* 0x000fea0003800000 */
.L_x_2631:
        /* <DEDUP_REMOVED lines=13> */
.L_x_2634:
[----:B------:R-:W-:Y:S05]  /*d1e0*/  BSYNC B0 ;  /* 0x0000000000007941 */ /* 0x000fea0003800000 */
.L_x_2633:
        /* <DEDUP_REMOVED lines=31> */
.L_x_2636:
[----:B------:R-:W-:Y:S05]  /*d3e0*/  BSYNC B0 ;  /* 0x0000000000007941 */ /* 0x000fea0003800000 */
.L_x_2635:
        /* <DEDUP_REMOVED lines=22> */
.L_x_2641:
        /* <DEDUP_REMOVED lines=13> */
.L_x_2640:
[----:B------:R-:W-:Y:S05]  /*d620*/  BSYNC B1 ;  /* 0x0000000000017941 */ /* 0x000fea0003800000 */
.L_x_2639:
[----:B------:R-:W-:Y:S05]  /*d630*/  BRA `(.L_x_2642) ;  /* 0x0000012000007947 */ /* 0x000fea0003800000 */
.L_x_2638:
[----:B------:R-:W-:Y:S02]  /*d640*/  ISETP.GE.U32.AND P0, PT, R19, c[0x0][0x178], PT ;  /* 0x00005e0013007a0c */ /* 0x000fe40003f06070 */
[----:B------:R-:W-:-:S11]  /*d650*/  PRMT R18, R5, 0x7610, R18 ;  /* 0x0000761005127816 */ /* 0x000fd60000000012 */
[----:B------:R-:W-:Y:S05]  /*d660*/  @P0 BRA `(.L_x_2642) ;  /* 0x000000f000000947 */ /* 0x000fea0003800000 */
[----:B------:R-:W-:Y:S02]  /*d670*/  PRMT R18, R5, 0x7610, R18 ;  /* 0x0000761005127816 */ /* 0x000fe40000000012 */
[----:B------:R-:W-:-:S05]  /*d680*/  MOV R7, R19 ;  /* 0x0000001300077202 */ /* 0x000fca0000000f00 */
.L_x_2643:
        /* <DEDUP_REMOVED lines=13> */
.L_x_2642:
[----:B------:R-:W-:Y:S05]  /*d760*/  BSYNC B0 ;  /* 0x0000000000007941 */ /* 0x000fea0003800000 */
.L_x_2637:
        /* <DEDUP_REMOVED lines=10> */
.L_x_2647:
        /* <DEDUP_REMOVED lines=19> */
.L_x_2646:
[----:B------:R-:W-:Y:S05]  /*d940*/  BSYNC B0 ;  /* 0x0000000000007941 */ /* 0x000fea0003800000 */
.L_x_2645:
[----:B------:R-:W-:Y:S01]  /*d950*/  MOV R4, R8 ;  /* 0x0000000800047202 */ /* 0x000fe20000000f00 */
[----:B------:R-:W-:Y:S05]  /*d960*/  @P2 BRA `(.L_x_2647) ;  /* 0xfffffea000002947 */ /* 0x000fea000383ffff */
.L_x_2644:
        /* <DEDUP_REMOVED lines=13> */
.L_x_2650:
        /* <DEDUP_REMOVED lines=18> */
.L_x_2649:
[----:B------:R-:W-:Y:S01]  /*db60*/  BAR.SYNC.DEFER_BLOCKING 0x0 ;  /* 0x0000000000007b1d */ /* 0x000fe20000010000 */
[----:B------:R-:W-:-:S13]  /*db70*/  ISETP.GE.AND P0, PT, R4, 0x2, PT ;  /* 0x000000020400780c */ /* 0x000fda0003f06270 */
[----:B------:R-:W-:Y:S05]  /*db80*/  @!P0 BRA `(.L_x_2648) ;  /* 0x000000b000008947 */ /* 0x000fea0003800000 */
[----:B------:R-:W-:Y:S02]  /*db90*/  IMAD.MOV.U32 R7, RZ, RZ, 0x1 ;  /* 0x00000001ff077424 */ /* 0x000fe400078e00ff */
.L_x_2651:
[----:B------:R-:W-:Y:S02]  /*dba0*/  LOP3.LUT R8, R18, 0xff, RZ, 0xc0, !PT ;  /* 0x000000ff12087812 */ /* 0x000fe400078ec0ff */
[----:B0-----:R-:W-:-:S03]  /*dbb0*/  LOP3.LUT R0, R5, 0xff, RZ, 0xc0, !PT ;  /* 0x000000ff05007812 */ /* 0x001fc600078ec0ff */
        /* <DEDUP_REMOVED lines=8> */
.L_x_2648:
        /* <DEDUP_REMOVED lines=15> */
.L_x_2653:
        /* <DEDUP_REMOVED lines=28> */
.L_x_2655:
        /* <DEDUP_REMOVED lines=27> */
.L_x_2656:
[----:B------:R-:W-:-:S05]  /*e0a0*/  IADD3 R16, P0, R16, c[0x0][0x538], RZ ;  /* 0x00014e0010107a10 */ /* 0x000fca0007f1e0ff */
[----:B------:R-:W-:-:S05]  /*e0b0*/  IMAD.X R17, RZ, RZ, c[0x0][0x53c], P0 ;  /* 0x00014f00ff117624 */ /* 0x000fca00000e06ff */
[----:B------:R-:W-:Y:S01]  /*e0c0*/  STG.E.U8 [R16.64], R19 ;  /* 0x0000001310007986 */ /* 0x000fe2000c101124 */
[----:B------:R-:W-:Y:S05]  /*e0d0*/  EXIT ;  /* 0x000000000000794d */ /* 0x000fea0003800000 */
.L_x_2654:
[----:B------:R-:W-:Y:S04]  /*e0e0*/  STG.E.U8 [R2.64], R5 ;  /* 0x0000000502007986 */ /* 0x000fe8000c101124 */
[----:B------:R-:W-:Y:S01]  /*e0f0*/  STG.E.U8 [R2.64+0x1], R18 ;  /* 0x0000011202007986 */ /* 0x000fe2000c101124 */
[----:B------:R-:W-:Y:S05]  /*e100*/  EXIT ;  /* 0x000000000000794d */ /* 0x000fea0003800000 */
.L_x_2652:
        /* <DEDUP_REMOVED lines=41> */
.L_x_2658:
        /* <DEDUP_REMOVED lines=27> */
.L_x_2659:
[----:B------:R-:W-:-:S04]  /*e550*/  IADD3 R16, P0, R16, c[0x0][0x538], RZ ;  /* 0x00014e0010107a10 */ /* 0x000fc80007f1e0ff */
[----:B------:R-:W-:-:S05]  /*e560*/  IADD3.X R17, RZ, c[0x0][0x53c], RZ, P0, !PT ;  /* 0x00014f00ff117a10 */ /* 0x000fca00007fe4ff */
[----:B------:R-:W-:Y:S01]  /*e570*/  STG.E.U8 [R16.64], R19 ;  /* 0x0000001310007986 */ /* 0x000fe2000c101124 */
[----:B------:R-:W-:Y:S05]  /*e580*/  EXIT ;  /* 0x000000000000794d */ /* 0x000fea0003800000 */
.L_x_2657:
[----:B------:R-:W-:Y:S04]  /*e590*/  STG.E.U8 [R2.64], R5 ;  /* 0x0000000502007986 */ /* 0x000fe8000c101124 */
[----:B------:R-:W-:Y:S01]  /*e5a0*/  STG.E.U8 [R6.64], R18 ;  /* 0x0000001206007986 */ /* 0x000fe2000c101124 */
[----:B------:R-:W-:Y:S05]  /*e5b0*/  EXIT ;  /* 0x000000000000794d */ /* 0x000fea0003800000 */
.L_x_2628:
        /* <DEDUP_REMOVED lines=22> */
.L_x_2661:
        /* <DEDUP_REMOVED lines=28> */
.L_x_2663:
        /* <DEDUP_REMOVED lines=28> */
.L_x_2664:
[----:B------:R-:W-:-:S04]  /*eaa0*/  IADD3 R2, P0, R23, c[0x0][0x538], RZ ;  /* 0x00014e0017027a10 */ /* 0x000fc80007f1e0ff */
[----:B------:R-:W-:-:S05]  /*eab0*/  IADD3.X R3, RZ, c[0x0][0x53c], RZ, P0, !PT ;  /* 0x00014f00ff037a10 */ /* 0x000fca00007fe4ff */
[----:B------:R-:W-:Y:S01]  /*eac0*/  STG.E.U8 [R2.64], R19 ;  /* 0x0000001302007986 */ /* 0x000fe2000c101124 */
[----:B------:R-:W-:Y:S05]  /*ead0*/  EXIT ;  /* 0x000000000000794d */ /* 0x000fea0003800000 */
.L_x_2662:
[----:B------:R-:W-:Y:S04]  /*eae0*/  STG.E.U8 [R2.64], R7 ;  /* 0x0000000702007986 */ /* 0x000fe8000c101124 */
[----:B------:R-:W-:Y:S01]  /*eaf0*/  STG.E.U8 [R2.64+0x1], R18 ;  /* 0x0000011202007986 */ /* 0x000fe2000c101124 */
[----:B------:R-:W-:Y:S05]  /*eb00*/  EXIT ;  /* 0x000000000000794d */ /* 0x000fea0003800000 */
.L_x_2660:
        /* <DEDUP_REMOVED lines=41> */
.L_x_2666:
        /* <DEDUP_REMOVED lines=28> */
.L_x_2667:
[----:B------:R-:W-:-:S04]  /*ef60*/  IADD3 R2, P0, R23, c[0x0][0x538], RZ ;  /* 0x00014e0017027a10 */ /* 0x000fc80007f1e0ff */
[----:B------:R-:W-:-:S05]  /*ef70*/  IADD3.X R3, RZ, c[0x0][0x53c], RZ, P0, !PT ;  /* 0x00014f00ff037a10 */ /* 0x000fca00007fe4ff */
[----:B------:R-:W-:Y:S01]  /*ef80*/  STG.E.U8 [R2.64], R19 ;  /* 0x0000001302007986 */ /* 0x000fe2000c101124 */
[----:B------:R-:W-:Y:S05]  /*ef90*/  EXIT ;  /* 0x000000000000794d */ /* 0x000fea0003800000 */
.L_x_2665:
[----:B------:R-:W-:Y:S04]  /*efa0*/  STG.E.U8 [R2.64], R7 ;  /* 0x0000000702007986 */ /* 0x000fe8000c101124 */
[----:B------:R-:W-:Y:S01]  /*efb0*/  STG.E.U8 [R4.64], R18 ;  /* 0x0000001204007986 */ /* 0x000fe2000c101124 */
[----:B------:R-:W-:Y:S05]  /*efc0*/  EXIT ;  /* 0x000000000000794d */ /* 0x000fea0003800000 */
.L_x_2668:
        /* <DEDUP_REMOVED lines=11> */
.L_x_8191:


//--------------------- .text._ZN2at6native13reduce_kernelILi128ELi4ENS0_8ReduceOpIhNS0_7MeanOpsIhhhhEEjhLi4ELi4EEEEEvT1_ --------------------------
	.section	.text._ZN2at6native13reduce_kernelILi128ELi4ENS0_8ReduceOpIhNS0_7MeanOpsIhhhhEEjhLi4ELi4EEEEEvT1_,"ax",@progbits
	.sectioninfo	@"SHI_REGISTERS=48"
	.align	128
        .global         _ZN2at6native13reduce_kernelILi128ELi4ENS0_8ReduceOpIhNS0_7MeanOpsIhhhhEEjhLi4ELi4EEEEEvT1_
        .type           _ZN2at6native13reduce_kernelILi128ELi4ENS0_8ReduceOpIhNS0_7MeanOpsIhhhhEEjhLi4ELi4EEEEEvT1_,@function
        .size           _ZN2at6native13reduce_kernelILi128ELi4ENS0_8ReduceOpIhNS0_7MeanOpsIhhhhEEjhLi4ELi4EEEEEvT1_,(.L_x_8192 - _ZN2at6native13reduce_kernelILi128ELi4ENS0_8ReduceOpIhNS0_7MeanOpsIhhhhEEjhLi4ELi4EEEEEvT1_)
        .other          _ZN2at6native13reduce_kernelILi128ELi4ENS0_8ReduceOpIhNS0_7MeanOpsIhhhhEEjhLi4ELi4EEEEEvT1_,@"STO_CUDA_ENTRY STV_DEFAULT"
_ZN2at6native13reduce_kernelILi128ELi4ENS0_8ReduceOpIhNS0_7MeanOpsIhhhhEEjhLi4ELi4EEEEEvT1_:
.text._ZN2at6native13reduce_kernelILi128ELi4ENS0_8ReduceOpIhNS0_7MeanOpsIhhhhEEjhLi4ELi4EEEEEvT1_:
        /* <DEDUP_REMOVED lines=213> */
.L_x_2669:
        /* <DEDUP_REMOVED lines=52> */
.L_x_2678:
[----:B------:R-:W-:Y:S05]  /*1090*/  BSYNC B2 ;  /* 0x0000000000027941 */ /* 0x000fea0003800000 */
.L_x_2677:
        /* <DEDUP_REMOVED lines=9> */
.L_x_2676:
[----:B------:R-:W-:Y:S05]  /*1130*/  BSYNC B1 ;  /* 0x0000000000017941 */ /* 0x000fea0003800000 */
.L_x_2675:
[----:B------:R-:W-:Y:S02]  /*1140*/  IADD3 R16, P0, P1, R25, c[0x0][0x530], R16 ;  /* 0x00014c0019107a10 */ /* 0x000fe4000791e010 */
[----:B------:R-:W-:Y:S02]  /*1150*/  IADD3 R3, R7, c[0x0][0x168], RZ ;  /* 0x00005a0007037a10 */ /* 0x000fe40007ffe0ff */
[----:B------:R-:W-:Y:S02]  /*1160*/  IADD3 R16, P2, R16, 0x4, RZ ;  /* 0x0000000410107810 */ /* 0x000fe40007f5e0ff */
[----:B------:R-:W-:Y:S02]  /*1170*/  IADD3.X R19, RZ, c[0x0][0x534], R19, P0, P1 ;  /* 0x00014d00ff137a10 */ /* 0x000fe400007e2413 */
[----:B------:R-:W-:-:S02]  /*1180*/  IADD3 R3, R3, -0x4, RZ ;  /* 0xfffffffc03037810 */ /* 0x000fc40007ffe0ff */
[----:B------:R-:W-:Y:S02]  /*1190*/  IADD3.X R19, RZ, R19, RZ, P2, !PT ;  /* 0x00000013ff137210 */ /* 0x000fe400017fe4ff */
.L_x_2674:
[----:B------:R-:W-:Y:S05]  /*11a0*/  BSYNC B0 ;  /* 0x0000000000007941 */ /* 0x000fea0003800000 */
.L_x_2673:
        /* <DEDUP_REMOVED lines=13> */
.L_x_2681:
        /* <DEDUP_REMOVED lines=15> */
.L_x_2680:
[----:B------:R-:W-:Y:S05]  /*1370*/  BSYNC B0 ;  /* 0x0000000000007941 */ /* 0x000fea0003800000 */
.L_x_2679:
        /* <DEDUP_REMOVED lines=8> */
.L_x_2683:
[----:B------:R-:W-:Y:S05]  /*1400*/  BSYNC B0 ;  /* 0x0000000000007941 */ /* 0x000fea0003800000 */
.L_x_2682:
        /* <DEDUP_REMOVED lines=12> */
.L_x_2685:
[----:B------:R-:W-:Y:S05]  /*14d0*/  BSYNC B0 ;  /* 0x0000000000007941 */ /* 0x000fea0003800000 */
.L_x_2684:
[----:B------:R-:W-:Y:S02]  /*14e0*/  IADD3 R9, R9, R8, R0 ;  /* 0x0000000809097210 */ /* 0x000fe40007ffe000 */
[----:B------:R-:W-:Y:S02]  /*14f0*/  PRMT R26, RZ, 0x7610, R26 ;  /* 0x00007610ff1a7816 */ /* 0x000fe4000000001a */
[----:B------:R-:W-:Y:S02]  /*1500*/  IADD3 R9, R9, R6, RZ ;  /* 0x0000000609097210 */ /* 0x000fe40007ffe0ff */
[----:B------:R-:W-:Y:S02]  /*1510*/  PRMT R24, RZ, 0x7610, R24 ;  /* 0x00007610ff187816 */ /* 0x000fe40000000018 */
[----:B------:R-:W-:-:S02]  /*1520*/  PRMT R19, RZ, 0x7610, R19 ;  /* 0x00007610ff137816 */ /* 0x000fc40000000013 */
[----:B------:R-:W-:Y:S01]  /*1530*/  PRMT R3, R9, 0x7610, R3 ;  /* 0x0000761009037816 */ /* 0x000fe20000000003 */
[----:B------:R-:W-:Y:S05]  /*1540*/  BRA `(.L_x_2671) ;  /* 0x00008bf000007947 */ /* 0x000fea0003800000 */
.L_x_2672:
        /* <DEDUP_REMOVED lines=45> */
.L_x_2696:
        /* <DEDUP_REMOVED lines=212> */
.L_x_2691:
        /* <DEDUP_REMOVED lines=219> */
.L_x_2692:
        /* <DEDUP_REMOVED lines=231> */
.L_x_2693:
        /* <DEDUP_REMOVED lines=219> */
.L_x_2694:
        /* <DEDUP_REMOVED lines=32> */
.L_x_2695:
[----:B------:R-:W-:Y:S05]  /*5130*/  BSYNC B1 ;  /* 0x0000000000017941 */ /* 0x000fea0003800000 */
.L_x_2690:
[----:B------:R-:W-:Y:S02]  /*5140*/  PRMT R7, R41, 0x7610, R7 ;  /* 0x0000761029077816 */ /* 0x000fe40000000007 */
.L_x_2689:
[----:B------:R-:W-:Y:S05]  /*5150*/  BSYNC B0 ;  /* 0x0000000000007941 */ /* 0x000fea0003800000 */
.L_x_2688:
        /* <DEDUP_REMOVED lines=205> */
.L_x_2699:
        /* <DEDUP_REMOVED lines=211> */
.L_x_2700:
        /* <DEDUP_REMOVED lines=211> */
.L_x_2701:
        /* <DEDUP_REMOVED lines=211> */
.L_x_2702:
        /* <DEDUP_REMOVED lines=8> */
.L_x_2698:
[----:B------:R-:W-:Y:S05]  /*8640*/  BSYNC B0 ;  /* 0x0000000000007941 */ /* 0x000fea0003800000 */
.L_x_2697:
        /* <DEDUP_REMOVED lines=30> */
.L_x_2704:
[----:B------:R-:W-:Y:S05]  /*8830*/  BSYNC B0 ;  /* 0x0000000000007941 */ /* 0x000fea0003800000 */
.L_x_2703:
        /* <DEDUP_REMOVED lines=13> */
.L_x_2687:
        /* <DEDUP_REMOVED lines=34> */
.L_x_2708:
        /* <DEDUP_REMOVED lines=60> */
.L_x_2707:
[----:B------:R-:W-:Y:S02]  /*8ef0*/  PRMT R32, R6, 0x7610, R32 ;  /* 0x0000761006207816 */ /* 0x000fe40000000020 */
.L_x_2706:
[----:B------:R-:W-:Y:S05]  /*8f00*/  BSYNC B0 ;  /* 0x0000000000007941 */ /* 0x000fea0003800000 */
.L_x_2705:
        /* <DEDUP_REMOVED lines=53> */
.L_x_2710:
[----:B------:R-:W-:Y:S05]  /*9260*/  BSYNC B0 ;  /* 0x0000000000007941 */ /* 0x000fea0003800000 */
.L_x_2709:
        /* <DEDUP_REMOVED lines=32> */
.L_x_2712:
[----:B------:R-:W-:Y:S05]  /*9470*/  BSYNC B0 ;  /* 0x0000000000007941 */ /* 0x000fea0003800000 */
.L_x_2711:
        /* <DEDUP_REMOVED lines=13> */
.L_x_2686:
        /* <DEDUP_REMOVED lines=38> */
.L_x_2716:
        /* <DEDUP_REMOVED lines=56> */
.L_x_2715:
[----:B------:R-:W-:Y:S02]  /*9b30*/  PRMT R32, R4, 0x7610, R32 ;  /* 0x0000761004207816 */ /* 0x000fe40000000020 */
.L_x_2714:
[----:B------:R-:W-:Y:S05]  /*9b40*/  BSYNC B0 ;  /* 0x0000000000007941 */ /* 0x000fea0003800000 */
.L_x_2713:
        /* <DEDUP_REMOVED lines=49> */
.L_x_2718:
[----:B------:R-:W-:Y:S05]  /*9e60*/  BSYNC B0 ;  /* 0x0000000000007941 */ /* 0x000fea0003800000 */
.L_x_2717:
        /* <DEDUP_REMOVED lines=32> */
.L_x_2720:
[----:B------:R-:W-:Y:S05]  /*a070*/  BSYNC B0 ;  /* 0x0000000000007941 */ /* 0x000fea0003800000 */
.L_x_2719:
        /* <DEDUP_REMOVED lines=12> */
.L_x_2671:
[----:B------:R-:W-:Y:S05]  /*a140*/  BSYNC B6 ;  /* 0x0000000000067941 */ /* 0x000fea0003800000 */
.L_x_2670:
        /* <DEDUP_REMOVED lines=12> */
.L_x_2724:
        /* <DEDUP_REMOVED lines=25> */
.L_x_2723:
[----:B------:R-:W-:Y:S05]  /*a3a0*/  BSYNC B0 ;  /* 0x0000000000007941 */ /* 0x000fea0003800000 */
.L_x_2722:
[----:B------:R-:W-:Y:S01]  /*a3b0*/  IMAD.MOV.U32 R4, RZ, RZ, R8 ;  /* 0x000000ffff047224 */ /* 0x000fe200078e0008 */
[----:B------:R-:W-:Y:S05]  /*a3c0*/  @P1 BRA `(.L_x_2724) ;  /* 0xfffffe4000001947 */ /* 0x000fea000383ffff */
.L_x_2721:
        /* <DEDUP_REMOVED lines=17> */
.L_x_2729:
        /* <DEDUP_REMOVED lines=23> */
.L_x_2728:
[----:B------:R-:W-:Y:S05]  /*a650*/  BSYNC B0 ;  /* 0x0000000000007941 */ /* 0x000fea0003800000 */
.L_x_2727:
[----:B------:R-:W-:-:S04]  /*a660*/  SHF.R.S32.HI R4, RZ, 0x1, R4 ;  /* 0x00000001ff047819 */ /* 0x000fc80000011404 */
[----:B------:R-:W-:-:S13]  /*a670*/  ISETP.GE.AND P0, PT, R4, 0x20, PT ;  /* 0x000000200400780c */ /* 0x000fda0003f06270 */
[----:B------:R-:W-:Y:S05]  /*a680*/  @P0 BRA `(.L_x_2729) ;  /* 0xfffffe5000000947 */ /* 0x000fea000383ffff */
[----:B------:R-:W-:-:S05]  /*a690*/  IMAD.MOV.U32 R0, RZ, RZ, 0x20 ;  /* 0x00000020ff007424 */ /* 0x000fca00078e00ff */
.L_x_2726:
[----:B0-----:R-:W-:Y:S01]  /*a6a0*/  ISETP.GE.AND P0, PT, R0, 0x2, PT ;  /* 0x000000020000780c */ /* 0x001fe20003f06270 */
[----:B------:R-:W-:Y:S01]  /*a6b0*/  WARPSYNC 0xffffffff ;  /* 0xffffffff00007948 */ /* 0x000fe20003800000 */
[----:B------:R-:W-:Y:S11]  /*a6c0*/  BAR.SYNC.DEFER_BLOCKING 0x0 ;  /* 0x0000000000007b1d */ /* 0x000ff60000010000 */
[----:B------:R-:W-:Y:S05]  /*a6d0*/  @!P0 BRA `(.L_x_2725) ;  /* 0x0000012000008947 */ /* 0x000fea0003800000 */
[----:B------:R-:W-:Y:S02]  /*a6e0*/  HFMA2.MMA R5, -RZ, RZ, 0, 5.9604644775390625e-08 ;  /* 0x00000001ff057435 */ /* 0x000fe400000001ff */
.L_x_2730:
[----:B------:R-:W-:Y:S02]  /*a6f0*/  LOP3.LUT R8, R24, 0xff, RZ, 0xc0, !PT ;  /* 0x000000ff18087812 */ /* 0x000fe400078ec0ff */
[----:B------:R-:W-:-:S02]  /*a700*/  LOP3.LUT R6, R26, 0xff, RZ, 0xc0, !PT ;  /* 0x000000ff1a067812 */ /* 0x000fc400078ec0ff */
[----:B------:R-:W-:Y:S01]  /*a710*/  LOP3.LUT R4, R3, 0xff, RZ, 0xc0, !PT ;  /* 0x000000ff03047812 */ /* 0x000fe200078ec0ff */
[----:B------:R-:W0:Y:S01]  /*a720*/  SHFL.DOWN PT, R9, R8, R5, 0x1f ;  /* 0x08001f0508097589 */ /* 0x000e2200000e0000 */
[----:B------:R-:W-:-:S03]  /*a730*/  LOP3.LUT R10, R19, 0xff, RZ, 0xc0, !PT ;  /* 0x000000ff130a7812 */ /* 0x000fc600078ec0ff */
[----:B------:R-:W1:Y:S04]  /*a740*/  SHFL.DOWN PT, R7, R6, R5, 0x1f ;  /* 0x08001f0506077589 */ /* 0x000e6800000e0000 */
[----:B------:R-:W2:Y:S04]  /*a750*/  SHFL.DOWN PT, R4, R4, R5, 0x1f ;  /* 0x08001f0504047589 */ /* 0x000ea800000e0000 */
[----:B------:R3:W4:Y:S02]  /*a760*/  SHFL.DOWN PT, R10, R10, R5, 0x1f ;  /* 0x08001f050a0a7589 */ /* 0x00072400000e0000 */
[----:B---3--:R-:W-:-:S02]  /*a770*/  IMAD.SHL.U32 R5, R5, 0x2, RZ ;  /* 0x0000000205057824 */ /* 0x008fc400078e00ff */
[----:B0-----:R-:W-:-:S03]  /*a780*/  IMAD.IADD R9, R9, 0x1, R24 ;  /* 0x0000000109097824 */ /* 0x001fc600078e0218 */
[----:B------:R-:W-:Y:S02]  /*a790*/  ISETP.GE.AND P0, PT, R5, R0, PT ;  /* 0x000000000500720c */ /* 0x000fe40003f06270 */
[----:B-1----:R-:W-:Y:S02]  /*a7a0*/  IADD3 R7, R7, R26, RZ ;  /* 0x0000001a07077210 */ /* 0x002fe40007ffe0ff */
[----:B------:R-:W-:Y:S01]  /*a7b0*/  PRMT R24, R9, 0x7610, R24 ;  /* 0x0000761009187816 */ /* 0x000fe20000000018 */
[----:B--2---:R-:W-:Y:S01]  /*a7c0*/  IMAD.IADD R3, R4, 0x1, R3 ;  /* 0x0000000104037824 */ /* 0x004fe200078e0203 */
[----:B------:R-:W-:Y:S01]  /*a7d0*/  PRMT R26, R7, 0x7610, R26 ;  /* 0x00007610071a7816 */ /* 0x000fe2000000001a */
[----:B----4-:R-:W-:-:S06]  /*a7e0*/  IMAD.IADD R19, R10, 0x1, R19 ;  /* 0x000000010a137824 */ /* 0x010fcc00078e0213 */
[----:B------:R-:W-:Y:S05]  /*a7f0*/  @!P0 BRA `(.L_x_2730) ;  /* 0xfffffef000008947 */ /* 0x000fea000383ffff */
.L_x_2725:
[----:B------:R-:W-:Y:S01]  /*a800*/  ISETP.NE.AND P1, PT, RZ, c[0x0][0x338], PT ;  /* 0x0000ce00ff007a0c */ /* 0x000fe20003f25270 */
[----:B------:R-:W-:Y:S01]  /*a810*/  IMAD.MOV.U32 R27, RZ, RZ, RZ ;  /* 0x000000ffff1b7224 */ /* 0x000fe200078e00ff */
[----:B------:R-:W-:-:S11]  /*a820*/  MOV R25, RZ ;  /* 0x000000ff00197202 */ /* 0x000fd60000000f00 */
[----:B------:R-:W-:Y:S05]  /*a830*/  @!P1 BRA `(.L_x_2731) ;  /* 0x00000c8000009947 */ /* 0x000fea0003800000 */
[----:B------:R-:W-:Y:S01]  /*a840*/  MOV R5, R23 ;  /* 0x0000001700057202 */ /* 0x000fe20000000f00 */
[----:B------:R-:W-:Y:S02]  /*a850*/  IMAD.MOV.U32 R4, RZ, RZ, RZ ;  /* 0x000000ffff047224 */ /* 0x000fe400078e00ff */
[----:B------:R-:W-:Y:S02]  /*a860*/  IMAD.MOV.U32 R0, RZ, RZ, 0x1 ;  /* 0x00000001ff007424 */ /* 0x000fe400078e00ff */
[----:B------:R-:W-:-:S03]  /*a870*/  IMAD.HI.U32 R4, R23, c[0x0][0x340], R4 ;  /* 0x0000d00017047a27 */ /* 0x000fc600078e0004 */
[----:B------:R-:W-:Y:S02]  /*a880*/  ISETP.NE.AND P0, PT, R0, c[0x0][0x338], PT ;  /* 0x0000ce0000007a0c */ /* 0x000fe40003f05270 */
        /* <DEDUP_REMOVED lines=195> */
.L_x_2731:
[----:B------:R-:W-:Y:S05]  /*b4c0*/  @!P1 BRA `(.L_x_2732) ;  /* 0x00000c7000009947 */ /* 0x000fea0003800000 */
[----:B------:R-:W-:Y:S01]  /*b4d0*/  IADD3 R5, R23, 0x1, RZ ;  /* 0x0000000117057810 */ /* 0x000fe20007ffe0ff */
        /* <DEDUP_REMOVED lines=198> */
.L_x_2732:
[----:B------:R-:W-:Y:S01]  /*c140*/  MOV R16, RZ ;  /* 0x000000ff00107202 */ /* 0x000fe20000000f00 */
[----:B------:R-:W-:Y:S01]  /*c150*/  IMAD.MOV.U32 R18, RZ, RZ, RZ ;  /* 0x000000ffff127224 */ /* 0x000fe200078e00ff */
        /* <DEDUP_REMOVED lines=200> */
.L_x_2733:
        /* <DEDUP_REMOVED lines=200> */
.L_x_2734:
[----:B------:R-:W-:Y:S01]  /*da60*/  ISETP.NE.U32.AND P0, PT, RZ, c[0x0][0x548], PT ;  /* 0x00015200ff007a0c */ /* 0x000fe20003f05070 */
[----:B------:R-:W-:Y:S01]  /*da70*/  CS2R R4, SRZ ;  /* 0x0000000000047805 */ /* 0x000fe2000001ff00 */
[----:B------:R-:W-:Y:S02]  /*da80*/  ISETP.NE.AND P3, PT, RZ, c[0x0][0x184], PT ;  /* 0x00006100ff007a0c */ /* 0x000fe40003f65270 */
[----:B------:R-:W-:Y:S02]  /*da90*/  ISETP.NE.AND.EX P0, PT, RZ, c[0x0][0x54c], PT, P0 ;  /* 0x00015300ff007a0c */ /* 0x000fe40003f05300 */
[----:B------:R-:W-:-:S11]  /*daa0*/  MOV R12, RZ ;  /* 0x000000ff000c7202 */ /* 0x000fd60000000f00 */
        /* <DEDUP_REMOVED lines=9> */
[----:B0-----:R-:W-:-:S04]  /*db40*/  IMAD R7, R0, c[0x0][0x174], R7 ;  /* 0x00005d0000077a24 */ /* 0x001fc800078e0207 */
[----:B------:R-:W-:Y:S01]  /*db50*/  IMAD.SHL.U32 R7, R7, 0x4, RZ ;  /* 0x0000000407077824 */ /* 0x000fe200078e00ff */
        /* <DEDUP_REMOVED lines=199> */
.L_x_2736:
        /* <DEDUP_REMOVED lines=200> */
.L_x_2737:
[----:B------:R-:W-:Y:S01]  /*f450*/  MOV R16, RZ ;  /* 0x000000ff00107202 */ /* 0x000fe20000000f00 */
[----:B------:R-:W-:Y:S01]  /*f460*/  IMAD.MOV.U32 R18, RZ, RZ, RZ ;  /* 0x000000ffff127224 */ /* 0x000fe200078e00ff */
        /* <DEDUP_REMOVED lines=200> */
.L_x_2738:
        /* <DEDUP_REMOVED lines=200> */
.L_x_2739:
        /* <DEDUP_REMOVED lines=11> */
.L_x_2741:
[----:B------:R-:W-:Y:S05]  /*10e20*/  BSYNC B0 ;  /* 0x0000000000007941 */ /* 0x000fea0003800000 */
.L_x_2740:
        /* <DEDUP_REMOVED lines=11> */
[----:B------:R0:W-:Y:S04]  /*10ee0*/  STG.E.U8 [R6.64], R3 ;  /* 0x0000000306007986 */ /* 0x0001e8000c101124 */
[----:B------:R0:W-:Y:S04]  /*10ef0*/  STG.E.U8 [R6.64+0x1], R26 ;  /* 0x0000011a06007986 */ /* 0x0001e8000c101124 */
[----:B------:R0:W-:Y:S04]  /*10f00*/  STG.E.U8 [R6.64+0x2], R24 ;  /* 0x0000021806007986 */ /* 0x0001e8000c101124 */
[----:B------:R0:W-:Y:S02]  /*10f10*/  STG.E.U8 [R6.64+0x3], R19 ;  /* 0x0000031306007986 */ /* 0x0001e4000c101124 */
.L_x_2743:
[----:B------:R-:W-:Y:S05]  /*10f20*/  BSYNC B0 ;  /* 0x0000000000007941 */ /* 0x000fea0003800000 */
.L_x_2742:
        /* <DEDUP_REMOVED lines=31> */
.L_x_2745:
[----:B------:R-:W-:Y:S05]  /*11120*/  BSYNC B0 ;  /* 0x0000000000007941 */ /* 0x000fea0003800000 */
.L_x_2744:
        /* <DEDUP_REMOVED lines=26> */
.L_x_2750:
[----:B------:R-:W-:Y:S02]  /*112d0*/  IMAD.MOV.U32 R7, RZ, RZ, 0x4 ;  /* 0x00000004ff077424 */ /* 0x000fe400078e00ff */
[----:B------:R-:W-:-:S04]  /*112e0*/  IMAD R6, R0, c[0x0][0x10], R9 ;  /* 0x0000040000067a24 */ /* 0x000fc800078e0209 */
[----:B------:R-:W-:-:S05]  /*112f0*/  IMAD.WIDE.U32 R6, R6, R7, c[0x0][0x550] ;  /* 0x0001540006067625 */ /* 0x000fca00078e0007 */
[----:B------:R-:W2:Y:S04]  /*11300*/  LDG.E.U8 R10, [R6.64+0x2] ;  /* 0x00000224060a7981 */ /* 0x000ea8000c1e1100 */
[----:B------:R-:W3:Y:S04]  /*11310*/  LDG.E.U8 R11, [R6.64+0x1] ;  /* 0x00000124060b7981 */ /* 0x000ee8000c1e1100 */
[----:B------:R-:W4:Y:S04]  /*11320*/  LDG.E.U8 R14, [R6.64+0x3] ;  /* 0x00000324060e7981 */ /* 0x000f28000c1e1100 */
[----:B------:R-:W5:Y:S01]  /*11330*/  LDG.E.U8 R8, [R6.64] ;  /* 0x0000002406087981 */ /* 0x000f62000c1e1100 */
[----:B------:R-:W-:-:S05]  /*11340*/  MOV R20, c[0x0][0x0] ;  /* 0x0000000000147a02 */ /* 0x000fca0000000f00 */
[----:B------:R-:W-:-:S05]  /*11350*/  IMAD R9, R20, c[0x0][0x4], R9 ;  /* 0x0000010014097a24 */ /* 0x000fca00078e0209 */
[----:B------:R-:W-:Y:S01]  /*11360*/  ISETP.GE.U32.AND P0, PT, R9, c[0x0][0x178], PT ;  /* 0x00005e0009007a0c */ /* 0x000fe20003f06070 */
[----:B--2---:R-:W-:Y:S01]  /*11370*/  IMAD.IADD R10, R10, 0x1, R23 ;  /* 0x000000010a0a7824 */ /* 0x004fe200078e0217 */
[----:B---3--:R-:W-:Y:S02]  /*11380*/  IADD3 R11, R11, R26, RZ ;  /* 0x0000001a0b0b7210 */ /* 0x008fe40007ffe0ff */
[----:B----4-:R-:W-:Y:S02]  /*11390*/  IADD3 R14, R14, R19, RZ ;  /* 0x000000130e0e7210 */ /* 0x010fe40007ffe0ff */
[----:B------:R-:W-:Y:S01]  /*113a0*/  PRMT R26, R11, 0x7610, R26 ;  /* 0x000076100b1a7816 */ /* 0x000fe2000000001a */
[----:B-----5:R-:W-:Y:S01]  /*113b0*/  IMAD.IADD R3, R8, 0x1, R3 ;  /* 0x0000000108037824 */ /* 0x020fe200078e0203 */
[----:B------:R-:W-:Y:S02]  /*113c0*/  PRMT R23, R10, 0x7610, R23 ;  /* 0x000076100a177816 */ /* 0x000fe40000000017 */
[----:B------:R-:W-:-:S03]  /*113d0*/  PRMT R19, R14, 0x7610, R19 ;  /* 0x000076100e137816 */ /* 0x000fc60000000013 */
[----:B------:R-:W-:Y:S05]  /*113e0*/  @!P0 BRA `(.L_x_2750) ;  /* 0xfffffee000008947 */ /* 0x000fea000383ffff */
.L_x_2749:
[----:B------:R-:W-:Y:S05]  /*113f0*/  BSYNC B1 ;  /* 0x0000000000017941 */ /* 0x000fea0003800000 */
.L_x_2748:
[----:B------:R-:W-:Y:S05]  /*11400*/  BRA `(.L_x_2751) ;  /* 0x000001b000007947 */ /* 0x000fea0003800000 */
.L_x_2747:
[----:B------:R-:W-:Y:S02]  /*11410*/  ISETP.GE.U32.AND P0, PT, R17, c[0x0][0x178], PT ;  /* 0x00005e0011007a0c */ /* 0x000fe40003f06070 */
[C---:B------:R-:W-:Y:S02]  /*11420*/  PRMT R26, R3.reuse, 0x7610, R26 ;  /* 0x00007610031a7816 */ /* 0x040fe4000000001a */
[C---:B------:R-:W-:Y:S02]  /*11430*/  PRMT R23, R3.reuse, 0x7610, R23 ;  /* 0x0000761003177816 */ /* 0x040fe40000000017 */
[----:B------:R-:W-:-:S07]  /*11440*/  PRMT R19, R3, 0x7610, R19 ;  /* 0x0000761003137816 */ /* 0x000fce0000000013 */
[----:B------:R-:W-:Y:S05]  /*11450*/  @P0 BRA `(.L_x_2751) ;  /* 0x0000016000000947 */ /* 0x000fea0003800000 */
[C---:B------:R-:W-:Y:S01]  /*11460*/  PRMT R26, R3.reuse, 0x7610, R26 ;  /* 0x00007610031a7816 */ /* 0x040fe2000000001a */
[----:B------:R-:W-:Y:S01]  /*11470*/  IMAD.MOV.U32 R9, RZ, RZ, R17 ;  /* 0x000000ffff097224 */ /* 0x000fe200078e0011 */
[C---:B------:R-:W-:Y:S02]  /*11480*/  PRMT R23, R3.reuse, 0x7610, R23 ;  /* 0x0000761003177816 */ /* 0x040fe40000000017 */
[----:B------:R-:W-:Y:S02]  /*11490*/  PRMT R19, R3, 0x7610, R19 ;  /* 0x0000761003137816 */ /* 0x000fe40000000013 */
.L_x_2752:
[----:B------:R-:W-:Y:S01]  /*114a0*/  HFMA2.MMA R6, -RZ, RZ, 0, 2.384185791015625e-07 ;  /* 0x00000004ff067435 */ /* 0x000fe200000001ff */
[----:B------:R-:W-:-:S04]  /*114b0*/  IMAD R7, R0, c[0x0][0x10], R9 ;  /* 0x0000040000077a24 */ /* 0x000fc800078e0209 */
[----:B------:R-:W-:-:S05]  /*114c0*/  IMAD R7, R7, c[0x0][0x0], R2 ;  /* 0x0000000007077a24 */ /* 0x000fca00078e0202 */
[----:B------:R-:W-:-:S05]  /*114d0*/  IMAD.WIDE.U32 R6, R7, R6, c[0x0][0x550] ;  /* 0x0001540007067625 */ /* 0x000fca00078e0006 */
[----:B------:R-:W2:Y:S04]  /*114e0*/  LDG.E.U8 R10, [R6.64+0x2] ;  /* 0x00000224060a7981 */ /* 0x000ea8000c1e1100 */
[----:B------:R-:W3:Y:S04]  /*114f0*/  LDG.E.U8 R11, [R6.64+0x1] ;  /* 0x00000124060b7981 */ /* 0x000ee8000c1e1100 */
[----:B------:R-:W4:Y:S04]  /*11500*/  LDG.E.U8 R14, [R6.64+0x3] ;  /* 0x00000324060e7981 */ /* 0x000f28000c1e1100 */
[----:B------:R-:W5:Y:S01]  /*11510*/  LDG.E.U8 R8, [R6.64] ;  /* 0x0000002406087981 */ /* 0x000f62000c1e1100 */
[----:B------:R-:W-:-:S04]  /*11520*/  IADD3 R9, R9, c[0x0][0x4], RZ ;  /* 0x0000010009097a10 */ /* 0x000fc80007ffe0ff */
        /* <DEDUP_REMOVED lines=9> */
.L_x_2751:
[----:B------:R-:W-:Y:S05]  /*115c0*/  BSYNC B0 ;  /* 0x0000000000007941 */ /* 0x000fea0003800000 */
.L_x_2746:
        /* <DEDUP_REMOVED lines=10> */
[----:B0-----:R-:W-:-:S05]  /*11670*/  IMAD.U32 R8, RZ, RZ, UR4 ;  /* 0x00000004ff087e24 */ /* 0x001fca000f8e00ff */
.L_x_2756:
[----:B------:R-:W-:Y:S01]  /*11680*/  IADD3 R7, R17, R8, RZ ;  /* 0x0000000811077210 */ /* 0x000fe20007ffe0ff */
[----:B------:R-:W-:Y:S01]  /*11690*/  BAR.SYNC.DEFER_BLOCKING 0x0 ;  /* 0x0000000000007b1d */ /* 0x000fe20000010000 */
[----:B------:R-:W-:-:S02]  /*116a0*/  ISETP.GT.AND P2, PT, R8, 0x1, PT ;  /* 0x000000010800780c */ /* 0x000fc40003f44270 */
[----:B------:R-:W-:Y:S02]  /*116b0*/  ISETP.GE.U32.AND P0, PT, R7, c[0x0][0x4], PT ;  /* 0x0000010007007a0c */ /* 0x000fe40003f06070 */
[----:B------:R-:W-:Y:S01]  /*116c0*/  SHF.R.S32.HI R11, RZ, 0x1, R8 ;  /* 0x00000001ff0b7819 */ /* 0x000fe20000011408 */
[----:B------:R-:W-:Y:S01]  /*116d0*/  BSSY B0, `(.L_x_2754) ;  /* 0x0000013000007945 */ /* 0x000fe20003800000 */
        /* <DEDUP_REMOVED lines=18> */
.L_x_2755:
[----:B------:R-:W-:Y:S05]  /*11800*/  BSYNC B0 ;  /* 0x0000000000007941 */ /* 0x000fea0003800000 */
.L_x_2754:
[----:B------:R-:W-:Y:S01]  /*11810*/  IMAD.MOV.U32 R8, RZ, RZ, R11 ;  /* 0x000000ffff087224 */ /* 0x000fe200078e000b */
[----:B------:R-:W-:Y:S05]  /*11820*/  @P2 BRA `(.L_x_2756) ;  /* 0xfffffe5000002947 */ /* 0x000fea000383ffff */
.L_x_2753:
        /* <DEDUP_REMOVED lines=8> */
[----:B------:R-:W-:Y:S02]  /*118b0*/  LEA.HI R8, R8, c[0x0][0x0], RZ, 0x1 ;  /* 0x0000000008087a11 */ /* 0x000fe400078f08ff */
[----:B------:R-:W-:Y:S02]  /*118c0*/  PRMT R10, R23, 0x7054, R10 ;  /* 0x00007054170a7816 */ /* 0x000fe4000000000a */
[----:B------:R-:W-:Y:S02]  /*118d0*/  SHF.R.S32.HI R8, RZ, 0x1, R8 ;  /* 0x00000001ff087819 */ /* 0x000fe40000011408 */
[----:B------:R-:W-:Y:S02]  /*118e0*/  PRMT R9, R19, 0x654, R10 ;  /* 0x0000065413097816 */ /* 0x000fe4000000000a */
[----:B------:R-:W-:-:S03]  /*118f0*/  ISETP.GE.AND P0, PT, R8, 0x20, PT ;  /* 0x000000200800780c */ /* 0x000fc60003f06270 */
[----:B------:R0:W-:Y:S10]  /*11900*/  STS [R0.X4+0x10], R9 ;  /* 0x0000100900007388 */ /* 0x0001f40000004800 */
[----:B------:R-:W-:Y:S05]  /*11910*/  @!P0 BRA `(.L_x_2758) ;  /* 0x000001c000008947 */ /* 0x000fea0003800000 */
[----:B0-----:R-:W-:-:S05]  /*11920*/  IMAD.MOV.U32 R7, RZ, RZ, R8 ;  /* 0x000000ffff077224 */ /* 0x001fca00078e0008 */
.L_x_2761:
[----:B------:R-:W-:Y:S01]  /*11930*/  IADD3 R8, R2, R7, RZ ;  /* 0x0000000702087210 */ /* 0x000fe20007ffe0ff */
[----:B------:R-:W-:Y:S03]  /*11940*/  BAR.SYNC.DEFER_BLOCKING 0x0 ;  /* 0x0000000000007b1d */ /* 0x000fe60000010000 */
[----:B------:R-:W-:-:S03]  /*11950*/  ISETP.GE.U32.AND P0, PT, R8, c[0x0][0x0], PT ;  /* 0x0000000008007a0c */ /* 0x000fc60003f06070 */
[----:B------:R-:W-:Y:S01]  /*11960*/  BSSY B0, `(.L_x_2759) ;  /* 0x0000013000007945 */ /* 0x000fe20003800000 */
[----:B------:R-:W-:-:S13]  /*11970*/  ISETP.GE.U32.OR P0, PT, R2, R7, P0 ;  /* 0x000000070200720c */ /* 0x000fda0000706470 */
[----:B0-----:R-:W-:Y:S05]  /*11980*/  @P0 BRA `(.L_x_2760) ;  /* 0x0000010000000947 */ /* 0x001fea0003800000 */
[----:B------:R-:W-:-:S06]  /*11990*/  IMAD R8, R7, 0x4, R6 ;  /* 0x0000000407087824 */ /* 0x000fcc00078e0206 */
[----:B------:R-:W0:Y:S02]  /*119a0*/  LDS R8, [R8] ;  /* 0x0000000008087984 */ /* 0x000e240000000800 */
        /* <DEDUP_REMOVED lines=14> */
.L_x_2760:
[----:B------:R-:W-:Y:S05]  /*11a90*/  BSYNC B0 ;  /* 0x0000000000007941 */ /* 0x000fea0003800000 */
.L_x_2759:
[----:B------:R-:W-:-:S04]  /*11aa0*/  SHF.R.S32.HI R7, RZ, 0x1, R7 ;  /* 0x00000001ff077819 */ /* 0x000fc80000011407 */
[----:B------:R-:W-:-:S13]  /*11ab0*/  ISETP.GE.AND P0, PT, R7, 0x20, PT ;  /* 0x000000200700780c */ /* 0x000fda0003f06270 */
[----:B------:R-:W-:Y:S05]  /*11ac0*/  @P0 BRA `(.L_x_2761) ;  /* 0xfffffe6000000947 */ /* 0x000fea000383ffff */
[----:B------:R-:W-:-:S03]  /*11ad0*/  MOV R7, 0x20 ;  /* 0x0000002000077802 */ /* 0x000fc60000000f00 */
.L_x_2758:
[----:B0-----:R-:W-:Y:S01]  /*11ae0*/  BAR.SYNC.DEFER_BLOCKING 0x0 ;  /* 0x0000000000007b1d */ /* 0x001fe20000010000 */
[----:B------:R-:W-:-:S13]  /*11af0*/  ISETP.GE.AND P0, PT, R7, 0x2, PT ;  /* 0x000000020700780c */ /* 0x000fda0003f06270 */
[----:B------:R-:W-:Y:S05]  /*11b00*/  @!P0 BRA `(.L_x_2757) ;  /* 0x0000013000008947 */ /* 0x000fea0003800000 */
[----:B------:R-:W-:Y:S02]  /*11b10*/  IMAD.MOV.U32 R0, RZ, RZ, 0x1 ;  /* 0x00000001ff007424 */ /* 0x000fe400078e00ff */
.L_x_2762:
[----:B------:R-:W-:Y:S02]  /*11b20*/  LOP3.LUT R9, R3, 0xff, RZ, 0xc0, !PT ;  /* 0x000000ff03097812 */ /* 0x000fe400078ec0ff */
[----:B------:R-:W-:Y:S02]  /*11b30*/  LOP3.LUT R13, R23, 0xff, RZ, 0xc0, !PT ;  /* 0x000000ff170d7812 */ /* 0x000fe400078ec0ff */
[----:B------:R-:W-:Y:S01]  /*11b40*/  LOP3.LUT R15, R19, 0xff, RZ, 0xc0, !PT ;  /* 0x000000ff130f7812 */ /* 0x000fe200078ec0ff */
[----:B------:R-:W0:Y:S01]  /*11b50*/  SHFL.DOWN PT, R2, R9, R0, 0x1f ;  /* 0x08001f0009027589 */ /* 0x000e2200000e0000 */
[----:B------:R-:W-:-:S03]  /*11b60*/  LOP3.LUT R11, R26, 0xff, RZ, 0xc0, !PT ;  /* 0x000000ff1a0b7812 */ /* 0x000fc600078ec0ff */
[----:B------:R-:W1:Y:S04]  /*11b70*/  SHFL.DOWN PT, R6, R13, R0, 0x1f ;  /* 0x08001f000d067589 */ /* 0x000e6800000e0000 */
[----:B------:R-:W2:Y:S04]  /*11b80*/  SHFL.DOWN PT, R8, R15, R0, 0x1f ;  /* 0x08001f000f087589 */ /* 0x000ea800000e0000 */
[----:B------:R3:W4:Y:S02]  /*11b90*/  SHFL.DOWN PT, R11, R11, R0, 0x1f ;  /* 0x08001f000b0b7589 */ /* 0x00072400000e0000 */
[----:B---3--:R-:W-:Y:S01]  /*11ba0*/  SHF.L.U32 R0, R0, 0x1, RZ ;  /* 0x0000000100007819 */ /* 0x008fe200000006ff */
[----:B0-----:R-:W-:-:S03]  /*11bb0*/  IMAD.IADD R2, R2, 0x1, R3 ;  /* 0x0000000102027824 */ /* 0x001fc600078e0203 */
[----:B------:R-:W-:Y:S01]  /*11bc0*/  ISETP.GE.AND P0, PT, R0, R7, PT ;  /* 0x000000070000720c */ /* 0x000fe20003f06270 */
[----:B-1----:R-:W-:Y:S01]  /*11bd0*/  IMAD.IADD R6, R6, 0x1, R23 ;  /* 0x0000000106067824 */ /* 0x002fe200078e0217 */
[----:B------:R-:W-:Y:S02]  /*11be0*/  PRMT R3, R2, 0x7610, R3 ;  /* 0x0000761002037816 */ /* 0x000fe40000000003 */
[----:B--2---:R-:W-:Y:S02]  /*11bf0*/  IADD3 R8, R8, R19, RZ ;  /* 0x0000001308087210 */ /* 0x004fe40007ffe0ff */
[----:B------:R-:W-:Y:S02]  /*11c00*/  PRMT R23, R6, 0x7610, R23 ;  /* 0x0000761006177816 */ /* 0x000fe40000000017 */
[----:B----4-:R-:W-:Y:S02]  /*11c10*/  IADD3 R26, R11, R26, RZ ;  /* 0x0000001a0b1a7210 */ /* 0x010fe40007ffe0ff */
[----:B------:R-:W-:-:S03]  /*11c20*/  PRMT R19, R8, 0x7610, R19 ;  /* 0x0000761008137816 */ /* 0x000fc60000000013 */
[----:B------:R-:W-:Y:S05]  /*11c30*/  @!P0 BRA `(.L_x_2762) ;  /* 0xfffffee000008947 */ /* 0x000fea000383ffff */
.L_x_2757:
        /* <DEDUP_REMOVED lines=21> */
.L_x_2764:
        /* <DEDUP_REMOVED lines=28> */
.L_x_2766:
        /* <DEDUP_REMOVED lines=27> */
.L_x_2767:
        /* <DEDUP_REMOVED lines=27> */
.L_x_2768:
        /* <DEDUP_REMOVED lines=27> */
.L_x_2769:
[----:B------:R-:W-:-:S05]  /*12460*/  IADD3 R16, P0, R16, c[0x0][0x538], RZ ;  /* 0x00014e0010107a10 */ /* 0x000fca0007f1e0ff */
[----:B------:R-:W-:-:S05]  /*12470*/  IMAD.X R17, RZ, RZ, c[0x0][0x53c], P0 ;  /* 0x00014f00ff117624 */ /* 0x000fca00000e06ff */
[----:B------:R-:W-:Y:S01]  /*12480*/  STG.E.U8 [R16.64], R19 ;  /* 0x0000001310007986 */ /* 0x000fe2000c101124 */
[----:B------:R-:W-:Y:S05]  /*12490*/  EXIT ;  /* 0x000000000000794d */ /* 0x000fea0003800000 */
.L_x_2765:
[----:B------:R-:W-:Y:S04]  /*124a0*/  STG.E.U8 [R4.64], R3 ;  /* 0x0000000304007986 */ /* 0x000fe8000c101124 */
[----:B------:R-:W-:Y:S04]  /*124b0*/  STG.E.U8 [R4.64+0x1], R26 ;  /* 0x0000011a04007986 */ /* 0x000fe8000c101124 */
[----:B------:R-:W-:Y:S04]  /*124c0*/  STG.E.U8 [R4.64+0x2], R23 ;  /* 0x0000021704007986 */ /* 0x000fe8000c101124 */
[----:B------:R-:W-:Y:S01]  /*124d0*/  STG.E.U8 [R4.64+0x3], R19 ;  /* 0x0000031304007986 */ /* 0x000fe2000c101124 */
[----:B------:R-:W-:Y:S05]  /*124e0*/  EXIT ;  /* 0x000000000000794d */ /* 0x000fea0003800000 */
.L_x_2763:
        /* <DEDUP_REMOVED lines=51> */
.L_x_2771:
        /* <DEDUP_REMOVED lines=27> */
.L_x_2772:
        /* <DEDUP_REMOVED lines=27> */
.L_x_2773:
        /* <DEDUP_REMOVED lines=27> */
.L_x_2774:
[----:B------:R-:W-:-:S04]  /*12d30*/  IADD3 R16, P0, R16, c[0x0][0x538], RZ ;  /* 0x00014e0010107a10 */ /* 0x000fc80007f1e0ff */
[----:B------:R-:W-:-:S05]  /*12d40*/  IADD3.X R17, RZ, c[0x0][0x53c], RZ, P0, !PT ;  /* 0x00014f00ff117a10 */ /* 0x000fca00007fe4ff */
[----:B------:R-:W-:Y:S01]  /*12d50*/  STG.E.U8 [R16.64], R19 ;  /* 0x0000001310007986 */ /* 0x000fe2000c101124 */
[----:B------:R-:W-:Y:S05]  /*12d60*/  EXIT ;  /* 0x000000000000794d */ /* 0x000fea0003800000 */
.L_x_2770:
[----:B------:R-:W-:Y:S04]  /*12d70*/  STG.E.U8 [R4.64], R3 ;  /* 0x0000000304007986 */ /* 0x000fe8000c101124 */
[----:B------:R-:W-:Y:S04]  /*12d80*/  STG.E.U8 [R6.64], R26 ;  /* 0x0000001a06007986 */ /* 0x000fe8000c101124 */
[----:B------:R-:W-:Y:S04]  /*12d90*/  STG.E.U8 [R8.64], R23 ;  /* 0x0000001708007986 */ /* 0x000fe8000c101124 */
[----:B------:R-:W-:Y:S01]  /*12da0*/  STG.E.U8 [R10.64], R19 ;  /* 0x000000130a007986 */ /* 0x000fe2000c101124 */
[----:B------:R-:W-:Y:S05]  /*12db0*/  EXIT ;  /* 0x000000000000794d */ /* 0x000fea0003800000 */
.L_x_2735:
        /* <DEDUP_REMOVED lines=28> */
.L_x_2776:
        /* <DEDUP_REMOVED lines=28> */
.L_x_2778:
        /* <DEDUP_REMOVED lines=27> */
.L_x_2779:
        /* <DEDUP_REMOVED lines=27> */
.L_x_2780:
        /* <DEDUP_REMOVED lines=27> */
.L_x_2781:
[----:B------:R-:W-:-:S05]  /*13650*/  IADD3 R16, P0, R16, c[0x0][0x538], RZ ;  /* 0x00014e0010107a10 */ /* 0x000fca0007f1e0ff */
[----:B------:R-:W-:-:S05]  /*13660*/  IMAD.X R17, RZ, RZ, c[0x0][0x53c], P0 ;  /* 0x00014f00ff117624 */ /* 0x000fca00000e06ff */
[----:B------:R-:W-:Y:S01]  /*13670*/  STG.E.U8 [R16.64], R19 ;  /* 0x0000001310007986 */ /* 0x000fe2000c101124 */
[----:B------:R-:W-:Y:S05]  /*13680*/  EXIT ;  /* 0x000000000000794d */ /* 0x000fea0003800000 */
.L_x_2777:
[----:B------:R-:W-:Y:S04]  /*13690*/  STG.E.U8 [R4.64], R3 ;  /* 0x0000000304007986 */ /* 0x000fe8000c101124 */
[----:B------:R-:W-:Y:S04]  /*136a0*/  STG.E.U8 [R4.64+0x1], R26 ;  /* 0x0000011a04007986 */ /* 0x000fe8000c101124 */
[----:B------:R-:W-:Y:S04]  /*136b0*/  STG.E.U8 [R4.64+0x2], R24 ;  /* 0x0000021804007986 */ /* 0x000fe8000c101124 */
[----:B------:R-:W-:Y:S01]  /*136c0*/  STG.E.U8 [R4.64+0x3], R19 ;  /* 0x0000031304007986 */ /* 0x000fe2000c101124 */
[----:B------:R-:W-:Y:S05]  /*136d0*/  EXIT ;  /* 0x000000000000794d */ /* 0x000fea0003800000 */
.L_x_2775:
        /* <DEDUP_REMOVED lines=51> */
.L_x_2783:
        /* <DEDUP_REMOVED lines=27> */
.L_x_2784:
        /* <DEDUP_REMOVED lines=27> */
.L_x_2785:
        /* <DEDUP_REMOVED lines=27> */
.L_x_2786:
[----:B------:R-:W-:-:S04]  /*13f20*/  IADD3 R16, P0, R16, c[0x0][0x538], RZ ;  /* 0x00014e0010107a10 */ /* 0x000fc80007f1e0ff */
[----:B------:R-:W-:-:S05]  /*13f30*/  IADD3.X R17, RZ, c[0x0][0x53c], RZ, P0, !PT ;  /* 0x00014f00ff117a10 */ /* 0x000fca00007fe4ff */
[----:B------:R-:W-:Y:S01]  /*13f40*/  STG.E.U8 [R16.64], R19 ;  /* 0x0000001310007986 */ /* 0x000fe2000c101124 */
[----:B------:R-:W-:Y:S05]  /*13f50*/  EXIT ;  /* 0x000000000000794d */ /* 0x000fea0003800000 */
.L_x_2782:
[----:B------:R-:W-:Y:S04]  /*13f60*/  STG.E.U8 [R4.64], R3 ;  /* 0x0000000304007986 */ /* 0x000fe8000c101124 */
[----:B------:R-:W-:Y:S04]  /*13f70*/  STG.E.U8 [R6.64], R26 ;  /* 0x0000001a06007986 */ /* 0x000fe8000c101124 */
[----:B------:R-:W-:Y:S04]  /*13f80*/  STG.E.U8 [R8.64], R24 ;  /* 0x0000001808007986 */ /* 0x000fe8000c101124 */
[----:B------:R-:W-:Y:S01]  /*13f90*/  STG.E.U8 [R10.64], R19 ;  /* 0x000000130a007986 */ /* 0x000fe2000c101124 */
[----:B------:R-:W-:Y:S05]  /*13fa0*/  EXIT ;  /* 0x000000000000794d */ /* 0x000fea0003800000 */
.L_x_2787:
        /* <DEDUP_REMOVED lines=13> */
.L_x_8192:


//--------------------- .text._ZN2at6native13reduce_kernelILi512ELi1ENS0_8ReduceOpIN3c108BFloat16ENS0_7MeanOpsIS4_fffEEjfLi4ELi8EEEEEvT1_ --------------------------
	.section	.text._ZN2at6native13reduce_kernelILi512ELi1ENS0_8ReduceOpIN3c108BFloat16ENS0_7MeanOpsIS4_fffEEjfLi4ELi8EEEEEvT1_,"ax",@progbits
	.sectioninfo	@"SHI_REGISTERS=28"
	.align	128
        .global         _ZN2at6native13reduce_kernelILi512ELi1ENS0_8ReduceOpIN3c108BFloat16ENS0_7MeanOpsIS4_fffEEjfLi4ELi8EEEEEvT1_
        .type           _ZN2at6native13reduce_kernelILi512ELi1ENS0_8ReduceOpIN3c108BFloat16ENS0_7MeanOpsIS4_fffEEjfLi4ELi8EEEEEvT1_,@function
        .size           _ZN2at6native13reduce_kernelILi512ELi1ENS0_8ReduceOpIN3c108BFloat16ENS0_7MeanOpsIS4_fffEEjfLi4ELi8EEEEEvT1_,(.L_x_8193 - _ZN2at6native13reduce_kernelILi512ELi1ENS0_8ReduceOpIN3c108BFloat16ENS0_7MeanOpsIS4_fffEEjfLi4ELi8EEEEEvT1_)
        .other          _ZN2at6native13reduce_kernelILi512ELi1ENS0_8ReduceOpIN3c108BFloat16ENS0_7MeanOpsIS4_fffEEjfLi4ELi8EEEEEvT1_,@"STO_CUDA_ENTRY STV_DEFAULT"
_ZN2at6native13reduce_kernelILi512ELi1ENS0_8ReduceOpIN3c108BFloat16ENS0_7MeanOpsIS4_fffEEjfLi4ELi8EEEEEvT1_:
.text._ZN2at6native13reduce_kernelILi512ELi1ENS0_8ReduceOpIN3c108BFloat16ENS0_7MeanOpsIS4_fffEEjfLi4ELi8EEEEEvT1_:
        /* <DEDUP_REMOVED lines=208> */
.L_x_2788:
        /* <DEDUP_REMOVED lines=40> */
.L_x_2797:
[----:B------:R-:W-:Y:S05]  /*0f80*/  BSYNC B3 ;  /* 0x0000000000037941 */ /* 0x000fea0003800000 */
.L_x_2796:
        /* <DEDUP_REMOVED lines=8> */
[----:B--2---:R-:W-:-:S05]  /*1010*/  PRMT R4, RZ, 0x5410, R4 ;  /* 0x00005410ff047816 */ /* 0x004fca0000000004 */
[----:B------:R-:W-:Y:S02]  /*1020*/  FADD.FTZ R0, R4, c[0x0][0x164] ;  /* 0x0000590004007621 */ /* 0x000fe40000010000 */
.L_x_2795:
[----:B------:R-:W-:Y:S05]  /*1030*/  BSYNC B2 ;  /* 0x0000000000027941 */ /* 0x000fea0003800000 */
.L_x_2794:
[C---:B------:R-:W-:Y:S02]  /*1040*/  IADD3 R3, P0, -R6.reuse, 0x8, RZ ;  /* 0x0000000806037810 */ /* 0x040fe40007f1e1ff */
[----:B------:R-:W-:Y:S02]  /*1050*/  IADD3 R18, R6, c[0x0][0x16c], RZ ;  /* 0x00005b0006127a10 */ /* 0x000fe40007ffe0ff */
[C---:B------:R-:W-:Y:S02]  /*1060*/  LEA R14, P1, R3.reuse, R14, 0x1 ;  /* 0x0000000e030e7211 */ /* 0x040fe400078208ff */
[----:B------:R-:W-:Y:S02]  /*1070*/  IADD3.X R4, RZ, -0x1, RZ, P0, !PT ;  /* 0xffffffffff047810 */ /* 0x000fe400007fe4ff */
[----:B------:R-:W-:Y:S02]  /*1080*/  IADD3 R18, R18, -0x8, RZ ;  /* 0xfffffff812127810 */ /* 0x000fe40007ffe0ff */
[----:B------:R-:W-:-:S02]  /*1090*/  LEA.HI.X R15, R3, R15, R4, 0x1, P1 ;  /* 0x0000000f030f7211 */ /* 0x000fc400008f0c04 */
.L_x_2793:
[----:B------:R-:W-:Y:S05]  /*10a0*/  BSYNC B1 ;  /* 0x0000000000017941 */ /* 0x000fea0003800000 */
.L_x_2792:
        /* <DEDUP_REMOVED lines=10> */
[----:B------:R-:W-:-:S02]  /*1150*/  MOV R12, c[0x0][0x164] ;  /* 0x00005900000c7a02 */ /* 0x000fc40000000f00 */
[----:B------:R-:W-:-:S05]  /*1160*/  MOV R3, c[0x0][0x164] ;  /* 0x0000590000037a02 */ /* 0x000fca0000000f00 */
[----:B------:R-:W-:Y:S05]  /*1170*/  @P0 BRA `(.L_x_2799) ;  /* 0x000001c000000947 */ /* 0x000fea0003800000 */
[----:B------:R-:W-:Y:S01]  /*1180*/  MOV R10, c[0x0][0x164] ;  /* 0x00005900000a7a02 */ /* 0x000fe20000000f00 */
[----:B------:R-:W-:Y:S01]  /*1190*/  IMAD.MOV.U32 R11, RZ, RZ, c[0x0][0x164] ;  /* 0x00005900ff0b7624 */ /* 0x000fe200078e00ff */
[----:B------:R-:W-:Y:S01]  /*11a0*/  MOV R12, c[0x0][0x164] ;  /* 0x00005900000c7a02 */ /* 0x000fe20000000f00 */
[----:B------:R-:W-:Y:S01]  /*11b0*/  IMAD.MOV.U32 R13, RZ, RZ, c[0x0][0x164] ;  /* 0x00005900ff0d7624 */ /* 0x000fe200078e00ff */
[----:B------:R-:W-:Y:S01]  /*11c0*/  MOV R3, c[0x0][0x164] ;  /* 0x0000590000037a02 */ /* 0x000fe20000000f00 */
[----:B------:R-:W-:Y:S02]  /*11d0*/  IMAD.MOV.U32 R9, RZ, RZ, c[0x0][0x164] ;  /* 0x00005900ff097624 */ /* 0x000fe400078e00ff */
.L_x_2800:
[----:B------:R-:W-:-:S06]  /*11e0*/  IMAD.WIDE.U32 R4, R19, 0x10, R14 ;  /* 0x0000001013047825 */ /* 0x000fcc00078e000e */
[----:B------:R-:W2:Y:S01]  /*11f0*/  LDG.E.128 R4, [R4.64] ;  /* 0x0000002404047981 */ /* 0x000ea2000c1e1d00 */
[----:B------:R-:W-:-:S04]  /*1200*/  IADD3 R19, R19, c[0x0][0x174], RZ ;  /* 0x00005d0013137a10 */ /* 0x000fc80007ffe0ff */
[----:B------:R-:W-:-:S04]  /*1210*/  LEA R25, R19, 0x7, 0x3 ;  /* 0x0000000713197811 */ /* 0x000fc800078e18ff */
[----:B------:R-:W-:Y:S02]  /*1220*/  ISETP.GE.U32.AND P0, PT, R25, R18, PT ;  /* 0x000000121900720c */ /* 0x000fe40003f06070 */
[--C-:B--2---:R-:W-:Y:S02]  /*1230*/  PRMT R22, RZ, 0x5410, R5.reuse ;  /* 0x00005410ff167816 */ /* 0x104fe40000000005 */
[----:B------:R-:W-:Y:S02]  /*1240*/  PRMT R24, RZ, 0x7610, R5 ;  /* 0x00007610ff187816 */ /* 0x000fe40000000005 */
[----:B------:R-:W-:Y:S01]  /*1250*/  PRMT R21, RZ, 0x5410, R4 ;  /* 0x00005410ff157816 */ /* 0x000fe20000000004 */
[----:B------:R-:W-:Y:S01]  /*1260*/  FADD.FTZ R3, R22, R3 ;  /* 0x0000000316037221 */ /* 0x000fe20000010000 */
[----:B------:R-:W-:Y:S01]  /*1270*/  PRMT R5, RZ, 0x5410, R6 ;  /* 0x00005410ff057816 */ /* 0x000fe20000000006 */
[----:B------:R-:W-:Y:S01]  /*1280*/  FADD.FTZ R13, R24, R13 ;  /* 0x0000000d180d7221 */ /* 0x000fe20000010000 */
[--C-:B------:R-:W-:Y:S01]  /*1290*/  PRMT R25, RZ, 0x5410, R7.reuse ;  /* 0x00005410ff197816 */ /* 0x100fe20000000007 */
[----:B------:R-:W-:Y:S01]  /*12a0*/  FADD.FTZ R0, R21, R0 ;  /* 0x0000000015007221 */ /* 0x000fe20000010000 */
[----:B------:R-:W-:Y:S01]  /*12b0*/  PRMT R4, RZ, 0x7610, R4 ;  /* 0x00007610ff047816 */ /* 0x000fe20000000004 */
[----:B------:R-:W-:Y:S01]  /*12c0*/  FADD.FTZ R12, R5, R12 ;  /* 0x0000000c050c7221 */ /* 0x000fe20000010000 */
[----:B------:R-:W-:Y:S01]  /*12d0*/  PRMT R6, RZ, 0x7610, R6 ;  /* 0x00007610ff067816 */ /* 0x000fe20000000006 */
[----:B------:R-:W-:Y:S01]  /*12e0*/  FADD.FTZ R10, R25, R10 ;  /* 0x0000000a190a7221 */ /* 0x000fe20000010000 */
[----:B------:R-:W-:Y:S01]  /*12f0*/  PRMT R7, RZ, 0x7610, R7 ;  /* 0x00007610ff077816 */ /* 0x000fe20000000007 */
[----:B------:R-:W-:-:S02]  /*1300*/  FADD.FTZ R9, R4, R9 ;  /* 0x0000000904097221 */ /* 0x000fc40000010000 */
[----:B------:R-:W-:Y:S02]  /*1310*/  FADD.FTZ R11, R6, R11 ;  /* 0x0000000b060b7221 */ /* 0x000fe40000010000 */
[----:B------:R-:W-:Y:S01]  /*1320*/  FADD.FTZ R8, R7, R8 ;  /* 0x0000000807087221 */ /* 0x000fe20000010000 */
[----:B------:R-:W-:Y:S05]  /*1330*/  @!P0 BRA `(.L_x_2800) ;  /* 0xfffffea000008947 */ /* 0x000fea000383ffff */
.L_x_2799:
[----:B------:R-:W-:Y:S05]  /*1340*/  BSYNC B1 ;  /* 0x0000000000017941 */ /* 0x000fea0003800000 */
.L_x_2798:
        /* <DEDUP_REMOVED lines=8> */
.L_x_2802:
[----:B------:R-:W-:Y:S05]  /*13d0*/  BSYNC B1 ;  /* 0x0000000000017941 */ /* 0x000fea0003800000 */
.L_x_2801:
        /* <DEDUP_REMOVED lines=10> */
[----:B--2---:R-:W-:-:S05]  /*1480*/  PRMT R5, RZ, 0x5410, R14 ;  /* 0x00005410ff057816 */ /* 0x004fca000000000e */
[----:B------:R-:W-:Y:S02]  /*1490*/  FADD.FTZ R0, R0, R5 ;  /* 0x0000000500007221 */ /* 0x000fe40000010000 */
.L_x_2804:
[----:B------:R-:W-:Y:S05]  /*14a0*/  BSYNC B1 ;  /* 0x0000000000017941 */ /* 0x000fea0003800000 */
.L_x_2803:
[----:B------:R-:W-:-:S04]  /*14b0*/  FADD.FTZ R0, R9, R0 ;  /* 0x0000000009007221 */ /* 0x000fc80000010000 */
[----:B------:R-:W-:-:S04]  /*14c0*/  FADD.FTZ R0, R0, R3 ;  /* 0x0000000300007221 */ /* 0x000fc80000010000 */
[----:B------:R-:W-:-:S04]  /*14d0*/  FADD.FTZ R13, R0, R13 ;  /* 0x0000000d000d7221 */ /* 0x000fc80000010000 */
[----:B------:R-:W-:-:S04]  /*14e0*/  FADD.FTZ R12, R13, R12 ;  /* 0x0000000c0d0c7221 */ /* 0x000fc80000010000 */
[----:B------:R-:W-:-:S04]  /*14f0*/  FADD.FTZ R11, R12, R11 ;  /* 0x0000000b0c0b7221 */ /* 0x000fc80000010000 */
[----:B------:R-:W-:-:S04]  /*1500*/  FADD.FTZ R11, R11, R10 ;  /* 0x0000000a0b0b7221 */ /* 0x000fc80000010000 */
[----:B------:R-:W-:Y:S01]  /*1510*/  FADD.FTZ R7, R11, R8 ;  /* 0x000000080b077221 */ /* 0x000fe20000010000 */
[----:B------:R-:W-:Y:S05]  /*1520*/  BRA `(.L_x_2790) ;  /* 0x00007b0000007947 */ /* 0x000fea0003800000 */
.L_x_2791:
        /* <DEDUP_REMOVED lines=23> */
.L_x_2814:
        /* <DEDUP_REMOVED lines=226> */
.L_x_2809:
        /* <DEDUP_REMOVED lines=228> */
.L_x_2810:
[----:B------:R-:W-:-:S04]  /*3300*/  LOP3.LUT R11, R0, 0xfffffffe, RZ, 0xc0, !PT ;  /* 0xfffffffe000b7812 */ /* 0x000fc800078ec0ff */
[----:B------:R-:W-:-:S05]  /*3310*/  IADD3 R10, P1, R14, R11, RZ ;  /* 0x0000000b0e0a7210 */ /* 0x000fca0007f3e0ff */
[----:B------:R-:W-:-:S05]  /*3320*/  IMAD.X R11, RZ, RZ, R15, P1 ;  /* 0x000000ffff0b7224 */ /* 0x000fca00008e060f */
[----:B------:R1:W5:Y:S01]  /*3330*/  LDG.E.U16 R4, [R10.64] ;  /* 0x000000240a047981 */ /* 0x000362000c1e1500 */
[----:B------:R-:W-:Y:S01]  /*3340*/  IADD3 R21, R21, c[0x0][0x174], RZ ;  /* 0x00005d0015157a10 */ /* 0x000fe20007ffe0ff */
[----:B0-----:R-:W-:Y:S01]  /*3350*/  CS2R R2, SRZ ;  /* 0x0000000000027805 */ /* 0x001fe2000001ff00 */
[----:B------:R-:W-:Y:S05]  /*3360*/  @!P0 BRA `(.L_x_2811) ;  /* 0x00000de000008947 */ /* 0x000fea0003800000 */
[----:B-1----:R-:W-:Y:S01]  /*3370*/  HFMA2.MMA R10, -RZ, RZ, 0, 0 ;  /* 0x00000000ff0a7435 */ /* 0x002fe200000001ff */
        /* <DEDUP_REMOVED lines=221> */
.L_x_2811:
        /* <DEDUP_REMOVED lines=9> */
[----:B0-----:R-:W-:Y:S02]  /*41e0*/  SHF.R.U32.HI R11, RZ, c[0x0][0x1b4], R2 ;  /* 0x00006d00ff0b7a19 */ /* 0x001fe40000011602 */
        /* <DEDUP_REMOVED lines=207> */
.L_x_2812:
[----:B------:R-:W-:-:S04]  /*4ee0*/  LOP3.LUT R3, R3, 0xfffffffe, RZ, 0xc0, !PT ;  /* 0xfffffffe03037812 */ /* 0x000fc800078ec0ff */
[----:B------:R-:W-:-:S04]  /*4ef0*/  IADD3 R2, P1, R14, R3, RZ ;  /* 0x000000030e027210 */ /* 0x000fc80007f3e0ff */
[----:B------:R-:W-:-:S06]  /*4f00*/  IADD3.X R3, RZ, R15, RZ, P1, !PT ;  /* 0x0000000fff037210 */ /* 0x000fcc0000ffe4ff */
[----:B------:R1:W2:Y:S01]  /*4f10*/  LDG.E.U16 R3, [R2.64] ;  /* 0x0000002402037981 */ /* 0x0002a2000c1e1500 */
[----:B------:R-:W-:Y:S01]  /*4f20*/  IADD3 R21, R21, c[0x0][0x174], RZ ;  /* 0x00005d0015157a10 */ /* 0x000fe20007ffe0ff */
[----:B0-----:R-:W-:Y:S01]  /*4f30*/  IMAD.MOV.U32 R10, RZ, RZ, c[0x0][0x174] ;  /* 0x00005d00ff0a7624 */ /* 0x001fe200078e00ff */
[----:B-----5:R-:W-:-:S03]  /*4f40*/  PRMT R11, RZ, 0x5410, R4 ;  /* 0x00005410ff0b7816 */ /* 0x020fc60000000004 */
[----:B------:R-:W-:Y:S02]  /*4f50*/  IMAD R10, R10, 0x3, R21 ;  /* 0x000000030a0a7824 */ /* 0x000fe400078e0215 */
[----:B------:R-:W-:Y:S01]  /*4f60*/  FADD.FTZ R8, R11, R8 ;  /* 0x000000080b087221 */ /* 0x000fe20000010000 */
[----:B-1----:R-:W-:Y:S02]  /*4f70*/  PRMT R2, RZ, 0x5410, R5 ;  /* 0x00005410ff027816 */ /* 0x002fe40000000005 */
[----:B------:R-:W-:-:S03]  /*4f80*/  ISETP.GE.U32.AND P1, PT, R10, c[0x0][0x16c], PT ;  /* 0x00005b000a007a0c */ /* 0x000fc60003f26070 */
[----:B------:R-:W-:Y:S01]  /*4f90*/  FADD.FTZ R9, R2, R9 ;  /* 0x0000000902097221 */ /* 0x000fe20000010000 */
[----:B------:R-:W-:-:S05]  /*4fa0*/  PRMT R2, RZ, 0x5410, R0 ;  /* 0x00005410ff027816 */ /* 0x000fca0000000000 */
[----:B------:R-:W-:Y:S01]  /*4fb0*/  FADD.FTZ R7, R2, R7 ;  /* 0x0000000702077221 */ /* 0x000fe20000010000 */
[----:B--2---:R-:W-:-:S05]  /*4fc0*/  PRMT R11, RZ, 0x5410, R3 ;  /* 0x00005410ff0b7816 */ /* 0x004fca0000000003 */
[----:B------:R-:W-:Y:S01]  /*4fd0*/  FADD.FTZ R6, R11, R6 ;  /* 0x000000060b067221 */ /* 0x000fe20000010000 */
[----:B------:R-:W-:Y:S01]  /*4fe0*/  @P1 CALL.REL.NOINC `(.L_x_2813) ;  /* 0x0000001000001944 */ /* 0x000fe20003c00000 */
[----:B------:R-:W-:Y:S05]  /*4ff0*/  BRA `(.L_x_2814) ;  /* 0xffffc6a000007947 */ /* 0x000fea000383ffff */
.L_x_2813:
[----:B------:R-:W-:Y:S05]  /*5000*/  BSYNC B2 ;  /* 0x0000000000027941 */ /* 0x000fea0003800000 */
.L_x_2808:
[----:B------:R-:W-:Y:S05]  /*5010*/  BSYNC B1 ;  /* 0x0000000000017941 */ /* 0x000fea0003800000 */
.L_x_2807:
        /* <DEDUP_REMOVED lines=205> */
.L_x_2817:
        /* <DEDUP_REMOVED lines=207> */
.L_x_2818:
[----:B------:R-:W-:-:S04]  /*69e0*/  LOP3.LUT R11, R4, 0xfffffffe, RZ, 0xc0, !PT ;  /* 0xfffffffe040b7812 */ /* 0x000fc800078ec0ff */
[----:B------:R-:W-:-:S04]  /*69f0*/  IADD3 R10, P2, R14, R11, RZ ;  /* 0x0000000b0e0a7210 */ /* 0x000fc80007f5e0ff */
[----:B------:R-:W-:-:S05]  /*6a00*/  IADD3.X R11, RZ, R15, RZ, P2, !PT ;  /* 0x0000000fff0b7210 */ /* 0x000fca00017fe4ff */
[----:B------:R0:W5:Y:S01]  /*6a10*/  LDG.E.U16 R4, [R10.64] ;  /* 0x000000240a047981 */ /* 0x000162000c1e1500 */
        /* <DEDUP_REMOVED lines=203> */
.L_x_2819:
        /* <DEDUP_REMOVED lines=207> */
.L_x_2820:
[----:B------:R-:W-:-:S04]  /*83c0*/  LOP3.LUT R3, R18, 0xfffffffe, RZ, 0xc0, !PT ;  /* 0xfffffffe12037812 */ /* 0x000fc800078ec0ff */
[----:B------:R-:W-:-:S04]  /*83d0*/  IADD3 R2, P1, R14, R3, RZ ;  /* 0x000000030e027210 */ /* 0x000fc80007f3e0ff */
[----:B------:R-:W-:-:S06]  /*83e0*/  IADD3.X R3, RZ, R15, RZ, P1, !PT ;  /* 0x0000000fff037210 */ /* 0x000fcc0000ffe4ff */
[----:B------:R0:W5:Y:S03]  /*83f0*/  LDG.E.U16 R3, [R2.64] ;  /* 0x0000002402037981 */ /* 0x000166000c1e1500 */
.L_x_2816:
[----:B0-----:R-:W-:Y:S05]  /*8400*/  BSYNC B1 ;  /* 0x0000000000017941 */ /* 0x001fea0003800000 */
.L_x_2815:
[----:B------:R-:W-:Y:S01]  /*8410*/  BSSY B1, `(.L_x_2821) ;  /* 0x0000012000017945 */ /* 0x000fe20003800000 */
[----:B------:R-:W-:Y:S05]  /*8420*/  @P0 BRA `(.L_x_2822) ;  /* 0x0000010000000947 */ /* 0x000fea0003800000 */
[----:B------:R-:W-:Y:S02]  /*8430*/  IADD3 R21, R21, c[0x0][0x174], RZ ;  /* 0x00005d0015157a10 */ /* 0x000fe40007ffe0ff */
[----:B-----5:R-:W-:Y:S02]  /*8440*/  PRMT R2, RZ, 0x5410, R5 ;  /* 0x00005410ff027816 */ /* 0x020fe40000000005 */
[----:B------:R-:W-:-:S03]  /*8450*/  ISETP.GE.U32.AND P0, PT, R21, c[0x0][0x16c], PT ;  /* 0x00005b0015007a0c */ /* 0x000fc60003f06070 */
[----:B------:R-:W-:-:S10]  /*8460*/  FADD.FTZ R9, R9, R2 ;  /* 0x0000000209097221 */ /* 0x000fd40000010000 */
[----:B------:R-:W-:Y:S05]  /*8470*/  @P0 BRA `(.L_x_2822) ;  /* 0x000000b000000947 */ /* 0x000fea0003800000 */
[----:B------:R-:W-:Y:S02]  /*8480*/  IADD3 R2, R21, c[0x0][0x174], RZ ;  /* 0x00005d0015027a10 */ /* 0x000fe40007ffe0ff */
[----:B------:R-:W-:Y:S02]  /*8490*/  PRMT R5, RZ, 0x5410, R4 ;  /* 0x00005410ff057816 */ /* 0x000fe40000000004 */
[----:B------:R-:W-:-:S03]  /*84a0*/  ISETP.GE.U32.AND P0, PT, R2, c[0x0][0x16c], PT ;  /* 0x00005b0002007a0c */ /* 0x000fc60003f06070 */
[----:B------:R-:W-:-:S10]  /*84b0*/  FADD.FTZ R8, R8, R5 ;  /* 0x0000000508087221 */ /* 0x000fd40000010000 */
[----:B------:R-:W-:Y:S05]  /*84c0*/  @P0 BRA `(.L_x_2822) ;  /* 0x0000006000000947 */ /* 0x000fea0003800000 */
[----:B------:R-:W-:Y:S02]  /*84d0*/  IADD3 R2, R2, c[0x0][0x174], RZ ;  /* 0x00005d0002027a10 */ /* 0x000fe40007ffe0ff */
[----:B------:R-:W-:Y:S02]  /*84e0*/  PRMT R0, RZ, 0x5410, R0 ;  /* 0x00005410ff007816 */ /* 0x000fe40000000000 */
[----:B------:R-:W-:-:S03]  /*84f0*/  ISETP.GE.U32.AND P0, PT, R2, c[0x0][0x16c], PT ;  /* 0x00005b0002007a0c */ /* 0x000fc60003f06070 */
[----:B------:R-:W-:-:S10]  /*8500*/  FADD.FTZ R7, R7, R0 ;  /* 0x0000000007077221 */ /* 0x000fd40000010000 */
[----:B------:R-:W-:-:S05]  /*8510*/  @!P0 PRMT R3, RZ, 0x5410, R3 ;  /* 0x00005410ff038816 */ /* 0x000fca0000000003 */
[----:B------:R-:W-:Y:S02]  /*8520*/  @!P0 FADD.FTZ R6, R6, R3 ;  /* 0x0000000306068221 */ /* 0x000fe40000010000 */
.L_x_2822:
[----:B------:R-:W-:Y:S05]  /*8530*/  BSYNC B1 ;  /* 0x0000000000017941 */ /* 0x000fea0003800000 */
.L_x_2821:
[----:B------:R-:W-:-:S04]  /*8540*/  FADD.FTZ R8, R9, R8 ;  /* 0x0000000809087221 */ /* 0x000fc80000010000 */
[----:B------:R-:W-:-:S04]  /*8550*/  FADD.FTZ R7, R8, R7 ;  /* 0x0000000708077221 */ /* 0x000fc80000010000 */
[----:B------:R-:W-:Y:S01]  /*8560*/  FADD.FTZ R7, R7, R6 ;  /* 0x0000000607077221 */ /* 0x000fe20000010000 */
[----:B------:R-:W-:Y:S05]  /*8570*/  BRA `(.L_x_2790) ;  /* 0x00000ab000007947 */ /* 0x000fea0003800000 */
.L_x_2806:
[----:B------:R-:W-:Y:S01]  /*8580*/  ISETP.GE.U32.AND P0, PT, R0, c[0x0][0x16c], PT ;  /* 0x00005b0000007a0c */ /* 0x000fe20003f06070 */
[----:B------:R-:W-:Y:S01]  /*8590*/  BSSY B1, `(.L_x_2823) ;  /* 0x0000027000017945 */ /* 0x000fe20003800000 */
[----:B------:R-:W-:Y:S01]  /*85a0*/  IMAD.MOV.U32 R10, RZ, RZ, c[0x0][0x164] ;  /* 0x00005900ff0a7624 */ /* 0x000fe200078e00ff */
[----:B------:R-:W-:Y:S02]  /*85b0*/  MOV R8, c[0x0][0x164] ;  /* 0x0000590000087a02 */ /* 0x000fe40000000f00 */
[----:B------:R-:W-:-:S08]  /*85c0*/  MOV R0, c[0x0][0x164] ;  /* 0x0000590000007a02 */ /* 0x000fd00000000f00 */
[----:B------:R-:W-:Y:S05]  /*85d0*/  @P0 BRA `(.L_x_2824) ;  /* 0x0000022000000947 */ /* 0x000fea0003800000 */
[----:B------:R-:W-:Y:S01]  /*85e0*/  BSSY B2, `(.L_x_2825) ;  /* 0x000001f000027945 */ /* 0x000fe20003800000 */
[----:B------:R-:W-:Y:S01]  /*85f0*/  IMAD.MOV.U32 R10, RZ, RZ, c[0x0][0x164] ;  /* 0x00005900ff0a7624 */ /* 0x000fe200078e00ff */
[----:B------:R-:W-:Y:S02]  /*8600*/  MOV R8, c[0x0][0x164] ;  /* 0x0000590000087a02 */ /* 0x000fe40000000f00 */
[----:B------:R-:W-:Y:S02]  /*8610*/  MOV R0, c[0x0][0x164] ;  /* 0x0000590000007a02 */ /* 0x000fe40000000f00 */
.L_x_2826:
[----:B------:R-:W-:Y:S01]  /*8620*/  IADD3 R3, R21, c[0x0][0x174], RZ ;  /* 0x00005d0015037a10 */ /* 0x000fe20007ffe0ff */
[----:B------:R-:W-:-:S03]  /*8630*/  IMAD R19, R12, R21, RZ ;  /* 0x000000150c137224 */ /* 0x000fc600078e02ff */
[----:B------:R-:W-:Y:S01]  /*8640*/  IADD3 R5, R3, c[0x0][0x174], RZ ;  /* 0x00005d0003057a10 */ /* 0x000fe20007ffe0ff */
[----:B------:R-:W-:Y:S02]  /*8650*/  IMAD R3, R12, R3, RZ ;  /* 0x000000030c037224 */ /* 0x000fe400078e02ff */
[----:B------:R-:W-:Y:S01]  /*8660*/  IMAD.WIDE.U32 R18, R19, 0x2, R14 ;  /* 0x0000000213127825 */ /* 0x000fe200078e000e */
[----:B------:R-:W-:-:S03]  /*8670*/  IADD3 R21, R5, c[0x0][0x174], RZ ;  /* 0x00005d0005157a10 */ /* 0x000fc60007ffe0ff */
[--C-:B------:R-:W-:Y:S02]  /*8680*/  IMAD.WIDE.U32 R2, R3, 0x2, R14.reuse ;  /* 0x0000000203027825 */ /* 0x100fe400078e000e */
[----:B------:R-:W2:Y:S02]  /*8690*/  LDG.E.U16 R18, [R18.64] ;  /* 0x0000002412127981 */ /* 0x000ea4000c1e1500 */
[C---:B------:R-:W-:Y:S02]  /*86a0*/  IMAD R5, R12.reuse, R5, RZ ;  /* 0x000000050c057224 */ /* 0x040fe400078e02ff */
[----:B------:R-:W3:Y:S01]  /*86b0*/  LDG.E.U16 R2, [R2.64] ;  /* 0x0000002402027981 */ /* 0x000ee2000c1e1500 */
[----:B------:R-:W-:Y:S02]  /*86c0*/  IMAD R7, R12, R21, RZ ;  /* 0x000000150c077224 */ /* 0x000fe400078e02ff */
[----:B------:R-:W-:-:S04]  /*86d0*/  IMAD.WIDE.U32 R4, R5, 0x2, R14 ;  /* 0x0000000205047825 */ /* 0x000fc800078e000e */
[----:B------:R-:W-:Y:S02]  /*86e0*/  IMAD.WIDE.U32 R6, R7, 0x2, R14 ;  /* 0x0000000207067825 */ /* 0x000fe400078e000e */
[----:B------:R-:W4:Y:S04]  /*86f0*/  LDG.E.U16 R5, [R4.64] ;  /* 0x0000002404057981 */ /* 0x000f28000c1e1500 */
[----:B------:R-:W5:Y:S01]  /*8700*/  LDG.E.U16 R7, [R6.64] ;  /* 0x0000002406077981 */ /* 0x000f62000c1e1500 */
[----:B------:R-:W-:-:S05]  /*8710*/  IADD3 R21, R21, c[0x0][0x174], RZ ;  /* 0x00005d0015157a10 */ /* 0x000fca0007ffe0ff */
[----:B------:R-:W-:-:S05]  /*8720*/  IMAD R11, R22, 0x3, R21 ;  /* 0x00000003160b7824 */ /* 0x000fca00078e0215 */
[----:B------:R-:W-:Y:S02]  /*8730*/  ISETP.GE.U32.AND P0, PT, R11, c[0x0][0x16c], PT ;  /* 0x00005b000b007a0c */ /* 0x000fe40003f06070 */
[----:B---3--:R-:W-:-:S05]  /*8740*/  PRMT R3, RZ, 0x5410, R2 ;  /* 0x00005410ff037816 */ /* 0x008fca0000000002 */
[----:B------:R-:W-:Y:S01]  /*8750*/  FADD.FTZ R10, R3, R10 ;  /* 0x0000000a030a7221 */ /* 0x000fe20000010000 */
[----:B----4-:R-:W-:Y:S02]  /*8760*/  PRMT R3, RZ, 0x5410, R5 ;  /* 0x00005410ff037816 */ /* 0x010fe40000000005 */
[----:B--2---:R-:W-:-:S03]  /*8770*/  PRMT R4, RZ, 0x5410, R18 ;  /* 0x00005410ff047816 */ /* 0x004fc60000000012 */
[----:B------:R-:W-:Y:S01]  /*8780*/  FADD.FTZ R8, R3, R8 ;  /* 0x0000000803087221 */ /* 0x000fe20000010000 */
[----:B-----5:R-:W-:Y:S01]  /*8790*/  PRMT R3, RZ, 0x5410, R7 ;  /* 0x00005410ff037816 */ /* 0x020fe20000000007 */
[----:B------:R-:W-:-:S04]  /*87a0*/  FADD.FTZ R9, R4, R9 ;  /* 0x0000000904097221 */ /* 0x000fc80000010000 */
[----:B------:R-:W-:Y:S01]  /*87b0*/  FADD.FTZ R0, R3, R0 ;  /* 0x0000000003007221 */ /* 0x000fe20000010000 */
[----:B------:R-:W-:Y:S05]  /*87c0*/  @!P0 BRA `(.L_x_2826) ;  /* 0xfffffe5000008947 */ /* 0x000fea000383ffff */
[----:B------:R-:W-:Y:S05]  /*87d0*/  BSYNC B2 ;  /* 0x0000000000027941 */ /* 0x000fea0003800000 */
.L_x_2825:
[----:B------:R-:W-:Y:S02]  /*87e0*/  PRMT R6, R2, 0x7610, R6 ;  /* 0x0000761002067816 */ /* 0x000fe40000000006 */
[----:B------:R-:W-:Y:S02]  /*87f0*/  PRMT R4, R7, 0x7610, R4 ;  /* 0x0000761007047816 */ /* 0x000fe40000000004 */
.L_x_2824:
[----:B------:R-:W-:Y:S05]  /*8800*/  BSYNC B1 ;  /* 0x0000000000017941 */ /* 0x000fea0003800000 */
.L_x_2823:
[----:B------:R-:W-:Y:S01]  /*8810*/  ISETP.GE.U32.AND P1, PT, R21, c[0x0][0x16c], PT ;  /* 0x00005b0015007a0c */ /* 0x000fe20003f26070 */
[----:B------:R-:W-:-:S12]  /*8820*/  BSSY B1, `(.L_x_2827) ;  /* 0x0000016000017945 */ /* 0x000fd80003800000 */
[----:B------:R-:W-:Y:S05]  /*8830*/  @P1 BRA `(.L_x_2828) ;  /* 0x0000014000001947 */ /* 0x000fea0003800000 */
[----:B------:R-:W-:-:S04]  /*8840*/  IMAD R19, R12, R21, RZ ;  /* 0x000000150c137224 */ /* 0x000fc800078e02ff */
[----:B------:R-:W-:-:S06]  /*8850*/  IMAD.WIDE.U32 R18, R19, 0x2, R14 ;  /* 0x0000000213127825 */ /* 0x000fcc00078e000e */
        /* <DEDUP_REMOVED lines=16> */
[----:B------:R0:W5:Y:S04]  /*8960*/  LDG.E.U16 R5, [R2.64] ;  /* 0x0000002402057981 */ /* 0x000168000c1e1500 */
[----:B------:R0:W5:Y:S02]  /*8970*/  @!P0 LDG.E.U16 R4, [R14.64] ;  /* 0x000000240e048981 */ /* 0x000164000c1e1500 */
.L_x_2828:
[----:B0-----:R-:W-:Y:S05]  /*8980*/  BSYNC B1 ;  /* 0x0000000000017941 */ /* 0x001fea0003800000 */
.L_x_2827:
        /* <DEDUP_REMOVED lines=18> */
.L_x_2830:
[----:B------:R-:W-:Y:S05]  /*8ab0*/  BSYNC B1 ;  /* 0x0000000000017941 */ /* 0x000fea0003800000 */
.L_x_2829:
[----:B------:R-:W-:-:S04]  /*8ac0*/  FADD.FTZ R9, R10, R9 ;  /* 0x000000090a097221 */ /* 0x000fc80000010000 */
[----:B------:R-:W-:-:S04]  /*8ad0*/  FADD.FTZ R9, R9, R8 ;  /* 0x0000000809097221 */ /* 0x000fc80000010000 */
[----:B------:R-:W-:Y:S01]  /*8ae0*/  FADD.FTZ R7, R9, R0 ;  /* 0x0000000009077221 */ /* 0x000fe20000010000 */
[----:B------:R-:W-:Y:S05]  /*8af0*/  BRA `(.L_x_2790) ;  /* 0x0000053000007947 */ /* 0x000fea0003800000 */
.L_x_2805:
[----:B------:R-:W-:Y:S01]  /*8b00*/  IMAD.MOV.U32 R6, RZ, RZ, c[0x0][0x174] ;  /* 0x00005d00ff067624 */ /* 0x000fe200078e00ff */
[----:B------:R-:W-:Y:S01]  /*8b10*/  BSSY B1, `(.L_x_2831) ;  /* 0x0000027000017945 */ /* 0x000fe20003800000 */
[----:B------:R-:W-:Y:S02]  /*8b20*/  MOV R3, c[0x0][0x164] ;  /* 0x0000590000037a02 */ /* 0x000fe40000000f00 */
[----:B------:R-:W-:Y:S01]  /*8b30*/  IMAD R0, R6, 0x3, R19 ;  /* 0x0000000306007824 */ /* 0x000fe200078e0213 */
[----:B------:R-:W-:Y:S02]  /*8b40*/  MOV R2, c[0x0][0x164] ;  /* 0x0000590000027a02 */ /* 0x000fe40000000f00 */
[----:B------:R-:W-:Y:S02]  /*8b50*/  MOV R7, c[0x0][0x164] ;  /* 0x0000590000077a02 */ /* 0x000fe40000000f00 */
[----:B------:R-:W-:Y:S01]  /*8b60*/  ISETP.GE.U32.AND P0, PT, R0, c[0x0][0x16c], PT ;  /* 0x00005b0000007a0c */ /* 0x000fe20003f06070 */
[----:B------:R-:W-:-:S12]  /*8b70*/  IMAD.MOV.U32 R0, RZ, RZ, c[0x0][0x164] ;  /* 0x00005900ff007624 */ /* 0x000fd800078e00ff */
[----:B------:R-:W-:Y:S05]  /*8b80*/  @P0 BRA `(.L_x_2832) ;  /* 0x000001f000000947 */ /* 0x000fea0003800000 */
[----:B------:R-:W-:Y:S01]  /*8b90*/  BSSY B2, `(.L_x_2833) ;  /* 0x000001b000027945 */ /* 0x000fe20003800000 */
[----:B------:R-:W-:Y:S01]  /*8ba0*/  MOV R2, c[0x0][0x164] ;  /* 0x0000590000027a02 */ /* 0x000fe20000000f00 */
[----:B------:R-:W-:Y:S01]  /*8bb0*/  IMAD.MOV.U32 R0, RZ, RZ, c[0x0][0x164] ;  /* 0x00005900ff007624 */ /* 0x000fe200078e00ff */
[----:B------:R-:W-:Y:S02]  /*8bc0*/  MOV R7, c[0x0][0x164] ;  /* 0x0000590000077a02 */ /* 0x000fe40000000f00 */
.L_x_2834:
        /* <DEDUP_REMOVED lines=9> */
[----:B------:R3:W4:Y:S04]  /*8c60*/  LDG.E.U16 R4, [R4.64] ;  /* 0x0000002404047981 */ /* 0x000728000c1e1500 */
[----:B------:R-:W5:Y:S01]  /*8c70*/  LDG.E.U16 R10, [R10.64] ;  /* 0x000000240a0a7981 */ /* 0x000f62000c1e1500 */
[----:B------:R-:W-:-:S05]  /*8c80*/  IADD3 R19, R19, c[0x0][0x174], RZ ;  /* 0x00005d0013137a10 */ /* 0x000fca0007ffe0ff */
[----:B------:R-:W-:-:S05]  /*8c90*/  IMAD R18, R6, 0x3, R19 ;  /* 0x0000000306127824 */ /* 0x000fca00078e0213 */
[----:B------:R-:W-:Y:S02]  /*8ca0*/  ISETP.GE.U32.AND P0, PT, R18, c[0x0][0x16c], PT ;  /* 0x00005b0012007a0c */ /* 0x000fe40003f06070 */
[----:B--2---:R-:W-:Y:S02]  /*8cb0*/  PRMT R18, RZ, 0x5410, R12 ;  /* 0x00005410ff127816 */ /* 0x004fe4000000000c */
[----:B---3--:R-:W-:-:S03]  /*8cc0*/  PRMT R5, RZ, 0x5410, R8 ;  /* 0x00005410ff057816 */ /* 0x008fc60000000008 */
[----:B------:R-:W-:Y:S02]  /*8cd0*/  FADD.FTZ R3, R18, R3 ;  /* 0x0000000312037221 */ /* 0x000fe40000010000 */
[----:B------:R-:W-:Y:S01]  /*8ce0*/  FADD.FTZ R2, R5, R2 ;  /* 0x0000000205027221 */ /* 0x000fe20000010000 */
[----:B----4-:R-:W-:Y:S02]  /*8cf0*/  PRMT R5, RZ, 0x5410, R4 ;  /* 0x00005410ff057816 */ /* 0x010fe40000000004 */
[----:B-----5:R-:W-:-:S03]  /*8d00*/  PRMT R18, RZ, 0x5410, R10 ;  /* 0x00005410ff127816 */ /* 0x020fc6000000000a */
[----:B------:R-:W-:Y:S02]  /*8d10*/  FADD.FTZ R0, R5, R0 ;  /* 0x0000000005007221 */ /* 0x000fe40000010000 */
[----:B------:R-:W-:Y:S01]  /*8d20*/  FADD.FTZ R7, R18, R7 ;  /* 0x0000000712077221 */ /* 0x000fe20000010000 */
[----:B------:R-:W-:Y:S05]  /*8d30*/  @!P0 BRA `(.L_x_2834) ;  /* 0xfffffe9000008947 */ /* 0x000fea000383ffff */
[----:B------:R-:W-:Y:S05]  /*8d40*/  BSYNC B2 ;  /* 0x0000000000027941 */ /* 0x000fea0003800000 */
.L_x_2833:
[----:B------:R-:W-:Y:S02]  /*8d50*/  PRMT R6, R4, 0x7610, R6 ;  /* 0x0000761004067816 */ /* 0x000fe40000000006 */
[----:B------:R-:W-:Y:S02]  /*8d60*/  PRMT R5, R8, 0x7610, R5 ;  /* 0x0000761008057816 */ /* 0x000fe40000000005 */
[----:B------:R-:W-:Y:S02]  /*8d70*/  PRMT R4, R10, 0x7610, R4 ;  /* 0x000076100a047816 */ /* 0x000fe40000000004 */
.L_x_2832:
[----:B------:R-:W-:Y:S05]  /*8d80*/  BSYNC B1 ;  /* 0x0000000000017941 */ /* 0x000fea0003800000 */
.L_x_2831:
        /* <DEDUP_REMOVED lines=15> */
[C---:B------:R-:W-:Y:S02]  /*8e80*/  ISETP.GE.U32.AND P0, PT, R13.reuse, c[0x0][0x16c], PT ;  /* 0x00005b000d007a0c */ /* 0x040fe40003f06070 */
[----:B------:R0:W5:Y:S11]  /*8e90*/  LDG.E.U16 R6, [R8.64] ;  /* 0x0000002408067981 */ /* 0x000176000c1e1500 */
[----:B------:R-:W-:-:S05]  /*8ea0*/  @!P0 IMAD.WIDE.U32 R14, R13, 0x2, R14 ;  /* 0x000000020d0e8825 */ /* 0x000fca00078e000e */
[----:B------:R0:W5:Y:S02]  /*8eb0*/  @!P0 LDG.E.U16 R4, [R14.64] ;  /* 0x000000240e048981 */ /* 0x000164000c1e1500 */
.L_x_2836:
[----:B0-----:R-:W-:Y:S05]  /*8ec0*/  BSYNC B1 ;  /* 0x0000000000017941 */ /* 0x001fea0003800000 */
.L_x_2835:
        /* <DEDUP_REMOVED lines=12> */
[----:B------:R-:W-:-:S04]  /*8f90*/  IADD3 R5, R8, c[0x0][0x174], RZ ;  /* 0x00005d0008057a10 */ /* 0x000fc80007ffe0ff */
[----:B------:R-:W-:Y:S02]  /*8fa0*/  ISETP.GE.U32.AND P0, PT, R5, c[0x0][0x16c], PT ;  /* 0x00005b0005007a0c */ /* 0x000fe40003f06070 */
[----:B------:R-:W-:-:S05]  /*8fb0*/  PRMT R5, RZ, 0x5410, R6 ;  /* 0x00005410ff057816 */ /* 0x000fca0000000006 */
[----:B------:R-:W-:-:S06]  /*8fc0*/  FADD.FTZ R0, R0, R5 ;  /* 0x0000000500007221 */ /* 0x000fcc0000010000 */
[----:B------:R-:W-:-:S05]  /*8fd0*/  @!P0 PRMT R4, RZ, 0x5410, R4 ;  /* 0x00005410ff048816 */ /* 0x000fca0000000004 */
[----:B------:R-:W-:Y:S02]  /*8fe0*/  @!P0 FADD.FTZ R7, R7, R4 ;  /* 0x0000000407078221 */ /* 0x000fe40000010000 */
.L_x_2838:
[----:B------:R-:W-:Y:S05]  /*8ff0*/  BSYNC B1 ;  /* 0x0000000000017941 */ /* 0x000fea0003800000 */
.L_x_2837:
[----:B------:R-:W-:-:S04]  /*9000*/  FADD.FTZ R3, R2, R3 ;  /* 0x0000000302037221 */ /* 0x000fc80000010000 */
[----:B------:R-:W-:-:S04]  /*9010*/  FADD.FTZ R0, R3, R0 ;  /* 0x0000000003007221 */ /* 0x000fc80000010000 */
[----:B------:R-:W-:Y:S02]  /*9020*/  FADD.FTZ R7, R0, R7 ;  /* 0x0000000700077221 */ /* 0x000fe40000010000 */
.L_x_2790:
[----:B------:R-:W-:Y:S05]  /*9030*/  BSYNC B0 ;  /* 0x0000000000007941 */ /* 0x000fea0003800000 */
.L_x_2789:
[----:B------:R-:W-:-:S13]  /*9040*/  ISETP.NE.AND P0, PT, RZ, c[0x0][0x184], PT ;  /* 0x00006100ff007a0c */ /* 0x000fda0003f05270 */
[----:B------:R-:W-:Y:S05]  /*9050*/  @!P0 BRA `(.L_x_2839) ;  /* 0x0000012000008947 */ /* 0x000fea0003800000 */
[----:B-----5:R-:W-:Y:S01]  /*9060*/  IMAD R0, R20, c[0x0][0x0], R23 ;  /* 0x0000000014007a24 */ /* 0x020fe200078e0217 */
[----:B------:R-:W-:Y:S02]  /*9070*/  ULDC UR4, c[0x0][0x4] ;  /* 0x0000010000047ab9 */ /* 0x000fe40000000800 */
[----:B------:R-:W-:Y:S02]  /*9080*/  USHF.R.U32.HI UR4, URZ, 0x1, UR4 ;  /* 0x000000013f047899 */ /* 0x000fe40008011604 */
[----:B------:R0:W-:Y:S04]  /*9090*/  STS [R0.X4+0x10], R7 ;  /* 0x0000100700007388 */ /* 0x0001e80000004800 */
[----:B------:R-:W-:-:S13]  /*90a0*/  ISETP.NE.AND P0, PT, RZ, UR4, PT ;  /* 0x00000004ff007c0c */ /* 0x000fda000bf05270 */
[----:B------:R-:W-:Y:S05]  /*90b0*/  @!P0 BRA `(.L_x_2839) ;  /* 0x000000c000008947 */ /* 0x000fea0003800000 */
[----:B0-----:R-:W-:-:S05]  /*90c0*/  MOV R3, UR4 ;  /* 0x0000000400037c02 */ /* 0x001fca0008000f00 */
.L_x_2840:
[----:B------:R-:W-:Y:S01]  /*90d0*/  IMAD.IADD R2, R20, 0x1, R3 ;  /* 0x0000000114027824 */ /* 0x000fe200078e0203 */
[----:B------:R-:W-:Y:S04]  /*90e0*/  BAR.SYNC.DEFER_BLOCKING 0x0 ;  /* 0x0000000000007b1d */ /* 0x000fe80000010000 */
        /* <DEDUP_REMOVED lines=9> */
.L_x_2839:
[----:B0-----:R-:W-:-:S13]  /*9180*/  ISETP.NE.AND P0, PT, RZ, c[0x0][0x180], PT ;  /* 0x00006000ff007a0c */ /* 0x001fda0003f05270 */
[----:B------:R-:W-:Y:S05]  /*9190*/  @!P0 BRA `(.L_x_2841) ;  /* 0x0000021000008947 */ /* 0x000fea0003800000 */
[----:B------:R-:W-:Y:S02]  /*91a0*/  MOV R2, c[0x0][0x0] ;  /* 0x0000000000027a02 */ /* 0x000fe40000000f00 */
[----:B-----5:R-:W-:Y:S02]  /*91b0*/  MOV R0, c[0x0][0x0] ;  /* 0x0000000000007a02 */ /* 0x020fe40000000f00 */
[----:B------:R-:W-:-:S13]  /*91c0*/  ISETP.GT.AND P0, PT, R2, 0x20, PT ;  /* 0x000000200200780c */ /* 0x000fda0003f04270 */
[----:B------:R-:W-:Y:S05]  /*91d0*/  @!P0 BRA `(.L_x_2842) ;  /* 0x0000014000008947 */ /* 0x000fea0003800000 */
[----:B------:R-:W-:Y:S01]  /*91e0*/  IMAD R4, R20, c[0x0][0x0], R23 ;  /* 0x0000000014047a24 */ /* 0x000fe200078e0217 */
[----:B------:R-:W-:-:S04]  /*91f0*/  LEA.HI R0, R2, c[0x0][0x0], RZ, 0x1 ;  /* 0x0000000002007a11 */ /* 0x000fc800078f08ff */
[----:B------:R0:W-:Y:S01]  /*9200*/  STS [R4.X4+0x10], R7 ;  /* 0x0000100704007388 */ /* 0x0001e20000004800 */
[----:B------:R-:W-:Y:S01]  /*9210*/  SHF.R.S32.HI R2, RZ, 0x1, R0 ;  /* 0x00000001ff027819 */ /* 0x000fe20000011400 */
[----:B------:R-:W-:-:S03]  /*9220*/  IMAD.MOV.U32 R0, RZ, RZ, 0x20 ;  /* 0x00000020ff007424 */ /* 0x000fc600078e00ff */
[----:B------:R-:W-:-:S13]  /*9230*/  ISETP.GE.AND P0, PT, R2, 0x20, PT ;  /* 0x000000200200780c */ /* 0x000fda0003f06270 */
[----:B------:R-:W-:Y:S05]  /*9240*/  @!P0 BRA `(.L_x_2842) ;  /* 0x000000d000008947 */ /* 0x000fea0003800000 */
[----:B0-----:R-:W-:Y:S02]  /*9250*/  LEA R3, R4, 0x10, 0x2 ;  /* 0x0000001004037811 */ /* 0x001fe400078e10ff */
.L_x_2843:
[----:B------:R-:W-:Y:S01]  /*9260*/  IADD3 R0, R23, R2, RZ ;  /* 0x0000000217007210 */ /* 0x000fe20007ffe0ff */
[----:B------:R-:W-:Y:S03]  /*9270*/  BAR.SYNC.DEFER_BLOCKING 0x0 ;  /* 0x0000000000007b1d */ /* 0x000fe60000010000 */
[----:B------:R-:W-:-:S04]  /*9280*/  ISETP.GE.U32.AND P0, PT, R0, c[0x0][0x0], PT ;  /* 0x0000000000007a0c */ /* 0x000fc80003f06070 */
[----:B------:R-:W-:-:S13]  /*9290*/  ISETP.GE.U32.OR P0, PT, R23, R2, P0 ;  /* 0x000000021700720c */ /* 0x000fda0000706470 */
[----:B------:R-:W-:Y:S02]  /*92a0*/  @!P0 LEA R0, R2, R3, 0x2 ;  /* 0x0000000302008211 */ /* 0x000fe400078e10ff */
[----:B------:R-:W-:-:S04]  /*92b0*/  SHF.R.S32.HI R2, RZ, 0x1, R2 ;  /* 0x00000001ff027819 */ /* 0x000fc80000011402 */
[----:B------:R-:W0:Y:S02]  /*92c0*/  @!P0 LDS R0, [R0] ;  /* 0x0000000000008984 */ /* 0x000e240000000800 */
[----:B0-----:R-:W-:-:S05]  /*92d0*/  @!P0 FADD.FTZ R7, R7, R0 ;  /* 0x0000000007078221 */ /* 0x001fca0000010000 */
[----:B------:R0:W-:Y:S01]  /*92e0*/  @!P0 STS [R4.X4+0x10], R7 ;  /* 0x0000100704008388 */ /* 0x0001e20000004800 */
[----:B------:R-:W-:-:S13]  /*92f0*/  ISETP.GE.AND P0, PT, R2, 0x20, PT ;  /* 0x000000200200780c */ /* 0x000fda0003f06270 */
[----:B0-----:R-:W-:Y:S05]  /*9300*/  @P0 BRA `(.L_x_2843) ;  /* 0xffffff5000000947 */ /* 0x001fea000383ffff */
[----:B------:R-:W-:-:S04]  /*9310*/  IMAD.MOV.U32 R0, RZ, RZ, 0x20 ;  /* 0x00000020ff007424 */ /* 0x000fc800078e00ff */
.L_x_2842:
[----:B0-----:R-:W-:Y:S01]  /*9320*/  BAR.SYNC.DEFER_BLOCKING 0x0 ;  /* 0x0000000000007b1d */ /* 0x001fe20000010000 */
[----:B------:R-:W-:-:S13]  /*9330*/  ISETP.GE.AND P0, PT, R0, 0x2, PT ;  /* 0x000000020000780c */ /* 0x000fda0003f06270 */
[----:B------:R-:W-:Y:S05]  /*9340*/  @!P0 BRA `(.L_x_2841) ;  /* 0x0000006000008947 */ /* 0x000fea0003800000 */
[----:B------:R-:W-:-:S08]  /*9350*/  HFMA2.MMA R2, -RZ, RZ, 0, 5.9604644775390625e-08 ;  /* 0x00000001ff027435 */ /* 0x000fd000000001ff */
.L_x_2844:
[----:B------:R0:W1:Y:S02]  /*9360*/  SHFL.DOWN PT, R4, R7, R2, 0x1f ;  /* 0x08001f0207047589 */ /* 0x00006400000e0000 */
[----:B0-----:R-:W-:-:S04]  /*9370*/  SHF.L.U32 R2, R2, 0x1, RZ ;  /* 0x0000000102027819 */ /* 0x001fc800000006ff */
[----:B------:R-:W-:Y:S01]  /*9380*/  ISETP.GE.AND P0, PT, R2, R0, PT ;  /* 0x000000000200720c */ /* 0x000fe20003f06270 */
[----:B-1----:R-:W-:-:S12]  /*9390*/  FADD.FTZ R7, R4, R7 ;  /* 0x0000000704077221 */ /* 0x002fd80000010000 */
[----:B------:R-:W-:Y:S05]  /*93a0*/  @!P0 BRA `(.L_x_2844) ;  /* 0xffffffb000008947 */ /* 0x000fea000383ffff */
.L_x_2841:
[----:B------:R-:W-:Y:S01]  /*93b0*/  ISETP.NE.AND P1, PT, RZ, c[0x0][0x33c], PT ;  /* 0x0000cf00ff007a0c */ /* 0x000fe20003f25270 */
[----:B-----5:R-:W-:-:S12]  /*93c0*/  IMAD.MOV.U32 R18, RZ, RZ, RZ ;  /* 0x000000ffff127224 */ /* 0x020fd800078e00ff */
        /* <DEDUP_REMOVED lines=200> */
.L_x_2845:
        /* <DEDUP_REMOVED lines=215> */
.L_x_2847:
        /* <DEDUP_REMOVED lines=11> */
.L_x_2849:
[----:B------:R-:W-:Y:S05]  /*ae70*/  BSYNC B0 ;  /* 0x0000000000007941 */ /* 0x000fea0003800000 */
.L_x_2848:
        /* <DEDUP_REMOVED lines=40> */
.L_x_2851:
[----:B------:R-:W-:Y:S05]  /*b100*/  BSYNC B0 ;  /* 0x0000000000007941 */ /* 0x000fea0003800000 */
.L_x_2850:
        /* <DEDUP_REMOVED lines=21> */
.L_x_2856:
[----:B------:R-:W-:Y:S01]  /*b260*/  HFMA2.MMA R9, -RZ, RZ, 0, 2.384185791015625e-07 ;  /* 0x00000004ff097435 */ /* 0x000fe200000001ff */
[----:B------:R-:W-:-:S09]  /*b270*/  IMAD R8, R0, c[0x0][0x10], R11 ;  /* 0x0000040000087a24 */ /* 0x000fd200078e020b */
[----:B------:R-:W-:-:S06]  /*b280*/  IMAD.WIDE.U32 R8, R8, R9, c[0x0][0x558] ;  /* 0x0001560008087625 */ /* 0x000fcc00078e0009 */
[----:B------:R-:W2:Y:S01]  /*b290*/  LDG.E R8, [R8.64] ;  /* 0x0000002408087981 */ /* 0x000ea2000c1e1900 */
[----:B------:R-:W-:-:S05]  /*b2a0*/  MOV R10, c[0x0][0x0] ;  /* 0x00000000000a7a02 */ /* 0x000fca0000000f00 */
[----:B------:R-:W-:-:S05]  /*b2b0*/  IMAD R11, R10, c[0x0][0x4], R11 ;  /* 0x000001000a0b7a24 */ /* 0x000fca00078e020b */
[----:B------:R-:W-:Y:S01]  /*b2c0*/  ISETP.GE.U32.AND P0, PT, R11, c[0x0][0x17c], PT ;  /* 0x00005f000b007a0c */ /* 0x000fe20003f06070 */
[----:B--2---:R-:W-:-:S12]  /*b2d0*/  FADD.FTZ R7, R8, R7 ;  /* 0x0000000708077221 */ /* 0x004fd80000010000 */
[----:B------:R-:W-:Y:S05]  /*b2e0*/  @!P0 BRA `(.L_x_2856) ;  /* 0xffffff7000008947 */ /* 0x000fea000383ffff */
.L_x_2855:
[----:B------:R-:W-:Y:S05]  /*b2f0*/  BSYNC B1 ;  /* 0x0000000000017941 */ /* 0x000fea0003800000 */
.L_x_2854:
[----:B------:R-:W-:Y:S05]  /*b300*/  BRA `(.L_x_2857) ;  /* 0x000000c000007947 */ /* 0x000fea0003800000 */
.L_x_2853:
[----:B------:R-:W-:-:S13]  /*b310*/  ISETP.GE.U32.AND P0, PT, R20, c[0x0][0x17c], PT ;  /* 0x00005f0014007a0c */ /* 0x000fda0003f06070 */
[----:B------:R-:W-:Y:S05]  /*b320*/  @P0 BRA `(.L_x_2857) ;  /* 0x000000a000000947 */ /* 0x000fea0003800000 */
[----:B------:R-:W-:-:S03]  /*b330*/  IMAD.MOV.U32 R11, RZ, RZ, R20 ;  /* 0x000000ffff0b7224 */ /* 0x000fc600078e0014 */
.L_x_2858:
        /* <DEDUP_REMOVED lines=9> */
.L_x_2857:
[----:B------:R-:W-:Y:S05]  /*b3d0*/  BSYNC B0 ;  /* 0x0000000000007941 */ /* 0x000fea0003800000 */
.L_x_2852:
[----:B------:R-:W-:Y:S01]  /*b3e0*/  IMAD R10, R20, c[0x0][0x0], R23 ;  /* 0x00000000140a7a24 */ /* 0x000fe200078e0217 */
[----:B------:R-:W-:Y:S01]  /*b3f0*/  ULDC UR4, c[0x0][0x4] ;  /* 0x0000010000047ab9 */ /* 0x000fe20000000800 */
[----:B------:R-:W-:Y:S01]  /*b400*/  ISETP.NE.AND P2, PT, RZ, c[0x0][0x180], PT ;  /* 0x00006000ff007a0c */ /* 0x000fe20003f45270 */
[----:B------:R-:W-:Y:S02]  /*b410*/  USHF.R.U32.HI UR4, URZ, 0x1, UR4 ;  /* 0x000000013f047899 */ /* 0x000fe40008011604 */
[----:B------:R0:W-:Y:S04]  /*b420*/  STS [R10.X4+0x10], R7 ;  /* 0x000010070a007388 */ /* 0x0001e80000004800 */
[----:B------:R-:W-:-:S13]  /*b430*/  ISETP.NE.AND P0, PT, RZ, UR4, PT ;  /* 0x00000004ff007c0c */ /* 0x000fda000bf05270 */
[----:B------:R-:W-:Y:S05]  /*b440*/  @!P0 BRA `(.L_x_2859) ;  /* 0x000000c000008947 */ /* 0x000fea0003800000 */
[----:B0-----:R-:W-:-:S05]  /*b450*/  MOV R9, UR4 ;  /* 0x0000000400097c02 */ /* 0x001fca0008000f00 */
.L_x_2860:
        /* <DEDUP_REMOVED lines=11> */
.L_x_2859:
        /* <DEDUP_REMOVED lines=13> */
.L_x_2863:
        /* <DEDUP_REMOVED lines=11> */
[----:B------:R-:W-:-:S09]  /*b690*/  HFMA2.MMA R0, -RZ, RZ, 0, 1.9073486328125e-06 ;  /* 0x00000020ff007435 */ /* 0x000fd200000001ff */
.L_x_2862:
[----:B0-----:R-:W-:Y:S01]  /*b6a0*/  BAR.SYNC.DEFER_BLOCKING 0x0 ;  /* 0x0000000000007b1d */ /* 0x001fe20000010000 */
[----:B------:R-:W-:-:S13]  /*b6b0*/  ISETP.GE.AND P0, PT, R0, 0x2, PT ;  /* 0x000000020000780c */ /* 0x000fda0003f06270 */
[----:B------:R-:W-:Y:S05]  /*b6c0*/  @!P0 BRA `(.L_x_2861) ;  /* 0x0000006000008947 */ /* 0x000fea0003800000 */
[----:B------:R-:W-:-:S05]  /*b6d0*/  MOV R8, 0x1 ;  /* 0x0000000100087802 */ /* 0x000fca0000000f00 */
.L_x_2864:
[----:B------:R0:W1:Y:S02]  /*b6e0*/  SHFL.DOWN PT, R10, R7, R8, 0x1f ;  /* 0x08001f08070a7589 */ /* 0x00006400000e0000 */
[----:B0-----:R-:W-:-:S05]  /*b6f0*/  IMAD.SHL.U32 R8, R8, 0x2, RZ ;  /* 0x0000000208087824 */ /* 0x001fca00078e00ff */
[----:B------:R-:W-:Y:S01]  /*b700*/  ISETP.GE.AND P0, PT, R8, R0, PT ;  /* 0x000000000800720c */ /* 0x000fe20003f06270 */
[----:B-1----:R-:W-:-:S12]  /*b710*/  FADD.FTZ R7, R10, R7 ;  /* 0x000000070a077221 */ /* 0x002fd80000010000 */
[----:B------:R-:W-:Y:S05]  /*b720*/  @!P0 BRA `(.L_x_2864) ;  /* 0xffffffb000008947 */ /* 0x000fea000383ffff */
.L_x_2861:
        /* <DEDUP_REMOVED lines=11> */
.L_x_2866:
        /* <DEDUP_REMOVED lines=24> */
.L_x_2868:
[----:B------:R-:W-:-:S04]  /*b960*/  IADD3 R16, P0, R16, c[0x0][0x540], RZ ;  /* 0x0001500010107a10 */ /* 0x000fc80007f1e0ff */
[----:B------:R-:W-:-:S05]  /*b970*/  IADD3.X R17, RZ, c[0x0][0x544], RZ, P0, !PT ;  /* 0x00015100ff117a10 */ /* 0x000fca00007fe4ff */
[----:B------:R-:W-:Y:S01]  /*b980*/  STG.E [R16.64], R19 ;  /* 0x0000001310007986 */ /* 0x000fe2000c101924 */
[----:B------:R-:W-:Y:S05]  /*b990*/  EXIT ;  /* 0x000000000000794d */ /* 0x000fea0003800000 */
.L_x_2867:
[----:B------:R-:W-:Y:S01]  /*b9a0*/  STG.E [R2.64], R7 ;  /* 0x0000000702007986 */ /* 0x000fe2000c101924 */
[----:B------:R-:W-:Y:S05]  /*b9b0*/  EXIT ;  /* 0x000000000000794d */ /* 0x000fea0003800000 */
.L_x_2865:
[----:B------:R-:W-:Y:S01]  /*b9c0*/  ISETP.NE.AND P0, PT, RZ, UR38, PT ;  /* 0x00000026ff007c0c */ /* 0x000fe2000bf05270 */
[----:B------:R-:W-:Y:S02]  /*b9d0*/  ULDC.U8 UR4, c[0x0][0x571] ;  /* 0x00015c4000047ab9 */ /* 0x000fe40000000000 */
[----:B------:R-:W-:-:S10]  /*b9e0*/  ISETP.NE.AND P1, PT, RZ, UR4, PT ;  /* 0x00000004ff007c0c */ /* 0x000fd4000bf25270 */
[----:B------:R-:W-:Y:S05]  /*b9f0*/  @!P0 BRA `(.L_x_2869) ;  /* 0x0000002000008947 */ /* 0x000fea0003800000 */
[----:B------:R-:W2:Y:S02]  /*ba00*/  LDG.E R0, [R4.64] ;  /* 0x0000002404007981 */ /* 0x000ea4000c1e1900 */
[----:B--2---:R-:W-:Y:S02]  /*ba10*/  FADD.FTZ R7, R7, R0 ;  /* 0x0000000007077221 */ /* 0x004fe40000010000 */
.L_x_2869:
        /* <DEDUP_REMOVED lines=24> */
.L_x_2871:
[----:B------:R-:W-:-:S04]  /*bba0*/  IADD3 R16, P0, R16, c[0x0][0x540], RZ ;  /* 0x0001500010107a10 */ /* 0x000fc80007f1e0ff */
[----:B------:R-:W-:-:S05]  /*bbb0*/  IADD3.X R17, RZ, c[0x0][0x544], RZ, P0, !PT ;  /* 0x00015100ff117a10 */ /* 0x000fca00007fe4ff */
[----:B------:R-:W-:Y:S01]  /*bbc0*/  STG.E [R16.64], R19 ;  /* 0x0000001310007986 */ /* 0x000fe2000c101924 */
[----:B------:R-:W-:Y:S05]  /*bbd0*/  EXIT ;  /* 0x000000000000794d */ /* 0x000fea0003800000 */
.L_x_2870:
[----:B------:R-:W-:Y:S01]  /*bbe0*/  STG.E [R4.64], R7 ;  /* 0x0000000704007986 */ /* 0x000fe2000c101924 */
[----:B------:R-:W-:Y:S05]  /*bbf0*/  EXIT ;  /* 0x000000000000794d */ /* 0x000fea0003800000 */
.L_x_2846:
        /* <DEDUP_REMOVED lines=18> */
.L_x_2873:
        /* <DEDUP_REMOVED lines=24> */
.L_x_2875:
[----:B------:R-:W-:-:S05]  /*bea0*/  IADD3 R18, P0, R18, c[0x0][0x540], RZ ;  /* 0x0001500012127a10 */ /* 0x000fca0007f1e0ff */
[----:B------:R-:W-:-:S05]  /*beb0*/  IMAD.X R19, RZ, RZ, c[0x0][0x544], P0 ;  /* 0x00015100ff137624 */ /* 0x000fca00000e06ff */
[----:B------:R-:W-:Y:S01]  /*bec0*/  STG.E [R18.64], R17 ;  /* 0x0000001112007986 */ /* 0x000fe2000c101924 */
[----:B------:R-:W-:Y:S05]  /*bed0*/  EXIT ;  /* 0x000000000000794d */ /* 0x000fea0003800000 */
.L_x_2874:
[----:B------:R-:W-:Y:S01]  /*bee0*/  STG.E [R2.64], R7 ;  /* 0x0000000702007986 */ /* 0x000fe2000c101924 */
[----:B------:R-:W-:Y:S05]  /*bef0*/  EXIT ;  /* 0x000000000000794d */ /* 0x000fea0003800000 */
.L_x_2872:
[----:B------:R-:W-:Y:S01]  /*bf00*/  ISETP.NE.AND P0, PT, RZ, UR38, PT ;  /* 0x00000026ff007c0c */ /* 0x000fe2000bf05270 */
[----:B------:R-:W-:Y:S02]  /*bf10*/  ULDC.U8 UR4, c[0x0][0x571] ;  /* 0x00015c4000047ab9 */ /* 0x000fe40000000000 */
[----:B------:R-:W-:-:S10]  /*bf20*/  ISETP.NE.AND P1, PT, RZ, UR4, PT ;  /* 0x00000004ff007c0c */ /* 0x000fd4000bf25270 */
[----:B------:R-:W-:Y:S05]  /*bf30*/  @!P0 BRA `(.L_x_2876) ;  /* 0x0000002000008947 */ /* 0x000fea0003800000 */
[----:B------:R-:W2:Y:S02]  /*bf40*/  LDG.E R0, [R4.64] ;  /* 0x0000002404007981 */ /* 0x000ea4000c1e1900 */
[----:B--2---:R-:W-:Y:S02]  /*bf50*/  FADD.FTZ R7, R7, R0 ;  /* 0x0000000007077221 */ /* 0x004fe40000010000 */
.L_x_2876:
        /* <DEDUP_REMOVED lines=24> */
.L_x_2878:
[----:B------:R-:W-:-:S04]  /*c0e0*/  IADD3 R18, P0, R18, c[0x0][0x540], RZ ;  /* 0x0001500012127a10 */ /* 0x000fc80007f1e0ff */
[----:B------:R-:W-:-:S05]  /*c0f0*/  IADD3.X R19, RZ, c[0x0][0x544], RZ, P0, !PT ;  /* 0x00015100ff137a10 */ /* 0x000fca00007fe4ff */
[----:B------:R-:W-:Y:S01]  /*c100*/  STG.E [R18.64], R17 ;  /* 0x0000001112007986 */ /* 0x000fe2000c101924 */
[----:B------:R-:W-:Y:S05]  /*c110*/  EXIT ;  /* 0x000000000000794d */ /* 0x000fea0003800000 */
.L_x_2877:
[----:B------:R-:W-:Y:S01]  /*c120*/  STG.E [R4.64], R7 ;  /* 0x0000000704007986 */ /* 0x000fe2000c101924 */
[----:B------:R-:W-:Y:S05]  /*c130*/  EXIT ;  /* 0x000000000000794d */ /* 0x000fea0003800000 */
.L_x_2879:
        /* <DEDUP_REMOVED lines=12> */
.L_x_8193:


//--------------------- .text._ZN2at6native13reduce_kernelILi256ELi2ENS0_8ReduceOpIN3c108BFloat16ENS0_7MeanOpsIS4_fffEEjfLi4ELi8EEEEEvT1_ --------------------------
	.section	.text._ZN2at6native13reduce_kernelILi256ELi2ENS0_8ReduceOpIN3c108BFloat16ENS0_7MeanOpsIS4_fffEEjfLi4ELi8EEEEEvT1_,"ax",@progbits
	.sectioninfo	@"SHI_REGISTERS=32"
	.align	128
        .global         _ZN2at6native13reduce_kernelILi256ELi2ENS0_8ReduceOpIN3c108BFloat16ENS0_7MeanOpsIS4_fffEEjfLi4ELi8EEEEEvT1_
        .type           _ZN2at6native13reduce_kernelILi256ELi2ENS0_8ReduceOpIN3c108BFloat16ENS0_7MeanOpsIS4_fffEEjfLi4ELi8EEEEEvT1_,@function
        .size           _ZN2at6native13reduce_kernelILi256ELi2ENS0_8ReduceOpIN3c108BFloat16ENS0_7MeanOpsIS4_fffEEjfLi4ELi8EEEEEvT1_,(.L_x_8194 - _ZN2at6native13reduce_kernelILi256ELi2ENS0_8ReduceOpIN3c108BFloat16ENS0_7MeanOpsIS4_fffEEjfLi4ELi8EEEEEvT1_)
        .other          _ZN2at6native13reduce_kernelILi256ELi2ENS0_8ReduceOpIN3c108BFloat16ENS0_7MeanOpsIS4_fffEEjfLi4ELi8EEEEEvT1_,@"STO_CUDA_ENTRY STV_DEFAULT"
_ZN2at6native13reduce_kernelILi256ELi2ENS0_8ReduceOpIN3c108BFloat16ENS0_7MeanOpsIS4_fffEEjfLi4ELi8EEEEEvT1_:
.text._ZN2at6native13reduce_kernelILi256ELi2ENS0_8ReduceOpIN3c108BFloat16ENS0_7MeanOpsIS4_fffEEjfLi4ELi8EEEEEvT1_:
        /* <DEDUP_REMOVED lines=209> */
.L_x_2880:
        /* <DEDUP_REMOVED lines=60> */
.L_x_2889:
[----:B------:R-:W-:Y:S05]  /*10d0*/  BSYNC B2 ;  /* 0x0000000000027941 */ /* 0x000fea0003800000 */
.L_x_2888:
        /* <DEDUP_REMOVED lines=8> */
[----:B--2---:R-:W-:-:S05]  /*1160*/  PRMT R4, RZ, 0x5410, R4 ;  /* 0x00005410ff047816 */ /* 0x004fca0000000004 */
[----:B------:R-:W-:Y:S02]  /*1170*/  FADD.FTZ R0, R4, c[0x0][0x164] ;  /* 0x0000590004007621 */ /* 0x000fe40000010000 */
.L_x_2887:
[----:B------:R-:W-:Y:S05]  /*1180*/  BSYNC B1 ;  /* 0x0000000000017941 */ /* 0x000fea0003800000 */
.L_x_2886:
[C---:B------:R-:W-:Y:S02]  /*1190*/  IADD3 R3, P0, -R6.reuse, 0x8, RZ ;  /* 0x0000000806037810 */ /* 0x040fe40007f1e1ff */
[----:B------:R-:W-:Y:S02]  /*11a0*/  IADD3 R14, R6, c[0x0][0x16c], RZ ;  /* 0x00005b00060e7a10 */ /* 0x000fe40007ffe0ff */
[----:B------:R-:W-:Y:S01]  /*11b0*/  LEA R18, P1, R3, R18, 0x1 ;  /* 0x0000001203127211 */ /* 0x000fe200078208ff */
[----:B------:R-:W-:Y:S01]  /*11c0*/  IMAD.X R4, RZ, RZ, -0x1, P0 ;  /* 0xffffffffff047424 */ /* 0x000fe200000e06ff */
[----:B------:R-:W-:-:S04]  /*11d0*/  IADD3 R14, R14, -0x8, RZ ;  /* 0xfffffff80e0e7810 */ /* 0x000fc80007ffe0ff */
[----:B------:R-:W-:Y:S02]  /*11e0*/  LEA.HI.X R19, R3, R19, R4, 0x1, P1 ;  /* 0x0000001303137211 */ /* 0x000fe400008f0c04 */
.L_x_2885:
[----:B------:R-:W-:Y:S05]  /*11f0*/  BSYNC B0 ;  /* 0x0000000000007941 */ /* 0x000fea0003800000 */
.L_x_2884:
        /* <DEDUP_REMOVED lines=13> */
[----:B------:R-:W-:Y:S02]  /*12d0*/  ISETP.GE.U32.AND P0, PT, R3, R14, PT ;  /* 0x0000000e0300720c */ /* 0x000fe40003f06070 */
[----:B------:R-:W-:-:S11]  /*12e0*/  MOV R3, c[0x0][0x164] ;  /* 0x0000590000037a02 */ /* 0x000fd60000000f00 */
[----:B------:R-:W-:Y:S05]  /*12f0*/  @P0 BRA `(.L_x_2891) ;  /* 0x000001c000000947 */ /* 0x000fea0003800000 */
[----:B------:R-:W-:Y:S01]  /*1300*/  IMAD.MOV.U32 R10, RZ, RZ, c[0x0][0x164] ;  /* 0x00005900ff0a7624 */ /* 0x000fe200078e00ff */
[----:B------:R-:W-:Y:S01]  /*1310*/  MOV R12, c[0x0][0x164] ;  /* 0x00005900000c7a02 */ /* 0x000fe20000000f00 */
[----:B------:R-:W-:Y:S01]  /*1320*/  IMAD.MOV.U32 R13, RZ, RZ, c[0x0][0x164] ;  /* 0x00005900ff0d7624 */ /* 0x000fe200078e00ff */
[----:B------:R-:W-:Y:S01]  /*1330*/  MOV R8, c[0x0][0x164] ;  /* 0x0000590000087a02 */ /* 0x000fe20000000f00 */
[----:B------:R-:W-:Y:S01]  /*1340*/  IMAD.MOV.U32 R9, RZ, RZ, c[0x0][0x164] ;  /* 0x00005900ff097624 */ /* 0x000fe200078e00ff */
[----:B------:R-:W-:Y:S02]  /*1350*/  MOV R11, c[0x0][0x164] ;  /* 0x00005900000b7a02 */ /* 0x000fe40000000f00 */
.L_x_2892:
[----:B------:R-:W-:-:S06]  /*1360*/  IMAD.WIDE.U32 R4, R15, 0x10, R18 ;  /* 0x000000100f047825 */ /* 0x000fcc00078e0012 */
[----:B------:R-:W2:Y:S01]  /*1370*/  LDG.E.128 R4, [R4.64] ;  /* 0x0000002404047981 */ /* 0x000ea2000c1e1d00 */
[----:B------:R-:W-:-:S04]  /*1380*/  IADD3 R15, R15, c[0x0][0x174], RZ ;  /* 0x00005d000f0f7a10 */ /* 0x000fc80007ffe0ff */
[----:B------:R-:W-:-:S04]  /*1390*/  LEA R25, R15, 0x7, 0x3 ;  /* 0x000000070f197811 */ /* 0x000fc800078e18ff */
[----:B------:R-:W-:Y:S02]  /*13a0*/  ISETP.GE.U32.AND P0, PT, R25, R14, PT ;  /* 0x0000000e1900720c */ /* 0x000fe40003f06070 */
[----:B--2---:R-:W-:Y:S02]  /*13b0*/  PRMT R21, RZ, 0x5410, R4 ;  /* 0x00005410ff157816 */ /* 0x004fe40000000004 */
[----:B------:R-:W-:Y:S02]  /*13c0*/  PRMT R20, RZ, 0x5410, R5 ;  /* 0x00005410ff147816 */ /* 0x000fe40000000005 */
[----:B------:R-:W-:Y:S01]  /*13d0*/  PRMT R22, RZ, 0x5410, R6 ;  /* 0x00005410ff167816 */ /* 0x000fe20000000006 */
[----:B------:R-:W-:Y:S01]  /*13e0*/  FADD.FTZ R0, R21, R0 ;  /* 0x0000000015007221 */ /* 0x000fe20000010000 */
        /* <DEDUP_REMOVED lines=13> */
.L_x_2891:
[----:B------:R-:W-:Y:S05]  /*14c0*/  BSYNC B0 ;  /* 0x0000000000007941 */ /* 0x000fea0003800000 */
.L_x_2890:
        /* <DEDUP_REMOVED lines=8> */
.L_x_2894:
[----:B------:R-:W-:Y:S05]  /*1550*/  BSYNC B0 ;  /* 0x0000000000007941 */ /* 0x000fea0003800000 */
.L_x_2893:
        /* <DEDUP_REMOVED lines=9> */
[----:B------:R-:W2:Y:S02]  /*15f0*/  LDG.E.U16 R18, [R18.64] ;  /* 0x0000002412127981 */ /* 0x000ea4000c1e1500 */
[----:B--2---:R-:W-:-:S05]  /*1600*/  PRMT R5, RZ, 0x5410, R18 ;  /* 0x00005410ff057816 */ /* 0x004fca0000000012 */
[----:B------:R-:W-:Y:S02]  /*1610*/  FADD.FTZ R0, R0, R5 ;  /* 0x0000000500007221 */ /* 0x000fe40000010000 */
.L_x_2896:
[----:B------:R-:W-:Y:S05]  /*1620*/  BSYNC B0 ;  /* 0x0000000000007941 */ /* 0x000fea0003800000 */
.L_x_2895:
[----:B------:R-:W-:Y:S02]  /*1630*/  FADD.FTZ R0, R11, R0 ;  /* 0x000000000b007221 */ /* 0x000fe40000010000 */
[----:B------:R-:W-:Y:S02]  /*1640*/  IMAD.MOV.U32 R19, RZ, RZ, RZ ;  /* 0x000000ffff137224 */ /* 0x000fe400078e00ff */
[----:B------:R-:W-:-:S04]  /*1650*/  FADD.FTZ R9, R0, R9 ;  /* 0x0000000900097221 */ /* 0x000fc80000010000 */
[----:B------:R-:W-:-:S04]  /*1660*/  FADD.FTZ R8, R9, R8 ;  /* 0x0000000809087221 */ /* 0x000fc80000010000 */
[----:B------:R-:W-:-:S04]  /*1670*/  FADD.FTZ R13, R8, R13 ;  /* 0x0000000d080d7221 */ /* 0x000fc80000010000 */
[----:B------:R-:W-:-:S04]  /*1680*/  FADD.FTZ R13, R13, R12 ;  /* 0x0000000c0d0d7221 */ /* 0x000fc80000010000 */
[----:B------:R-:W-:-:S04]  /*1690*/  FADD.FTZ R10, R13, R10 ;  /* 0x0000000a0d0a7221 */ /* 0x000fc80000010000 */
[----:B------:R-:W-:Y:S01]  /*16a0*/  FADD.FTZ R18, R10, R3 ;  /* 0x000000030a127221 */ /* 0x000fe20000010000 */
[----:B------:R-:W-:Y:S05]  /*16b0*/  BRA `(.L_x_2882) ;  /* 0x0000830000007947 */ /* 0x000fea0003800000 */
.L_x_2883:
        /* <DEDUP_REMOVED lines=31> */
.L_x_2907:
[----:B------:R-:W-:Y:S01]  /*18b0*/  HFMA2.MMA R12, -RZ, RZ, 0, 0 ;  /* 0x00000000ff0c7435 */ /* 0x000fe200000001ff */
[----:B------:R-:W-:Y:S01]  /*18c0*/  IMAD.MOV.U32 R0, RZ, RZ, RZ ;  /* 0x000000ffff007224 */ /* 0x000fe200078e00ff */
[----:B------:R-:W-:Y:S08]  /*18d0*/  @!P0 BRA `(.L_x_2902) ;  /* 0x00000de000008947 */ /* 0x000ff00003800000 */
[----:B------:R-:W-:-:S04]  /*18e0*/  IMAD.MOV.U32 R24, RZ, RZ, RZ ;  /* 0x000000ffff187224 */ /* 0x000fc800078e00ff */
        /* <DEDUP_REMOVED lines=221> */
.L_x_2902:
[----:B------:R-:W-:-:S04]  /*26c0*/  LOP3.LUT R11, R12, 0xfffffffc, RZ, 0xc0, !PT ;  /* 0xfffffffc0c0b7812 */ /* 0x000fc800078ec0ff */
[----:B------:R-:W-:-:S04]  /*26d0*/  IADD3 R10, P1, R18, R11, RZ ;  /* 0x0000000b120a7210 */ /* 0x000fc80007f3e0ff */
[----:B------:R-:W-:-:S05]  /*26e0*/  IADD3.X R11, RZ, R19, RZ, P1, !PT ;  /* 0x00000013ff0b7210 */ /* 0x000fca0000ffe4ff */
[----:B------:R-:W2:Y:S01]  /*26f0*/  LDG.E R10, [R10.64] ;  /* 0x000000240a0a7981 */ /* 0x000ea2000c1e1900 */
[----:B------:R-:W-:Y:S02]  /*2700*/  IADD3 R25, R25, c[0x0][0x174], RZ ;  /* 0x00005d0019197a10 */ /* 0x000fe40007ffe0ff */
[--C-:B--2---:R-:W-:Y:S02]  /*2710*/  PRMT R22, R22, 0x5410, R10.reuse ;  /* 0x0000541016167816 */ /* 0x104fe4000000000a */
[----:B------:R-:W-:Y:S01]  /*2720*/  PRMT R24, R24, 0x7610, R10 ;  /* 0x0000761018187816 */ /* 0x000fe2000000000a */
        /* <DEDUP_REMOVED lines=223> */
.L_x_2903:
[----:B------:R-:W-:-:S04]  /*3520*/  LOP3.LUT R11, R0, 0xfffffffc, RZ, 0xc0, !PT ;  /* 0xfffffffc000b7812 */ /* 0x000fc800078ec0ff */
[----:B------:R-:W-:-:S04]  /*3530*/  IADD3 R10, P1, R18, R11, RZ ;  /* 0x0000000b120a7210 */ /* 0x000fc80007f3e0ff */
[----:B------:R-:W-:-:S05]  /*3540*/  IADD3.X R11, RZ, R19, RZ, P1, !PT ;  /* 0x00000013ff0b7210 */ /* 0x000fca0000ffe4ff */
[----:B------:R-:W2:Y:S01]  /*3550*/  LDG.E R10, [R10.64] ;  /* 0x000000240a0a7981 */ /* 0x000ea2000c1e1900 */
[----:B------:R-:W-:Y:S01]  /*3560*/  IADD3 R25, R25, c[0x0][0x174], RZ ;  /* 0x00005d0019197a10 */ /* 0x000fe20007ffe0ff */
[----:B------:R-:W-:Y:S01]  /*3570*/  IMAD.MOV.U32 R3, RZ, RZ, RZ ;  /* 0x000000ffff037224 */ /* 0x000fe200078e00ff */
[----:B------:R-:W-:Y:S02]  /*3580*/  MOV R12, RZ ;  /* 0x000000ff000c7202 */ /* 0x000fe40000000f00 */
[--C-:B--2---:R-:W-:Y:S02]  /*3590*/  PRMT R26, R26, 0x5410, R10.reuse ;  /* 0x000054101a1a7816 */ /* 0x104fe4000000000a */
[----:B------:R-:W-:Y:S01]  /*35a0*/  PRMT R27, R27, 0x7610, R10 ;  /* 0x000076101b1b7816 */ /* 0x000fe2000000000a */
[----:B------:R-:W-:Y:S05]  /*35b0*/  @!P0 BRA `(.L_x_2904) ;  /* 0x00000d3000008947 */ /* 0x000fea0003800000 */
[----:B------:R-:W-:Y:S01]  /*35c0*/  MOV R11, R25 ;  /* 0x00000019000b7202 */ /* 0x000fe20000000f00 */
        /* <DEDUP_REMOVED lines=210> */
.L_x_2904:
[----:B------:R-:W-:-:S04]  /*42f0*/  LOP3.LUT R11, R12, 0xfffffffc, RZ, 0xc0, !PT ;  /* 0xfffffffc0c0b7812 */ /* 0x000fc800078ec0ff */
[----:B------:R-:W-:-:S05]  /*4300*/  IADD3 R10, P1, R18, R11, RZ ;  /* 0x0000000b120a7210 */ /* 0x000fca0007f3e0ff */
[----:B------:R-:W-:-:S05]  /*4310*/  IMAD.X R11, RZ, RZ, R19, P1 ;  /* 0x000000ffff0b7224 */ /* 0x000fca00008e0613 */
[----:B------:R-:W2:Y:S01]  /*4320*/  LDG.E R10, [R10.64] ;  /* 0x000000240a0a7981 */ /* 0x000ea2000c1e1900 */
[----:B------:R-:W-:Y:S02]  /*4330*/  IADD3 R25, R25, c[0x0][0x174], RZ ;  /* 0x00005d0019197a10 */ /* 0x000fe40007ffe0ff */
[C---:B--2---:R-:W-:Y:S02]  /*4340*/  PRMT R24, R10.reuse, 0x7610, R24 ;  /* 0x000076100a187816 */ /* 0x044fe40000000018 */
[----:B------:R-:W-:Y:S01]  /*4350*/  PRMT R22, R10, 0x7632, R22 ;  /* 0x000076320a167816 */ /* 0x000fe20000000016 */
        /* <DEDUP_REMOVED lines=212> */
.L_x_2905:
[----:B------:R-:W-:-:S04]  /*50a0*/  LOP3.LUT R3, R3, 0xfffffffc, RZ, 0xc0, !PT ;  /* 0xfffffffc03037812 */ /* 0x000fc800078ec0ff */
[----:B------:R-:W-:-:S04]  /*50b0*/  IADD3 R10, P1, R18, R3, RZ ;  /* 0x00000003120a7210 */ /* 0x000fc80007f3e0ff */
[----:B------:R-:W-:-:S05]  /*50c0*/  IADD3.X R11, RZ, R19, RZ, P1, !PT ;  /* 0x00000013ff0b7210 */ /* 0x000fca0000ffe4ff */
[----:B------:R-:W2:Y:S01]  /*50d0*/  LDG.E R10, [R10.64] ;  /* 0x000000240a0a7981 */ /* 0x000ea2000c1e1900 */
[----:B------:R-:W-:Y:S01]  /*50e0*/  PRMT R0, RZ, 0x7610, R24 ;  /* 0x00007610ff007816 */ /* 0x000fe20000000018 */
[----:B------:R-:W-:Y:S01]  /*50f0*/  IMAD.MOV.U32 R12, RZ, RZ, c[0x0][0x174] ;  /* 0x00005d00ff0c7624 */ /* 0x000fe200078e00ff */
[----:B------:R-:W-:Y:S02]  /*5100*/  IADD3 R25, R25, c[0x0][0x174], RZ ;  /* 0x00005d0019197a10 */ /* 0x000fe40007ffe0ff */
[----:B------:R-:W-:Y:S01]  /*5110*/  PRMT R3, RZ, 0x7610, R22 ;  /* 0x00007610ff037816 */ /* 0x000fe20000000016 */
[----:B------:R-:W-:Y:S01]  /*5120*/  FADD.FTZ R7, R0, R7 ;  /* 0x0000000700077221 */ /* 0x000fe20000010000 */
[----:B------:R-:W-:Y:S01]  /*5130*/  PRMT R26, RZ, 0x7610, R26 ;  /* 0x00007610ff1a7816 */ /* 0x000fe2000000001a */
[----:B------:R-:W-:Y:S01]  /*5140*/  IMAD R0, R12, 0x3, R25 ;  /* 0x000000030c007824 */ /* 0x000fe200078e0219 */
[----:B------:R-:W-:Y:S01]  /*5150*/  PRMT R27, RZ, 0x7610, R27 ;  /* 0x00007610ff1b7816 */ /* 0x000fe2000000001b */
[----:B------:R-:W-:Y:S01]  /*5160*/  FADD.FTZ R6, R3, R6 ;  /* 0x0000000603067221 */ /* 0x000fe20000010000 */
[----:B------:R-:W-:Y:S01]  /*5170*/  PRMT R3, RZ, 0x5410, R24 ;  /* 0x00005410ff037816 */ /* 0x000fe20000000018 */
[----:B------:R-:W-:Y:S01]  /*5180*/  FADD.FTZ R9, R26, R9 ;  /* 0x000000091a097221 */ /* 0x000fe20000010000 */
[----:B------:R-:W-:Y:S01]  /*5190*/  ISETP.GE.U32.AND P1, PT, R0, c[0x0][0x16c], PT ;  /* 0x00005b0000007a0c */ /* 0x000fe20003f26070 */
[----:B------:R-:W-:Y:S01]  /*51a0*/  FADD.FTZ R8, R27, R8 ;  /* 0x000000081b087221 */ /* 0x000fe20000010000 */
[----:B------:R-:W-:Y:S01]  /*51b0*/  PRMT R0, RZ, 0x5410, R22 ;  /* 0x00005410ff007816 */ /* 0x000fe20000000016 */
[----:B------:R-:W-:-:S04]  /*51c0*/  FADD.FTZ R20, R3, R20 ;  /* 0x0000001403147221 */ /* 0x000fc80000010000 */
[----:B------:R-:W-:Y:S01]  /*51d0*/  FADD.FTZ R21, R0, R21 ;  /* 0x0000001500157221 */ /* 0x000fe20000010000 */
[--C-:B--2---:R-:W-:Y:S02]  /*51e0*/  PRMT R0, RZ, 0x5410, R10.reuse ;  /* 0x00005410ff007816 */ /* 0x104fe4000000000a */
[----:B------:R-:W-:-:S03]  /*51f0*/  PRMT R3, RZ, 0x7610, R10 ;  /* 0x00007610ff037816 */ /* 0x000fc6000000000a */
[----:B------:R-:W-:Y:S02]  /*5200*/  FADD.FTZ R5, R0, R5 ;  /* 0x0000000500057221 */ /* 0x000fe40000010000 */
[----:B------:R-:W-:Y:S01]  /*5210*/  FADD.FTZ R4, R3, R4 ;  /* 0x0000000403047221 */ /* 0x000fe20000010000 */
[----:B------:R-:W-:Y:S01]  /*5220*/  @P1 CALL.REL.NOINC `(.L_x_2906) ;  /* 0x0000001000001944 */ /* 0x000fe20003c00000 */
[----:B------:R-:W-:Y:S05]  /*5230*/  BRA `(.L_x_2907) ;  /* 0xffffc67000007947 */ /* 0x000fea000383ffff */
.L_x_2906:
[----:B------:R-:W-:Y:S05]  /*5240*/  BSYNC B1 ;  /* 0x0000000000017941 */ /* 0x000fea0003800000 */
.L_x_2901:
[--C-:B------:R-:W-:Y:S02]  /*5250*/  PRMT R28, R28, 0x5410, R10.reuse ;  /* 0x000054101c1c7816 */ /* 0x100fe4000000000a */
[----:B------:R-:W-:Y:S02]  /*5260*/  PRMT R29, R29, 0x7610, R10 ;  /* 0x000076101d1d7816 */ /* 0x000fe4000000000a */
.L_x_2900:
[----:B------:R-:W-:Y:S05]  /*5270*/  BSYNC B0 ;  /* 0x0000000000007941 */ /* 0x000fea0003800000 */
.L_x_2899:
        /* <DEDUP_REMOVED lines=205> */
.L_x_2910:
[----:B------:R-:W-:-:S04]  /*5f50*/  LOP3.LUT R3, R3, 0xfffffffc, RZ, 0xc0, !PT ;  /* 0xfffffffc03037812 */ /* 0x000fc800078ec0ff */
[----:B------:R-:W-:-:S05]  /*5f60*/  IADD3 R10, P2, R18, R3, RZ ;  /* 0x00000003120a7210 */ /* 0x000fca0007f5e0ff */
[----:B------:R-:W-:-:S05]  /*5f70*/  IMAD.X R11, RZ, RZ, R19, P2 ;  /* 0x000000ffff0b7224 */ /* 0x000fca00010e0613 */
[----:B------:R-:W2:Y:S01]  /*5f80*/  LDG.E R10, [R10.64] ;  /* 0x000000240a0a7981 */ /* 0x000ea2000c1e1900 */
[----:B------:R-:W-:-:S04]  /*5f90*/  IADD3 R13, R25, c[0x0][0x174], RZ ;  /* 0x00005d00190d7a10 */ /* 0x000fc80007ffe0ff */
[----:B------:R-:W-:Y:S02]  /*5fa0*/  ISETP.GE.U32.AND P2, PT, R13, c[0x0][0x16c], PT ;  /* 0x00005b000d007a0c */ /* 0x000fe40003f46070 */
[--C-:B--2---:R-:W-:Y:S02]  /*5fb0*/  PRMT R22, R22, 0x5410, R10.reuse ;  /* 0x0000541016167816 */ /* 0x104fe4000000000a */
        /* <DEDUP_REMOVED lines=202> */
.L_x_2911:
[----:B------:R-:W-:-:S04]  /*6c60*/  LOP3.LUT R3, R3, 0xfffffffc, RZ, 0xc0, !PT ;  /* 0xfffffffc03037812 */ /* 0x000fc800078ec0ff */
[----:B------:R-:W-:-:S04]  /*6c70*/  IADD3 R10, P2, R18, R3, RZ ;  /* 0x00000003120a7210 */ /* 0x000fc80007f5e0ff */
[----:B------:R-:W-:-:S05]  /*6c80*/  IADD3.X R11, RZ, R19, RZ, P2, !PT ;  /* 0x00000013ff0b7210 */ /* 0x000fca00017fe4ff */
[----:B------:R-:W2:Y:S01]  /*6c90*/  LDG.E R10, [R10.64] ;  /* 0x000000240a0a7981 */ /* 0x000ea2000c1e1900 */
[----:B------:R-:W-:-:S04]  /*6ca0*/  IADD3 R13, R13, c[0x0][0x174], RZ ;  /* 0x00005d000d0d7a10 */ /* 0x000fc80007ffe0ff */
[----:B------:R-:W-:Y:S02]  /*6cb0*/  ISETP.GE.U32.AND P2, PT, R13, c[0x0][0x16c], PT ;  /* 0x00005b000d007a0c */ /* 0x000fe40003f46070 */
[--C-:B--2---:R-:W-:Y:S02]  /*6cc0*/  PRMT R26, R26, 0x5410, R10.reuse ;  /* 0x000054101a1a7816 */ /* 0x104fe4000000000a */
        /* <DEDUP_REMOVED lines=202> */
.L_x_2912:
        /* <DEDUP_REMOVED lines=209> */
.L_x_2913:
[----:B------:R-:W-:-:S04]  /*8680*/  LOP3.LUT R3, R3, 0xfffffffc, RZ, 0xc0, !PT ;  /* 0xfffffffc03037812 */ /* 0x000fc800078ec0ff */
[----:B------:R-:W-:-:S04]  /*8690*/  IADD3 R10, P1, R18, R3, RZ ;  /* 0x00000003120a7210 */ /* 0x000fc80007f3e0ff */
[----:B------:R-:W-:-:S05]  /*86a0*/  IADD3.X R11, RZ, R19, RZ, P1, !PT ;  /* 0x00000013ff0b7210 */ /* 0x000fca0000ffe4ff */
[----:B------:R-:W2:Y:S02]  /*86b0*/  LDG.E R10, [R10.64] ;  /* 0x000000240a0a7981 */ /* 0x000ea4000c1e1900 */
[--C-:B--2---:R-:W-:Y:S02]  /*86c0*/  PRMT R28, R28, 0x5410, R10.reuse ;  /* 0x000054101c1c7816 */ /* 0x104fe4000000000a */
[----:B------:R-:W-:Y:S02]  /*86d0*/  PRMT R29, R29, 0x7610, R10 ;  /* 0x000076101d1d7816 */ /* 0x000fe4000000000a */
.L_x_2909:
[----:B------:R-:W-:Y:S05]  /*86e0*/  BSYNC B0 ;  /* 0x0000000000007941 */ /* 0x000fea0003800000 */
.L_x_2908:
[----:B------:R-:W-:Y:S01]  /*86f0*/  BSSY B0, `(.L_x_2914) ;  /* 0x000001a000007945 */ /* 0x000fe20003800000 */
[----:B------:R-:W-:Y:S05]  /*8700*/  @P0 BRA `(.L_x_2915) ;  /* 0x0000018000000947 */ /* 0x000fea0003800000 */
[----:B------:R-:W-:Y:S02]  /*8710*/  IADD3 R25, R25, c[0x0][0x174], RZ ;  /* 0x00005d0019197a10 */ /* 0x000fe40007ffe0ff */
[----:B------:R-:W-:Y:S02]  /*8720*/  PRMT R3, RZ, 0x7610, R22 ;  /* 0x00007610ff037816 */ /* 0x000fe40000000016 */
[----:B------:R-:W-:Y:S02]  /*8730*/  ISETP.GE.U32.AND P0, PT, R25, c[0x0][0x16c], PT ;  /* 0x00005b0019007a0c */ /* 0x000fe40003f06070 */
[----:B------:R-:W-:Y:S01]  /*8740*/  PRMT R0, RZ, 0x7610, R24 ;  /* 0x00007610ff007816 */ /* 0x000fe20000000018 */
[----:B------:R-:W-:-:S04]  /*8750*/  FADD.FTZ R6, R6, R3 ;  /* 0x0000000306067221 */ /* 0x000fc80000010000 */
[----:B------:R-:W-:-:S06]  /*8760*/  FADD.FTZ R7, R7, R0 ;  /* 0x0000000007077221 */ /* 0x000fcc0000010000 */
        /* <DEDUP_REMOVED lines=14> */
[----:B------:R-:W-:Y:S02]  /*8850*/  @!P0 PRMT R28, RZ, 0x7610, R28 ;  /* 0x00007610ff1c8816 */ /* 0x000fe4000000001c */
[----:B------:R-:W-:-:S03]  /*8860*/  @!P0 PRMT R29, RZ, 0x7610, R29 ;  /* 0x00007610ff1d8816 */ /* 0x000fc6000000001d */
[----:B------:R-:W-:Y:S02]  /*8870*/  @!P0 FADD.FTZ R5, R5, R28 ;  /* 0x0000001c05058221 */ /* 0x000fe40000010000 */
[----:B------:R-:W-:Y:S02]  /*8880*/  @!P0 FADD.FTZ R4, R4, R29 ;  /* 0x0000001d04048221 */ /* 0x000fe40000010000 */
.L_x_2915:
[----:B------:R-:W-:Y:S05]  /*8890*/  BSYNC B0 ;  /* 0x0000000000007941 */ /* 0x000fea0003800000 */
.L_x_2914:
[----:B------:R-:W-:Y:S02]  /*88a0*/  FADD.FTZ R8, R8, R7 ;  /* 0x0000000708087221 */ /* 0x000fe40000010000 */
[----:B------:R-:W-:Y:S02]  /*88b0*/  FADD.FTZ R9, R9, R6 ;  /* 0x0000000609097221 */ /* 0x000fe40000010000 */
[----:B------:R-:W-:Y:S02]  /*88c0*/  FADD.FTZ R19, R8, R21 ;  /* 0x0000001508137221 */ /* 0x000fe40000010000 */
[----:B------:R-:W-:Y:S02]  /*88d0*/  FADD.FTZ R18, R9, R20 ;  /* 0x0000001409127221 */ /* 0x000fe40000010000 */
[----:B------:R-:W-:-:S02]  /*88e0*/  FADD.FTZ R19, R19, R4 ;  /* 0x0000000413137221 */ /* 0x000fc40000010000 */
[----:B------:R-:W-:Y:S01]  /*88f0*/  FADD.FTZ R18, R18, R5 ;  /* 0x0000000512127221 */ /* 0x000fe20000010000 */
[----:B------:R-:W-:Y:S05]  /*8900*/  BRA `(.L_x_2882) ;  /* 0x000010b000007947 */ /* 0x000fea0003800000 */
.L_x_2898:
        /* <DEDUP_REMOVED lines=18> */
.L_x_2919:
        /* <DEDUP_REMOVED lines=12> */
[----:B------:R-:W2:Y:S02]  /*8af0*/  LDG.E R14, [R14.64] ;  /* 0x000000240e0e7981 */ /* 0x000ea4000c1e1900 */
[----:B------:R-:W-:Y:S01]  /*8b00*/  SHF.R.U32.HI R27, RZ, 0x1, R6 ;  /* 0x00000001ff1b7819 */ /* 0x000fe20000011606 */
[--C-:B------:R-:W-:Y:S02]  /*8b10*/  IMAD.WIDE.U32 R6, R7, 0x4, R18.reuse ;  /* 0x0000000407067825 */ /* 0x100fe400078e0012 */
[----:B------:R2:W3:Y:S02]  /*8b20*/  LDG.E R4, [R4.64] ;  /* 0x0000002404047981 */ /* 0x0004e4000c1e1900 */
[----:B------:R-:W-:-:S02]  /*8b30*/  IMAD.WIDE.U32 R26, R27, 0x4, R18 ;  /* 0x000000041b1a7825 */ /* 0x000fc400078e0012 */
[----:B------:R-:W4:Y:S04]  /*8b40*/  LDG.E R6, [R6.64] ;  /* 0x0000002406067981 */ /* 0x000f28000c1e1900 */
[----:B------:R-:W5:Y:S01]  /*8b50*/  LDG.E R26, [R26.64] ;  /* 0x000000241a1a7981 */ /* 0x000f62000c1e1900 */
[----:B------:R-:W-:-:S05]  /*8b60*/  IADD3 R25, R25, c[0x0][0x174], RZ ;  /* 0x00005d0019197a10 */ /* 0x000fca0007ffe0ff */
[----:B------:R-:W-:-:S05]  /*8b70*/  IMAD R13, R22, 0x3, R25 ;  /* 0x00000003160d7824 */ /* 0x000fca00078e0219 */
[----:B------:R-:W-:Y:S02]  /*8b80*/  ISETP.GE.U32.AND P0, PT, R13, c[0x0][0x16c], PT ;  /* 0x00005b000d007a0c */ /* 0x000fe40003f06070 */
[--C-:B--2---:R-:W-:Y:S02]  /*8b90*/  PRMT R5, RZ, 0x5410, R14.reuse ;  /* 0x00005410ff057816 */ /* 0x104fe4000000000e */
[----:B------:R-:W-:-:S03]  /*8ba0*/  PRMT R24, RZ, 0x7610, R14 ;  /* 0x00007610ff187816 */ /* 0x000fc6000000000e */
[----:B------:R-:W-:Y:S01]  /*8bb0*/  FADD.FTZ R10, R5, R10 ;  /* 0x0000000a050a7221 */ /* 0x000fe20000010000 */
[--C-:B---3--:R-:W-:Y:S01]  /*8bc0*/  PRMT R5, RZ, 0x7610, R4.reuse ;  /* 0x00007610ff057816 */ /* 0x108fe20000000004 */
[----:B------:R-:W-:Y:S01]  /*8bd0*/  FADD.FTZ R11, R24, R11 ;  /* 0x0000000b180b7221 */ /* 0x000fe20000010000 */
[----:B------:R-:W-:-:S03]  /*8be0*/  PRMT R24, RZ, 0x5410, R4 ;  /* 0x00005410ff187816 */ /* 0x000fc60000000004 */
[----:B------:R-:W-:Y:S02]  /*8bf0*/  FADD.FTZ R8, R5, R8 ;  /* 0x0000000805087221 */ /* 0x000fe40000010000 */
[----:B------:R-:W-:Y:S01]  /*8c00*/  FADD.FTZ R9, R24, R9 ;  /* 0x0000000918097221 */ /* 0x000fe20000010000 */
[----:B----4-:R-:W-:Y:S02]  /*8c10*/  PRMT R24, RZ, 0x5410, R6 ;  /* 0x00005410ff187816 */ /* 0x010fe40000000006 */
[----:B-----5:R-:W-:-:S03]  /*8c20*/  PRMT R5, RZ, 0x5410, R26 ;  /* 0x00005410ff057816 */ /* 0x020fc6000000001a */
[----:B------:R-:W-:Y:S01]  /*8c30*/  FADD.FTZ R3, R24, R3 ;  /* 0x0000000318037221 */ /* 0x000fe20000010000 */
[----:B------:R-:W-:Y:S01]  /*8c40*/  PRMT R24, RZ, 0x7610, R6 ;  /* 0x00007610ff187816 */ /* 0x000fe20000000006 */
[----:B------:R-:W-:Y:S01]  /*8c50*/  FADD.FTZ R0, R5, R0 ;  /* 0x0000000005007221 */ /* 0x000fe20000010000 */
[----:B------:R-:W-:-:S03]  /*8c60*/  PRMT R5, RZ, 0x7610, R26 ;  /* 0x00007610ff057816 */ /* 0x000fc6000000001a */
[----:B------:R-:W-:Y:S02]  /*8c70*/  FADD.FTZ R21, R24, R21 ;  /* 0x0000001518157221 */ /* 0x000fe40000010000 */
[----:B------:R-:W-:Y:S01]  /*8c80*/  FADD.FTZ R12, R5, R12 ;  /* 0x0000000c050c7221 */ /* 0x000fe20000010000 */
[----:B------:R-:W-:Y:S05]  /*8c90*/  @!P0 BRA `(.L_x_2919) ;  /* 0xfffffd9000008947 */ /* 0x000fea000383ffff */
[----:B------:R-:W-:Y:S05]  /*8ca0*/  BSYNC B1 ;  /* 0x0000000000017941 */ /* 0x000fea0003800000 */
.L_x_2918:
[--C-:B------:R-:W-:Y:S02]  /*8cb0*/  PRMT R24, R24, 0x5410, R6.reuse ;  /* 0x0000541018187816 */ /* 0x100fe40000000006 */
[----:B------:R-:W-:Y:S02]  /*8cc0*/  PRMT R27, R27, 0x7610, R6 ;  /* 0x000076101b1b7816 */ /* 0x000fe40000000006 */
[----:B------:R-:W-:Y:S02]  /*8cd0*/  PRMT R13, R13, 0x5410, R14 ;  /* 0x000054100d0d7816 */ /* 0x000fe4000000000e */
[--C-:B------:R-:W-:Y:S02]  /*8ce0*/  PRMT R15, R15, 0x5410, R4.reuse ;  /* 0x000054100f0f7816 */ /* 0x100fe40000000004 */
[----:B------:R-:W-:-:S02]  /*8cf0*/  PRMT R22, R22, 0x7610, R4 ;  /* 0x0000761016167816 */ /* 0x000fc40000000004 */
[--C-:B------:R-:W-:Y:S02]  /*8d00*/  PRMT R6, R6, 0x5410, R26.reuse ;  /* 0x0000541006067816 */ /* 0x100fe4000000001a */
[----:B------:R-:W-:Y:S02]  /*8d10*/  PRMT R7, R7, 0x7610, R26 ;  /* 0x0000761007077816 */ /* 0x000fe4000000001a */
.L_x_2917:
[----:B------:R-:W-:Y:S05]  /*8d20*/  BSYNC B0 ;  /* 0x0000000000007941 */ /* 0x000fea0003800000 */
.L_x_2916:
        /* <DEDUP_REMOVED lines=9> */
[--C-:B--2---:R-:W-:Y:S02]  /*8dc0*/  PRMT R13, R13, 0x5410, R4.reuse ;  /* 0x000054100d0d7816 */ /* 0x104fe40000000004 */
        /* <DEDUP_REMOVED lines=18> */
[C---:B------:R-:W-:Y:S02]  /*8ef0*/  @!P0 IMAD.WIDE.U32 R18, R27.reuse, 0x4, R18 ;  /* 0x000000041b128825 */ /* 0x040fe400078e0012 */
[----:B------:R-:W2:Y:S04]  /*8f00*/  LDG.E R4, [R4.64] ;  /* 0x0000002404047981 */ /* 0x000ea8000c1e1900 */
[----:B------:R-:W3:Y:S01]  /*8f10*/  @!P0 LDG.E R18, [R18.64] ;  /* 0x0000002412128981 */ /* 0x000ee2000c1e1900 */
[--C-:B--2---:R-:W-:Y:S02]  /*8f20*/  PRMT R24, R24, 0x5410, R4.reuse ;  /* 0x0000541018187816 */ /* 0x104fe40000000004 */
[----:B------:R-:W-:Y:S02]  /*8f30*/  PRMT R27, R27, 0x7610, R4 ;  /* 0x000076101b1b7816 */ /* 0x000fe40000000004 */
[----:B---3--:R-:W-:-:S02]  /*8f40*/  @!P0 PRMT R6, R6, 0x5410, R18 ;  /* 0x0000541006068816 */ /* 0x008fc40000000012 */
[----:B------:R-:W-:Y:S02]  /*8f50*/  @!P0 PRMT R7, R7, 0x7610, R18 ;  /* 0x0000761007078816 */ /* 0x000fe40000000012 */
.L_x_2921:
[----:B------:R-:W-:Y:S05]  /*8f60*/  BSYNC B0 ;  /* 0x0000000000007941 */ /* 0x000fea0003800000 */
.L_x_2920:
        /* <DEDUP_REMOVED lines=26> */
.L_x_2923:
[----:B------:R-:W-:Y:S05]  /*9110*/  BSYNC B0 ;  /* 0x0000000000007941 */ /* 0x000fea0003800000 */
.L_x_2922:
[----:B------:R-:W-:Y:S02]  /*9120*/  FADD.FTZ R8, R11, R8 ;  /* 0x000000080b087221 */ /* 0x000fe40000010000 */
[----:B------:R-:W-:Y:S02]  /*9130*/  FADD.FTZ R10, R10, R9 ;  /* 0x000000090a0a7221 */ /* 0x000fe40000010000 */
[----:B------:R-:W-:Y:S02]  /*9140*/  FADD.FTZ R19, R8, R21 ;  /* 0x0000001508137221 */ /* 0x000fe40000010000 */
[----:B------:R-:W-:Y:S02]  /*9150*/  FADD.FTZ R3, R10, R3 ;  /* 0x000000030a037221 */ /* 0x000fe40000010000 */
[----:B------:R-:W-:-:S02]  /*9160*/  FADD.FTZ R19, R19, R12 ;  /* 0x0000000c13137221 */ /* 0x000fc40000010000 */
[----:B------:R-:W-:Y:S01]  /*9170*/  FADD.FTZ R18, R3, R0 ;  /* 0x0000000003127221 */ /* 0x000fe20000010000 */
[----:B------:R-:W-:Y:S05]  /*9180*/  BRA `(.L_x_2882) ;  /* 0x0000083000007947 */ /* 0x000fea0003800000 */
.L_x_2897:
[----:B------:R-:W-:Y:S01]  /*9190*/  IMAD.MOV.U32 R15, RZ, RZ, c[0x0][0x174] ;  /* 0x00005d00ff0f7624 */ /* 0x000fe200078e00ff */
[----:B------:R-:W-:Y:S01]  /*91a0*/  BSSY B0, `(.L_x_2924) ;  /* 0x0000040000007945 */ /* 0x000fe20003800000 */
[----:B------:R-:W-:Y:S01]  /*91b0*/  MOV R6, c[0x0][0x164] ;  /* 0x0000590000067a02 */ /* 0x000fe20000000f00 */
[----:B------:R-:W-:Y:S01]  /*91c0*/  IMAD.MOV.U32 R7, RZ, RZ, c[0x0][0x164] ;  /* 0x00005900ff077624 */ /* 0x000fe200078e00ff */
[----:B------:R-:W-:Y:S01]  /*91d0*/  MOV R8, c[0x0][0x164] ;  /* 0x0000590000087a02 */ /* 0x000fe20000000f00 */
[----:B------:R-:W-:Y:S01]  /*91e0*/  IMAD R0, R15, 0x3, R14 ;  /* 0x000000030f007824 */ /* 0x000fe200078e020e */
[----:B------:R-:W-:Y:S01]  /*91f0*/  MOV R9, c[0x0][0x164] ;  /* 0x0000590000097a02 */ /* 0x000fe20000000f00 */
[----:B------:R-:W-:Y:S02]  /*9200*/  IMAD.MOV.U32 R10, RZ, RZ, c[0x0][0x164] ;  /* 0x00005900ff0a7624 */ /* 0x000fe400078e00ff */
[----:B------:R-:W-:Y:S01]  /*9210*/  IMAD.MOV.U32 R3, RZ, RZ, c[0x0][0x164] ;  /* 0x00005900ff037624 */ /* 0x000fe200078e00ff */
[----:B------:R-:W-:Y:S01]  /*9220*/  ISETP.GE.U32.AND P0, PT, R0, c[0x0][0x16c], PT ;  /* 0x00005b0000007a0c */ /* 0x000fe20003f06070 */
[----:B------:R-:W-:Y:S01]  /*9230*/  IMAD.MOV.U32 R11, RZ, RZ, c[0x0][0x164] ;  /* 0x00005900ff0b7624 */ /* 0x000fe200078e00ff */
[----:B------:R-:W-:-:S11]  /*9240*/  MOV R0, c[0x0][0x164] ;  /* 0x0000590000007a02 */ /* 0x000fd60000000f00 */
        /* <DEDUP_REMOVED lines=9> */
.L_x_2927:
[----:B------:R-:W-:Y:S02]  /*92e0*/  IADD3 R4, R14, c[0x0][0x174], RZ ;  /* 0x00005d000e047a10 */ /* 0x000fe40007ffe0ff */
[----:B------:R-:W-:Y:S02]  /*92f0*/  SHF.R.U32.HI R21, RZ, 0x1, R14 ;  /* 0x00000001ff157819 */ /* 0x000fe4000001160e */
[----:B------:R-:W-:-:S02]  /*9300*/  SHF.R.U32.HI R5, RZ, 0x1, R4 ;  /* 0x00000001ff057819 */ /* 0x000fc40000011604 */
[----:B------:R-:W-:Y:S01]  /*9310*/  IADD3 R14, R4, c[0x0][0x174], RZ ;  /* 0x00005d00040e7a10 */ /* 0x000fe20007ffe0ff */
[----:B------:R-:W-:-:S03]  /*9320*/  IMAD.WIDE.U32 R20, R21, 0x4, R18 ;  /* 0x0000000415147825 */ /* 0x000fc600078e0012 */
[----:B------:R-:W-:Y:S01]  /*9330*/  SHF.R.U32.HI R13, RZ, 0x1, R14 ;  /* 0x00000001ff0d7819 */ /* 0x000fe2000001160e */
[--C-:B------:R-:W-:Y:S01]  /*9340*/  IMAD.WIDE.U32 R4, R5, 0x4, R18.reuse ;  /* 0x0000000405047825 */ /* 0x100fe200078e0012 */
[----:B------:R-:W-:Y:S01]  /*9350*/  IADD3 R14, R14, c[0x0][0x174], RZ ;  /* 0x00005d000e0e7a10 */ /* 0x000fe20007ffe0ff */
[----:B------:R-:W2:Y:S02]  /*9360*/  LDG.E R20, [R20.64] ;  /* 0x0000002414147981 */ /* 0x000ea4000c1e1900 */
[----:B------:R-:W-:Y:S01]  /*9370*/  IMAD.WIDE.U32 R12, R13, 0x4, R18 ;  /* 0x000000040d0c7825 */ /* 0x000fe200078e0012 */
[----:B------:R-:W-:Y:S01]  /*9380*/  SHF.R.U32.HI R25, RZ, 0x1, R14 ;  /* 0x00000001ff197819 */ /* 0x000fe2000001160e */
[----:B------:R-:W3:Y:S04]  /*9390*/  LDG.E R4, [R4.64] ;  /* 0x0000002404047981 */ /* 0x000ee8000c1e1900 */
[----:B------:R-:W-:Y:S01]  /*93a0*/  IMAD.WIDE.U32 R24, R25, 0x4, R18 ;  /* 0x0000000419187825 */ /* 0x000fe200078e0012 */
[----:B------:R2:W4:Y:S05]  /*93b0*/  LDG.E R22, [R12.64] ;  /* 0x000000240c167981 */ /* 0x00052a000c1e1900 */
[----:B------:R-:W5:Y:S01]  /*93c0*/  LDG.E R24, [R24.64] ;  /* 0x0000002418187981 */ /* 0x000f62000c1e1900 */
[----:B------:R-:W-:-:S05]  /*93d0*/  IADD3 R14, R14, c[0x0][0x174], RZ ;  /* 0x00005d000e0e7a10 */ /* 0x000fca0007ffe0ff */
[----:B------:R-:W-:-:S05]  /*93e0*/  IMAD R26, R15, 0x3, R14 ;  /* 0x000000030f1a7824 */ /* 0x000fca00078e020e */
[----:B------:R-:W-:Y:S02]  /*93f0*/  ISETP.GE.U32.AND P0, PT, R26, c[0x0][0x16c], PT ;  /* 0x00005b001a007a0c */ /* 0x000fe40003f06070 */
[----:B--2---:R-:W-:Y:S02]  /*9400*/  PRMT R12, RZ, 0x5410, R20 ;  /* 0x00005410ff0c7816 */ /* 0x004fe40000000014 */
[----:B---3--:R-:W-:-:S03]  /*9410*/  PRMT R5, RZ, 0x5410, R4 ;  /* 0x00005410ff057816 */ /* 0x008fc60000000004 */
[----:B------:R-:W-:Y:S01]  /*9420*/  FADD.FTZ R3, R12, R3 ;  /* 0x000000030c037221 */ /* 0x000fe20000010000 */
[----:B------:R-:W-:Y:S01]  /*9430*/  PRMT R12, RZ, 0x7610, R20 ;  /* 0x00007610ff0c7816 */ /* 0x000fe20000000014 */
[----:B------:R-:W-:Y:S01]  /*9440*/  FADD.FTZ R10, R5, R10 ;  /* 0x0000000a050a7221 */ /* 0x000fe20000010000 */
[----:B------:R-:W-:-:S03]  /*9450*/  PRMT R5, RZ, 0x7610, R4 ;  /* 0x00007610ff057816 */ /* 0x000fc60000000004 */
[----:B------:R-:W-:Y:S01]  /*9460*/  FADD.FTZ R9, R12, R9 ;  /* 0x000000090c097221 */ /* 0x000fe20000010000 */
[----:B----4-:R-:W-:Y:S01]  /*9470*/  PRMT R12, RZ, 0x5410, R22 ;  /* 0x00005410ff0c7816 */ /* 0x010fe20000000016 */
[----:B------:R-:W-:Y:S01]  /*9480*/  FADD.FTZ R8, R5, R8 ;  /* 0x0000000805087221 */ /* 0x000fe20000010000 */
[----:B------:R-:W-:-:S03]  /*9490*/  PRMT R5, RZ, 0x7610, R22 ;  /* 0x00007610ff057816 */ /* 0x000fc60000000016 */
[----:B------:R-:W-:Y:S01]  /*94a0*/  FADD.FTZ R7, R12, R7 ;  /* 0x000000070c077221 */ /* 0x000fe20000010000 */
[----:B-----5:R-:W-:Y:S01]  /*94b0*/  PRMT R12, RZ, 0x7610, R24 ;  /* 0x00007610ff0c7816 */ /* 0x020fe20000000018 */
[----:B------:R-:W-:Y:S01]  /*94c0*/  FADD.FTZ R6, R5, R6 ;  /* 0x0000000605067221 */ /* 0x000fe20000010000 */
[----:B------:R-:W-:-:S03]  /*94d0*/  PRMT R5, RZ, 0x5410, R24 ;  /* 0x00005410ff057816 */ /* 0x000fc60000000018 */
[----:B------:R-:W-:Y:S02]  /*94e0*/  FADD.FTZ R11, R12, R11 ;  /* 0x0000000b0c0b7221 */ /* 0x000fe40000010000 */
[----:B------:R-:W-:Y:S01]  /*94f0*/  FADD.FTZ R0, R5, R0 ;  /* 0x0000000005007221 */ /* 0x000fe20000010000 */
[----:B------:R-:W-:Y:S05]  /*9500*/  @!P0 BRA `(.L_x_2927) ;  /* 0xfffffdd000008947 */ /* 0x000fea000383ffff */
[----:B------:R-:W-:Y:S05]  /*9510*/  BSYNC B1 ;  /* 0x0000000000017941 */ /* 0x000fea0003800000 */
.L_x_2926:
[--C-:B------:R-:W-:Y:S02]  /*9520*/  PRMT R12, R12, 0x5410, R20.reuse ;  /* 0x000054100c0c7816 */ /* 0x100fe40000000014 */
[----:B------:R-:W-:Y:S02]  /*9530*/  PRMT R15, R15, 0x7610, R20 ;  /* 0x000076100f0f7816 */ /* 0x000fe40000000014 */
[--C-:B------:R-:W-:Y:S02]  /*9540*/  PRMT R25, R25, 0x5410, R22.reuse ;  /* 0x0000541019197816 */ /* 0x100fe40000000016 */
[----:B------:R-:W-:Y:S02]  /*9550*/  PRMT R26, R26, 0x7610, R22 ;  /* 0x000076101a1a7816 */ /* 0x000fe40000000016 */
[----:B------:R-:W-:-:S02]  /*9560*/  PRMT R13, R13, 0x5410, R4 ;  /* 0x000054100d0d7816 */ /* 0x000fc40000000004 */
[----:B------:R-:W-:Y:S02]  /*9570*/  PRMT R21, R21, 0x7610, R4 ;  /* 0x0000761015157816 */ /* 0x000fe40000000004 */
[--C-:B------:R-:W-:Y:S02]  /*9580*/  PRMT R20, R20, 0x5410, R24.reuse ;  /* 0x0000541014147816 */ /* 0x100fe40000000018 */
[----:B------:R-:W-:Y:S02]  /*9590*/  PRMT R22, R22, 0x7610, R24 ;  /* 0x0000761016167816 */ /* 0x000fe40000000018 */
.L_x_2925:
[----:B------:R-:W-:Y:S05]  /*95a0*/  BSYNC B0 ;  /* 0x0000000000007941 */ /* 0x000fea0003800000 */
.L_x_2924:
        /* <DEDUP_REMOVED lines=27> */
[--C-:B--2---:R-:W-:Y:S02]  /*9760*/  PRMT R25, R25, 0x5410, R4.reuse ;  /* 0x0000541019197816 */ /* 0x104fe40000000004 */
[----:B------:R-:W-:Y:S02]  /*9770*/  PRMT R26, R26, 0x7610, R4 ;  /* 0x000076101a1a7816 */ /* 0x000fe40000000004 */
[--C-:B---3--:R-:W-:Y:S02]  /*9780*/  @!P0 PRMT R20, R20, 0x5410, R18.reuse ;  /* 0x0000541014148816 */ /* 0x108fe40000000012 */
[----:B------:R-:W-:Y:S02]  /*9790*/  @!P0 PRMT R22, R22, 0x7610, R18 ;  /* 0x0000761016168816 */ /* 0x000fe40000000012 */
.L_x_2929:
[----:B------:R-:W-:Y:S05]  /*97a0*/  BSYNC B0 ;  /* 0x0000000000007941 */ /* 0x000fea0003800000 */
.L_x_2928:
[----:B------:R-:W-:Y:S01]  /*97b0*/  BSSY B0, `(.L_x_2930) ;  /* 0x000001a000007945 */ /* 0x000fe20003800000 */
[----:B------:R-:W-:Y:S05]  /*97c0*/  @P1 BRA `(.L_x_2931) ;  /* 0x0000018000001947 */ /* 0x000fea0003800000 */
[----:B------:R-:W-:Y:S02]  /*97d0*/  IADD3 R4, R14, c[0x0][0x174], RZ ;  /* 0x00005d000e047a10 */ /* 0x000fe40007ffe0ff */
[----:B------:R-:W-:-:S02]  /*97e0*/  PRMT R12, RZ, 0x7610, R12 ;  /* 0x00007610ff0c7816 */ /* 0x000fc4000000000c */
        /* <DEDUP_REMOVED lines=22> */
.L_x_2931:
[----:B------:R-:W-:Y:S05]  /*9950*/  BSYNC B0 ;  /* 0x0000000000007941 */ /* 0x000fea0003800000 */
.L_x_2930:
[----:B------:R-:W-:Y:S02]  /*9960*/  FADD.FTZ R9, R9, R8 ;  /* 0x0000000809097221 */ /* 0x000fe40000010000 */
[----:B------:R-:W-:Y:S02]  /*9970*/  FADD.FTZ R10, R3, R10 ;  /* 0x0000000a030a7221 */ /* 0x000fe40000010000 */
[----:B------:R-:W-:Y:S02]  /*9980*/  FADD.FTZ R6, R9, R6 ;  /* 0x0000000609067221 */ /* 0x000fe40000010000 */
[----:B------:R-:W-:Y:S02]  /*9990*/  FADD.FTZ R7, R10, R7 ;  /* 0x000000070a077221 */ /* 0x000fe40000010000 */
[----:B------:R-:W-:-:S02]  /*99a0*/  FADD.FTZ R19, R6, R11 ;  /* 0x0000000b06137221 */ /* 0x000fc40000010000 */
[----:B------:R-:W-:Y:S02]  /*99b0*/  FADD.FTZ R18, R7, R0 ;  /* 0x0000000007127221 */ /* 0x000fe40000010000 */
.L_x_2882:
[----:B------:R-:W-:Y:S05]  /*99c0*/  BSYNC B6 ;  /* 0x0000000000067941 */ /* 0x000fea0003800000 */
.L_x_2881:
        /* <DEDUP_REMOVED lines=8> */
[----:B0-----:R-:W-:-:S05]  /*9a50*/  IMAD.U32 R3, RZ, RZ, UR4 ;  /* 0x00000004ff037e24 */ /* 0x001fca000f8e00ff */
.L_x_2933:
        /* <DEDUP_REMOVED lines=13> */
.L_x_2932:
        /* <DEDUP_REMOVED lines=10> */
[----:B------:R-:W-:-:S03]  /*9bd0*/  IMAD.MOV.U32 R0, RZ, RZ, 0x20 ;  /* 0x00000020ff007424 */ /* 0x000fc600078e00ff */
[----:B------:R-:W-:-:S13]  /*9be0*/  ISETP.GE.AND P0, PT, R3, 0x20, PT ;  /* 0x000000200300780c */ /* 0x000fda0003f06270 */
[----:B------:R-:W-:Y:S05]  /*9bf0*/  @!P0 BRA `(.L_x_2935) ;  /* 0x000000f000008947 */ /* 0x000fea0003800000 */
[----:B0-----:R-:W-:Y:S02]  /*9c00*/  LEA R8, R6, 0x10, 0x3 ;  /* 0x0000001006087811 */ /* 0x001fe400078e18ff */
.L_x_2936:
[----:B------:R-:W-:Y:S01]  /*9c10*/  IADD3 R0, R23, R3, RZ ;  /* 0x0000000317007210 */ /* 0x000fe20007ffe0ff */
[----:B------:R-:W-:Y:S01]  /*9c20*/  WARPSYNC 0xffffffff ;  /* 0xffffffff00007948 */ /* 0x000fe20003800000 */
[----:B------:R-:W-:Y:S02]  /*9c30*/  BAR.SYNC.DEFER_BLOCKING 0x0 ;  /* 0x0000000000007b1d */ /* 0x000fe40000010000 */
[----:B------:R-:W-:-:S04]  /*9c40*/  ISETP.GE.U32.AND P0, PT, R0, c[0x0][0x0], PT ;  /* 0x0000000000007a0c */ /* 0x000fc80003f06070 */
[----:B------:R-:W-:-:S13]  /*9c50*/  ISETP.GE.U32.OR P0, PT, R23, R3, P0 ;  /* 0x000000031700720c */ /* 0x000fda0000706470 */
[----:B------:R-:W-:Y:S01]  /*9c60*/  @!P0 IMAD R0, R3, 0x8, R8 ;  /* 0x0000000803008824 */ /* 0x000fe200078e0208 */
[----:B------:R-:W-:-:S04]  /*9c70*/  SHF.R.S32.HI R3, RZ, 0x1, R3 ;  /* 0x00000001ff037819 */ /* 0x000fc80000011403 */
[----:B------:R-:W0:Y:S02]  /*9c80*/  @!P0 LDS.64 R4, [R0] ;  /* 0x0000000000048984 */ /* 0x000e240000000a00 */
[----:B0-----:R-:W-:Y:S02]  /*9c90*/  @!P0 FADD.FTZ R18, R18, R4 ;  /* 0x0000000412128221 */ /* 0x001fe40000010000 */
[----:B------:R-:W-:-:S05]  /*9ca0*/  @!P0 FADD.FTZ R19, R19, R5 ;  /* 0x0000000513138221 */ /* 0x000fca0000010000 */
[----:B------:R0:W-:Y:S01]  /*9cb0*/  @!P0 STS.64 [R6.X8+0x10], R18 ;  /* 0x0000101206008388 */ /* 0x0001e20000008a00 */
[----:B------:R-:W-:-:S13]  /*9cc0*/  ISETP.GE.AND P0, PT, R3, 0x20, PT ;  /* 0x000000200300780c */ /* 0x000fda0003f06270 */
[----:B0-----:R-:W-:Y:S05]  /*9cd0*/  @P0 BRA `(.L_x_2936) ;  /* 0xffffff3000000947 */ /* 0x001fea000383ffff */
[----:B------:R-:W-:-:S10]  /*9ce0*/  HFMA2.MMA R0, -RZ, RZ, 0, 1.9073486328125e-06 ;  /* 0x00000020ff007435 */ /* 0x000fd400000001ff */
.L_x_2935:
[----:B0-----:R-:W-:Y:S01]  /*9cf0*/  ISETP.GE.AND P0, PT, R0, 0x2, PT ;  /* 0x000000020000780c */ /* 0x001fe20003f06270 */
[----:B------:R-:W-:Y:S01]  /*9d00*/  WARPSYNC 0xffffffff ;  /* 0xffffffff00007948 */ /* 0x000fe20003800000 */
[----:B------:R-:W-:Y:S11]  /*9d10*/  BAR.SYNC.DEFER_BLOCKING 0x0 ;  /* 0x0000000000007b1d */ /* 0x000ff60000010000 */
[----:B------:R-:W-:Y:S05]  /*9d20*/  @!P0 BRA `(.L_x_2934) ;  /* 0x0000008000008947 */ /* 0x000fea0003800000 */
[----:B------:R-:W-:-:S05]  /*9d30*/  IMAD.MOV.U32 R3, RZ, RZ, 0x1 ;  /* 0x00000001ff037424 */ /* 0x000fca00078e00ff */
.L_x_2937:
[----:B------:R-:W0:Y:S04]  /*9d40*/  SHFL.DOWN PT, R5, R18, R3, 0x1f ;  /* 0x08001f0312057589 */ /* 0x000e2800000e0000 */
[----:B------:R1:W2:Y:S02]  /*9d50*/  SHFL.DOWN PT, R4, R19, R3, 0x1f ;  /* 0x08001f0313047589 */ /* 0x0002a400000e0000 */
[----:B-1----:R-:W-:-:S04]  /*9d60*/  SHF.L.U32 R3, R3, 0x1, RZ ;  /* 0x0000000103037819 */ /* 0x002fc800000006ff */
[----:B------:R-:W-:Y:S01]  /*9d70*/  ISETP.GE.AND P0, PT, R3, R0, PT ;  /* 0x000000000300720c */ /* 0x000fe20003f06270 */
[----:B0-----:R-:W-:Y:S02]  /*9d80*/  FADD.FTZ R18, R5, R18 ;  /* 0x0000001205127221 */ /* 0x001fe40000010000 */
[----:B--2---:R-:W-:-:S10]  /*9d90*/  FADD.FTZ R19, R4, R19 ;  /* 0x0000001304137221 */ /* 0x004fd40000010000 */
[----:B------:R-:W-:Y:S05]  /*9da0*/  @!P0 BRA `(.L_x_2937) ;  /* 0xffffff9000008947 */ /* 0x000fea000383ffff */
.L_x_2934:
[----:B------:R-:W-:Y:S01]  /*9db0*/  ISETP.NE.AND P1, PT, RZ, c[0x0][0x33c], PT ;  /* 0x0000cf00ff007a0c */ /* 0x000fe20003f25270 */
[----:B------:R-:W-:Y:S01]  /*9dc0*/  IMAD.MOV.U32 R24, RZ, RZ, RZ ;  /* 0x000000ffff187224 */ /* 0x000fe200078e00ff */
[----:B------:R-:W-:-:S11]  /*9dd0*/  MOV R22, RZ ;  /* 0x000000ff00167202 */ /* 0x000fd60000000f00 */
        /* <DEDUP_REMOVED lines=200> */
.L_x_2938:
        /* <DEDUP_REMOVED lines=202> */
.L_x_2939:
        /* <DEDUP_REMOVED lines=217> */
.L_x_2941:
        /* <DEDUP_REMOVED lines=202> */
.L_x_2942:
        /* <DEDUP_REMOVED lines=11> */
.L_x_2944:
[----:B------:R-:W-:Y:S05]  /*d1e0*/  BSYNC B0 ;  /* 0x0000000000007941 */ /* 0x000fea0003800000 */
.L_x_2943:
        /* <DEDUP_REMOVED lines=13> */
.L_x_2946:
[----:B------:R-:W-:Y:S05]  /*d2c0*/  BSYNC B0 ;  /* 0x0000000000007941 */ /* 0x000fea0003800000 */
.L_x_2945:
        /* <DEDUP_REMOVED lines=31> */
.L_x_2948:
[----:B------:R-:W-:Y:S05]  /*d4c0*/  BSYNC B0 ;  /* 0x0000000000007941 */ /* 0x000fea0003800000 */
.L_x_2947:
        /* <DEDUP_REMOVED lines=23> */
.L_x_2953:
        /* <DEDUP_REMOVED lines=11> */
.L_x_2952:
[----:B------:R-:W-:Y:S05]  /*d6f0*/  BSYNC B1 ;  /* 0x0000000000017941 */ /* 0x000fea0003800000 */
.L_x_2951:
[----:B------:R-:W-:Y:S05]  /*d700*/  BRA `(.L_x_2954) ;  /* 0x0000010000007947 */ /* 0x000fea0003800000 */
.L_x_2950:
[----:B------:R-:W-:Y:S01]  /*d710*/  ISETP.GE.U32.AND P0, PT, R2, c[0x0][0x17c], PT ;  /* 0x00005f0002007a0c */ /* 0x000fe20003f06070 */
[----:B------:R-:W-:-:S12]  /*d720*/  IMAD.MOV.U32 R17, RZ, RZ, c[0x0][0x164] ;  /* 0x00005900ff117624 */ /* 0x000fd800078e00ff */
[----:B------:R-:W-:Y:S05]  /*d730*/  @P0 BRA `(.L_x_2954) ;  /* 0x000000d000000947 */ /* 0x000fea0003800000 */
[----:B------:R-:W-:Y:S02]  /*d740*/  MOV R13, R2 ;  /* 0x00000002000d7202 */ /* 0x000fe40000000f00 */
[----:B------:R-:W-:-:S03]  /*d750*/  MOV R17, c[0x0][0x164] ;  /* 0x0000590000117a02 */ /* 0x000fc60000000f00 */
.L_x_2955:
        /* <DEDUP_REMOVED lines=11> */
.L_x_2954:
[----:B------:R-:W-:Y:S05]  /*d810*/  BSYNC B0 ;  /* 0x0000000000007941 */ /* 0x000fea0003800000 */
.L_x_2949:
[----:B------:R-:W-:Y:S01]  /*d820*/  IMAD R0, R2, c[0x0][0x0], R23 ;  /* 0x0000000002007a24 */ /* 0x000fe200078e0217 */
[----:B------:R-:W-:Y:S01]  /*d830*/  ULDC UR4, c[0x0][0x4] ;  /* 0x0000010000047ab9 */ /* 0x000fe20000000800 */
[----:B------:R-:W-:Y:S01]  /*d840*/  ISETP.NE.AND P2, PT, RZ, c[0x0][0x180], PT ;  /* 0x00006000ff007a0c */ /* 0x000fe20003f45270 */
[----:B------:R-:W-:Y:S02]  /*d850*/  USHF.R.U32.HI UR4, URZ, 0x1, UR4 ;  /* 0x000000013f047899 */ /* 0x000fe40008011604 */
[----:B------:R0:W-:Y:S04]  /*d860*/  STS.64 [R0.X8+0x10], R16 ;  /* 0x0000101000007388 */ /* 0x0001e80000008a00 */
[----:B------:R-:W-:-:S13]  /*d870*/  ISETP.NE.AND P0, PT, RZ, UR4, PT ;  /* 0x00000004ff007c0c */ /* 0x000fda000bf05270 */
[----:B------:R-:W-:Y:S05]  /*d880*/  @!P0 BRA `(.L_x_2956) ;  /* 0x000000d000008947 */ /* 0x000fea0003800000 */
[----:B0-----:R-:W-:-:S04]  /*d890*/  MOV R11, UR4 ;  /* 0x00000004000b7c02 */ /* 0x001fc80008000f00 */
.L_x_2957:
        /* <DEDUP_REMOVED lines=12> */
.L_x_2956:
        /* <DEDUP_REMOVED lines=13> */
.L_x_2960:
        /* <DEDUP_REMOVED lines=13> */
.L_x_2959:
[----:B0-----:R-:W-:Y:S01]  /*db00*/  BAR.SYNC.DEFER_BLOCKING 0x0 ;  /* 0x0000000000007b1d */ /* 0x001fe20000010000 */
[----:B------:R-:W-:-:S13]  /*db10*/  ISETP.GE.AND P0, PT, R2, 0x2, PT ;  /* 0x000000020200780c */ /* 0x000fda0003f06270 */
[----:B------:R-:W-:Y:S05]  /*db20*/  @!P0 BRA `(.L_x_2958) ;  /* 0x0000008000008947 */ /* 0x000fea0003800000 */
[----:B------:R-:W-:-:S05]  /*db30*/  MOV R11, 0x1 ;  /* 0x00000001000b7802 */ /* 0x000fca0000000f00 */
.L_x_2961:
[----:B------:R-:W0:Y:S04]  /*db40*/  SHFL.DOWN PT, R13, R16, R11, 0x1f ;  /* 0x08001f0b100d7589 */ /* 0x000e2800000e0000 */
[----:B------:R1:W2:Y:S02]  /*db50*/  SHFL.DOWN PT, R0, R17, R11, 0x1f ;  /* 0x08001f0b11007589 */ /* 0x0002a400000e0000 */
[----:B-1----:R-:W-:-:S04]  /*db60*/  SHF.L.U32 R11, R11, 0x1, RZ ;  /* 0x000000010b0b7819 */ /* 0x002fc800000006ff */
[----:B------:R-:W-:Y:S01]  /*db70*/  ISETP.GE.AND P0, PT, R11, R2, PT ;  /* 0x000000020b00720c */ /* 0x000fe20003f06270 */
[----:B0-----:R-:W-:Y:S02]  /*db80*/  FADD.FTZ R16, R13, R16 ;  /* 0x000000100d107221 */ /* 0x001fe40000010000 */
[----:B--2---:R-:W-:-:S10]  /*db90*/  FADD.FTZ R17, R0, R17 ;  /* 0x0000001100117221 */ /* 0x004fd40000010000 */
[----:B------:R-:W-:Y:S05]  /*dba0*/  @!P0 BRA `(.L_x_2961) ;  /* 0xffffff9000008947 */ /* 0x000fea000383ffff */
.L_x_2958:
        /* <DEDUP_REMOVED lines=13> */
.L_x_2963:
        /* <DEDUP_REMOVED lines=25> */
.L_x_2965:
        /* <DEDUP_REMOVED lines=25> */
.L_x_2966:
[----:B------:R-:W-:-:S04]  /*dfa0*/  IADD3 R24, P0, R24, c[0x0][0x540], RZ ;  /* 0x0001500018187a10 */ /* 0x000fc80007f1e0ff */
[----:B------:R-:W-:-:S05]  /*dfb0*/  IADD3.X R25, RZ, c[0x0][0x544], RZ, P0, !PT ;  /* 0x00015100ff197a10 */ /* 0x000fca00007fe4ff */
[----:B------:R-:W-:Y:S01]  /*dfc0*/  STG.E [R24.64], R17 ;  /* 0x0000001118007986 */ /* 0x000fe2000c101924 */
[----:B------:R-:W-:Y:S05]  /*dfd0*/  EXIT ;  /* 0x000000000000794d */ /* 0x000fea0003800000 */
.L_x_2964:
[----:B------:R-:W-:Y:S04]  /*dfe0*/  STG.E [R4.64], R16 ;  /* 0x0000001004007986 */ /* 0x000fe8000c101924 */
[----:B------:R-:W-:Y:S01]  /*dff0*/  STG.E [R4.64+0x4], R17 ;  /* 0x0000041104007986 */ /* 0x000fe2000c101924 */
[----:B------:R-:W-:Y:S05]  /*e000*/  EXIT ;  /* 0x000000000000794d */ /* 0x000fea0003800000 */
.L_x_2962:
        /* <DEDUP_REMOVED lines=8> */
.L_x_2967:
        /* <DEDUP_REMOVED lines=25> */
.L_x_2969:
        /* <DEDUP_REMOVED lines=25> */
.L_x_2970:
[----:B------:R-:W-:-:S04]  /*e3b0*/  IADD3 R24, P0, R24, c[0x0][0x540], RZ ;  /* 0x0001500018187a10 */ /* 0x000fc80007f1e0ff */
[----:B------:R-:W-:-:S05]  /*e3c0*/  IADD3.X R25, RZ, c[0x0][0x544], RZ, P0, !PT ;  /* 0x00015100ff197a10 */ /* 0x000fca00007fe4ff */
[----:B------:R-:W-:Y:S01]  /*e3d0*/  STG.E [R24.64], R17 ;  /* 0x0000001118007986 */ /* 0x000fe2000c101924 */
[----:B------:R-:W-:Y:S05]  /*e3e0*/  EXIT ;  /* 0x000000000000794d */ /* 0x000fea0003800000 */
.L_x_2968:
[----:B------:R-:W-:Y:S04]  /*e3f0*/  STG.E [R6.64], R16 ;  /* 0x0000001006007986 */ /* 0x000fe8000c101924 */
[----:B------:R-:W-:Y:S01]  /*e400*/  STG.E [R8.64], R17 ;  /* 0x0000001108007986 */ /* 0x000fe2000c101924 */
[----:B------:R-:W-:Y:S05]  /*e410*/  EXIT ;  /* 0x000000000000794d */ /* 0x000fea0003800000 */
.L_x_2940:
        /* <DEDUP_REMOVED lines=20> */
.L_x_2972:
        /* <DEDUP_REMOVED lines=25> */
.L_x_2974:
        /* <DEDUP_REMOVED lines=25> */
.L_x_2975:
[----:B------:R-:W-:-:S04]  /*e880*/  IADD3 R24, P0, R24, c[0x0][0x540], RZ ;  /* 0x0001500018187a10 */ /* 0x000fc80007f1e0ff */
[----:B------:R-:W-:-:S05]  /*e890*/  IADD3.X R25, RZ, c[0x0][0x544], RZ, P0, !PT ;  /* 0x00015100ff197a10 */ /* 0x000fca00007fe4ff */
[----:B------:R-:W-:Y:S01]  /*e8a0*/  STG.E [R24.64], R19 ;  /* 0x0000001318007986 */ /* 0x000fe2000c101924 */
[----:B------:R-:W-:Y:S05]  /*e8b0*/  EXIT ;  /* 0x000000000000794d */ /* 0x000fea0003800000 */
.L_x_2973:
[----:B------:R-:W-:Y:S04]  /*e8c0*/  STG.E [R4.64], R18 ;  /* 0x0000001204007986 */ /* 0x000fe8000c101924 */
[----:B------:R-:W-:Y:S01]  /*e8d0*/  STG.E [R4.64+0x4], R19 ;  /* 0x0000041304007986 */ /* 0x000fe2000c101924 */
[----:B------:R-:W-:Y:S05]  /*e8e0*/  EXIT ;  /* 0x000000000000794d */ /* 0x000fea0003800000 */
.L_x_2971:
        /* <DEDUP_REMOVED lines=8> */
.L_x_2976:
        /* <DEDUP_REMOVED lines=25> */
.L_x_2978:
        /* <DEDUP_REMOVED lines=25> */
.L_x_2979:
[----:B------:R-:W-:-:S04]  /*ec90*/  IADD3 R24, P0, R24, c[0x0][0x540], RZ ;  /* 0x0001500018187a10 */ /* 0x000fc80007f1e0ff */
[----:B------:R-:W-:-:S05]  /*eca0*/  IADD3.X R25, RZ, c[0x0][0x544], RZ, P0, !PT ;  /* 0x00015100ff197a10 */ /* 0x000fca00007fe4ff */
[----:B------:R-:W-:Y:S01]  /*ecb0*/  STG.E [R24.64], R19 ;  /* 0x0000001318007986 */ /* 0x000fe2000c101924 */
[----:B------:R-:W-:Y:S05]  /*ecc0*/  EXIT ;  /* 0x000000000000794d */ /* 0x000fea0003800000 */
.L_x_2977:
[----:B------:R-:W-:Y:S04]  /*ecd0*/  STG.E [R6.64], R18 ;  /* 0x0000001206007986 */ /* 0x000fe8000c101924 */
[----:B------:R-:W-:Y:S01]  /*ece0*/  STG.E [R8.64], R19 ;  /* 0x0000001308007986 */ /* 0x000fe2000c101924 */
[----:B------:R-:W-:Y:S05]  /*ecf0*/  EXIT ;  /* 0x000000000000794d */ /* 0x000fea0003800000 */
.L_x_2980:
        /* <DEDUP_REMOVED lines=16> */
.L_x_8194:


//--------------------- .text._ZN2at6native13reduce_kernelILi128ELi4ENS0_8ReduceOpIN3c108BFloat16ENS0_7MeanOpsIS4_fffEEjfLi4ELi8EEEEEvT1_ --------------------------
	.section	.text._ZN2at6native13reduce_kernelILi128ELi4ENS0_8ReduceOpIN3c108BFloat16ENS0_7MeanOpsIS4_fffEEjfLi4ELi8EEEEEvT1_,"ax",@progbits
	.sectioninfo	@"SHI_REGISTERS=47"
	.align	128
        .global         _ZN2at6native13reduce_kernelILi128ELi4ENS0_8ReduceOpIN3c108BFloat16ENS0_7MeanOpsIS4_fffEEjfLi4ELi8EEEEEvT1_
        .type           _ZN2at6native13reduce_kernelILi128ELi4ENS0_8ReduceOpIN3c108BFloat16ENS0_7MeanOpsIS4_fffEEjfLi4ELi8EEEEEvT1_,@function
        .size           _ZN2at6native13reduce_kernelILi128ELi4ENS0_8ReduceOpIN3c108BFloat16ENS0_7MeanOpsIS4_fffEEjfLi4ELi8EEEEEvT1_,(.L_x_8195 - _ZN2at6native13reduce_kernelILi128ELi4ENS0_8ReduceOpIN3c108BFloat16ENS0_7MeanOpsIS4_fffEEjfLi4ELi8EEEEEvT1_)
        .other          _ZN2at6native13reduce_kernelILi128ELi4ENS0_8ReduceOpIN3c108BFloat16ENS0_7MeanOpsIS4_fffEEjfLi4ELi8EEEEEvT1_,@"STO_CUDA_ENTRY STV_DEFAULT"
_ZN2at6native13reduce_kernelILi128ELi4ENS0_8ReduceOpIN3c108BFloat16ENS0_7MeanOpsIS4_fffEEjfLi4ELi8EEEEEvT1_:
.text._ZN2at6native13reduce_kernelILi128ELi4ENS0_8ReduceOpIN3c108BFloat16ENS0_7MeanOpsIS4_fffEEjfLi4ELi8EEEEEvT1_:
        /* <DEDUP_REMOVED lines=213> */
.L_x_2981:
        /* <DEDUP_REMOVED lines=50> */
.L_x_2990:
[----:B------:R-:W-:Y:S05]  /*1070*/  BSYNC B2 ;  /* 0x0000000000027941 */ /* 0x000fea0003800000 */
.L_x_2989:
        /* <DEDUP_REMOVED lines=10> */
.L_x_2988:
[----:B------:R-:W-:Y:S05]  /*1120*/  BSYNC B1 ;  /* 0x0000000000017941 */ /* 0x000fea0003800000 */
.L_x_2987:
[C---:B------:R-:W-:Y:S02]  /*1130*/  IADD3 R3, P0, -R6.reuse, 0x8, RZ ;  /* 0x0000000806037810 */ /* 0x040fe40007f1e1ff */
[----:B------:R-:W-:Y:S02]  /*1140*/  IADD3 R14, R6, c[0x0][0x16c], RZ ;  /* 0x00005b00060e7a10 */ /* 0x000fe40007ffe0ff */
[C---:B------:R-:W-:Y:S02]  /*1150*/  LEA R18, P1, R3.reuse, R18, 0x1 ;  /* 0x0000001203127211 */ /* 0x040fe400078208ff */
[----:B------:R-:W-:Y:S02]  /*1160*/  IADD3.X R4, RZ, -0x1, RZ, P0, !PT ;  /* 0xffffffffff047810 */ /* 0x000fe400007fe4ff */
[----:B------:R-:W-:Y:S02]  /*1170*/  IADD3 R14, R14, -0x8, RZ ;  /* 0xfffffff80e0e7810 */ /* 0x000fe40007ffe0ff */
[----:B------:R-:W-:-:S02]  /*1180*/  LEA.HI.X R19, R3, R19, R4, 0x1, P1 ;  /* 0x0000001303137211 */ /* 0x000fc400008f0c04 */
.L_x_2986:
[----:B------:R-:W-:Y:S05]  /*1190*/  BSYNC B0 ;  /* 0x0000000000007941 */ /* 0x000fea0003800000 */
.L_x_2985:
        /* <DEDUP_REMOVED lines=13> */
[----:B------:R-:W-:Y:S01]  /*1270*/  ISETP.GE.U32.AND P0, PT, R3, R14, PT ;  /* 0x0000000e0300720c */ /* 0x000fe20003f06070 */
[----:B------:R-:W-:-:S12]  /*1280*/  IMAD.MOV.U32 R3, RZ, RZ, c[0x0][0x164] ;  /* 0x00005900ff037624 */ /* 0x000fd800078e00ff */
[----:B------:R-:W-:Y:S05]  /*1290*/  @P0 BRA `(.L_x_2992) ;  /* 0x000001c000000947 */ /* 0x000fea0003800000 */
[----:B------:R-:W-:Y:S01]  /*12a0*/  MOV R8, c[0x0][0x164] ;  /* 0x0000590000087a02 */ /* 0x000fe20000000f00 */
[----:B------:R-:W-:Y:S01]  /*12b0*/  IMAD.MOV.U32 R10, RZ, RZ, c[0x0][0x164] ;  /* 0x00005900ff0a7624 */ /* 0x000fe200078e00ff */
[----:B------:R-:W-:Y:S01]  /*12c0*/  MOV R11, c[0x0][0x164] ;  /* 0x00005900000b7a02 */ /* 0x000fe20000000f00 */
[----:B------:R-:W-:Y:S01]  /*12d0*/  IMAD.MOV.U32 R12, RZ, RZ, c[0x0][0x164] ;  /* 0x00005900ff0c7624 */ /* 0x000fe200078e00ff */
[----:B------:R-:W-:Y:S01]  /*12e0*/  MOV R13, c[0x0][0x164] ;  /* 0x00005900000d7a02 */ /* 0x000fe20000000f00 */
[----:B------:R-:W-:Y:S02]  /*12f0*/  IMAD.MOV.U32 R9, RZ, RZ, c[0x0][0x164] ;  /* 0x00005900ff097624 */ /* 0x000fe400078e00ff */
.L_x_2993:
        /* <DEDUP_REMOVED lines=22> */
.L_x_2992:
[----:B------:R-:W-:Y:S05]  /*1460*/  BSYNC B0 ;  /* 0x0000000000007941 */ /* 0x000fea0003800000 */
.L_x_2991:
        /* <DEDUP_REMOVED lines=8> */
.L_x_2995:
[----:B------:R-:W-:Y:S05]  /*14f0*/  BSYNC B0 ;  /* 0x0000000000007941 */ /* 0x000fea0003800000 */
.L_x_2994:
        /* <DEDUP_REMOVED lines=12> */
.L_x_2997:
[----:B------:R-:W-:Y:S05]  /*15c0*/  BSYNC B0 ;  /* 0x0000000000007941 */ /* 0x000fea0003800000 */
.L_x_2996:
[----:B------:R-:W-:Y:S01]  /*15d0*/  FADD.FTZ R0, R9, R0 ;  /* 0x0000000009007221 */ /* 0x000fe20000010000 */
[----:B------:R-:W-:Y:S01]  /*15e0*/  MOV R25, RZ ;  /* 0x000000ff00197202 */ /* 0x000fe20000000f00 */
[----:B------:R-:W-:Y:S02]  /*15f0*/  CS2R R26, SRZ ;  /* 0x00000000001a7805 */ /* 0x000fe4000001ff00 */
[----:B------:R-:W-:-:S04]  /*1600*/  FADD.FTZ R13, R0, R13 ;  /* 0x0000000d000d7221 */ /* 0x000fc80000010000 */
[----:B------:R-:W-:-:S04]  /*1610*/  FADD.FTZ R12, R13, R12 ;  /* 0x0000000c0d0c7221 */ /* 0x000fc80000010000 */
[----:B------:R-:W-:-:S04]  /*1620*/  FADD.FTZ R11, R12, R11 ;  /* 0x0000000b0c0b7221 */ /* 0x000fc80000010000 */
[----:B------:R-:W-:-:S04]  /*1630*/  FADD.FTZ R11, R11, R10 ;  /* 0x0000000a0b0b7221 */ /* 0x000fc80000010000 */
[----:B------:R-:W-:-:S04]  /*1640*/  FADD.FTZ R8, R11, R8 ;  /* 0x000000080b087221 */ /* 0x000fc80000010000 */
[----:B------:R-:W-:Y:S01]  /*1650*/  FADD.FTZ R24, R8, R3 ;  /* 0x0000000308187221 */ /* 0x000fe20000010000 */
[----:B------:R-:W-:Y:S05]  /*1660*/  BRA `(.L_x_2983) ;  /* 0x0000906000007947 */ /* 0x000fea0003800000 */
.L_x_2984:
        /* <DEDUP_REMOVED lines=47> */
.L_x_3008:
[----:B------:R-:W-:Y:S01]  /*1960*/  HFMA2.MMA R20, -RZ, RZ, 0, 0 ;  /* 0x00000000ff147435 */ /* 0x000fe200000001ff */
[----:B------:R-:W-:Y:S01]  /*1970*/  IMAD.MOV.U32 R22, RZ, RZ, RZ ;  /* 0x000000ffff167224 */ /* 0x000fe200078e00ff */
[----:B------:R-:W-:Y:S05]  /*1980*/  @!P0 BRA `(.L_x_3003) ;  /* 0x00000de000008947 */ /* 0x000fea0003800000 */
[----:B------:R-:W-:-:S05]  /*1990*/  MOV R28, RZ ;  /* 0x000000ff001c7202 */ /* 0x000fca0000000f00 */
        /* <DEDUP_REMOVED lines=221> */
.L_x_3003:
[----:B------:R-:W-:-:S04]  /*2770*/  LOP3.LUT R13, R22, 0xfffffff8, RZ, 0xc0, !PT ;  /* 0xfffffff8160d7812 */ /* 0x000fc800078ec0ff */
[----:B------:R-:W-:-:S05]  /*2780*/  IADD3 R12, P1, R18, R13, RZ ;  /* 0x0000000d120c7210 */ /* 0x000fca0007f3e0ff */
[----:B------:R-:W-:-:S06]  /*2790*/  IMAD.X R13, RZ, RZ, R19, P1 ;  /* 0x000000ffff0d7224 */ /* 0x000fcc00008e0613 */
[----:B------:R-:W2:Y:S01]  /*27a0*/  LDG.E.64 R12, [R12.64] ;  /* 0x000000240c0c7981 */ /* 0x000ea2000c1e1b00 */
[----:B------:R-:W-:Y:S02]  /*27b0*/  IADD3 R29, R29, c[0x0][0x174], RZ ;  /* 0x00005d001d1d7a10 */ /* 0x000fe40007ffe0ff */
[--C-:B--2---:R-:W-:Y:S02]  /*27c0*/  PRMT R22, R22, 0x5410, R12.reuse ;  /* 0x0000541016167816 */ /* 0x104fe4000000000c */
[----:B------:R-:W-:Y:S02]  /*27d0*/  PRMT R35, R35, 0x7610, R12 ;  /* 0x0000761023237816 */ /* 0x000fe4000000000c */
[--C-:B------:R-:W-:Y:S02]  /*27e0*/  PRMT R34, R34, 0x5410, R13.reuse ;  /* 0x0000541022227816 */ /* 0x100fe4000000000d */
[----:B------:R-:W-:Y:S01]  /*27f0*/  PRMT R36, R36, 0x7610, R13 ;  /* 0x0000761024247816 */ /* 0x000fe2000000000d */
        /* <DEDUP_REMOVED lines=212> */
.L_x_3004:
[----:B------:R-:W-:-:S04]  /*3540*/  LOP3.LUT R31, R20, 0xfffffff8, RZ, 0xc0, !PT ;  /* 0xfffffff8141f7812 */ /* 0x000fc800078ec0ff */
[----:B------:R-:W-:-:S04]  /*3550*/  IADD3 R30, P1, R18, R31, RZ ;  /* 0x0000001f121e7210 */ /* 0x000fc80007f3e0ff */
[----:B------:R-:W-:-:S05]  /*3560*/  IADD3.X R31, RZ, R19, RZ, P1, !PT ;  /* 0x00000013ff1f7210 */ /* 0x000fca0000ffe4ff */
[----:B------:R-:W2:Y:S01]  /*3570*/  LDG.E.64 R12, [R30.64] ;  /* 0x000000241e0c7981 */ /* 0x000ea2000c1e1b00 */
[----:B------:R-:W-:Y:S01]  /*3580*/  IADD3 R29, R29, c[0x0][0x174], RZ ;  /* 0x00005d001d1d7a10 */ /* 0x000fe20007ffe0ff */
[----:B------:R-:W-:Y:S01]  /*3590*/  IMAD.MOV.U32 R20, RZ, RZ, RZ ;  /* 0x000000ffff147224 */ /* 0x000fe200078e00ff */
[--C-:B--2---:R-:W-:Y:S02]  /*35a0*/  PRMT R32, R32, 0x5410, R12.reuse ;  /* 0x0000541020207816 */ /* 0x104fe4000000000c */
[----:B------:R-:W-:Y:S02]  /*35b0*/  PRMT R37, R37, 0x7610, R12 ;  /* 0x0000761025257816 */ /* 0x000fe4000000000c */
[C---:B------:R-:W-:Y:S02]  /*35c0*/  PRMT R22, R13.reuse, 0x7610, R22 ;  /* 0x000076100d167816 */ /* 0x040fe40000000016 */
[----:B------:R-:W-:Y:S02]  /*35d0*/  PRMT R34, R13, 0x7632, R34 ;  /* 0x000076320d227816 */ /* 0x000fe40000000022 */
[----:B------:R-:W-:Y:S01]  /*35e0*/  MOV R12, RZ ;  /* 0x000000ff000c7202 */ /* 0x000fe20000000f00 */
        /* <DEDUP_REMOVED lines=222> */
.L_x_3005:
        /* <DEDUP_REMOVED lines=230> */
.L_x_3006:
[----:B------:R-:W-:-:S04]  /*5230*/  LOP3.LUT R13, R20, 0xfffffff8, RZ, 0xc0, !PT ;  /* 0xfffffff8140d7812 */ /* 0x000fc800078ec0ff */
[----:B------:R-:W-:-:S05]  /*5240*/  IADD3 R12, P1, R18, R13, RZ ;  /* 0x0000000d120c7210 */ /* 0x000fca0007f3e0ff */
[----:B------:R-:W-:-:S06]  /*5250*/  IMAD.X R13, RZ, RZ, R19, P1 ;  /* 0x000000ffff0d7224 */ /* 0x000fcc00008e0613 */
[----:B------:R-:W2:Y:S01]  /*5260*/  LDG.E.64 R12, [R12.64] ;  /* 0x000000240c0c7981 */ /* 0x000ea2000c1e1b00 */
[--C-:B------:R-:W-:Y:S02]  /*5270*/  PRMT R20, RZ, 0x5410, R22.reuse ;  /* 0x00005410ff147816 */ /* 0x100fe40000000016 */
[----:B------:R-:W-:Y:S02]  /*5280*/  PRMT R21, RZ, 0x7610, R22 ;  /* 0x00007610ff157816 */ /* 0x000fe40000000016 */
[----:B------:R-:W-:Y:S01]  /*5290*/  IADD3 R29, R29, c[0x0][0x174], RZ ;  /* 0x00005d001d1d7a10 */ /* 0x000fe20007ffe0ff */
[----:B------:R-:W-:Y:S01]  /*52a0*/  FADD.FTZ R7, R20, R7 ;  /* 0x0000000714077221 */ /* 0x000fe20000010000 */
[----:B------:R-:W-:Y:S01]  /*52b0*/  MOV R20, c[0x0][0x174] ;  /* 0x00005d0000147a02 */ /* 0x000fe20000000f00 */
[----:B------:R-:W-:Y:S01]  /*52c0*/  FADD.FTZ R14, R21, R14 ;  /* 0x0000000e150e7221 */ /* 0x000fe20000010000 */
[----:B------:R-:W-:Y:S02]  /*52d0*/  PRMT R21, RZ, 0x7610, R34 ;  /* 0x00007610ff157816 */ /* 0x000fe40000000022 */
        /* <DEDUP_REMOVED lines=9> */
[----:B------:R-:W-:Y:S01]  /*5370*/  FADD.FTZ R6, R21, R6 ;  /* 0x0000000615067221 */ /* 0x000fe20000010000 */
[----:B------:R-:W-:-:S02]  /*5380*/  PRMT R37, RZ, 0x7610, R37 ;  /* 0x00007610ff257816 */ /* 0x000fc40000000025 */
[----:B------:R-:W-:Y:S01]  /*5390*/  PRMT R40, RZ, 0x7610, R40 ;  /* 0x00007610ff287816 */ /* 0x000fe20000000028 */
[----:B------:R-:W-:Y:S01]  /*53a0*/  FADD.FTZ R9, R32, R9 ;  /* 0x0000000920097221 */ /* 0x000fe20000010000 */
[----:B------:R-:W-:Y:S01]  /*53b0*/  PRMT R41, RZ, 0x7610, R41 ;  /* 0x00007610ff297816 */ /* 0x000fe20000000029 */
[----:B------:R-:W-:Y:S01]  /*53c0*/  FADD.FTZ R8, R37, R8 ;  /* 0x0000000825087221 */ /* 0x000fe20000010000 */
[----:B------:R-:W-:Y:S01]  /*53d0*/  PRMT R42, RZ, 0x7610, R42 ;  /* 0x00007610ff2a7816 */ /* 0x000fe2000000002a */
[----:B------:R-:W-:Y:S01]  /*53e0*/  FADD.FTZ R5, R40, R5 ;  /* 0x0000000528057221 */ /* 0x000fe20000010000 */
[----:B------:R-:W-:Y:S01]  /*53f0*/  PRMT R43, RZ, 0x7610, R43 ;  /* 0x00007610ff2b7816 */ /* 0x000fe2000000002b */
[----:B------:R-:W-:Y:S02]  /*5400*/  FADD.FTZ R4, R41, R4 ;  /* 0x0000000429047221 */ /* 0x000fe40000010000 */
[----:B------:R-:W-:Y:S02]  /*5410*/  FADD.FTZ R3, R42, R3 ;  /* 0x000000032a037221 */ /* 0x000fe40000010000 */
[----:B------:R-:W-:Y:S01]  /*5420*/  FADD.FTZ R0, R43, R0 ;  /* 0x000000002b007221 */ /* 0x000fe20000010000 */
[----:B--2---:R-:W-:-:S02]  /*5430*/  PRMT R21, RZ, 0x5410, R12 ;  /* 0x00005410ff157816 */ /* 0x004fc4000000000c */
[----:B------:R-:W-:-:S03]  /*5440*/  PRMT R20, RZ, 0x7610, R12 ;  /* 0x00007610ff147816 */ /* 0x000fc6000000000c */
[----:B------:R-:W-:Y:S01]  /*5450*/  FADD.FTZ R24, R21, R24 ;  /* 0x0000001815187221 */ /* 0x000fe20000010000 */
[----:B------:R-:W-:Y:S01]  /*5460*/  PRMT R21, RZ, 0x5410, R13 ;  /* 0x00005410ff157816 */ /* 0x000fe2000000000d */
[----:B------:R-:W-:Y:S01]  /*5470*/  FADD.FTZ R25, R20, R25 ;  /* 0x0000001914197221 */ /* 0x000fe20000010000 */
[----:B------:R-:W-:-:S03]  /*5480*/  PRMT R20, RZ, 0x7610, R13 ;  /* 0x00007610ff147816 */ /* 0x000fc6000000000d */
[----:B------:R-:W-:Y:S02]  /*5490*/  FADD.FTZ R26, R21, R26 ;  /* 0x0000001a151a7221 */ /* 0x000fe40000010000 */
[----:B------:R-:W-:Y:S01]  /*54a0*/  FADD.FTZ R27, R20, R27 ;  /* 0x0000001b141b7221 */ /* 0x000fe20000010000 */
[----:B------:R-:W-:Y:S01]  /*54b0*/  @P1 CALL.REL.NOINC `(.L_x_3007) ;  /* 0x0000001000001944 */ /* 0x000fe20003c00000 */
[----:B------:R-:W-:Y:S05]  /*54c0*/  BRA `(.L_x_3008) ;  /* 0xffffc49000007947 */ /* 0x000fea000383ffff */
.L_x_3007:
[----:B------:R-:W-:Y:S05]  /*54d0*/  BSYNC B1 ;  /* 0x0000000000017941 */ /* 0x000fea0003800000 */
.L_x_3002:
[C---:B------:R-:W-:Y:S02]  /*54e0*/  PRMT R32, R12.reuse, 0x7610, R32 ;  /* 0x000076100c207816 */ /* 0x040fe40000000020 */
[----:B------:R-:W-:Y:S02]  /*54f0*/  PRMT R36, R12, 0x7632, R36 ;  /* 0x000076320c247816 */ /* 0x000fe40000000024 */
[C---:B------:R-:W-:Y:S02]  /*5500*/  PRMT R35, R13.reuse, 0x7610, R35 ;  /* 0x000076100d237816 */ /* 0x040fe40000000023 */
[----:B------:R-:W-:Y:S02]  /*5510*/  PRMT R37, R13, 0x7632, R37 ;  /* 0x000076320d257816 */ /* 0x000fe40000000025 */
.L_x_3001:
[----:B------:R-:W-:Y:S05]  /*5520*/  BSYNC B0 ;  /* 0x0000000000007941 */ /* 0x000fea0003800000 */
.L_x_3000:
[----:B------:R-:W-:Y:S01]  /*5530*/  ISETP.GE.U32.AND P0, PT, R29, c[0x0][0x16c], PT ;  /* 0x00005b001d007a0c */ /* 0x000fe20003f06070 */
[----:B------:R-:W-:-:S12]  /*5540*/  BSSY B0, `(.L_x_3009) ;  /* 0x000034c000007945 */ /* 0x000fd80003800000 */
[----:B------:R-:W-:Y:S05]  /*5550*/  @P0 BRA `(.L_x_3010) ;  /* 0x000034a000000947 */ /* 0x000fea0003800000 */
[----:B------:R-:W-:Y:S01]  /*5560*/  ISETP.NE.AND P1, PT, RZ, c[0x0][0x1a8], PT ;  /* 0x00006a00ff007a0c */ /* 0x000fe20003f25270 */
[----:B------:R-:W-:-:S12]  /*5570*/  IMAD.MOV.U32 R21, RZ, RZ, RZ ;  /* 0x000000ffff157224 */ /* 0x000fd800078e00ff */
        /* <DEDUP_REMOVED lines=199> */
.L_x_3011:
[----:B------:R-:W-:-:S04]  /*61f0*/  LOP3.LUT R13, R21, 0xfffffff8, RZ, 0xc0, !PT ;  /* 0xfffffff8150d7812 */ /* 0x000fc800078ec0ff */
[----:B------:R-:W-:-:S05]  /*6200*/  IADD3 R12, P2, R18, R13, RZ ;  /* 0x0000000d120c7210 */ /* 0x000fca0007f5e0ff */
[----:B------:R-:W-:-:S06]  /*6210*/  IMAD.X R13, RZ, RZ, R19, P2 ;  /* 0x000000ffff0d7224 */ /* 0x000fcc00010e0613 */
[----:B------:R-:W2:Y:S01]  /*6220*/  LDG.E.64 R12, [R12.64] ;  /* 0x000000240c0c7981 */ /* 0x000ea2000c1e1b00 */
[----:B------:R-:W-:-:S04]  /*6230*/  IADD3 R21, R29, c[0x0][0x174], RZ ;  /* 0x00005d001d157a10 */ /* 0x000fc80007ffe0ff */
[----:B------:R-:W-:Y:S02]  /*6240*/  ISETP.GE.U32.AND P2, PT, R21, c[0x0][0x16c], PT ;  /* 0x00005b0015007a0c */ /* 0x000fe40003f46070 */
[--C-:B--2---:R-:W-:Y:S02]  /*6250*/  PRMT R22, R22, 0x5410, R12.reuse ;  /* 0x0000541016167816 */ /* 0x104fe4000000000c */
[----:B------:R-:W-:Y:S02]  /*6260*/  PRMT R35, R35, 0x7610, R12 ;  /* 0x0000761023237816 */ /* 0x000fe4000000000c */
[--C-:B------:R-:W-:Y:S02]  /*6270*/  PRMT R34, R34, 0x5410, R13.reuse ;  /* 0x0000541022227816 */ /* 0x100fe4000000000d */
        /* <DEDUP_REMOVED lines=202> */
.L_x_3012:
[----:B------:R-:W-:-:S04]  /*6f20*/  LOP3.LUT R13, R12, 0xfffffff8, RZ, 0xc0, !PT ;  /* 0xfffffff80c0d7812 */ /* 0x000fc800078ec0ff */
[----:B------:R-:W-:-:S04]  /*6f30*/  IADD3 R12, P2, R18, R13, RZ ;  /* 0x0000000d120c7210 */ /* 0x000fc80007f5e0ff */
[----:B------:R-:W-:-:S06]  /*6f40*/  IADD3.X R13, RZ, R19, RZ, P2, !PT ;  /* 0x00000013ff0d7210 */ /* 0x000fcc00017fe4ff */
[----:B------:R-:W2:Y:S01]  /*6f50*/  LDG.E.64 R12, [R12.64] ;  /* 0x000000240c0c7981 */ /* 0x000ea2000c1e1b00 */
[----:B------:R-:W-:-:S04]  /*6f60*/  IADD3 R21, R21, c[0x0][0x174], RZ ;  /* 0x00005d0015157a10 */ /* 0x000fc80007ffe0ff */
[----:B------:R-:W-:Y:S02]  /*6f70*/  ISETP.GE.U32.AND P2, PT, R21, c[0x0][0x16c], PT ;  /* 0x00005b0015007a0c */ /* 0x000fe40003f46070 */
[--C-:B--2---:R-:W-:Y:S02]  /*6f80*/  PRMT R32, R32, 0x5410, R12.reuse ;  /* 0x0000541020207816 */ /* 0x104fe4000000000c */
        /* <DEDUP_REMOVED lines=204> */
.L_x_3013:
        /* <DEDUP_REMOVED lines=211> */
.L_x_3014:
        /* <DEDUP_REMOVED lines=8> */
.L_x_3010:
[----:B------:R-:W-:Y:S05]  /*8a00*/  BSYNC B0 ;  /* 0x0000000000007941 */ /* 0x000fea0003800000 */
.L_x_3009:
[----:B------:R-:W-:Y:S01]  /*8a10*/  BSSY B0, `(.L_x_3015) ;  /* 0x000002a000007945 */ /* 0x000fe20003800000 */
[----:B------:R-:W-:Y:S05]  /*8a20*/  @P0 BRA `(.L_x_3016) ;  /* 0x0000028000000947 */ /* 0x000fea0003800000 */
[----:B------:R-:W-:Y:S02]  /*8a30*/  IADD3 R29, R29, c[0x0][0x174], RZ ;  /* 0x00005d001d1d7a10 */ /* 0x000fe40007ffe0ff */
[----:B------:R-:W-:-:S02]  /*8a40*/  PRMT R13, RZ, 0x7610, R22 ;  /* 0x00007610ff0d7816 */ /* 0x000fc40000000016 */
[----:B------:R-:W-:Y:S02]  /*8a50*/  ISETP.GE.U32.AND P0, PT, R29, c[0x0][0x16c], PT ;  /* 0x00005b001d007a0c */ /* 0x000fe40003f06070 */
[----:B------:R-:W-:Y:S01]  /*8a60*/  PRMT R12, RZ, 0x7610, R35 ;  /* 0x00007610ff0c7816 */ /* 0x000fe20000000023 */
[----:B------:R-:W-:Y:S01]  /*8a70*/  FADD.FTZ R14, R14, R13 ;  /* 0x0000000d0e0e7221 */ /* 0x000fe20000010000 */
[----:B------:R-:W-:-:S03]  /*8a80*/  PRMT R13, RZ, 0x7610, R34 ;  /* 0x00007610ff0d7816 */ /* 0x000fc60000000022 */
[----:B------:R-:W-:Y:S01]  /*8a90*/  FADD.FTZ R15, R15, R12 ;  /* 0x0000000c0f0f7221 */ /* 0x000fe20000010000 */
[----:B------:R-:W-:Y:S01]  /*8aa0*/  PRMT R12, RZ, 0x7610, R36 ;  /* 0x00007610ff0c7816 */ /* 0x000fe20000000024 */
[----:B------:R-:W-:-:S04]  /*8ab0*/  FADD.FTZ R10, R10, R13 ;  /* 0x0000000d0a0a7221 */ /* 0x000fc80000010000 */
[----:B------:R-:W-:Y:S01]  /*8ac0*/  FADD.FTZ R11, R11, R12 ;  /* 0x0000000c0b0b7221 */ /* 0x000fe20000010000 */
[----:B------:R-:W-:Y:S05]  /*8ad0*/  @P0 BRA `(.L_x_3016) ;  /* 0x000001d000000947 */ /* 0x000fea0003800000 */
[----:B------:R-:W-:Y:S02]  /*8ae0*/  IADD3 R29, R29, c[0x0][0x174], RZ ;  /* 0x00005d001d1d7a10 */ /* 0x000fe40007ffe0ff */
[----:B------:R-:W-:Y:S02]  /*8af0*/  PRMT R13, RZ, 0x7610, R37 ;  /* 0x00007610ff0d7816 */ /* 0x000fe40000000025 */
[----:B------:R-:W-:Y:S02]  /*8b00*/  ISETP.GE.U32.AND P0, PT, R29, c[0x0][0x16c], PT ;  /* 0x00005b001d007a0c */ /* 0x000fe40003f06070 */
[----:B------:R-:W-:Y:S01]  /*8b10*/  PRMT R12, RZ, 0x7610, R32 ;  /* 0x00007610ff0c7816 */ /* 0x000fe20000000020 */
[----:B------:R-:W-:Y:S01]  /*8b20*/  FADD.FTZ R8, R8, R13 ;  /* 0x0000000d08087221 */ /* 0x000fe20000010000 */
[----:B------:R-:W-:Y:S02]  /*8b30*/  PRMT R22, RZ, 0x5410, R22 ;  /* 0x00005410ff167816 */ /* 0x000fe40000000016 */
[----:B------:R-:W-:Y:S01]  /*8b40*/  PRMT R13, RZ, 0x5410, R34 ;  /* 0x00005410ff0d7816 */ /* 0x000fe20000000022 */
[----:B------:R-:W-:-:S02]  /*8b50*/  FADD.FTZ R9, R9, R12 ;  /* 0x0000000c09097221 */ /* 0x000fc40000010000 */
[----:B------:R-:W-:Y:S02]  /*8b60*/  FADD.FTZ R7, R7, R22 ;  /* 0x0000001607077221 */ /* 0x000fe40000010000 */
[----:B------:R-:W-:Y:S02]  /*8b70*/  FADD.FTZ R6, R6, R13 ;  /* 0x0000000d06067221 */ /* 0x000fe40000010000 */
[----:B------:R-:W-:Y:S05]  /*8b80*/  @P0 BRA `(.L_x_3016) ;  /* 0x0000012000000947 */ /* 0x000fea0003800000 */
[----:B------:R-:W-:Y:S02]  /*8b90*/  IADD3 R12, R29, c[0x0][0x174], RZ ;  /* 0x00005d001d0c7a10 */ /* 0x000fe40007ffe0ff */
[----:B------:R-:W-:Y:S02]  /*8ba0*/  PRMT R40, RZ, 0x7610, R40 ;  /* 0x00007610ff287816 */ /* 0x000fe40000000028 */
[----:B------:R-:W-:Y:S02]  /*8bb0*/  ISETP.GE.U32.AND P0, PT, R12, c[0x0][0x16c], PT ;  /* 0x00005b000c007a0c */ /* 0x000fe40003f06070 */
[----:B------:R-:W-:Y:S01]  /*8bc0*/  PRMT R41, RZ, 0x7610, R41 ;  /* 0x00007610ff297816 */ /* 0x000fe20000000029 */
[----:B------:R-:W-:Y:S01]  /*8bd0*/  FADD.FTZ R5, R5, R40 ;  /* 0x0000002805057221 */ /* 0x000fe20000010000 */
[----:B------:R-:W-:-:S02]  /*8be0*/  PRMT R42, RZ, 0x7610, R42 ;  /* 0x00007610ff2a7816 */ /* 0x000fc4000000002a */
[----:B------:R-:W-:Y:S01]  /*8bf0*/  PRMT R43, RZ, 0x7610, R43 ;  /* 0x00007610ff2b7816 */ /* 0x000fe2000000002b */
[----:B------:R-:W-:Y:S02]  /*8c00*/  FADD.FTZ R4, R4, R41 ;  /* 0x0000002904047221 */ /* 0x000fe40000010000 */
[----:B------:R-:W-:Y:S02]  /*8c10*/  FADD.FTZ R3, R3, R42 ;  /* 0x0000002a03037221 */ /* 0x000fe40000010000 */
[----:B------:R-:W-:Y:S02]  /*8c20*/  FADD.FTZ R0, R0, R43 ;  /* 0x0000002b00007221 */ /* 0x000fe40000010000 */
[----:B------:R-:W-:Y:S02]  /*8c30*/  @!P0 PRMT R13, RZ, 0x5410, R32 ;  /* 0x00005410ff0d8816 */ /* 0x000fe40000000020 */
[----:B------:R-:W-:Y:S02]  /*8c40*/  @!P0 PRMT R36, RZ, 0x5410, R36 ;  /* 0x00005410ff248816 */ /* 0x000fe40000000024 */
[----:B------:R-:W-:Y:S01]  /*8c50*/  @!P0 PRMT R35, RZ, 0x5410, R35 ;  /* 0x00005410ff238816 */ /* 0x000fe20000000023 */
[----:B------:R-:W-:Y:S01]  /*8c60*/  @!P0 FADD.FTZ R24, R24, R13 ;  /* 0x0000000d18188221 */ /* 0x000fe20000010000 */
[----:B------:R-:W-:Y:S01]  /*8c70*/  @!P0 PRMT R12, RZ, 0x5410, R37 ;  /* 0x00005410ff0c8816 */ /* 0x000fe20000000025 */
[----:B------:R-:W-:-:S02]  /*8c80*/  @!P0 FADD.FTZ R25, R25, R36 ;  /* 0x0000002419198221 */ /* 0x000fc40000010000 */
[----:B------:R-:W-:Y:S02]  /*8c90*/  @!P0 FADD.FTZ R26, R26, R35 ;  /* 0x000000231a1a8221 */ /* 0x000fe40000010000 */
[----:B------:R-:W-:Y:S02]  /*8ca0*/  @!P0 FADD.FTZ R27, R27, R12 ;  /* 0x0000000c1b1b8221 */ /* 0x000fe40000010000 */
.L_x_3016:
[----:B------:R-:W-:Y:S05]  /*8cb0*/  BSYNC B0 ;  /* 0x0000000000007941 */ /* 0x000fea0003800000 */
.L_x_3015:
        /* <DEDUP_REMOVED lines=11> */
[----:B------:R-:W-:Y:S01]  /*8d70*/  FADD.FTZ R24, R5, R24 ;  /* 0x0000001805187221 */ /* 0x000fe20000010000 */
[----:B------:R-:W-:Y:S05]  /*8d80*/  BRA `(.L_x_2983) ;  /* 0x0000194000007947 */ /* 0x000fea0003800000 */
.L_x_2999:
        /* <DEDUP_REMOVED lines=34> */
.L_x_3020:
[----:B------:R-:W-:Y:S01]  /*8fb0*/  IMAD R8, R32, R29, RZ ;  /* 0x0000001d20087224 */ /* 0x000fe200078e02ff */
[----:B------:R-:W-:-:S04]  /*8fc0*/  IADD3 R29, R29, c[0x0][0x174], RZ ;  /* 0x00005d001d1d7a10 */ /* 0x000fc80007ffe0ff */
[----:B------:R-:W-:Y:S01]  /*8fd0*/  SHF.R.U32.HI R9, RZ, 0x2, R8 ;  /* 0x00000002ff097819 */ /* 0x000fe20000011608 */
[----:B------:R-:W-:Y:S01]  /*8fe0*/  IMAD R10, R32, R29, RZ ;  /* 0x0000001d200a7224 */ /* 0x000fe200078e02ff */
[----:B------:R-:W-:-:S03]  /*8ff0*/  IADD3 R29, R29, c[0x0][0x174], RZ ;  /* 0x00005d001d1d7a10 */ /* 0x000fc60007ffe0ff */
[----:B------:R-:W-:Y:S01]  /*9000*/  IMAD.WIDE.U32 R8, R9, 0x8, R18 ;  /* 0x0000000809087825 */ /* 0x000fe200078e0012 */
[----:B------:R-:W-:-:S05]  /*9010*/  SHF.R.U32.HI R11, RZ, 0x2, R10 ;  /* 0x00000002ff0b7819 */ /* 0x000fca000001160a */
[----:B------:R-:W2:Y:S01]  /*9020*/  LDG.E.64 R8, [R8.64] ;  /* 0x0000002408087981 */ /* 0x000ea2000c1e1b00 */
[----:B------:R-:W-:-:S04]  /*9030*/  IMAD.WIDE.U32 R10, R11, 0x8, R18 ;  /* 0x000000080b0a7825 */ /* 0x000fc800078e0012 */
[----:B------:R-:W-:Y:S01]  /*9040*/  IMAD R12, R32, R29, RZ ;  /* 0x0000001d200c7224 */ /* 0x000fe200078e02ff */
[----:B------:R-:W-:Y:S01]  /*9050*/  IADD3 R29, R29, c[0x0][0x174], RZ ;  /* 0x00005d001d1d7a10 */ /* 0x000fe20007ffe0ff */
[----:B------:R-:W3:Y:S03]  /*9060*/  LDG.E.64 R10, [R10.64] ;  /* 0x000000240a0a7981 */ /* 0x000ee6000c1e1b00 */
[----:B------:R-:W-:-:S05]  /*9070*/  SHF.R.U32.HI R13, RZ, 0x2, R12 ;  /* 0x00000002ff0d7819 */ /* 0x000fca000001160c */
[----:B------:R-:W-:-:S04]  /*9080*/  IMAD.WIDE.U32 R12, R13, 0x8, R18 ;  /* 0x000000080d0c7825 */ /* 0x000fc800078e0012 */
[----:B------:R-:W-:Y:S02]  /*9090*/  IMAD R14, R32, R29, RZ ;  /* 0x0000001d200e7224 */ /* 0x000fe400078e02ff */
[----:B------:R-:W4:Y:S03]  /*90a0*/  LDG.E.64 R12, [R12.64] ;  /* 0x000000240c0c7981 */ /* 0x000f26000c1e1b00 */
[----:B------:R-:W-:-:S05]  /*90b0*/  SHF.R.U32.HI R15, RZ, 0x2, R14 ;  /* 0x00000002ff0f7819 */ /* 0x000fca000001160e */
[----:B------:R-:W-:-:S06]  /*90c0*/  IMAD.WIDE.U32 R14, R15, 0x8, R18 ;  /* 0x000000080f0e7825 */ /* 0x000fcc00078e0012 */
[----:B------:R-:W5:Y:S01]  /*90d0*/  LDG.E.64 R14, [R14.64] ;  /* 0x000000240e0e7981 */ /* 0x000f62000c1e1b00 */
[----:B------:R-:W-:-:S05]  /*90e0*/  IADD3 R29, R29, c[0x0][0x174], RZ ;  /* 0x00005d001d1d7a10 */ /* 0x000fca0007ffe0ff */
[----:B------:R-:W-:-:S05]  /*90f0*/  IMAD R33, R34, 0x3, R29 ;  /* 0x0000000322217824 */ /* 0x000fca00078e021d */
[----:B------:R-:W-:Y:S02]  /*9100*/  ISETP.GE.U32.AND P0, PT, R33, c[0x0][0x16c], PT ;  /* 0x00005b0021007a0c */ /* 0x000fe40003f06070 */
[----:B--2---:R-:W-:-:S05]  /*9110*/  PRMT R33, RZ, 0x5410, R8 ;  /* 0x00005410ff217816 */ /* 0x004fca0000000008 */
[----:B------:R-:W-:Y:S01]  /*9120*/  FADD.FTZ R22, R33, R22 ;  /* 0x0000001621167221 */ /* 0x000fe20000010000 */
[----:B------:R-:W-:Y:S02]  /*9130*/  PRMT R33, RZ, 0x5410, R9 ;  /* 0x00005410ff217816 */ /* 0x000fe40000000009 */
[----:B------:R-:W-:-:S03]  /*9140*/  PRMT R36, RZ, 0x7610, R8 ;  /* 0x00007610ff247816 */ /* 0x000fc60000000008 */
[----:B------:R-:W-:Y:S01]  /*9150*/  FADD.FTZ R20, R33, R20 ;  /* 0x0000001421147221 */ /* 0x000fe20000010000 */
[----:B---3--:R-:W-:Y:S01]  /*9160*/  PRMT R33, RZ, 0x7610, R10 ;  /* 0x00007610ff217816 */ /* 0x008fe2000000000a */
[----:B------:R-:W-:Y:S01]  /*9170*/  FADD.FTZ R31, R36, R31 ;  /* 0x0000001f241f7221 */ /* 0x000fe20000010000 */
[----:B------:R-:W-:-:S03]  /*9180*/  PRMT R36, RZ, 0x7610, R9 ;  /* 0x00007610ff247816 */ /* 0x000fc60000000009 */
        /* <DEDUP_REMOVED lines=9> */
[----:B------:R-:W-:Y:S01]  /*9220*/  PRMT R33, RZ, 0x5410, R13 ;  /* 0x00005410ff217816 */ /* 0x000fe2000000000d */
[----:B------:R-:W-:Y:S01]  /*9230*/  FADD.FTZ R5, R36, R5 ;  /* 0x0000000524057221 */ /* 0x000fe20000010000 */
[----:B------:R-:W-:-:S03]  /*9240*/  PRMT R36, RZ, 0x5410, R12 ;  /* 0x00005410ff247816 */ /* 0x000fc6000000000c */
[----:B------:R-:W-:Y:S01]  /*9250*/  FADD.FTZ R28, R33, R28 ;  /* 0x0000001c211c7221 */ /* 0x000fe20000010000 */
[----:B------:R-:W-:Y:S01]  /*9260*/  PRMT R33, RZ, 0x7610, R13 ;  /* 0x00007610ff217816 */ /* 0x000fe2000000000d */
[----:B------:R-:W-:Y:S01]  /*9270*/  FADD.FTZ R3, R36, R3 ;  /* 0x0000000324037221 */ /* 0x000fe20000010000 */
[----:B-----5:R-:W-:-:S03]  /*9280*/  PRMT R36, RZ, 0x7610, R14 ;  /* 0x00007610ff247816 */ /* 0x020fc6000000000e */
[----:B------:R-:W-:Y:S01]  /*9290*/  FADD.FTZ R30, R33, R30 ;  /* 0x0000001e211e7221 */ /* 0x000fe20000010000 */
[----:B------:R-:W-:Y:S01]  /*92a0*/  PRMT R33, RZ, 0x5410, R14 ;  /* 0x00005410ff217816 */ /* 0x000fe2000000000e */
[----:B------:R-:W-:Y:S01]  /*92b0*/  FADD.FTZ R25, R36, R25 ;  /* 0x0000001924197221 */ /* 0x000fe20000010000 */
[----:B------:R-:W-:-:S03]  /*92c0*/  PRMT R36, RZ, 0x7610, R15 ;  /* 0x00007610ff247816 */ /* 0x000fc6000000000f */
[----:B------:R-:W-:Y:S01]  /*92d0*/  FADD.FTZ R24, R33, R24 ;  /* 0x0000001821187221 */ /* 0x000fe20000010000 */
[----:B------:R-:W-:Y:S01]  /*92e0*/  PRMT R33, RZ, 0x5410, R15 ;  /* 0x00005410ff217816 */ /* 0x000fe2000000000f */
[----:B------:R-:W-:-:S04]  /*92f0*/  FADD.FTZ R27, R36, R27 ;  /* 0x0000001b241b7221 */ /* 0x000fc80000010000 */
[----:B------:R-:W-:Y:S01]  /*9300*/  FADD.FTZ R26, R33, R26 ;  /* 0x0000001a211a7221 */ /* 0x000fe20000010000 */
[----:B------:R-:W-:Y:S05]  /*9310*/  @!P0 BRA `(.L_x_3020) ;  /* 0xfffffc9000008947 */ /* 0x000fea000383ffff */
[----:B------:R-:W-:Y:S05]  /*9320*/  BSYNC B1 ;  /* 0x0000000000017941 */ /* 0x000fea0003800000 */
.L_x_3019:
[--C-:B------:R-:W-:Y:S02]  /*9330*/  PRMT R41, R41, 0x5410, R12.reuse ;  /* 0x0000541029297816 */ /* 0x100fe4000000000c */
[----:B------:R-:W-:Y:S02]  /*9340*/  PRMT R42, R42, 0x7610, R12 ;  /* 0x000076102a2a7816 */ /* 0x000fe4000000000c */
[--C-:B------:R-:W-:Y:S02]  /*9350*/  PRMT R43, R43, 0x5410, R13.reuse ;  /* 0x000054102b2b7816 */ /* 0x100fe4000000000d */
[----:B------:R-:W-:Y:S02]  /*9360*/  PRMT R44, R44, 0x7610, R13 ;  /* 0x000076102c2c7816 */ /* 0x000fe4000000000d */
[--C-:B------:R-:W-:Y:S02]  /*9370*/  PRMT R33, R33, 0x5410, R8.reuse ;  /* 0x0000541021217816 */ /* 0x100fe40000000008 */
[----:B------:R-:W-:-:S02]  /*9380*/  PRMT R34, R34, 0x7610, R8 ;  /* 0x0000761022227816 */ /* 0x000fc40000000008 */
[--C-:B------:R-:W-:Y:S02]  /*9390*/  PRMT R35, R35, 0x5410, R9.reuse ;  /* 0x0000541023237816 */ /* 0x100fe40000000009 */
[----:B------:R-:W-:Y:S02]  /*93a0*/  PRMT R36, R36, 0x7610, R9 ;  /* 0x0000761024247816 */ /* 0x000fe40000000009 */
[--C-:B------:R-:W-:Y:S02]  /*93b0*/  PRMT R37, R37, 0x5410, R10.reuse ;  /* 0x0000541025257816 */ /* 0x100fe4000000000a */
[----:B------:R-:W-:Y:S02]  /*93c0*/  PRMT R38, R38, 0x7610, R10 ;  /* 0x0000761026267816 */ /* 0x000fe4000000000a */
[--C-:B------:R-:W-:Y:S02]  /*93d0*/  PRMT R39, R39, 0x5410, R11.reuse ;  /* 0x0000541027277816 */ /* 0x100fe4000000000b */
[----:B------:R-:W-:-:S02]  /*93e0*/  PRMT R40, R40, 0x7610, R11 ;  /* 0x0000761028287816 */ /* 0x000fc4000000000b */
[----:B------:R-:W-:Y:S02]  /*93f0*/  PRMT R12, R12, 0x5410, R14 ;  /* 0x000054100c0c7816 */ /* 0x000fe4000000000e */
[----:B------:R-:W-:Y:S02]  /*9400*/  PRMT R13, R13, 0x5410, R15 ;  /* 0x000054100d0d7816 */ /* 0x000fe4000000000f */
.L_x_3018:
[----:B------:R-:W-:Y:S05]  /*9410*/  BSYNC B0 ;  /* 0x0000000000007941 */ /* 0x000fea0003800000 */
.L_x_3017:
        /* <DEDUP_REMOVED lines=25> */
[----:B------:R-:W-:Y:S01]  /*95b0*/  IADD3 R9, R11, c[0x0][0x174], RZ ;  /* 0x00005d000b097a10 */ /* 0x000fe20007ffe0ff */
[----:B------:R-:W-:-:S03]  /*95c0*/  IMAD R11, R32, R11, RZ ;  /* 0x0000000b200b7224 */ /* 0x000fc600078e02ff */
[----:B------:R-:W-:Y:S02]  /*95d0*/  ISETP.GE.U32.AND P0, PT, R9, c[0x0][0x16c], PT ;  /* 0x00005b0009007a0c */ /* 0x000fe40003f06070 */
[----:B------:R-:W-:-:S11]  /*95e0*/  SHF.R.U32.HI R41, RZ, 0x2, R11 ;  /* 0x00000002ff297819 */ /* 0x000fd6000001160b */
[----:B------:R-:W-:-:S05]  /*95f0*/  @!P0 IMAD R9, R32, R9, RZ ;  /* 0x0000000920098224 */ /* 0x000fca00078e02ff */
[----:B------:R-:W-:Y:S01]  /*9600*/  @!P0 SHF.R.U32.HI R11, RZ, 0x2, R9 ;  /* 0x00000002ff0b8819 */ /* 0x000fe20000011609 */
[----:B------:R-:W-:-:S04]  /*9610*/  IMAD.WIDE.U32 R8, R41, 0x8, R18 ;  /* 0x0000000829087825 */ /* 0x000fc800078e0012 */
[----:B------:R-:W-:Y:S02]  /*9620*/  @!P0 IMAD.WIDE.U32 R10, R11, 0x8, R18 ;  /* 0x000000080b0a8825 */ /* 0x000fe400078e0012 */
[----:B------:R-:W2:Y:S04]  /*9630*/  LDG.E.64 R8, [R8.64] ;  /* 0x0000002408087981 */ /* 0x000ea8000c1e1b00 */
[----:B------:R-:W3:Y:S01]  /*9640*/  @!P0 LDG.E.64 R10, [R10.64] ;  /* 0x000000240a0a8981 */ /* 0x000ee2000c1e1b00 */
[--C-:B--2---:R-:W-:Y:S02]  /*9650*/  PRMT R41, R41, 0x5410, R8.reuse ;  /* 0x0000541029297816 */ /* 0x104fe40000000008 */
[----:B------:R-:W-:Y:S02]  /*9660*/  PRMT R42, R42, 0x7610, R8 ;  /* 0x000076102a2a7816 */ /* 0x000fe40000000008 */
[----:B------:R-:W-:-:S02]  /*9670*/  PRMT R43, R43, 0x5410, R9 ;  /* 0x000054102b2b7816 */ /* 0x000fc40000000009 */
[----:B------:R-:W-:Y:S02]  /*9680*/  PRMT R44, R44, 0x7610, R9 ;  /* 0x000076102c2c7816 */ /* 0x000fe40000000009 */
[--C-:B---3--:R-:W-:Y:S02]  /*9690*/  @!P0 PRMT R12, R12, 0x5410, R10.reuse ;  /* 0x000054100c0c8816 */ /* 0x108fe4000000000a */
[----:B------:R-:W-:Y:S02]  /*96a0*/  @!P0 PRMT R14, R14, 0x7610, R10 ;  /* 0x000076100e0e8816 */ /* 0x000fe4000000000a */
[--C-:B------:R-:W-:Y:S02]  /*96b0*/  @!P0 PRMT R13, R13, 0x5410, R11.reuse ;  /* 0x000054100d0d8816 */ /* 0x100fe4000000000b */
[----:B------:R-:W-:Y:S02]  /*96c0*/  @!P0 PRMT R15, R15, 0x7610, R11 ;  /* 0x000076100f0f8816 */ /* 0x000fe4000000000b */
.L_x_3022:
[----:B------:R-:W-:Y:S05]  /*96d0*/  BSYNC B0 ;  /* 0x0000000000007941 */ /* 0x000fea0003800000 */
.L_x_3021:
[----:B------:R-:W-:Y:S01]  /*96e0*/  BSSY B0, `(.L_x_3023) ;  /* 0x000002a000007945 */ /* 0x000fe20003800000 */
[----:B------:R-:W-:Y:S05]  /*96f0*/  @P1 BRA `(.L_x_3024) ;  /* 0x0000028000001947 */ /* 0x000fea0003800000 */
[----:B------:R-:W-:Y:S02]  /*9700*/  IADD3 R29, R29, c[0x0][0x174], RZ ;  /* 0x00005d001d1d7a10 */ /* 0x000fe40007ffe0ff */
[----:B------:R-:W-:-:S02]  /*9710*/  PRMT R33, RZ, 0x7610, R33 ;  /* 0x00007610ff217816 */ /* 0x000fc40000000021 */
[----:B------:R-:W-:Y:S02]  /*9720*/  ISETP.GE.U32.AND P0, PT, R29, c[0x0][0x16c], PT ;  /* 0x00005b001d007a0c */ /* 0x000fe40003f06070 */
[----:B------:R-:W-:Y:S01]  /*9730*/  PRMT R34, RZ, 0x7610, R34 ;  /* 0x00007610ff227816 */ /* 0x000fe20000000022 */
[----:B------:R-:W-:Y:S01]  /*9740*/  FADD.FTZ R22, R22, R33 ;  /* 0x0000002116167221 */ /* 0x000fe20000010000 */
[----:B------:R-:W-:Y:S02]  /*9750*/  PRMT R35, RZ, 0x7610, R35 ;  /* 0x00007610ff237816 */ /* 0x000fe40000000023 */
[----:B------:R-:W-:Y:S01]  /*9760*/  PRMT R36, RZ, 0x7610, R36 ;  /* 0x00007610ff247816 */ /* 0x000fe20000000024 */
[----:B------:R-:W-:Y:S02]  /*9770*/  FADD.FTZ R31, R31, R34 ;  /* 0x000000221f1f7221 */ /* 0x000fe40000010000 */
[----:B------:R-:W-:Y:S02]  /*9780*/  FADD.FTZ R20, R20, R35 ;  /* 0x0000002314147221 */ /* 0x000fe40000010000 */
[----:B------:R-:W-:-:S02]  /*9790*/  FADD.FTZ R21, R21, R36 ;  /* 0x0000002415157221 */ /* 0x000fc40000010000 */
        /* <DEDUP_REMOVED lines=30> */
.L_x_3024:
[----:B------:R-:W-:Y:S05]  /*9980*/  BSYNC B0 ;  /* 0x0000000000007941 */ /* 0x000fea0003800000 */
.L_x_3023:
        /* <DEDUP_REMOVED lines=13> */
.L_x_2998:
        /* <DEDUP_REMOVED lines=19> */
[----:B------:R-:W-:-:S04]  /*9b90*/  IMAD.MOV.U32 R28, RZ, RZ, c[0x0][0x164] ;  /* 0x00005900ff1c7624 */ /* 0x000fc800078e00ff */
        /* <DEDUP_REMOVED lines=17> */
.L_x_3028:
[----:B------:R-:W-:Y:S02]  /*9cb0*/  SHF.R.U32.HI R11, RZ, 0x2, R30 ;  /* 0x00000002ff0b7819 */ /* 0x000fe4000001161e */
[----:B------:R-:W-:-:S03]  /*9cc0*/  IADD3 R30, R30, c[0x0][0x174], RZ ;  /* 0x00005d001e1e7a10 */ /* 0x000fc60007ffe0ff */
[----:B------:R-:W-:Y:S01]  /*9cd0*/  IMAD.WIDE.U32 R10, R11, 0x8, R18 ;  /* 0x000000080b0a7825 */ /* 0x000fe200078e0012 */
[----:B------:R-:W-:-:S05]  /*9ce0*/  SHF.R.U32.HI R13, RZ, 0x2, R30 ;  /* 0x00000002ff0d7819 */ /* 0x000fca000001161e */
[----:B------:R-:W2:Y:S01]  /*9cf0*/  LDG.E.64 R10, [R10.64] ;  /* 0x000000240a0a7981 */ /* 0x000ea2000c1e1b00 */
[----:B------:R-:W-:Y:S01]  /*9d00*/  IMAD.WIDE.U32 R12, R13, 0x8, R18 ;  /* 0x000000080d0c7825 */ /* 0x000fe200078e0012 */
[----:B------:R-:W-:-:S04]  /*9d10*/  IADD3 R30, R30, c[0x0][0x174], RZ ;  /* 0x00005d001e1e7a10 */ /* 0x000fc80007ffe0ff */
[----:B------:R-:W-:Y:S01]  /*9d20*/  SHF.R.U32.HI R15, RZ, 0x2, R30 ;  /* 0x00000002ff0f7819 */ /* 0x000fe2000001161e */
[----:B------:R-:W3:Y:S01]  /*9d30*/  LDG.E.64 R12, [R12.64] ;  /* 0x000000240c0c7981 */ /* 0x000ee2000c1e1b00 */
[----:B------:R-:W-:-:S03]  /*9d40*/  IADD3 R30, R30, c[0x0][0x174], RZ ;  /* 0x00005d001e1e7a10 */ /* 0x000fc60007ffe0ff */
[----:B------:R-:W-:Y:S01]  /*9d50*/  IMAD.WIDE.U32 R14, R15, 0x8, R18 ;  /* 0x000000080f0e7825 */ /* 0x000fe200078e0012 */
[----:B------:R-:W-:-:S05]  /*9d60*/  SHF.R.U32.HI R21, RZ, 0x2, R30 ;  /* 0x00000002ff157819 */ /* 0x000fca000001161e */
[----:B------:R-:W4:Y:S01]  /*9d70*/  LDG.E.64 R14, [R14.64] ;  /* 0x000000240e0e7981 */ /* 0x000f22000c1e1b00 */
[----:B------:R-:W-:-:S06]  /*9d80*/  IMAD.WIDE.U32 R20, R21, 0x8, R18 ;  /* 0x0000000815147825 */ /* 0x000fcc00078e0012 */
[----:B------:R-:W5:Y:S01]  /*9d90*/  LDG.E.64 R20, [R20.64] ;  /* 0x0000002414147981 */ /* 0x000f62000c1e1b00 */
[----:B------:R-:W-:-:S05]  /*9da0*/  IADD3 R30, R30, c[0x0][0x174], RZ ;  /* 0x00005d001e1e7a10 */ /* 0x000fca0007ffe0ff */
[----:B------:R-:W-:-:S05]  /*9db0*/  IMAD R32, R33, 0x3, R30 ;  /* 0x0000000321207824 */ /* 0x000fca00078e021e */
[----:B------:R-:W-:Y:S02]  /*9dc0*/  ISETP.GE.U32.AND P0, PT, R32, c[0x0][0x16c], PT ;  /* 0x00005b0020007a0c */ /* 0x000fe40003f06070 */
[--C-:B--2---:R-:W-:Y:S02]  /*9dd0*/  PRMT R35, RZ, 0x5410, R10.reuse ;  /* 0x00005410ff237816 */ /* 0x104fe4000000000a */
[----:B------:R-:W-:-:S03]  /*9de0*/  PRMT R32, RZ, 0x7610, R10 ;  /* 0x00007610ff207816 */ /* 0x000fc6000000000a */
[----:B------:R-:W-:Y:S01]  /*9df0*/  FADD.FTZ R28, R35, R28 ;  /* 0x0000001c231c7221 */ /* 0x000fe20000010000 */
[----:B------:R-:W-:Y:S01]  /*9e00*/  PRMT R35, RZ, 0x5410, R11 ;  /* 0x00005410ff237816 */ /* 0x000fe2000000000b */
[----:B------:R-:W-:Y:S01]  /*9e10*/  FADD.FTZ R29, R32, R29 ;  /* 0x0000001d201d7221 */ /* 0x000fe20000010000 */
[----:B------:R-:W-:-:S03]  /*9e20*/  PRMT R32, RZ, 0x7610, R11 ;  /* 0x00007610ff207816 */ /* 0x000fc6000000000b */
[----:B------:R-:W-:Y:S01]  /*9e30*/  FADD.FTZ R22, R35, R22 ;  /* 0x0000001623167221 */ /* 0x000fe20000010000 */
[--C-:B---3--:R-:W-:Y:S01]  /*9e40*/  PRMT R35, RZ, 0x7610, R12.reuse ;  /* 0x00007610ff237816 */ /* 0x108fe2000000000c */
[----:B------:R-:W-:Y:S01]  /*9e50*/  FADD.FTZ R27, R32, R27 ;  /* 0x0000001b201b7221 */ /* 0x000fe20000010000 */
[----:B------:R-:W-:-:S03]  /*9e60*/  PRMT R32, RZ, 0x5410, R12 ;  /* 0x00005410ff207816 */ /* 0x000fc6000000000c */
[----:B------:R-:W-:Y:S01]  /*9e70*/  FADD.FTZ R8, R35, R8 ;  /* 0x0000000823087221 */ /* 0x000fe20000010000 */
[----:B------:R-:W-:Y:S01]  /*9e80*/  PRMT R35, RZ, 0x7610, R13 ;  /* 0x00007610ff237816 */ /* 0x000fe2000000000d */
[----:B------:R-:W-:Y:S01]  /*9e90*/  FADD.FTZ R9, R32, R9 ;  /* 0x0000000920097221 */ /* 0x000fe20000010000 */
[----:B------:R-:W-:-:S03]  /*9ea0*/  PRMT R32, RZ, 0x5410, R13 ;  /* 0x00005410ff207816 */ /* 0x000fc6000000000d */
[----:B------:R-:W-:Y:S01]  /*9eb0*/  FADD.FTZ R6, R35, R6 ;  /* 0x0000000623067221 */ /* 0x000fe20000010000 */
[--C-:B----4-:R-:W-:Y:S01]  /*9ec0*/  PRMT R35, RZ, 0x7610, R14.reuse ;  /* 0x00007610ff237816 */ /* 0x110fe2000000000e */
[----:B------:R-:W-:Y:S01]  /*9ed0*/  FADD.FTZ R7, R32, R7 ;  /* 0x0000000720077221 */ /* 0x000fe20000010000 */
[----:B------:R-:W-:-:S03]  /*9ee0*/  PRMT R32, RZ, 0x5410, R14 ;  /* 0x00005410ff207816 */ /* 0x000fc6000000000e */
[----:B------:R-:W-:Y:S01]  /*9ef0*/  FADD.FTZ R4, R35, R4 ;  /* 0x0000000423047221 */ /* 0x000fe20000010000 */
[----:B------:R-:W-:Y:S01]  /*9f00*/  PRMT R35, RZ, 0x7610, R15 ;  /* 0x00007610ff237816 */ /* 0x000fe2000000000f */
[----:B------:R-:W-:Y:S01]  /*9f10*/  FADD.FTZ R5, R32, R5 ;  /* 0x0000000520057221 */ /* 0x000fe20000010000 */
[----:B------:R-:W-:-:S03]  /*9f20*/  PRMT R32, RZ, 0x5410, R15 ;  /* 0x00005410ff207816 */ /* 0x000fc6000000000f */
[----:B------:R-:W-:Y:S01]  /*9f30*/  FADD.FTZ R0, R35, R0 ;  /* 0x0000000023007221 */ /* 0x000fe20000010000 */
[--C-:B-----5:R-:W-:Y:S01]  /*9f40*/  PRMT R35, RZ, 0x5410, R20.reuse ;  /* 0x00005410ff237816 */ /* 0x120fe20000000014 */
[----:B------:R-:W-:Y:S01]  /*9f50*/  FADD.FTZ R3, R32, R3 ;  /* 0x0000000320037221 */ /* 0x000fe20000010000 */
[----:B------:R-:W-:-:S03]  /*9f60*/  PRMT R32, RZ, 0x7610, R20 ;  /* 0x00007610ff207816 */ /* 0x000fc60000000014 */
        /* <DEDUP_REMOVED lines=8> */
.L_x_3027:
        /* <DEDUP_REMOVED lines=8> */
[--C-:B------:R-:W-:Y:S02]  /*a070*/  PRMT R36, R36, 0x5410, R12.reuse ;  /* 0x0000541024247816 */ /* 0x100fe4000000000c */
[----:B------:R-:W-:Y:S02]  /*a080*/  PRMT R37, R37, 0x7610, R12 ;  /* 0x0000761025257816 */ /* 0x000fe4000000000c */
[----:B------:R-:W-:-:S02]  /*a090*/  PRMT R38, R38, 0x5410, R13 ;  /* 0x0000541026267816 */ /* 0x000fc4000000000d */
[----:B------:R-:W-:Y:S02]  /*a0a0*/  PRMT R39, R39, 0x7610, R13 ;  /* 0x0000761027277816 */ /* 0x000fe4000000000d */
[----:B------:R-:W-:Y:S02]  /*a0b0*/  PRMT R14, R14, 0x5410, R20 ;  /* 0x000054100e0e7816 */ /* 0x000fe40000000014 */
[----:B------:R-:W-:Y:S02]  /*a0c0*/  PRMT R15, R15, 0x5410, R21 ;  /* 0x000054100f0f7816 */ /* 0x000fe40000000015 */
.L_x_3026:
[----:B------:R-:W-:Y:S05]  /*a0d0*/  BSYNC B0 ;  /* 0x0000000000007941 */ /* 0x000fea0003800000 */
.L_x_3025:
        /* <DEDUP_REMOVED lines=23> */
[----:B------:R-:W-:Y:S02]  /*a250*/  IADD3 R13, R12, c[0x0][0x174], RZ ;  /* 0x00005d000c0d7a10 */ /* 0x000fe40007ffe0ff */
[----:B------:R-:W-:Y:S02]  /*a260*/  SHF.R.U32.HI R11, RZ, 0x2, R12 ;  /* 0x00000002ff0b7819 */ /* 0x000fe4000001160c */
[----:B------:R-:W-:-:S03]  /*a270*/  ISETP.GE.U32.AND P0, PT, R13, c[0x0][0x16c], PT ;  /* 0x00005b000d007a0c */ /* 0x000fc60003f06070 */
[----:B------:R-:W-:-:S06]  /*a280*/  IMAD.WIDE.U32 R10, R11, 0x8, R18 ;  /* 0x000000080b0a7825 */ /* 0x000fcc00078e0012 */
[----:B------:R-:W2:Y:S04]  /*a290*/  LDG.E.64 R10, [R10.64] ;  /* 0x000000240a0a7981 */ /* 0x000ea8000c1e1b00 */
[----:B------:R-:W-:-:S05]  /*a2a0*/  @!P0 SHF.R.U32.HI R13, RZ, 0x2, R13 ;  /* 0x00000002ff0d8819 */ /* 0x000fca000001160d */
[----:B------:R-:W-:-:S06]  /*a2b0*/  @!P0 IMAD.WIDE.U32 R12, R13, 0x8, R18 ;  /* 0x000000080d0c8825 */ /* 0x000fcc00078e0012 */
[----:B------:R-:W3:Y:S01]  /*a2c0*/  @!P0 LDG.E.64 R12, [R12.64] ;  /* 0x000000240c0c8981 */ /* 0x000ee2000c1e1b00 */
[--C-:B--2---:R-:W-:Y:S02]  /*a2d0*/  PRMT R40, R40, 0x5410, R10.reuse ;  /* 0x0000541028287816 */ /* 0x104fe4000000000a */
[----:B------:R-:W-:Y:S02]  /*a2e0*/  PRMT R41, R41, 0x7610, R10 ;  /* 0x0000761029297816 */ /* 0x000fe4000000000a */
[--C-:B------:R-:W-:Y:S02]  /*a2f0*/  PRMT R42, R42, 0x5410, R11.reuse ;  /* 0x000054102a2a7816 */ /* 0x100fe4000000000b */
[----:B------:R-:W-:Y:S02]  /*a300*/  PRMT R43, R43, 0x7610, R11 ;  /* 0x000076102b2b7816 */ /* 0x000fe4000000000b */
[--C-:B---3--:R-:W-:Y:S02]  /*a310*/  @!P0 PRMT R14, R14, 0x5410, R12.reuse ;  /* 0x000054100e0e8816 */ /* 0x108fe4000000000c */
[----:B------:R-:W-:-:S02]  /*a320*/  @!P0 PRMT R20, R20, 0x7610, R12 ;  /* 0x0000761014148816 */ /* 0x000fc4000000000c */
[--C-:B------:R-:W-:Y:S02]  /*a330*/  @!P0 PRMT R15, R15, 0x5410, R13.reuse ;  /* 0x000054100f0f8816 */ /* 0x100fe4000000000d */
[----:B------:R-:W-:Y:S02]  /*a340*/  @!P0 PRMT R21, R21, 0x7610, R13 ;  /* 0x0000761015158816 */ /* 0x000fe4000000000d */
.L_x_3030:
[----:B------:R-:W-:Y:S05]  /*a350*/  BSYNC B0 ;  /* 0x0000000000007941 */ /* 0x000fea0003800000 */
.L_x_3029:
[----:B------:R-:W-:Y:S01]  /*a360*/  BSSY B0, `(.L_x_3031) ;  /* 0x000002a000007945 */ /* 0x000fe20003800000 */
        /* <DEDUP_REMOVED lines=11> */
[----:B------:R-:W-:Y:S05]  /*a420*/  @P0 BRA `(.L_x_3032) ;  /* 0x000001d000000947 */ /* 0x000fea0003800000 */
[----:B------:R-:W-:Y:S02]  /*a430*/  IADD3 R10, R30, c[0x0][0x174], RZ ;  /* 0x00005d001e0a7a10 */ /* 0x000fe40007ffe0ff */
[----:B------:R-:W-:Y:S02]  /*a440*/  PRMT R36, RZ, 0x7610, R36 ;  /* 0x00007610ff247816 */ /* 0x000fe40000000024 */
[----:B------:R-:W-:-:S02]  /*a450*/  ISETP.GE.U32.AND P0, PT, R10, c[0x0][0x16c], PT ;  /* 0x00005b000a007a0c */ /* 0x000fc40003f06070 */
[----:B------:R-:W-:Y:S01]  /*a460*/  PRMT R37, RZ, 0x7610, R37 ;  /* 0x00007610ff257816 */ /* 0x000fe20000000025 */
[----:B------:R-:W-:Y:S01]  /*a470*/  FADD.FTZ R9, R9, R36 ;  /* 0x0000002409097221 */ /* 0x000fe20000010000 */
[----:B------:R-:W-:Y:S02]  /*a480*/  PRMT R38, RZ, 0x7610, R38 ;  /* 0x00007610ff267816 */ /* 0x000fe40000000026 */
[----:B------:R-:W-:Y:S01]  /*a490*/  PRMT R39, RZ, 0x7610, R39 ;  /* 0x00007610ff277816 */ /* 0x000fe20000000027 */
[----:B------:R-:W-:Y:S02]  /*a4a0*/  FADD.FTZ R8, R8, R37 ;  /* 0x0000002508087221 */ /* 0x000fe40000010000 */
[----:B------:R-:W-:Y:S02]  /*a4b0*/  FADD.FTZ R7, R7, R38 ;  /* 0x0000002607077221 */ /* 0x000fe40000010000 */
[----:B------:R-:W-:Y:S02]  /*a4c0*/  FADD.FTZ R6, R6, R39 ;  /* 0x0000002706067221 */ /* 0x000fe40000010000 */
        /* <DEDUP_REMOVED lines=11> */
[----:B------:R-:W-:Y:S02]  /*a580*/  @!P0 PRMT R14, RZ, 0x7610, R14 ;  /* 0x00007610ff0e8816 */ /* 0x000fe4000000000e */
[----:B------:R-:W-:Y:S02]  /*a590*/  @!P0 PRMT R20, RZ, 0x7610, R20 ;  /* 0x00007610ff148816 */ /* 0x000fe40000000014 */
[----:B------:R-:W-:Y:S01]  /*a5a0*/  @!P0 PRMT R15, RZ, 0x7610, R15 ;  /* 0x00007610ff0f8816 */ /* 0x000fe2000000000f */
[----:B------:R-:W-:Y:S01]  /*a5b0*/  @!P0 FADD.FTZ R24, R24, R14 ;  /* 0x0000000e18188221 */ /* 0x000fe20000010000 */
[----:B------:R-:W-:Y:S01]  /*a5c0*/  @!P0 PRMT R21, RZ, 0x7610, R21 ;  /* 0x00007610ff158816 */ /* 0x000fe20000000015 */
[----:B------:R-:W-:Y:S02]  /*a5d0*/  @!P0 FADD.FTZ R25, R25, R20 ;  /* 0x0000001419198221 */ /* 0x000fe40000010000 */
[----:B------:R-:W-:Y:S02]  /*a5e0*/  @!P0 FADD.FTZ R26, R26, R15 ;  /* 0x0000000f1a1a8221 */ /* 0x000fe40000010000 */
[----:B------:R-:W-:-:S02]  /*a5f0*/  @!P0 FADD.FTZ R31, R31, R21 ;  /* 0x000000151f1f8221 */ /* 0x000fc40000010000 */
.L_x_3032:
[----:B------:R-:W-:Y:S05]  /*a600*/  BSYNC B0 ;  /* 0x0000000000007941 */ /* 0x000fea0003800000 */
.L_x_3031:
        /* <DEDUP_REMOVED lines=12> */
.L_x_2983:
[----:B------:R-:W-:Y:S05]  /*a6d0*/  BSYNC B6 ;  /* 0x0000000000067941 */ /* 0x000fea0003800000 */
.L_x_2982:
        /* <DEDUP_REMOVED lines=8> */
[----:B0-----:R-:W-:-:S05]  /*a760*/  IMAD.U32 R3, RZ, RZ, UR4 ;  /* 0x00000004ff037e24 */ /* 0x001fca000f8e00ff */
.L_x_3034:
[----:B------:R-:W-:Y:S01]  /*a770*/  IADD3 R4, R2, R3, RZ ;  /* 0x0000000302047210 */ /* 0x000fe20007ffe0ff */
[----:B------:R-:W-:Y:S01]  /*a780*/  WARPSYNC 0xffffffff ;  /* 0xffffffff00007948 */ /* 0x000fe20003800000 */
[----:B------:R-:W-:Y:S02]  /*a790*/  BAR.SYNC.DEFER_BLOCKING 0x0 ;  /* 0x0000000000007b1d */ /* 0x000fe40000010000 */
[----:B------:R-:W-:-:S04]  /*a7a0*/  ISETP.GE.U32.AND P0, PT, R4, c[0x0][0x4], PT ;  /* 0x0000010004007a0c */ /* 0x000fc80003f06070 */
[----:B------:R-:W-:-:S13]  /*a7b0*/  ISETP.GE.U32.OR P0, PT, R2, R3, P0 ;  /* 0x000000030200720c */ /* 0x000fda0000706470 */
[----:B------:R-:W-:-:S06]  /*a7c0*/  @!P0 IMAD R4, R4, c[0x0][0x0], R23 ;  /* 0x0000000004048a24 */ /* 0x000fcc00078e0217 */
[----:B0-----:R-:W0:Y:S02]  /*a7d0*/  @!P0 LDS.128 R4, [R4.X16+0x10] ;  /* 0x0000100004048984 */ /* 0x001e24000000cc00 */
[----:B0-----:R-:W-:Y:S02]  /*a7e0*/  @!P0 FADD.FTZ R24, R24, R4 ;  /* 0x0000000418188221 */ /* 0x001fe40000010000 */
[----:B------:R-:W-:Y:S02]  /*a7f0*/  @!P0 FADD.FTZ R25, R25, R5 ;  /* 0x0000000519198221 */ /* 0x000fe40000010000 */
[----:B------:R-:W-:Y:S02]  /*a800*/  @!P0 FADD.FTZ R26, R26, R6 ;  /* 0x000000061a1a8221 */ /* 0x000fe40000010000 */
[----:B------:R-:W-:-:S05]  /*a810*/  @!P0 FADD.FTZ R27, R27, R7 ;  /* 0x000000071b1b8221 */ /* 0x000fca0000010000 */
[----:B------:R0:W-:Y:S01]  /*a820*/  @!P0 STS.128 [R0.X16+0x10], R24 ;  /* 0x0000101800008388 */ /* 0x0001e2000000cc00 */
[----:B------:R-:W-:Y:S02]  /*a830*/  ISETP.GT.AND P0, PT, R3, 0x1, PT ;  /* 0x000000010300780c */ /* 0x000fe40003f04270 */
[----:B------:R-:W-:-:S11]  /*a840*/  SHF.R.S32.HI R3, RZ, 0x1, R3 ;  /* 0x00000001ff037819 */ /* 0x000fd60000011403 */
[----:B------:R-:W-:Y:S05]  /*a850*/  @P0 BRA `(.L_x_3034) ;  /* 0xffffff1000000947 */ /* 0x000fea000383ffff */
.L_x_3033:
        /* <DEDUP_REMOVED lines=13> */
[----:B0-----:R-:W-:Y:S02]  /*a930*/  LEA R10, R8, 0x10, 0x4 ;  /* 0x00000010080a7811 */ /* 0x001fe400078e20ff */
.L_x_3037:
[----:B------:R-:W-:Y:S01]  /*a940*/  IADD3 R0, R23, R3, RZ ;  /* 0x0000000317007210 */ /* 0x000fe20007ffe0ff */
[----:B------:R-:W-:Y:S01]  /*a950*/  WARPSYNC 0xffffffff ;  /* 0xffffffff00007948 */ /* 0x000fe20003800000 */
[----:B------:R-:W-:Y:S02]  /*a960*/  BAR.SYNC.DEFER_BLOCKING 0x0 ;  /* 0x0000000000007b1d */ /* 0x000fe40000010000 */
[----:B------:R-:W-:-:S04]  /*a970*/  ISETP.GE.U32.AND P0, PT, R0, c[0x0][0x0], PT ;  /* 0x0000000000007a0c */ /* 0x000fc80003f06070 */
[----:B------:R-:W-:-:S13]  /*a980*/  ISETP.GE.U32.OR P0, PT, R23, R3, P0 ;  /* 0x000000031700720c */ /* 0x000fda0000706470 */
[----:B------:R-:W-:Y:S01]  /*a990*/  @!P0 IMAD R0, R3, 0x10, R10 ;  /* 0x0000001003008824 */ /* 0x000fe200078e020a */
[----:B------:R-:W-:-:S04]  /*a9a0*/  SHF.R.S32.HI R3, RZ, 0x1, R3 ;  /* 0x00000001ff037819 */ /* 0x000fc80000011403 */
[----:B0-----:R-:W0:Y:S02]  /*a9b0*/  @!P0 LDS.128 R4, [R0] ;  /* 0x0000000000048984 */ /* 0x001e240000000c00 */
[----:B0-----:R-:W-:Y:S02]  /*a9c0*/  @!P0 FADD.FTZ R24, R24, R4 ;  /* 0x0000000418188221 */ /* 0x001fe40000010000 */
[----:B------:R-:W-:Y:S02]  /*a9d0*/  @!P0 FADD.FTZ R25, R25, R5 ;  /* 0x0000000519198221 */ /* 0x000fe40000010000 */
[----:B------:R-:W-:Y:S02]  /*a9e0*/  @!P0 FADD.FTZ R26, R26, R6 ;  /* 0x000000061a1a8221 */ /* 0x000fe40000010000 */
[----:B------:R-:W-:-:S05]  /*a9f0*/  @!P0 FADD.FTZ R27, R27, R7 ;  /* 0x000000071b1b8221 */ /* 0x000fca0000010000 */
[----:B------:R0:W-:Y:S01]  /*aa00*/  @!P0 STS.128 [R8.X16+0x10], R24 ;  /* 0x0000101808008388 */ /* 0x0001e2000000cc00 */
[----:B------:R-:W-:-:S13]  /*aa10*/  ISETP.GE.AND P0, PT, R3, 0x20, PT ;  /* 0x000000200300780c */ /* 0x000fda0003f06270 */
[----:B------:R-:W-:Y:S05]  /*aa20*/  @P0 BRA `(.L_x_3037) ;  /* 0xffffff1000000947 */ /* 0x000fea000383ffff */
[----:B------:R-:W-:-:S10]  /*aa30*/  HFMA2.MMA R0, -RZ, RZ, 0, 1.9073486328125e-06 ;  /* 0x00000020ff007435 */ /* 0x000fd400000001ff */
.L_x_3036:
[----:B0-----:R-:W-:Y:S01]  /*aa40*/  ISETP.GE.AND P0, PT, R0, 0x2, PT ;  /* 0x000000020000780c */ /* 0x001fe20003f06270 */
[----:B------:R-:W-:Y:S01]  /*aa50*/  WARPSYNC 0xffffffff ;  /* 0xffffffff00007948 */ /* 0x000fe20003800000 */
[----:B------:R-:W-:Y:S11]  /*aa60*/  BAR.SYNC.DEFER_BLOCKING 0x0 ;  /* 0x0000000000007b1d */ /* 0x000ff60000010000 */
[----:B------:R-:W-:Y:S05]  /*aa70*/  @!P0 BRA `(.L_x_3035) ;  /* 0x000000c000008947 */ /* 0x000fea0003800000 */
[----:B------:R-:W-:-:S05]  /*aa80*/  IMAD.MOV.U32 R3, RZ, RZ, 0x1 ;  /* 0x00000001ff037424 */ /* 0x000fca00078e00ff */
.L_x_3038:
[----:B------:R-:W0:Y:S04]  /*aa90*/  SHFL.DOWN PT, R5, R24, R3, 0x1f ;  /* 0x08001f0318057589 */ /* 0x000e2800000e0000 */
[----:B------:R-:W1:Y:S04]  /*aaa0*/  SHFL.DOWN PT, R4, R25, R3, 0x1f ;  /* 0x08001f0319047589 */ /* 0x000e6800000e0000 */
[----:B------:R-:W2:Y:S04]  /*aab0*/  SHFL.DOWN PT, R7, R26, R3, 0x1f ;  /* 0x08001f031a077589 */ /* 0x000ea800000e0000 */
[----:B------:R3:W4:Y:S02]  /*aac0*/  SHFL.DOWN PT, R6, R27, R3, 0x1f ;  /* 0x08001f031b067589 */ /* 0x00072400000e0000 */
[----:B---3--:R-:W-:Y:S01]  /*aad0*/  SHF.L.U32 R3, R3, 0x1, RZ ;  /* 0x0000000103037819 */ /* 0x008fe200000006ff */
[----:B0-----:R-:W-:-:S03]  /*aae0*/  FADD.FTZ R24, R5, R24 ;  /* 0x0000001805187221 */ /* 0x001fc60000010000 */
[----:B------:R-:W-:Y:S01]  /*aaf0*/  ISETP.GE.AND P0, PT, R3, R0, PT ;  /* 0x000000000300720c */ /* 0x000fe20003f06270 */
[----:B-1----:R-:W-:Y:S02]  /*ab00*/  FADD.FTZ R25, R4, R25 ;  /* 0x0000001904197221 */ /* 0x002fe40000010000 */
[----:B--2---:R-:W-:Y:S02]  /*ab10*/  FADD.FTZ R26, R7, R26 ;  /* 0x0000001a071a7221 */ /* 0x004fe40000010000 */
[----:B----4-:R-:W-:-:S08]  /*ab20*/  FADD.FTZ R27, R6, R27 ;  /* 0x0000001b061b7221 */ /* 0x010fd00000010000 */
[----:B------:R-:W-:Y:S05]  /*ab30*/  @!P0 BRA `(.L_x_3038) ;  /* 0xffffff5000008947 */ /* 0x000fea000383ffff */
.L_x_3035:
[----:B------:R-:W-:Y:S01]  /*ab40*/  ISETP.NE.AND P1, PT, RZ, c[0x0][0x33c], PT ;  /* 0x0000cf00ff007a0c */ /* 0x000fe20003f25270 */
[----:B------:R-:W-:-:S12]  /*ab50*/  CS2R R18, SRZ ;  /* 0x0000000000127805 */ /* 0x000fd8000001ff00 */
[----:B------:R-:W-:Y:S05]  /*ab60*/  @!P1 BRA `(.L_x_3039) ;  /* 0x00000c8000009947 */ /* 0x000fea0003800000 */
[----:B------:R-:W-:Y:S01]  /*ab70*/  MOV R5, R17 ;  /* 0x0000001100057202 */ /* 0x000fe20000000f00 */
        /* <DEDUP_REMOVED lines=199> */
.L_x_3039:
        /* <DEDUP_REMOVED lines=202> */
.L_x_3040:
        /* <DEDUP_REMOVED lines=204> */
.L_x_3041:
        /* <DEDUP_REMOVED lines=202> */
.L_x_3042:
        /* <DEDUP_REMOVED lines=217> */
.L_x_3044:
        /* <DEDUP_REMOVED lines=202> */
.L_x_3045:
[----:B------:R-:W-:Y:S01]  /*f820*/  IADD3 R12, P0, R30, c[0x0][0x540], RZ ;  /* 0x000150001e0c7a10 */ /* 0x000fe20007f1e0ff */
[----:B------:R-:W-:Y:S01]  /*f830*/  IMAD.MOV.U32 R22, RZ, RZ, RZ ;  /* 0x000000ffff167224 */ /* 0x000fe200078e00ff */
[----:B------:R-:W-:Y:S02]  /*f840*/  MOV R28, RZ ;  /* 0x000000ff001c7202 */ /* 0x000fe40000000f00 */
[----:B------:R-:W-:Y:S01]  /*f850*/  IADD3.X R13, RZ, c[0x0][0x544], RZ, P0, !PT ;  /* 0x00015100ff0d7a10 */ /* 0x000fe200007fe4ff */
[----:B------:R-:W-:Y:S05]  /*f860*/  @!P1 BRA `(.L_x_3046) ;  /* 0x00000c7000009947 */ /* 0x000fea0003800000 */
[----:B------:R-:W-:Y:S02]  /*f870*/  IADD3 R7, R5, 0x2, RZ ;  /* 0x0000000205077810 */ /* 0x000fe40007ffe0ff */
        /* <DEDUP_REMOVED lines=198> */
.L_x_3046:
        /* <DEDUP_REMOVED lines=202> */
.L_x_3047:
        /* <DEDUP_REMOVED lines=11> */
.L_x_3049:
[----:B------:R-:W-:Y:S05]  /*11230*/  BSYNC B0 ;  /* 0x0000000000007941 */ /* 0x000fea0003800000 */
.L_x_3048:
        /* <DEDUP_REMOVED lines=11> */
[----:B------:R0:W-:Y:S04]  /*112f0*/  STG.E [R4.64], R24 ;  /* 0x0000001804007986 */ /* 0x0001e8000c101924 */
[----:B------:R0:W-:Y:S04]  /*11300*/  STG.E [R4.64+0x4], R25 ;  /* 0x0000041904007986 */ /* 0x0001e8000c101924 */
[----:B------:R0:W-:Y:S04]  /*11310*/  STG.E [R4.64+0x8], R26 ;  /* 0x0000081a04007986 */ /* 0x0001e8000c101924 */
[----:B------:R0:W-:Y:S02]  /*11320*/  STG.E [R4.64+0xc], R27 ;  /* 0x00000c1b04007986 */ /* 0x0001e4000c101924 */
.L_x_3051:
[----:B------:R-:W-:Y:S05]  /*11330*/  BSYNC B0 ;  /* 0x0000000000007941 */ /* 0x000fea0003800000 */
.L_x_3050:
        /* <DEDUP_REMOVED lines=14> */
[----:B------:R-:W-:Y:S01]  /*11420*/  MOV R4, 0x4 ;  /* 0x0000000400047802 */ /* 0x000fe20000000f00 */
        /* <DEDUP_REMOVED lines=16> */
.L_x_3053:
[----:B------:R-:W-:Y:S05]  /*11530*/  BSYNC B0 ;  /* 0x0000000000007941 */ /* 0x000fea0003800000 */
.L_x_3052:
[----:B------:R-:W-:Y:S01]  /*11540*/  BAR.SYNC.DEFER_BLOCKING 0x0 ;  /* 0x0000000000007b1d */ /* 0x000fe20000010000 */
[----:B------:R-:W-:-:S05]  /*11550*/  IADD3 R20, P2, R28, c[0x0][0x540], RZ ;  /* 0x000150001c147a10 */ /* 0x000fca0007f5e0ff */
[----:B------:R-:W-:Y:S01]  /*11560*/  IMAD.X R21, RZ, RZ, c[0x0][0x544], P2 ;  /* 0x00015100ff157624 */ /* 0x000fe200010e06ff */
[----:B0-----:R-:W0:Y:S02]  /*11570*/  LDS.U8 R4, [RZ] ;  /* 0x00000000ff047984 */ /* 0x001e240000000000 */
[----:B0-----:R-:W-:-:S13]  /*11580*/  ISETP.NE.AND P0, PT, R4, RZ, PT ;  /* 0x000000ff0400720c */ /* 0x001fda0003f05270 */
        /* <DEDUP_REMOVED lines=22> */
.L_x_3058:
[----:B------:R-:W-:Y:S01]  /*116f0*/  HFMA2.MMA R5, -RZ, RZ, 0, 9.5367431640625e-07 ;  /* 0x00000010ff057435 */ /* 0x000fe200000001ff */
[----:B------:R-:W-:-:S09]  /*11700*/  IMAD R4, R3, c[0x0][0x10], R6 ;  /* 0x0000040003047a24 */ /* 0x000fd200078e0206 */
[----:B------:R-:W-:-:S05]  /*11710*/  IMAD.WIDE.U32 R4, R4, R5, c[0x0][0x558] ;  /* 0x0001560004047625 */ /* 0x000fca00078e0005 */
[----:B------:R-:W2:Y:S04]  /*11720*/  LDG.E R7, [R4.64] ;  /* 0x0000002404077981 */ /* 0x000ea8000c1e1900 */
[----:B------:R-:W3:Y:S04]  /*11730*/  LDG.E R24, [R4.64+0x4] ;  /* 0x0000042404187981 */ /* 0x000ee8000c1e1900 */
[----:B------:R-:W4:Y:S04]  /*11740*/  LDG.E R25, [R4.64+0x8] ;  /* 0x0000082404197981 */ /* 0x000f28000c1e1900 */
[----:B------:R-:W5:Y:S01]  /*11750*/  LDG.E R26, [R4.64+0xc] ;  /* 0x00000c24041a7981 */ /* 0x000f62000c1e1900 */
[----:B------:R-:W-:-:S04]  /*11760*/  IMAD.MOV.U32 R27, RZ, RZ, c[0x0][0x0] ;  /* 0x00000000ff1b7624 */ /* 0x000fc800078e00ff */
[----:B------:R-:W-:-:S05]  /*11770*/  IMAD R6, R27, c[0x0][0x4], R6 ;  /* 0x000001001b067a24 */ /* 0x000fca00078e0206 */
[----:B------:R-:W-:Y:S01]  /*11780*/  ISETP.GE.U32.AND P0, PT, R6, c[0x0][0x17c], PT ;  /* 0x00005f0006007a0c */ /* 0x000fe20003f06070 */
[----:B--2---:R-:W-:Y:S02]  /*11790*/  FADD.FTZ R16, R7, R16 ;  /* 0x0000001007107221 */ /* 0x004fe40000010000 */
[----:B---3--:R-:W-:Y:S02]  /*117a0*/  FADD.FTZ R17, R24, R17 ;  /* 0x0000001118117221 */ /* 0x008fe40000010000 */
[----:B----4-:R-:W-:Y:S02]  /*117b0*/  FADD.FTZ R18, R25, R18 ;  /* 0x0000001219127221 */ /* 0x010fe40000010000 */
[----:B-----5:R-:W-:-:S06]  /*117c0*/  FADD.FTZ R19, R26, R19 ;  /* 0x000000131a137221 */ /* 0x020fcc0000010000 */
[----:B------:R-:W-:Y:S05]  /*117d0*/  @!P0 BRA `(.L_x_3058) ;  /* 0xffffff1000008947 */ /* 0x000fea000383ffff */
.L_x_3057:
[----:B------:R-:W-:Y:S05]  /*117e0*/  BSYNC B1 ;  /* 0x0000000000017941 */ /* 0x000fea0003800000 */
.L_x_3056:
[----:B------:R-:W-:Y:S05]  /*117f0*/  BRA `(.L_x_3059) ;  /* 0x0000018000007947 */ /* 0x000fea0003800000 */
.L_x_3055:
        /* <DEDUP_REMOVED lines=9> */
.L_x_3060:
        /* <DEDUP_REMOVED lines=15> */
.L_x_3059:
[----:B------:R-:W-:Y:S05]  /*11980*/  BSYNC B0 ;  /* 0x0000000000007941 */ /* 0x000fea0003800000 */
.L_x_3054:
[----:B------:R-:W-:Y:S01]  /*11990*/  IMAD R3, R2, c[0x0][0x0], R23 ;  /* 0x0000000002037a24 */ /* 0x000fe200078e0217 */
[----:B------:R-:W-:Y:S01]  /*119a0*/  ULDC UR4, c[0x0][0x4] ;  /* 0x0000010000047ab9 */ /* 0x000fe20000000800 */
[----:B------:R-:W-:Y:S01]  /*119b0*/  ISETP.NE.AND P2, PT, RZ, c[0x0][0x180], PT ;  /* 0x00006000ff007a0c */ /* 0x000fe20003f45270 */
[----:B------:R-:W-:Y:S02]  /*119c0*/  USHF.R.U32.HI UR4, URZ, 0x1, UR4 ;  /* 0x000000013f047899 */ /* 0x000fe40008011604 */
[----:B------:R0:W-:Y:S04]  /*119d0*/  STS.128 [R3.X16+0x10], R16 ;  /* 0x0000101003007388 */ /* 0x0001e8000000cc00 */
[----:B------:R-:W-:-:S13]  /*119e0*/  ISETP.NE.AND P0, PT, RZ, UR4, PT ;  /* 0x00000004ff007c0c */ /* 0x000fda000bf05270 */
[----:B------:R-:W-:Y:S05]  /*119f0*/  @!P0 BRA `(.L_x_3061) ;  /* 0x000000f000008947 */ /* 0x000fea0003800000 */
[----:B0-----:R-:W-:-:S05]  /*11a00*/  IMAD.U32 R25, RZ, RZ, UR4 ;  /* 0x00000004ff197e24 */ /* 0x001fca000f8e00ff */
.L_x_3062:
[----:B------:R-:W-:Y:S01]  /*11a10*/  IADD3 R4, R2, R25, RZ ;  /* 0x0000001902047210 */ /* 0x000fe20007ffe0ff */
[----:B------:R-:W-:Y:S03]  /*11a20*/  BAR.SYNC.DEFER_BLOCKING 0x0 ;  /* 0x0000000000007b1d */ /* 0x000fe60000010000 */
        /* <DEDUP_REMOVED lines=12> */
.L_x_3061:
[----:B0-----:R-:W-:Y:S01]  /*11af0*/  LEA R2, R3, 0x10, 0x4 ;  /* 0x0000001003027811 */ /* 0x001fe200078e20ff */
[----:B------:R-:W-:Y:S05]  /*11b00*/  @!P2 BRA `(.L_x_3063) ;  /* 0x000002800000a947 */ /* 0x000fea0003800000 */
[----:B------:R-:W-:Y:S01]  /*11b10*/  MOV R5, c[0x0][0x0] ;  /* 0x0000000000057a02 */ /* 0x000fe20000000f00 */
[----:B------:R-:W-:-:S03]  /*11b20*/  IMAD.MOV.U32 R4, RZ, RZ, c[0x0][0x0] ;  /* 0x00000000ff047624 */ /* 0x000fc600078e00ff */
[----:B------:R-:W-:-:S13]  /*11b30*/  ISETP.GT.AND P0, PT, R5, 0x20, PT ;  /* 0x000000200500780c */ /* 0x000fda0003f04270 */
[----:B------:R-:W-:Y:S05]  /*11b40*/  @!P0 BRA `(.L_x_3064) ;  /* 0x0000015000008947 */ /* 0x000fea0003800000 */
[----:B------:R-:W-:Y:S01]  /*11b50*/  LEA.HI R5, R5, c[0x0][0x0], RZ, 0x1 ;  /* 0x0000000005057a11 */ /* 0x000fe200078f08ff */
[----:B------:R0:W-:Y:S01]  /*11b60*/  STS.128 [R3.X16+0x10], R16 ;  /* 0x0000101003007388 */ /* 0x0001e2000000cc00 */
[----:B------:R-:W-:Y:S02]  /*11b70*/  HFMA2.MMA R4, -RZ, RZ, 0, 1.9073486328125e-06 ;  /* 0x00000020ff047435 */ /* 0x000fe400000001ff */
[----:B------:R-:W-:-:S04]  /*11b80*/  SHF.R.S32.HI R24, RZ, 0x1, R5 ;  /* 0x00000001ff187819 */ /* 0x000fc80000011405 */
[----:B------:R-:W-:-:S13]  /*11b90*/  ISETP.GE.AND P0, PT, R24, 0x20, PT ;  /* 0x000000201800780c */ /* 0x000fda0003f06270 */
[----:B0-----:R-:W-:Y:S05]  /*11ba0*/  @!P0 BRA `(.L_x_3064) ;  /* 0x000000f000008947 */ /* 0x001fea0003800000 */
.L_x_3065:
[----:B------:R-:W-:Y:S01]  /*11bb0*/  IADD3 R4, R23, R24, RZ ;  /* 0x0000001817047210 */ /* 0x000fe20007ffe0ff */
[----:B------:R-:W-:Y:S03]  /*11bc0*/  BAR.SYNC.DEFER_BLOCKING 0x0 ;  /* 0x0000000000007b1d */ /* 0x000fe60000010000 */
[----:B------:R-:W-:-:S04]  /*11bd0*/  ISETP.GE.U32.AND P0, PT, R4, c[0x0][0x0], PT ;  /* 0x0000000004007a0c */ /* 0x000fc80003f06070 */
[----:B------:R-:W-:-:S13]  /*11be0*/  ISETP.GE.U32.OR P0, PT, R23, R24, P0 ;  /* 0x000000181700720c */ /* 0x000fda0000706470 */
[----:B------:R-:W-:Y:S01]  /*11bf0*/  @!P0 IMAD R4, R24, 0x10, R2 ;  /* 0x0000001018048824 */ /* 0x000fe200078e0202 */
[----:B------:R-:W-:-:S05]  /*11c00*/  SHF.R.S32.HI R24, RZ, 0x1, R24 ;  /* 0x00000001ff187819 */ /* 0x000fca0000011418 */
        /* <DEDUP_REMOVED lines=8> */
[----:B------:R-:W-:-:S03]  /*11c90*/  MOV R4, 0x20 ;  /* 0x0000002000047802 */ /* 0x000fc60000000f00 */
.L_x_3064:
[----:B------:R-:W-:Y:S01]  /*11ca0*/  BAR.SYNC.DEFER_BLOCKING 0x0 ;  /* 0x0000000000007b1d */ /* 0x000fe20000010000 */
[----:B------:R-:W-:-:S13]  /*11cb0*/  ISETP.GE.AND P0, PT, R4, 0x2, PT ;  /* 0x000000020400780c */ /* 0x000fda0003f06270 */
[----:B------:R-:W-:Y:S05]  /*11cc0*/  @!P0 BRA `(.L_x_3063) ;  /* 0x000000c000008947 */ /* 0x000fea0003800000 */
[----:B0-----:R-:W-:-:S07]  /*11cd0*/  HFMA2.MMA R3, -RZ, RZ, 0, 5.9604644775390625e-08 ;  /* 0x00000001ff037435 */ /* 0x001fce00000001ff */
.L_x_3066:
[----:B------:R-:W0:Y:S04]  /*11ce0*/  SHFL.DOWN PT, R5, R16, R3, 0x1f ;  /* 0x08001f0310057589 */ /* 0x000e2800000e0000 */
[----:B------:R-:W1:Y:S04]  /*11cf0*/  SHFL.DOWN PT, R2, R17, R3, 0x1f ;  /* 0x08001f0311027589 */ /* 0x000e6800000e0000 */
[----:B------:R-:W2:Y:S04]  /*11d00*/  SHFL.DOWN PT, R7, R18, R3, 0x1f ;  /* 0x08001f0312077589 */ /* 0x000ea800000e0000 */
[----:B------:R3:W4:Y:S02]  /*11d10*/  SHFL.DOWN PT, R6, R19, R3, 0x1f ;  /* 0x08001f0313067589 */ /* 0x00072400000e0000 */
[----:B---3--:R-:W-:-:S02]  /*11d20*/  IMAD.SHL.U32 R3, R3, 0x2, RZ ;  /* 0x0000000203037824 */ /* 0x008fc400078e00ff */
[----:B0-----:R-:W-:-:S03]  /*11d30*/  FADD.FTZ R16, R5, R16 ;  /* 0x0000001005107221 */ /* 0x001fc60000010000 */
[----:B------:R-:W-:Y:S01]  /*11d40*/  ISETP.GE.AND P0, PT, R3, R4, PT ;  /* 0x000000040300720c */ /* 0x000fe20003f06270 */
[----:B-1----:R-:W-:Y:S02]  /*11d50*/  FADD.FTZ R17, R2, R17 ;  /* 0x0000001102117221 */ /* 0x002fe40000010000 */
[----:B--2---:R-:W-:Y:S02]  /*11d60*/  FADD.FTZ R18, R7, R18 ;  /* 0x0000001207127221 */ /* 0x004fe40000010000 */
[----:B----4-:R-:W-:-:S08]  /*11d70*/  FADD.FTZ R19, R6, R19 ;  /* 0x0000001306137221 */ /* 0x010fd00000010000 */
[----:B------:R-:W-:Y:S05]  /*11d80*/  @!P0 BRA `(.L_x_3066) ;  /* 0xffffff5000008947 */ /* 0x000fea000383ffff */
.L_x_3063:
        /* <DEDUP_REMOVED lines=9> */
[----:B0-----:R-:W2:Y:S04]  /*11e20*/  LDG.E R3, [R8.64] ;  /* 0x0000002408037981 */ /* 0x001ea8000c1e1900 */
[----:B------:R-:W3:Y:S04]  /*11e30*/  LDG.E R0, [R8.64+0x4] ;  /* 0x0000042408007981 */ /* 0x000ee8000c1e1900 */
[----:B------:R-:W4:Y:S04]  /*11e40*/  LDG.E R5, [R8.64+0x8] ;  /* 0x0000082408057981 */ /* 0x000f28000c1e1900 */
[----:B------:R-:W5:Y:S01]  /*11e50*/  LDG.E R2, [R8.64+0xc] ;  /* 0x00000c2408027981 */ /* 0x000f62000c1e1900 */
[----:B--2---:R-:W-:-:S02]  /*11e60*/  FADD.FTZ R16, R16, R3 ;  /* 0x0000000310107221 */ /* 0x004fc40000010000 */
[----:B---3--:R-:W-:Y:S02]  /*11e70*/  FADD.FTZ R17, R17, R0 ;  /* 0x0000000011117221 */ /* 0x008fe40000010000 */
[----:B----4-:R-:W-:Y:S02]  /*11e80*/  FADD.FTZ R18, R18, R5 ;  /* 0x0000000512127221 */ /* 0x010fe40000010000 */
[----:B-----5:R-:W-:Y:S02]  /*11e90*/  FADD.FTZ R19, R19, R2 ;  /* 0x0000000213137221 */ /* 0x020fe40000010000 */
.L_x_3068:
        /* <DEDUP_REMOVED lines=12> */
[----:B0-----:R-:W0:Y:S01]  /*11f60*/  LDC.64 R2, c[0x4][R2] ;  /* 0x0100000002027b82 */ /* 0x001e220000000a00 */
        /* <DEDUP_REMOVED lines=12> */
.L_x_3070:
[----:B------:R-:W-:Y:S01]  /*12030*/  IADD3 R2, P0, R29, c[0x0][0x540], RZ ;  /* 0x000150001d027a10 */ /* 0x000fe20007f1e0ff */
[----:B0-----:R-:W-:Y:S01]  /*12040*/  FMUL.FTZ R17, R17, c[0x0][0x160] ;  /* 0x0000580011117a20 */ /* 0x001fe20000410000 */
[----:B------:R-:W-:Y:S02]  /*12050*/  ISETP.NE.AND P6, PT, R23, c[0x0][0x574], PT ;  /* 0x00015d0017007a0c */ /* 0x000fe40003fc5270 */
[----:B------:R-:W-:-:S05]  /*12060*/  IADD3.X R3, RZ, c[0x0][0x544], RZ, P0, !PT ;  /* 0x00015100ff037a10 */ /* 0x000fca00007fe4ff */
[----:B------:R0:W-:Y:S06]  /*12070*/  STG.E [R2.64], R25 ;  /* 0x0000001902007986 */ /* 0x0001ec000c101924 */
[----:B------:R-:W-:Y:S05]  /*12080*/  @!P6 BRA `(.L_x_3071) ;  /* 0x000001300000e947 */ /* 0x000fea0003800000 */
[----:B0-----:R-:W-:Y:S01]  /*12090*/  MOV R2, 0x0 ;  /* 0x0000000000027802 */ /* 0x001fe20000000f00 */
[----:B------:R-:W-:Y:S01]  /*120a0*/  HFMA2.MMA R8, -RZ, RZ, 0, 4.4763088226318359375e-05 ;  /* 0x000002efff087435 */ /* 0x000fe200000001ff */
[----:B------:R-:W-:Y:S01]  /*120b0*/  IMAD.MOV.U32 R4, RZ, RZ, c[0x4][0x590] ;  /* 0x01016400ff047624 */ /* 0x000fe200078e00ff */
[----:B------:R-:W-:Y:S01]  /*120c0*/  HFMA2.MMA R12, -RZ, RZ, 0, 5.9604644775390625e-08 ;  /* 0x00000001ff0c7435 */ /* 0x000fe200000001ff */
[----:B------:R-:W-:Y:S01]  /*120d0*/  MOV R5, c[0x4][0x594] ;  /* 0x0101650000057a02 */ /* 0x000fe20000000f00 */
[----:B------:R-:W-:Y:S01]  /*120e0*/  IMAD.MOV.U32 R7, RZ, RZ, c[0x4][0x57c] ;  /* 0x01015f00ff077624 */ /* 0x000fe200078e00ff */
[----:B------:R-:W0:Y:S01]  /*120f0*/  LDC.64 R2, c[0x4][R2] ;  /* 0x0100000002027b82 */ /* 0x000e220000000a00 */
        /* <DEDUP_REMOVED lines=12> */
.L_x_3071:
[----:B------:R-:W-:Y:S01]  /*121c0*/  IADD3 R30, P0, R30, c[0x0][0x540], RZ ;  /* 0x000150001e1e7a10 */ /* 0x000fe20007f1e0ff */
[----:B0-----:R-:W-:Y:S01]  /*121d0*/  FMUL.FTZ R25, R18, c[0x0][0x160] ;  /* 0x0000580012197a20 */ /* 0x001fe20000410000 */
        /* <DEDUP_REMOVED lines=23> */
.L_x_3072:
        /* <DEDUP_REMOVED lines=25> */
.L_x_3073:
[----:B------:R-:W-:-:S04]  /*124e0*/  IADD3 R28, P0, R28, c[0x0][0x540], RZ ;  /* 0x000150001c1c7a10 */ /* 0x000fc80007f1e0ff */
[----:B------:R-:W-:-:S05]  /*124f0*/  IADD3.X R29, RZ, c[0x0][0x544], RZ, P0, !PT ;  /* 0x00015100ff1d7a10 */ /* 0x000fca00007fe4ff */
[----:B------:R-:W-:Y:S01]  /*12500*/  STG.E [R28.64], R19 ;  /* 0x000000131c007986 */ /* 0x000fe2000c101924 */
[----:B------:R-:W-:Y:S05]  /*12510*/  EXIT ;  /* 0x000000000000794d */ /* 0x000fea0003800000 */
.L_x_3069:
[----:B------:R-:W-:Y:S04]  /*12520*/  STG.E [R8.64], R16 ;  /* 0x0000001008007986 */ /* 0x000fe8000c101924 */
[----:B------:R-:W-:Y:S04]  /*12530*/  STG.E [R8.64+0x4], R17 ;  /* 0x0000041108007986 */ /* 0x000fe8000c101924 */
[----:B------:R-:W-:Y:S04]  /*12540*/  STG.E [R8.64+0x8], R18 ;  /* 0x0000081208007986 */ /* 0x000fe8000c101924 */
[----:B------:R-:W-:Y:S01]  /*12550*/  STG.E [R8.64+0xc], R19 ;  /* 0x00000c1308007986 */ /* 0x000fe2000c101924 */
[----:B------:R-:W-:Y:S05]  /*12560*/  EXIT ;  /* 0x000000000000794d */ /* 0x000fea0003800000 */
.L_x_3067:
[----:B------:R-:W-:Y:S01]  /*12570*/  ISETP.NE.AND P0, PT, RZ, UR38, PT ;  /* 0x00000026ff007c0c */ /* 0x000fe2000bf05270 */
[----:B------:R-:W-:-:S02]  /*12580*/  ULDC.U8 UR4, c[0x0][0x571] ;  /* 0x00015c4000047ab9 */ /* 0x000fc40000000000 */
[----:B------:R-:W-:-:S10]  /*12590*/  ISETP.NE.AND P1, PT, RZ, UR4, PT ;  /* 0x00000004ff007c0c */ /* 0x000fd4000bf25270 */
[----:B------:R-:W-:Y:S05]  /*125a0*/  @!P0 BRA `(.L_x_3074) ;  /* 0x0000008000008947 */ /* 0x000fea0003800000 */
[----:B0-----:R-:W2:Y:S04]  /*125b0*/  LDG.E R3, [R14.64] ;  /* 0x000000240e037981 */ /* 0x001ea8000c1e1900 */
[----:B------:R-:W3:Y:S04]  /*125c0*/  LDG.E R0, [R12.64] ;  /* 0x000000240c007981 */ /* 0x000ee8000c1e1900 */
[----:B------:R-:W4:Y:S04]  /*125d0*/  LDG.E R5, [R10.64] ;  /* 0x000000240a057981 */ /* 0x000f28000c1e1900 */
[----:B------:R-:W5:Y:S01]  /*125e0*/  LDG.E R2, [R20.64] ;  /* 0x0000002414027981 */ /* 0x000f62000c1e1900 */
[----:B--2---:R-:W-:-:S02]  /*125f0*/  FADD.FTZ R16, R16, R3 ;  /* 0x0000000310107221 */ /* 0x004fc40000010000 */
[----:B---3--:R-:W-:Y:S02]  /*12600*/  FADD.FTZ R17, R17, R0 ;  /* 0x0000000011117221 */ /* 0x008fe40000010000 */
[----:B----4-:R-:W-:Y:S02]  /*12610*/  FADD.FTZ R18, R18, R5 ;  /* 0x0000000512127221 */ /* 0x010fe40000010000 */
[----:B-----5:R-:W-:Y:S02]  /*12620*/  FADD.FTZ R19, R19, R2 ;  /* 0x0000000213137221 */ /* 0x020fe40000010000 */
.L_x_3074:
        /* <DEDUP_REMOVED lines=12> */
[----:B0-----:R-:W0:Y:S01]  /*126f0*/  LDC.64 R2, c[0x4][R2] ;  /* 0x0100000002027b82 */ /* 0x001e220000000a00 */
        /* <DEDUP_REMOVED lines=12> */
.L_x_3076:
[----:B------:R-:W-:Y:S01]  /*127c0*/  IADD3 R2, P0, R29, c[0x0][0x540], RZ ;  /* 0x000150001d027a10 */ /* 0x000fe20007f1e0ff */
[----:B0-----:R-:W-:Y:S01]  /*127d0*/  FMUL.FTZ R17, R17, c[0x0][0x160] ;  /* 0x0000580011117a20 */ /* 0x001fe20000410000 */
[----:B------:R-:W-:Y:S02]  /*127e0*/  ISETP.NE.AND P6, PT, R23, c[0x0][0x574], PT ;  /* 0x00015d0017007a0c */ /* 0x000fe40003fc5270 */
[----:B------:R-:W-:-:S05]  /*127f0*/  IADD3.X R3, RZ, c[0x0][0x544], RZ, P0, !PT ;  /* 0x00015100ff037a10 */ /* 0x000fca00007fe4ff */
[----:B------:R0:W-:Y:S06]  /*12800*/  STG.E [R2.64], R25 ;  /* 0x0000001902007986 */ /* 0x0001ec000c101924 */
[----:B------:R-:W-:Y:S05]  /*12810*/  @!P6 BRA `(.L_x_3077) ;  /* 0x000001300000e947 */ /* 0x000fea0003800000 */
[----:B0-----:R-:W-:Y:S01]  /*12820*/  MOV R2, 0x0 ;  /* 0x0000000000027802 */ /* 0x001fe20000000f00 */
        /* <DEDUP_REMOVED lines=18> */
.L_x_3077:
[----:B------:R-:W-:Y:S01]  /*12950*/  IADD3 R30, P0, R30, c[0x0][0x540], RZ ;  /* 0x000150001e1e7a10 */ /* 0x000fe20007f1e0ff */
[----:B0-----:R-:W-:Y:S01]  /*12960*/  FMUL.FTZ R25, R18, c[0x0][0x160] ;  /* 0x0000580012197a20 */ /* 0x001fe20000410000 */
        /* <DEDUP_REMOVED lines=23> */
.L_x_3078:
        /* <DEDUP_REMOVED lines=25> */
.L_x_3079:
[----:B------:R-:W-:-:S04]  /*12c70*/  IADD3 R28, P0, R28, c[0x0][0x540], RZ ;  /* 0x000150001c1c7a10 */ /* 0x000fc80007f1e0ff */
[----:B------:R-:W-:-:S05]  /*12c80*/  IADD3.X R29, RZ, c[0x0][0x544], RZ, P0, !PT ;  /* 0x00015100ff1d7a10 */ /* 0x000fca00007fe4ff */
[----:B------:R-:W-:Y:S01]  /*12c90*/  STG.E [R28.64], R19 ;  /* 0x000000131c007986 */ /* 0x000fe2000c101924 */
[----:B------:R-:W-:Y:S05]  /*12ca0*/  EXIT ;  /* 0x000000000000794d */ /* 0x000fea0003800000 */
.L_x_3075:
[----:B------:R-:W-:Y:S04]  /*12cb0*/  STG.E [R14.64], R16 ;  /* 0x000000100e007986 */ /* 0x000fe8000c101924 */
[----:B------:R-:W-:Y:S04]  /*12cc0*/  STG.E [R12.64], R17 ;  /* 0x000000110c007986 */ /* 0x000fe8000c101924 */
[----:B------:R-:W-:Y:S04]  /*12cd0*/  STG.E [R10.64], R18 ;  /* 0x000000120a007986 */ /* 0x000fe8000c101924 */
[----:B------:R-:W-:Y:S01]  /*12ce0*/  STG.E [R20.64], R19 ;  /* 0x0000001314007986 */ /* 0x000fe2000c101924 */
[----:B------:R-:W-:Y:S05]  /*12cf0*/  EXIT ;  /* 0x000000000000794d */ /* 0x000fea0003800000 */
.L_x_3043:
        /* <DEDUP_REMOVED lines=24> */
.L_x_3081:
        /* <DEDUP_REMOVED lines=25> */
.L_x_3083:
[----:B------:R-:W-:Y:S01]  /*13010*/  IADD3 R2, P0, R19, c[0x0][0x540], RZ ;  /* 0x0001500013027a10 */ /* 0x000fe20007f1e0ff */
[----:B------:R-:W-:Y:S01]  /*13020*/  FMUL.FTZ R25, R25, c[0x0][0x160] ;  /* 0x0000580019197a20 */ /* 0x000fe20000410000 */
[----:B------:R-:W-:-:S03]  /*13030*/  ISETP.NE.AND P6, PT, R16, c[0x0][0x574], PT ;  /* 0x00015d0010007a0c */ /* 0x000fc60003fc5270 */
[----:B------:R-:W-:-:S05]  /*13040*/  IMAD.X R3, RZ, RZ, c[0x0][0x544], P0 ;  /* 0x00015100ff037624 */ /* 0x000fca00000e06ff */
[----:B------:R0:W-:Y:S05]  /*13050*/  STG.E [R2.64], R17 ;  /* 0x0000001102007986 */ /* 0x0001ea000c101924 */
[----:B------:R-:W-:Y:S05]  /*13060*/  @!P6 BRA `(.L_x_3084) ;  /* 0x000001300000e947 */ /* 0x000fea0003800000 */
[----:B0-----:R-:W-:Y:S01]  /*13070*/  MOV R2, 0x0 ;  /* 0x0000000000027802 */ /* 0x001fe20000000f00 */
        /* <DEDUP_REMOVED lines=18> */
.L_x_3084:
[----:B------:R-:W-:Y:S01]  /*131a0*/  IADD3 R18, P0, R18, c[0x0][0x540], RZ ;  /* 0x0001500012127a10 */ /* 0x000fe20007f1e0ff */
[----:B0-----:R-:W-:Y:S01]  /*131b0*/  FMUL.FTZ R17, R26, c[0x0][0x160] ;  /* 0x000058001a117a20 */ /* 0x001fe20000410000 */
        /* <DEDUP_REMOVED lines=23> */
.L_x_3085:
        /* <DEDUP_REMOVED lines=25> */
.L_x_3086:
[----:B------:R-:W-:-:S05]  /*134c0*/  IADD3 R22, P0, R22, c[0x0][0x540], RZ ;  /* 0x0001500016167a10 */ /* 0x000fca0007f1e0ff */
[----:B------:R-:W-:-:S05]  /*134d0*/  IMAD.X R23, RZ, RZ, c[0x0][0x544], P0 ;  /* 0x00015100ff177624 */ /* 0x000fca00000e06ff */
[----:B------:R-:W-:Y:S01]  /*134e0*/  STG.E [R22.64], R27 ;  /* 0x0000001b16007986 */ /* 0x000fe2000c101924 */
[----:B------:R-:W-:Y:S05]  /*134f0*/  EXIT ;  /* 0x000000000000794d */ /* 0x000fea0003800000 */
.L_x_3082:
[----:B------:R-:W-:Y:S04]  /*13500*/  STG.E [R8.64], R24 ;  /* 0x0000001808007986 */ /* 0x000fe8000c101924 */
[----:B------:R-:W-:Y:S04]  /*13510*/  STG.E [R8.64+0x4], R25 ;  /* 0x0000041908007986 */ /* 0x000fe8000c101924 */
[----:B------:R-:W-:Y:S04]  /*13520*/  STG.E [R8.64+0x8], R26 ;  /* 0x0000081a08007986 */ /* 0x000fe8000c101924 */
[----:B------:R-:W-:Y:S01]  /*13530*/  STG.E [R8.64+0xc], R27 ;  /* 0x00000c1b08007986 */ /* 0x000fe2000c101924 */
[----:B------:R-:W-:Y:S05]  /*13540*/  EXIT ;  /* 0x000000000000794d */ /* 0x000fea0003800000 */
.L_x_3080:
[----:B0-----:R-:W-:Y:S01]  /*13550*/  ISETP.NE.AND P0, PT, R2, RZ, PT ;  /* 0x000000ff0200720c */ /* 0x001fe20003f05270 */
        /* <DEDUP_REMOVED lines=11> */
.L_x_3087:
        /* <DEDUP_REMOVED lines=25> */
.L_x_3089:
[----:B------:R-:W-:Y:S01]  /*137a0*/  IADD3 R2, P0, R19, c[0x0][0x540], RZ ;  /* 0x0001500013027a10 */ /* 0x000fe20007f1e0ff */
[----:B------:R-:W-:Y:S01]  /*137b0*/  FMUL.FTZ R25, R25, c[0x0][0x160] ;  /* 0x0000580019197a20 */ /* 0x000fe20000410000 */
        /* <DEDUP_REMOVED lines=23> */
.L_x_3090:
        /* <DEDUP_REMOVED lines=25> */
.L_x_3091:
        /* <DEDUP_REMOVED lines=25> */
.L_x_3092:
[----:B------:R-:W-:-:S04]  /*13c50*/  IADD3 R22, P0, R22, c[0x0][0x540], RZ ;  /* 0x0001500016167a10 */ /* 0x000fc80007f1e0ff */
[----:B------:R-:W-:-:S05]  /*13c60*/  IADD3.X R23, RZ, c[0x0][0x544], RZ, P0, !PT ;  /* 0x00015100ff177a10 */ /* 0x000fca00007fe4ff */
[----:B------:R-:W-:Y:S01]  /*13c70*/  STG.E [R22.64], R27 ;  /* 0x0000001b16007986 */ /* 0x000fe2000c101924 */
[----:B------:R-:W-:Y:S05]  /*13c80*/  EXIT ;  /* 0x000000000000794d */ /* 0x000fea0003800000 */
.L_x_3088:
[----:B------:R-:W-:Y:S04]  /*13c90*/  STG.E [R6.64], R24 ;  /* 0x0000001806007986 */ /* 0x000fe8000c101924 */
[----:B------:R-:W-:Y:S04]  /*13ca0*/  STG.E [R4.64], R25 ;  /* 0x0000001904007986 */ /* 0x000fe8000c101924 */
[----:B------:R-:W-:Y:S04]  /*13cb0*/  STG.E [R10.64], R26 ;  /* 0x0000001a0a007986 */ /* 0x000fe8000c101924 */
[----:B------:R-:W-:Y:S01]  /*13cc0*/  STG.E [R12.64], R27 ;  /* 0x0000001b0c007986 */ /* 0x000fe2000c101924 */
[----:B------:R-:W-:Y:S05]  /*13cd0*/  EXIT ;  /* 0x000000000000794d */ /* 0x000fea0003800000 */
.L_x_3093:
        /* <DEDUP_REMOVED lines=10> */
.L_x_8195:


//--------------------- .text._ZN2at6native13reduce_kernelILi512ELi1ENS0_8ReduceOpIN3c108BFloat16ENS0_7MeanOpsIS4_ffS4_EEjS4_Li4ELi8EEEEEvT1_ --------------------------
	.section	.text._ZN2at6native13reduce_kernelILi512ELi1ENS0_8ReduceOpIN3c108BFloat16ENS0_7MeanOpsIS4_ffS4_EEjS4_Li4ELi8EEEEEvT1_,"ax",@progbits
	.sectioninfo	@"SHI_REGISTERS=30"
	.align	128
        .global         _ZN2at6native13reduce_kernelILi512ELi1ENS0_8ReduceOpIN3c108BFloat16ENS0_7MeanOpsIS4_ffS4_EEjS4_Li4ELi8EEEEEvT1_
        .type           _ZN2at6native13reduce_kernelILi512ELi1ENS0_8ReduceOpIN3c108BFloat16ENS0_7MeanOpsIS4_ffS4_EEjS4_Li4ELi8EEEEEvT1_,@function
        .size           _ZN2at6native13reduce_kernelILi512ELi1ENS0_8ReduceOpIN3c108BFloat16ENS0_7MeanOpsIS4_ffS4_EEjS4_Li4ELi8EEEEEvT1_,(.L_x_8113 - _ZN2at6native13reduce_kernelILi512ELi1ENS0_8ReduceOpIN3c108BFloat16ENS0_7MeanOpsIS4_ffS4_EEjS4_Li4ELi8EEEEEvT1_)
        .other          _ZN2at6native13reduce_kernelILi512ELi1ENS0_8ReduceOpIN3c108BFloat16ENS0_7MeanOpsIS4_ffS4_EEjS4_Li4ELi8EEEEEvT1_,@"STO_CUDA_ENTRY STV_DEFAULT"
_ZN2at6native13reduce_kernelILi512ELi1ENS0_8ReduceOpIN3c108BFloat16ENS0_7MeanOpsIS4_ffS4_EEjS4_Li4ELi8EEEEEvT1_:
.text._ZN2at6native13reduce_kernelILi512ELi1ENS0_8ReduceOpIN3c108BFloat16ENS0_7MeanOpsIS4_ffS4_EEjS4_Li4ELi8EEEEEvT1_:
        /* <DEDUP_REMOVED lines=208> */
.L_x_3094:
        /* <DEDUP_REMOVED lines=40> */
.L_x_3103:
[----:B------:R-:W-:Y:S05]  /*0f80*/  BSYNC B3 ;  /* 0x0000000000037941 */ /* 0x000fea0003800000 */
.L_x_3102:
        /* <DEDUP_REMOVED lines=10> */
.L_x_3101:
[----:B------:R-:W-:Y:S05]  /*1030*/  BSYNC B2 ;  /* 0x0000000000027941 */ /* 0x000fea0003800000 */
.L_x_3100:
[C---:B------:R-:W-:Y:S02]  /*1040*/  IADD3 R3, P0, -R6.reuse, 0x8, RZ ;  /* 0x0000000806037810 */ /* 0x040fe40007f1e1ff */
[----:B------:R-:W-:Y:S02]  /*1050*/  IADD3 R18, R6, c[0x0][0x16c], RZ ;  /* 0x00005b0006127a10 */ /* 0x000fe40007ffe0ff */
[C---:B------:R-:W-:Y:S02]  /*1060*/  LEA R14, P1, R3.reuse, R14, 0x1 ;  /* 0x0000000e030e7211 */ /* 0x040fe400078208ff */
[----:B------:R-:W-:Y:S02]  /*1070*/  IADD3.X R4, RZ, -0x1, RZ, P0, !PT ;  /* 0xffffffffff047810 */ /* 0x000fe400007fe4ff */
[----:B------:R-:W-:Y:S02]  /*1080*/  IADD3 R18, R18, -0x8, RZ ;  /* 0xfffffff812127810 */ /* 0x000fe40007ffe0ff */
[----:B------:R-:W-:-:S02]  /*1090*/  LEA.HI.X R15, R3, R15, R4, 0x1, P1 ;  /* 0x0000000f030f7211 */ /* 0x000fc400008f0c04 */
.L_x_3099:
[----:B------:R-:W-:Y:S05]  /*10a0*/  BSYNC B1 ;  /* 0x0000000000017941 */ /* 0x000fea0003800000 */
.L_x_3098:
        /* <DEDUP_REMOVED lines=19> */
.L_x_3106:
        /* <DEDUP_REMOVED lines=22> */
.L_x_3105:
[----:B------:R-:W-:Y:S05]  /*1340*/  BSYNC B1 ;  /* 0x0000000000017941 */ /* 0x000fea0003800000 */
.L_x_3104:
        /* <DEDUP_REMOVED lines=8> */
.L_x_3108:
[----:B------:R-:W-:Y:S05]  /*13d0*/  BSYNC B1 ;  /* 0x0000000000017941 */ /* 0x000fea0003800000 */
.L_x_3107:
        /* <DEDUP_REMOVED lines=12> */
.L_x_3110:
[----:B------:R-:W-:Y:S05]  /*14a0*/  BSYNC B1 ;  /* 0x0000000000017941 */ /* 0x000fea0003800000 */
.L_x_3109:
        /* <DEDUP_REMOVED lines=8> */
.L_x_3097:
        /* <DEDUP_REMOVED lines=23> */
.L_x_3120:
        /* <DEDUP_REMOVED lines=226> */
.L_x_3115:
        /* <DEDUP_REMOVED lines=228> */
.L_x_3116:
        /* <DEDUP_REMOVED lines=229> */
.L_x_3117:
        /* <DEDUP_REMOVED lines=217> */
.L_x_3118:
        /* <DEDUP_REMOVED lines=18> */
.L_x_3119:
[----:B------:R-:W-:Y:S05]  /*5000*/  BSYNC B2 ;  /* 0x0000000000027941 */ /* 0x000fea0003800000 */
.L_x_3114:
[----:B------:R-:W-:Y:S05]  /*5010*/  BSYNC B1 ;  /* 0x0000000000017941 */ /* 0x000fea0003800000 */
.L_x_3113:
        /* <DEDUP_REMOVED lines=205> */
.L_x_3123:
        /* <DEDUP_REMOVED lines=207> */
.L_x_3124:
        /* <DEDUP_REMOVED lines=207> */
.L_x_3125:
        /* <DEDUP_REMOVED lines=207> */
.L_x_3126:
[----:B------:R-:W-:-:S04]  /*83c0*/  LOP3.LUT R3, R18, 0xfffffffe, RZ, 0xc0, !PT ;  /* 0xfffffffe12037812 */ /* 0x000fc800078ec0ff */
[----:B------:R-:W-:-:S05]  /*83d0*/  IADD3 R2, P1, R14, R3, RZ ;  /* 0x000000030e027210 */ /* 0x000fca0007f3e0ff */
[----:B------:R-:W-:-:S06]  /*83e0*/  IMAD.X R3, RZ, RZ, R15, P1 ;  /* 0x000000ffff037224 */ /* 0x000fcc00008e060f */
[----:B------:R0:W5:Y:S02]  /*83f0*/  LDG.E.U16 R3, [R2.64] ;  /* 0x0000002402037981 */ /* 0x000164000c1e1500 */
.L_x_3122:
[----:B0-----:R-:W-:Y:S05]  /*8400*/  BSYNC B1 ;  /* 0x0000000000017941 */ /* 0x001fea0003800000 */
.L_x_3121:
        /* <DEDUP_REMOVED lines=18> */
.L_x_3128:
[----:B------:R-:W-:Y:S05]  /*8530*/  BSYNC B1 ;  /* 0x0000000000017941 */ /* 0x000fea0003800000 */
.L_x_3127:
[----:B------:R-:W-:-:S04]  /*8540*/  FADD.FTZ R8, R9, R8 ;  /* 0x0000000809087221 */ /* 0x000fc80000010000 */
[----:B------:R-:W-:-:S04]  /*8550*/  FADD.FTZ R7, R8, R7 ;  /* 0x0000000708077221 */ /* 0x000fc80000010000 */
[----:B------:R-:W-:Y:S01]  /*8560*/  FADD.FTZ R6, R7, R6 ;  /* 0x0000000607067221 */ /* 0x000fe20000010000 */
[----:B------:R-:W-:Y:S05]  /*8570*/  BRA `(.L_x_3096) ;  /* 0x00000ab000007947 */ /* 0x000fea0003800000 */
.L_x_3112:
        /* <DEDUP_REMOVED lines=10> */
.L_x_3132:
        /* <DEDUP_REMOVED lines=28> */
.L_x_3131:
[----:B------:R-:W-:Y:S02]  /*87e0*/  PRMT R6, R2, 0x7610, R6 ;  /* 0x0000761002067816 */ /* 0x000fe40000000006 */
[----:B------:R-:W-:Y:S02]  /*87f0*/  PRMT R4, R7, 0x7610, R4 ;  /* 0x0000761007047816 */ /* 0x000fe40000000004 */
.L_x_3130:
[----:B------:R-:W-:Y:S05]  /*8800*/  BSYNC B1 ;  /* 0x0000000000017941 */ /* 0x000fea0003800000 */
.L_x_3129:
        /* <DEDUP_REMOVED lines=23> */
.L_x_3134:
[----:B0-----:R-:W-:Y:S05]  /*8980*/  BSYNC B1 ;  /* 0x0000000000017941 */ /* 0x001fea0003800000 */
.L_x_3133:
        /* <DEDUP_REMOVED lines=18> */
.L_x_3136:
[----:B------:R-:W-:Y:S05]  /*8ab0*/  BSYNC B1 ;  /* 0x0000000000017941 */ /* 0x000fea0003800000 */
.L_x_3135:
[----:B------:R-:W-:-:S04]  /*8ac0*/  FADD.FTZ R9, R10, R9 ;  /* 0x000000090a097221 */ /* 0x000fc80000010000 */
[----:B------:R-:W-:-:S04]  /*8ad0*/  FADD.FTZ R9, R9, R8 ;  /* 0x0000000809097221 */ /* 0x000fc80000010000 */
[----:B-----5:R-:W-:Y:S01]  /*8ae0*/  FADD.FTZ R6, R9, R0 ;  /* 0x0000000009067221 */ /* 0x020fe20000010000 */
[----:B------:R-:W-:Y:S05]  /*8af0*/  BRA `(.L_x_3096) ;  /* 0x0000053000007947 */ /* 0x000fea0003800000 */
.L_x_3111:
[----:B------:R-:W-:Y:S01]  /*8b00*/  MOV R7, c[0x0][0x174] ;  /* 0x00005d0000077a02 */ /* 0x000fe20000000f00 */
        /* <DEDUP_REMOVED lines=9> */
[----:B------:R-:W-:Y:S01]  /*8ba0*/  IMAD.MOV.U32 R2, RZ, RZ, c[0x0][0x164] ;  /* 0x00005900ff027624 */ /* 0x000fe200078e00ff */
[----:B------:R-:W-:Y:S02]  /*8bb0*/  MOV R0, c[0x0][0x164] ;  /* 0x0000590000007a02 */ /* 0x000fe40000000f00 */
[----:B------:R-:W-:Y:S02]  /*8bc0*/  MOV R6, c[0x0][0x164] ;  /* 0x0000590000067a02 */ /* 0x000fe40000000f00 */
.L_x_3140:
        /* <DEDUP_REMOVED lines=24> */
.L_x_3139:
[----:B------:R-:W-:Y:S02]  /*8d50*/  PRMT R7, R4, 0x7610, R7 ;  /* 0x0000761004077816 */ /* 0x000fe40000000007 */
[----:B------:R-:W-:Y:S02]  /*8d60*/  PRMT R5, R8, 0x7610, R5 ;  /* 0x0000761008057816 */ /* 0x000fe40000000005 */
[----:B------:R-:W-:Y:S02]  /*8d70*/  PRMT R4, R10, 0x7610, R4 ;  /* 0x000076100a047816 */ /* 0x000fe40000000004 */
.L_x_3138:
[----:B------:R-:W-:Y:S05]  /*8d80*/  BSYNC B1 ;  /* 0x0000000000017941 */ /* 0x000fea0003800000 */
.L_x_3137:
        /* <DEDUP_REMOVED lines=15> */
[----:B------:R-:W-:-:S13]  /*8e80*/  ISETP.GE.U32.AND P0, PT, R7, c[0x0][0x16c], PT ;  /* 0x00005b0007007a0c */ /* 0x000fda0003f06070 */
[----:B------:R-:W-:Y:S02]  /*8e90*/  @!P0 IMAD.WIDE.U32 R14, R7, 0x2, R14 ;  /* 0x00000002070e8825 */ /* 0x000fe400078e000e */
[----:B------:R0:W5:Y:S04]  /*8ea0*/  LDG.E.U16 R7, [R8.64] ;  /* 0x0000002408077981 */ /* 0x000168000c1e1500 */
[----:B------:R0:W5:Y:S02]  /*8eb0*/  @!P0 LDG.E.U16 R4, [R14.64] ;  /* 0x000000240e048981 */ /* 0x000164000c1e1500 */
.L_x_3142:
[----:B0-----:R-:W-:Y:S05]  /*8ec0*/  BSYNC B1 ;  /* 0x0000000000017941 */ /* 0x001fea0003800000 */
.L_x_3141:
        /* <DEDUP_REMOVED lines=18> */
.L_x_3144:
[----:B------:R-:W-:Y:S05]  /*8ff0*/  BSYNC B1 ;  /* 0x0000000000017941 */ /* 0x000fea0003800000 */
.L_x_3143:
[----:B------:R-:W-:-:S04]  /*9000*/  FADD.FTZ R3, R2, R3 ;  /* 0x0000000302037221 */ /* 0x000fc80000010000 */
[----:B------:R-:W-:-:S04]  /*9010*/  FADD.FTZ R3, R3, R0 ;  /* 0x0000000003037221 */ /* 0x000fc80000010000 */
[----:B------:R-:W-:Y:S02]  /*9020*/  FADD.FTZ R6, R3, R6 ;  /* 0x0000000603067221 */ /* 0x000fe40000010000 */
.L_x_3096:
[----:B------:R-:W-:Y:S05]  /*9030*/  BSYNC B0 ;  /* 0x0000000000007941 */ /* 0x000fea0003800000 */
.L_x_3095:
        /* <DEDUP_REMOVED lines=8> */
[----:B0-----:R-:W-:-:S05]  /*90c0*/  IMAD.U32 R5, RZ, RZ, UR4 ;  /* 0x00000004ff057e24 */ /* 0x001fca000f8e00ff */
.L_x_3146:
[----:B------:R-:W-:Y:S01]  /*90d0*/  IADD3 R0, R20, R5, RZ ;  /* 0x0000000514007210 */ /* 0x000fe20007ffe0ff */
        /* <DEDUP_REMOVED lines=10> */
.L_x_3145:
[----:B0-----:R-:W-:-:S13]  /*9180*/  ISETP.NE.AND P0, PT, RZ, c[0x0][0x180], PT ;  /* 0x00006000ff007a0c */ /* 0x001fda0003f05270 */
[----:B------:R-:W-:Y:S05]  /*9190*/  @!P0 BRA `(.L_x_3147) ;  /* 0x0000021000008947 */ /* 0x000fea0003800000 */
[----:B------:R-:W-:Y:S01]  /*91a0*/  MOV R2, c[0x0][0x0] ;  /* 0x0000000000027a02 */ /* 0x000fe20000000f00 */
[----:B-----5:R-:W-:-:S03]  /*91b0*/  IMAD.MOV.U32 R0, RZ, RZ, c[0x0][0x0] ;  /* 0x00000000ff007624 */ /* 0x020fc600078e00ff */
[----:B------:R-:W-:-:S13]  /*91c0*/  ISETP.GT.AND P0, PT, R2, 0x20, PT ;  /* 0x000000200200780c */ /* 0x000fda0003f04270 */
[----:B------:R-:W-:Y:S05]  /*91d0*/  @!P0 BRA `(.L_x_3148) ;  /* 0x0000014000008947 */ /* 0x000fea0003800000 */
[----:B------:R-:W-:Y:S01]  /*91e0*/  IMAD R5, R20, c[0x0][0x0], R23 ;  /* 0x0000000014057a24 */ /* 0x000fe200078e0217 */
[----:B------:R-:W-:-:S04]  /*91f0*/  LEA.HI R0, R2, c[0x0][0x0], RZ, 0x1 ;  /* 0x0000000002007a11 */ /* 0x000fc800078f08ff */
[----:B------:R0:W-:Y:S01]  /*9200*/  STS [R5.X4+0x10], R6 ;  /* 0x0000100605007388 */ /* 0x0001e20000004800 */
[----:B------:R-:W-:Y:S01]  /*9210*/  SHF.R.S32.HI R2, RZ, 0x1, R0 ;  /* 0x00000001ff027819 */ /* 0x000fe20000011400 */
[----:B------:R-:W-:-:S03]  /*9220*/  HFMA2.MMA R0, -RZ, RZ, 0, 1.9073486328125e-06 ;  /* 0x00000020ff007435 */ /* 0x000fc600000001ff */
[----:B------:R-:W-:-:S13]  /*9230*/  ISETP.GE.AND P0, PT, R2, 0x20, PT ;  /* 0x000000200200780c */ /* 0x000fda0003f06270 */
[----:B------:R-:W-:Y:S05]  /*9240*/  @!P0 BRA `(.L_x_3148) ;  /* 0x000000d000008947 */ /* 0x000fea0003800000 */
[----:B0-----:R-:W-:Y:S02]  /*9250*/  LEA R7, R5, 0x10, 0x2 ;  /* 0x0000001005077811 */ /* 0x001fe400078e10ff */
.L_x_3149:
[----:B------:R-:W-:Y:S01]  /*9260*/  IADD3 R0, R23, R2, RZ ;  /* 0x0000000217007210 */ /* 0x000fe20007ffe0ff */
[----:B------:R-:W-:Y:S03]  /*9270*/  BAR.SYNC.DEFER_BLOCKING 0x0 ;  /* 0x0000000000007b1d */ /* 0x000fe60000010000 */
[----:B------:R-:W-:-:S04]  /*9280*/  ISETP.GE.U32.AND P0, PT, R0, c[0x0][0x0], PT ;  /* 0x0000000000007a0c */ /* 0x000fc80003f06070 */
[----:B------:R-:W-:-:S13]  /*9290*/  ISETP.GE.U32.OR P0, PT, R23, R2, P0 ;  /* 0x000000021700720c */ /* 0x000fda0000706470 */
[----:B------:R-:W-:Y:S01]  /*92a0*/  @!P0 IMAD R0, R2, 0x4, R7 ;  /* 0x0000000402008824 */ /* 0x000fe200078e0207 */
[----:B------:R-:W-:-:S04]  /*92b0*/  SHF.R.S32.HI R2, RZ, 0x1, R2 ;  /* 0x00000001ff027819 */ /* 0x000fc80000011402 */
[----:B------:R-:W0:Y:S02]  /*92c0*/  @!P0 LDS R3, [R0] ;  /* 0x0000000000038984 */ /* 0x000e240000000800 */
[----:B0-----:R-:W-:-:S05]  /*92d0*/  @!P0 FADD.FTZ R6, R6, R3 ;  /* 0x0000000306068221 */ /* 0x001fca0000010000 */
[----:B------:R0:W-:Y:S01]  /*92e0*/  @!P0 STS [R5.X4+0x10], R6 ;  /* 0x0000100605008388 */ /* 0x0001e20000004800 */
[----:B------:R-:W-:-:S13]  /*92f0*/  ISETP.GE.AND P0, PT, R2, 0x20, PT ;  /* 0x000000200200780c */ /* 0x000fda0003f06270 */
[----:B0-----:R-:W-:Y:S05]  /*9300*/  @P0 BRA `(.L_x_3149) ;  /* 0xffffff5000000947 */ /* 0x001fea000383ffff */
[----:B------:R-:W-:-:S03]  /*9310*/  MOV R0, 0x20 ;  /* 0x0000002000007802 */ /* 0x000fc60000000f00 */
.L_x_3148:
[----:B0-----:R-:W-:Y:S01]  /*9320*/  BAR.SYNC.DEFER_BLOCKING 0x0 ;  /* 0x0000000000007b1d */ /* 0x001fe20000010000 */
[----:B------:R-:W-:-:S13]  /*9330*/  ISETP.GE.AND P0, PT, R0, 0x2, PT ;  /* 0x000000020000780c */ /* 0x000fda0003f06270 */
[----:B------:R-:W-:Y:S05]  /*9340*/  @!P0 BRA `(.L_x_3147) ;  /* 0x0000006000008947 */ /* 0x000fea0003800000 */
[----:B------:R-:W-:-:S08]  /*9350*/  HFMA2.MMA R3, -RZ, RZ, 0, 5.9604644775390625e-08 ;  /* 0x00000001ff037435 */ /* 0x000fd000000001ff */
.L_x_3150:
[----:B------:R0:W1:Y:S02]  /*9360*/  SHFL.DOWN PT, R5, R6, R3, 0x1f ;  /* 0x08001f0306057589 */ /* 0x00006400000e0000 */
[----:B0-----:R-:W-:-:S05]  /*9370*/  IMAD.SHL.U32 R3, R3, 0x2, RZ ;  /* 0x0000000203037824 */ /* 0x001fca00078e00ff */
[----:B------:R-:W-:Y:S01]  /*9380*/  ISETP.GE.AND P0, PT, R3, R0, PT ;  /* 0x000000000300720c */ /* 0x000fe20003f06270 */
[----:B-1----:R-:W-:-:S12]  /*9390*/  FADD.FTZ R6, R5, R6 ;  /* 0x0000000605067221 */ /* 0x002fd80000010000 */
[----:B------:R-:W-:Y:S05]  /*93a0*/  @!P0 BRA `(.L_x_3150) ;  /* 0xffffffb000008947 */ /* 0x000fea000383ffff */
.L_x_3147:
[----:B------:R-:W-:Y:S02]  /*93b0*/  ISETP.NE.AND P0, PT, RZ, c[0x0][0x33c], PT ;  /* 0x0000cf00ff007a0c */ /* 0x000fe40003f05270 */
[----:B------:R-:W-:-:S11]  /*93c0*/  MOV R2, RZ ;  /* 0x000000ff00027202 */ /* 0x000fd60000000f00 */
[----:B------:R-:W-:Y:S05]  /*93d0*/  @!P0 BRA `(.L_x_3151) ;  /* 0x00000c7000008947 */ /* 0x000fea0003800000 */
[----:B------:R-:W-:Y:S01]  /*93e0*/  HFMA2.MMA R16, -RZ, RZ, 0, 0 ;  /* 0x00000000ff107435 */ /* 0x000fe200000001ff */
[----:B-----5:R-:W-:-:S05]  /*93f0*/  IMAD.MOV.U32 R0, RZ, RZ, 0x1 ;  /* 0x00000001ff007424 */ /* 0x020fca00078e00ff */
        /* <DEDUP_REMOVED lines=196> */
[----:B------:R-:W-:-:S03]  /*a040*/  @P0 IMAD R2, R5, c[0x0][0x52c], R2 ;  /* 0x00014b0005020a24 */ /* 0x000fc600078e0202 */
.L_x_3151:
[----:B------:R-:W-:Y:S01]  /*a050*/  ISETP.NE.U32.AND P0, PT, RZ, c[0x0][0x550], PT ;  /* 0x00015400ff007a0c */ /* 0x000fe20003f05070 */
[----:B-----5:R-:W-:Y:S01]  /*a060*/  CS2R R4, SRZ ;  /* 0x0000000000047805 */ /* 0x020fe2000001ff00 */
[----:B------:R-:W-:Y:S02]  /*a070*/  IADD3 R12, P1, R2, c[0x0][0x540], RZ ;  /* 0x00015000020c7a10 */ /* 0x000fe40007f3e0ff */
[----:B------:R-:W-:Y:S02]  /*a080*/  ISETP.NE.AND.EX P0, PT, RZ, c[0x0][0x554], PT, P0 ;  /* 0x00015500ff007a0c */ /* 0x000fe40003f05300 */
[----:B------:R-:W-:Y:S01]  /*a090*/  MOV R0, RZ ;  /* 0x000000ff00007202 */ /* 0x000fe20000000f00 */
[----:B------:R-:W-:-:S10]  /*a0a0*/  IMAD.X R13, RZ, RZ, c[0x0][0x544], P1 ;  /* 0x00015100ff0d7624 */ /* 0x000fd400008e06ff */
[----:B------:R-:W-:Y:S05]  /*a0b0*/  @!P0 BRA `(.L_x_3152) ;  /* 0x000007f000008947 */ /* 0x000fea0003800000 */
[----:B------:R-:W-:Y:S01]  /*a0c0*/  HFMA2.MMA R8, -RZ, RZ, 0, 1.1920928955078125e-07 ;  /* 0x00000002ff087435 */ /* 0x000fe200000001ff */
[----:B------:R-:W-:Y:S01]  /*a0d0*/  IMAD.MOV.U32 R15, RZ, RZ, RZ ;  /* 0x000000ffff0f7224 */ /* 0x000fe200078e00ff */
[----:B------:R-:W-:Y:S01]  /*a0e0*/  HFMA2.MMA R11, -RZ, RZ, 0, 0 ;  /* 0x00000000ff0b7435 */ /* 0x000fe200000001ff */
[----:B------:R-:W-:-:S09]  /*a0f0*/  MOV R10, 0x4 ;  /* 0x00000004000a7802 */ /* 0x000fd20000000f00 */
.L_x_3155:
[-C--:B------:R-:W-:Y:S02]  /*a100*/  LOP3.LUT R0, R15, R11.reuse, RZ, 0xfc, !PT ;  /* 0x0000000b0f007212 */ /* 0x080fe400078efcff */
[----:B------:R-:W-:Y:S02]  /*a110*/  MOV R3, R11 ;  /* 0x0000000b00037202 */ /* 0x000fe40000000f00 */
[----:B------:R-:W-:Y:S01]  /*a120*/  ISETP.NE.U32.AND P0, PT, R0, RZ, PT ;  /* 0x000000ff0000720c */ /* 0x000fe20003f05070 */
[----:B------:R-:W-:-:S12]  /*a130*/  IMAD.MOV.U32 R0, RZ, RZ, R10 ;  /* 0x000000ffff007224 */ /* 0x000fd800078e000a */
[----:B------:R-:W-:Y:S05]  /*a140*/  @!P0 BRA `(.L_x_3153) ;  /* 0x0000005000008947 */ /* 0x000fea0003800000 */
[----:B------:R-:W-:Y:S01]  /*a150*/  MOV R7, R10 ;  /* 0x0000000a00077202 */ /* 0x000fe20000000f00 */
[----:B------:R-:W-:Y:S01]  /*a160*/  IMAD.MOV.U32 R10, RZ, RZ, R8 ;  /* 0x000000ffff0a7224 */ /* 0x000fe200078e0008 */
[----:B------:R-:W-:Y:S02]  /*a170*/  MOV R14, 0xa190 ;  /* 0x0000a190000e7802 */ /* 0x000fe40000000f00 */
[----:B------:R-:W-:Y:S05]  /*a180*/  CALL.REL.NOINC `($__internal_1_$__cuda_sm20_rem_u64) ;  /* 0x00002c6000007944 */ /* 0x000fea0003c00000 */
[----:B------:R-:W-:Y:S05]  /*a190*/  BRA `(.L_x_3154) ;  /* 0x0000013000007947 */ /* 0x000fea0003800000 */
.L_x_3153:
[----:B------:R-:W0:Y:S01]  /*a1a0*/  I2F.U32.RP R7, R10 ;  /* 0x0000000a00077306 */ /* 0x000e220000209000 */
[----:B------:R-:W-:Y:S02]  /*a1b0*/  ISETP.NE.U32.AND P1, PT, R10, RZ, PT ;  /* 0x000000ff0a00720c */ /* 0x000fe40003f25070 */
[----:B------:R-:W-:-:S05]  /*a1c0*/  MOV R11, RZ ;  /* 0x000000ff000b7202 */ /* 0x000fca0000000f00 */
[----:B0-----:R-:W0:Y:S02]  /*a1d0*/  MUFU.RCP R7, R7 ;  /* 0x0000000700077308 */ /* 0x001e240000001000 */
[----:B0-----:R-:W-:-:S06]  /*a1e0*/  IADD3 R4, R7, 0xffffffe, RZ ;  /* 0x0ffffffe07047810 */ /* 0x001fcc0007ffe0ff */
[----:B------:R0:W1:Y:S02]  /*a1f0*/  F2I.FTZ.U32.TRUNC.NTZ R5, R4 ;  /* 0x0000000400057305 */ /* 0x000064000021f000 */
[----:B0-----:R-:W-:Y:S01]  /*a200*/  HFMA2.MMA R4, -RZ, RZ, 0, 0 ;  /* 0x00000000ff047435 */ /* 0x001fe200000001ff */
[----:B-1----:R-:W-:-:S05]  /*a210*/  IADD3 R9, RZ, -R5, RZ ;  /* 0x80000005ff097210 */ /* 0x002fca0007ffe0ff */
[----:B------:R-:W-:-:S04]  /*a220*/  IMAD R9, R9, R10, RZ ;  /* 0x0000000a09097224 */ /* 0x000fc800078e02ff */
[----:B------:R-:W-:-:S06]  /*a230*/  IMAD.HI.U32 R5, R5, R9, R4 ;  /* 0x0000000905057227 */ /* 0x000fcc00078e0004 */
[----:B------:R-:W-:-:S04]  /*a240*/  IMAD.HI.U32 R5, R5, R8, RZ ;  /* 0x0000000805057227 */ /* 0x000fc800078e00ff */
[----:B------:R-:W-:-:S04]  /*a250*/  IMAD.MOV R5, RZ, RZ, -R5 ;  /* 0x000000ffff057224 */ /* 0x000fc800078e0a05 */
[----:B------:R-:W-:-:S05]  /*a260*/  IMAD R5, R10, R5, R8 ;  /* 0x000000050a057224 */ /* 0x000fca00078e0208 */
[----:B------:R-:W-:-:S13]  /*a270*/  ISETP.GE.U32.AND P0, PT, R5, R10, PT ;  /* 0x0000000a0500720c */ /* 0x000fda0003f06070 */
[----:B------:R-:W-:-:S04]  /*a280*/  @P0 IADD3 R5, R5, -R10, RZ ;  /* 0x8000000a05050210 */ /* 0x000fc80007ffe0ff */
[----:B------:R-:W-:-:S13]  /*a290*/  ISETP.GE.U32.AND P0, PT, R5, R10, PT ;  /* 0x0000000a0500720c */ /* 0x000fda0003f06070 */
[-C--:B------:R-:W-:Y:S02]  /*a2a0*/  @P0 IADD3 R5, R5, -R10.reuse, RZ ;  /* 0x8000000a05050210 */ /* 0x080fe40007ffe0ff */
[----:B------:R-:W-:-:S05]  /*a2b0*/  @!P1 LOP3.LUT R5, RZ, R10, RZ, 0x33, !PT ;  /* 0x0000000aff059212 */ /* 0x000fca00078e33ff */
[----:B------:R-:W-:-:S05]  /*a2c0*/  IMAD.MOV.U32 R10, RZ, RZ, R5 ;  /* 0x000000ffff0a7224 */ /* 0x000fca00078e0005 */
.L_x_3154:
[----:B------:R-:W-:Y:S01]  /*a2d0*/  ISETP.NE.U32.AND P0, PT, R10, RZ, PT ;  /* 0x000000ff0a00720c */ /* 0x000fe20003f05070 */
[----:B------:R-:W-:Y:S01]  /*a2e0*/  IMAD.MOV.U32 R15, RZ, RZ, R3 ;  /* 0x000000ffff0f7224 */ /* 0x000fe200078e0003 */
[----:B------:R-:W-:Y:S02]  /*a2f0*/  MOV R8, R0 ;  /* 0x0000000000087202 */ /* 0x000fe40000000f00 */
[----:B------:R-:W-:-:S13]  /*a300*/  ISETP.NE.AND.EX P0, PT, R11, RZ, PT, P0 ;  /* 0x000000ff0b00720c */ /* 0x000fda0003f05300 */
[----:B------:R-:W-:Y:S05]  /*a310*/  @P0 BRA `(.L_x_3155) ;  /* 0xfffffde000000947 */ /* 0x000fea000383ffff */
[----:B------:R-:W-:-:S13]  /*a320*/  ISETP.NE.U32.AND P2, PT, R3, RZ, PT ;  /* 0x000000ff0300720c */ /* 0x000fda0003f45070 */
[----:B------:R-:W-:Y:S05]  /*a330*/  @!P2 BRA `(.L_x_3156) ;  /* 0x000000700000a947 */ /* 0x000fea0003800000 */
[----:B------:R-:W-:Y:S01]  /*a340*/  HFMA2.MMA R10, -RZ, RZ, 0, 2.384185791015625e-07 ;  /* 0x00000004ff0a7435 */ /* 0x000fe200000001ff */
[----:B------:R-:W-:Y:S02]  /*a350*/  MOV R4, RZ ;  /* 0x000000ff00047202 */ /* 0x000fe40000000f00 */
[----:B------:R-:W-:-:S03]  /*a360*/  MOV R8, 0xa380 ;  /* 0x0000a38000087802 */ /* 0x000fc60000000f00 */
[----:B------:R-:W-:Y:S05]  /*a370*/  CALL.REL.NOINC `($__internal_0_$__cuda_sm20_div_u64) ;  /* 0x0000262000007944 */ /* 0x000fea0003c00000 */
[----:B------:R-:W-:Y:S01]  /*a380*/  IMAD.MOV.U32 R14, RZ, RZ, R4 ;  /* 0x000000ffff0e7224 */ /* 0x000fe200078e0004 */
[----:B------:R-:W-:Y:S01]  /*a390*/  MOV R15, R5 ;  /* 0x00000005000f7202 */ /* 0x000fe20000000f00 */
[----:B------:R-:W-:Y:S05]  /*a3a0*/  BRA `(.L_x_3157) ;  /* 0x0000013000007947 */ /* 0x000fea0003800000 */
.L_x_3156:
[----:B------:R-:W0:Y:S01]  /*a3b0*/  I2F.U32.RP R7, R0 ;  /* 0x0000000000077306 */ /* 0x000e220000209000 */
[----:B------:R-:W-:Y:S01]  /*a3c0*/  ISETP.NE.U32.AND P3, PT, R0, RZ, PT ;  /* 0x000000ff0000720c */ /* 0x000fe20003f65070 */
[----:B------:R-:W-:-:S06]  /*a3d0*/  IMAD.MOV.U32 R15, RZ, RZ, RZ ;  /* 0x000000ffff0f7224 */ /* 0x000fcc00078e00ff */
[----:B0-----:R-:W0:Y:S02]  /*a3e0*/  MUFU.RCP R7, R7 ;  /* 0x0000000700077308 */ /* 0x001e240000001000 */
[----:B0-----:R-:W-:-:S06]  /*a3f0*/  IADD3 R4, R7, 0xffffffe, RZ ;  /* 0x0ffffffe07047810 */ /* 0x001fcc0007ffe0ff */
[----:B------:R0:W1:Y:S02]  /*a400*/  F2I.FTZ.U32.TRUNC.NTZ R5, R4 ;  /* 0x0000000400057305 */ /* 0x000064000021f000 */
[----:B0-----:R-:W-:Y:S01]  /*a410*/  IMAD.MOV.U32 R4, RZ, RZ, RZ ;  /* 0x000000ffff047224 */ /* 0x001fe200078e00ff */
[----:B-1----:R-:W-:-:S05]  /*a420*/  IADD3 R9, RZ, -R5, RZ ;  /* 0x80000005ff097210 */ /* 0x002fca0007ffe0ff */
[----:B------:R-:W-:-:S04]  /*a430*/  IMAD R9, R9, R0, RZ ;  /* 0x0000000009097224 */ /* 0x000fc800078e02ff */
[----:B------:R-:W-:-:S06]  /*a440*/  IMAD.HI.U32 R9, R5, R9, R4 ;  /* 0x0000000905097227 */ /* 0x000fcc00078e0004 */
[----:B------:R-:W-:-:S05]  /*a450*/  IMAD.HI.U32 R14, R9, 0x4, RZ ;  /* 0x00000004090e7827 */ /* 0x000fca00078e00ff */
[----:B------:R-:W-:-:S05]  /*a460*/  IADD3 R5, -R14, RZ, RZ ;  /* 0x000000ff0e057210 */ /* 0x000fca0007ffe1ff */
[----:B------:R-:W-:-:S05]  /*a470*/  IMAD R5, R0, R5, 0x4 ;  /* 0x0000000400057424 */ /* 0x000fca00078e0205 */
[----:B------:R-:W-:-:S13]  /*a480*/  ISETP.GE.U32.AND P0, PT, R5, R0, PT ;  /* 0x000000000500720c */ /* 0x000fda0003f06070 */
[-C--:B------:R-:W-:Y:S02]  /*a490*/  @P0 IADD3 R5, R5, -R0.reuse, RZ ;  /* 0x8000000005050210 */ /* 0x080fe40007ffe0ff */
[----:B------:R-:W-:Y:S02]  /*a4a0*/  @P0 IADD3 R14, R14, 0x1, RZ ;  /* 0x000000010e0e0810 */ /* 0x000fe40007ffe0ff */
[----:B------:R-:W-:-:S13]  /*a4b0*/  ISETP.GE.U32.AND P1, PT, R5, R0, PT ;  /* 0x000000000500720c */ /* 0x000fda0003f26070 */
[----:B------:R-:W-:Y:S02]  /*a4c0*/  @P1 IADD3 R14, R14, 0x1, RZ ;  /* 0x000000010e0e1810 */ /* 0x000fe40007ffe0ff */
[----:B------:R-:W-:Y:S02]  /*a4d0*/  @!P3 LOP3.LUT R14, RZ, R0, RZ, 0x33, !PT ;  /* 0x00000000ff0eb212 */ /* 0x000fe400078e33ff */
.L_x_3157:
[----:B------:R-:W-:Y:S05]  /*a4e0*/  @!P2 BRA `(.L_x_3158) ;  /* 0x000000500000a947 */ /* 0x000fea0003800000 */
[----:B------:R-:W-:Y:S01]  /*a4f0*/  HFMA2.MMA R10, -RZ, RZ, 0, 1.1920928955078125e-07 ;  /* 0x00000002ff0a7435 */ /* 0x000fe200000001ff */
[----:B------:R-:W-:Y:S02]  /*a500*/  MOV R4, RZ ;  /* 0x000000ff00047202 */ /* 0x000fe40000000f00 */
[----:B------:R-:W-:-:S03]  /*a510*/  MOV R8, 0xa530 ;  /* 0x0000a53000087802 */ /* 0x000fc60000000f00 */
[----:B------:R-:W-:Y:S05]  /*a520*/  CALL.REL.NOINC `($__internal_0_$__cuda_sm20_div_u64) ;  /* 0x0000247000007944 */ /* 0x000fea0003c00000 */
[----:B------:R-:W-:Y:S05]  /*a530*/  BRA `(.L_x_3159) ;  /* 0x0000013000007947 */ /* 0x000fea0003800000 */
.L_x_3158:
[----:B------:R-:W0:Y:S01]  /*a540*/  I2F.U32.RP R7, R0 ;  /* 0x0000000000077306 */ /* 0x000e220000209000 */
[----:B------:R-:W-:Y:S01]  /*a550*/  HFMA2.MMA R4, -RZ, RZ, 0, 0 ;  /* 0x00000000ff047435 */ /* 0x000fe200000001ff */
[----:B------:R-:W-:-:S06]  /*a560*/  ISETP.NE.U32.AND P2, PT, R0, RZ, PT ;  /* 0x000000ff0000720c */ /* 0x000fcc0003f45070 */
[----:B0-----:R-:W0:Y:S02]  /*a570*/  MUFU.RCP R7, R7 ;  /* 0x0000000700077308 */ /* 0x001e240000001000 */
[----:B0-----:R-:W-:-:S06]  /*a580*/  IADD3 R5, R7, 0xffffffe, RZ ;  /* 0x0ffffffe07057810 */ /* 0x001fcc0007ffe0ff */
[----:B------:R-:W0:Y:S02]  /*a590*/  F2I.FTZ.U32.TRUNC.NTZ R5, R5 ;  /* 0x0000000500057305 */ /* 0x000e24000021f000 */
[----:B0-----:R-:W-:-:S04]  /*a5a0*/  IMAD.MOV R3, RZ, RZ, -R5 ;  /* 0x000000ffff037224 */ /* 0x001fc800078e0a05 */
[----:B------:R-:W-:-:S04]  /*a5b0*/  IMAD R3, R3, R0, RZ ;  /* 0x0000000003037224 */ /* 0x000fc800078e02ff */
[----:B------:R-:W-:Y:S01]  /*a5c0*/  IMAD.HI.U32 R3, R5, R3, R4 ;  /* 0x0000000305037227 */ /* 0x000fe200078e0004 */
[----:B------:R-:W-:-:S05]  /*a5d0*/  MOV R5, RZ ;  /* 0x000000ff00057202 */ /* 0x000fca0000000f00 */
[----:B------:R-:W-:-:S05]  /*a5e0*/  IMAD.HI.U32 R4, R3, 0x2, RZ ;  /* 0x0000000203047827 */ /* 0x000fca00078e00ff */
[----:B------:R-:W-:-:S05]  /*a5f0*/  IADD3 R3, -R4, RZ, RZ ;  /* 0x000000ff04037210 */ /* 0x000fca0007ffe1ff */
[----:B------:R-:W-:-:S05]  /*a600*/  IMAD R3, R0, R3, 0x2 ;  /* 0x0000000200037424 */ /* 0x000fca00078e0203 */
[----:B------:R-:W-:-:S13]  /*a610*/  ISETP.GE.U32.AND P0, PT, R3, R0, PT ;  /* 0x000000000300720c */ /* 0x000fda0003f06070 */
[----:B------:R-:W-:Y:S01]  /*a620*/  @P0 IMAD.IADD R3, R3, 0x1, -R0 ;  /* 0x0000000103030824 */ /* 0x000fe200078e0a00 */
[----:B------:R-:W-:-:S04]  /*a630*/  @P0 IADD3 R4, R4, 0x1, RZ ;  /* 0x0000000104040810 */ /* 0x000fc80007ffe0ff */
[----:B------:R-:W-:-:S13]  /*a640*/  ISETP.GE.U32.AND P1, PT, R3, R0, PT ;  /* 0x000000000300720c */ /* 0x000fda0003f26070 */
[----:B------:R-:W-:Y:S02]  /*a650*/  @P1 IADD3 R4, R4, 0x1, RZ ;  /* 0x0000000104041810 */ /* 0x000fe40007ffe0ff */
[----:B------:R-:W-:Y:S02]  /*a660*/  @!P2 LOP3.LUT R4, RZ, R0, RZ, 0x33, !PT ;  /* 0x00000000ff04a212 */ /* 0x000fe400078e33ff */
.L_x_3159:
[-C--:B------:R-:W-:Y:S01]  /*a670*/  IMAD R3, R15, R2.reuse, RZ ;  /* 0x000000020f037224 */ /* 0x080fe200078e02ff */
[----:B------:R-:W-:Y:S01]  /*a680*/  BSSY B0, `(.L_x_3160) ;  /* 0x000001f000007945 */ /* 0x000fe20003800000 */
[----:B------:R-:W-:-:S05]  /*a690*/  IMAD.WIDE.U32 R10, R14, R2, RZ ;  /* 0x000000020e0a7225 */ /* 0x000fca00078e00ff */
[----:B------:R-:W-:-:S04]  /*a6a0*/  IADD3 R7, R11, R3, RZ ;  /* 0x000000030b077210 */ /* 0x000fc80007ffe0ff */
[----:B------:R-:W-:-:S13]  /*a6b0*/  LOP3.LUT P0, RZ, R7, 0x7, RZ, 0xc0, !PT ;  /* 0x0000000707ff7812 */ /* 0x000fda000780c0ff */
[----:B------:R-:W-:Y:S05]  /*a6c0*/  @!P0 BRA `(.L_x_3161) ;  /* 0x0000006000008947 */ /* 0x000fea0003800000 */
[----:B------:R-:W-:Y:S01]  /*a6d0*/  IMAD.MOV.U32 R0, RZ, RZ, R4 ;  /* 0x000000ffff007224 */ /* 0x000fe200078e0004 */
[----:B------:R-:W-:Y:S02]  /*a6e0*/  MOV R3, R5 ;  /* 0x0000000500037202 */ /* 0x000fe40000000f00 */
[----:B------:R-:W-:Y:S02]  /*a6f0*/  MOV R4, R7 ;  /* 0x0000000700047202 */ /* 0x000fe40000000f00 */
[----:B------:R-:W-:Y:S02]  /*a700*/  MOV R8, 0xa720 ;  /* 0x0000a72000087802 */ /* 0x000fe40000000f00 */
[----:B------:R-:W-:Y:S05]  /*a710*/  CALL.REL.NOINC `($__internal_0_$__cuda_sm20_div_u64) ;  /* 0x0000228000007944 */ /* 0x000fea0003c00000 */
[----:B------:R-:W-:Y:S05]  /*a720*/  BRA `(.L_x_3162) ;  /* 0x0000014000007947 */ /* 0x000fea0003800000 */
.L_x_3161:
[----:B------:R-:W0:Y:S01]  /*a730*/  I2F.U32.RP R0, R4 ;  /* 0x0000000400007306 */ /* 0x000e220000209000 */
[----:B------:R-:W-:Y:S01]  /*a740*/  ISETP.NE.U32.AND P2, PT, R4, RZ, PT ;  /* 0x000000ff0400720c */ /* 0x000fe20003f45070 */
[----:B------:R-:W-:-:S06]  /*a750*/  HFMA2.MMA R5, -RZ, RZ, 0, 0 ;  /* 0x00000000ff057435 */ /* 0x000fcc00000001ff */
[----:B0-----:R-:W0:Y:S02]  /*a760*/  MUFU.RCP R0, R0 ;  /* 0x0000000000007308 */ /* 0x001e240000001000 */
[----:B0-----:R-:W-:-:S06]  /*a770*/  IADD3 R8, R0, 0xffffffe, RZ ;  /* 0x0ffffffe00087810 */ /* 0x001fcc0007ffe0ff */
[----:B------:R0:W1:Y:S02]  /*a780*/  F2I.FTZ.U32.TRUNC.NTZ R9, R8 ;  /* 0x0000000800097305 */ /* 0x000064000021f000 */
[----:B0-----:R-:W-:Y:S01]  /*a790*/  HFMA2.MMA R8, -RZ, RZ, 0, 0 ;  /* 0x00000000ff087435 */ /* 0x001fe200000001ff */
[----:B-1----:R-:W-:-:S04]  /*a7a0*/  IMAD.MOV R3, RZ, RZ, -R9 ;  /* 0x000000ffff037224 */ /* 0x002fc800078e0a09 */
[----:B------:R-:W-:-:S05]  /*a7b0*/  IMAD R3, R3, R4, RZ ;  /* 0x0000000403037224 */ /* 0x000fca00078e02ff */
[----:B------:R-:W-:-:S06]  /*a7c0*/  IMAD.HI.U32 R9, R9, R3, R8 ;  /* 0x0000000309097227 */ /* 0x000fcc00078e0008 */
[----:B------:R-:W-:-:S05]  /*a7d0*/  IMAD.HI.U32 R9, R9, R10, RZ ;  /* 0x0000000a09097227 */ /* 0x000fca00078e00ff */
[----:B------:R-:W-:-:S05]  /*a7e0*/  IADD3 R11, -R9, RZ, RZ ;  /* 0x000000ff090b7210 */ /* 0x000fca0007ffe1ff */
[----:B------:R-:W-:-:S05]  /*a7f0*/  IMAD R11, R4, R11, R10 ;  /* 0x0000000b040b7224 */ /* 0x000fca00078e020a */
[----:B------:R-:W-:-:S13]  /*a800*/  ISETP.GE.U32.AND P0, PT, R11, R4, PT ;  /* 0x000000040b00720c */ /* 0x000fda0003f06070 */
[----:B------:R-:W-:Y:S01]  /*a810*/  @P0 IMAD.IADD R11, R11, 0x1, -R4 ;  /* 0x000000010b0b0824 */ /* 0x000fe200078e0a04 */
[----:B------:R-:W-:-:S04]  /*a820*/  @P0 IADD3 R9, R9, 0x1, RZ ;  /* 0x0000000109090810 */ /* 0x000fc80007ffe0ff */
[----:B------:R-:W-:-:S13]  /*a830*/  ISETP.GE.U32.AND P1, PT, R11, R4, PT ;  /* 0x000000040b00720c */ /* 0x000fda0003f26070 */
[----:B------:R-:W-:Y:S02]  /*a840*/  @P1 IADD3 R9, R9, 0x1, RZ ;  /* 0x0000000109091810 */ /* 0x000fe40007ffe0ff */
[----:B------:R-:W-:-:S04]  /*a850*/  @!P2 LOP3.LUT R9, RZ, R4, RZ, 0x33, !PT ;  /* 0x00000004ff09a212 */ /* 0x000fc800078e33ff */
[----:B------:R-:W-:Y:S02]  /*a860*/  MOV R4, R9 ;  /* 0x0000000900047202 */ /* 0x000fe40000000f00 */
.L_x_3162:
[----:B------:R-:W-:Y:S05]  /*a870*/  BSYNC B0 ;  /* 0x0000000000007941 */ /* 0x000fea0003800000 */
.L_x_3160:
[----:B------:R-:W-:-:S04]  /*a880*/  IADD3 R4, P0, R4, c[0x0][0x550], RZ ;  /* 0x0001540004047a10 */ /* 0x000fc80007f1e0ff */
[----:B------:R-:W-:-:S05]  /*a890*/  IADD3.X R5, R5, c[0x0][0x554], RZ, P0, !PT ;  /* 0x0001550005057a10 */ /* 0x000fca00007fe4ff */
[----:B------:R-:W-:Y:S02]  /*a8a0*/  IMAD.MOV.U32 R0, RZ, RZ, R5 ;  /* 0x000000ffff007224 */ /* 0x000fe400078e0005 */
.L_x_3152:
[----:B------:R-:W-:-:S13]  /*a8b0*/  ISETP.NE.AND P0, PT, RZ, c[0x0][0x188], PT ;  /* 0x00006200ff007a0c */ /* 0x000fda0003f05270 */
[----:B------:R-:W-:Y:S05]  /*a8c0*/  @!P0 BRA `(.L_x_3163) ;  /* 0x00001b5000008947 */ /* 0x000fea0003800000 */
[----:B------:R-:W0:Y:S01]  /*a8d0*/  S2R R7, SR_CTAID.X ;  /* 0x0000000000077919 */ /* 0x000e220000002500 */
[----:B------:R-:W-:Y:S01]  /*a8e0*/  ISETP.NE.AND P0, PT, RZ, c[0x0][0x33c], PT ;  /* 0x0000cf00ff007a0c */ /* 0x000fe20003f05270 */
[----:B------:R-:W-:Y:S01]  /*a8f0*/  IMAD R3, R23, c[0x0][0x18c], RZ ;  /* 0x0000630017037a24 */ /* 0x000fe200078e02ff */
[----:B------:R-:W-:-:S03]  /*a900*/  MOV R16, RZ ;  /* 0x000000ff00107202 */ /* 0x000fc60000000f00 */
[----:B------:R-:W-:-:S04]  /*a910*/  IMAD R2, R20, c[0x0][0x190], R3 ;  /* 0x0000640014027a24 */ /* 0x000fc800078e0203 */
[----:B0-----:R-:W-:-:S04]  /*a920*/  IMAD R3, R7, c[0x0][0x178], R2 ;  /* 0x00005e0007037a24 */ /* 0x001fc800078e0202 */
        /* <DEDUP_REMOVED lines=199> */
.L_x_3164:
        /* <DEDUP_REMOVED lines=11> */
.L_x_3166:
[----:B------:R-:W-:Y:S05]  /*b650*/  BSYNC B0 ;  /* 0x0000000000007941 */ /* 0x000fea0003800000 */
.L_x_3165:
        /* <DEDUP_REMOVED lines=40> */
.L_x_3168:
[----:B------:R-:W-:Y:S05]  /*b8e0*/  BSYNC B0 ;  /* 0x0000000000007941 */ /* 0x000fea0003800000 */
.L_x_3167:
        /* <DEDUP_REMOVED lines=21> */
.L_x_3173:
        /* <DEDUP_REMOVED lines=9> */
.L_x_3172:
[----:B------:R-:W-:Y:S05]  /*bad0*/  BSYNC B1 ;  /* 0x0000000000017941 */ /* 0x000fea0003800000 */
.L_x_3171:
[----:B------:R-:W-:Y:S05]  /*bae0*/  BRA `(.L_x_3174) ;  /* 0x000000c000007947 */ /* 0x000fea0003800000 */
.L_x_3170:
[----:B------:R-:W-:-:S13]  /*baf0*/  ISETP.GE.U32.AND P0, PT, R20, c[0x0][0x17c], PT ;  /* 0x00005f0014007a0c */ /* 0x000fda0003f06070 */
[----:B------:R-:W-:Y:S05]  /*bb00*/  @P0 BRA `(.L_x_3174) ;  /* 0x000000a000000947 */ /* 0x000fea0003800000 */
[----:B------:R-:W-:-:S04]  /*bb10*/  MOV R6, R20 ;  /* 0x0000001400067202 */ /* 0x000fc80000000f00 */
.L_x_3175:
        /* <DEDUP_REMOVED lines=9> */
.L_x_3174:
[----:B------:R-:W-:Y:S05]  /*bbb0*/  BSYNC B0 ;  /* 0x0000000000007941 */ /* 0x000fea0003800000 */
.L_x_3169:
        /* <DEDUP_REMOVED lines=8> */
.L_x_3177:
        /* <DEDUP_REMOVED lines=11> */
.L_x_3176:
        /* <DEDUP_REMOVED lines=11> */
[----:B------:R-:W-:Y:S05]  /*bda0*/  @!P0 BRA `(.L_x_3179) ;  /* 0x000000d000008947 */ /* 0x000fea0003800000 */
[----:B0-----:R-:W-:-:S05]  /*bdb0*/  MOV R6, R7 ;  /* 0x0000000700067202 */ /* 0x001fca0000000f00 */
.L_x_3180:
[----:B------:R-:W-:Y:S01]  /*bdc0*/  IMAD.IADD R7, R23, 0x1, R6 ;  /* 0x0000000117077824 */ /* 0x000fe200078e0206 */
[----:B------:R-:W-:Y:S04]  /*bdd0*/  BAR.SYNC.DEFER_BLOCKING 0x0 ;  /* 0x0000000000007b1d */ /* 0x000fe80000010000 */
[----:B------:R-:W-:-:S04]  /*bde0*/  ISETP.GE.U32.AND P0, PT, R7, c[0x0][0x0], PT ;  /* 0x0000000007007a0c */ /* 0x000fc80003f06070 */
[----:B------:R-:W-:-:S13]  /*bdf0*/  ISETP.GE.U32.OR P0, PT, R23, R6, P0 ;  /* 0x000000061700720c */ /* 0x000fda0000706470 */
[----:B------:R-:W-:Y:S02]  /*be00*/  @!P0 LEA R7, R6, R11, 0x2 ;  /* 0x0000000b06078211 */ /* 0x000fe400078e10ff */
[----:B------:R-:W-:-:S03]  /*be10*/  SHF.R.S32.HI R6, RZ, 0x1, R6 ;  /* 0x00000001ff067819 */ /* 0x000fc60000011406 */
[----:B------:R-:W0:Y:S02]  /*be20*/  @!P0 LDS R8, [R7] ;  /* 0x0000000007088984 */ /* 0x000e240000000800 */
[----:B0-----:R-:W-:-:S05]  /*be30*/  @!P0 FADD.FTZ R9, R9, R8 ;  /* 0x0000000809098221 */ /* 0x001fca0000010000 */
[----:B------:R0:W-:Y:S01]  /*be40*/  @!P0 STS [R10.X4+0x10], R9 ;  /* 0x000010090a008388 */ /* 0x0001e20000004800 */
[----:B------:R-:W-:-:S13]  /*be50*/  ISETP.GE.AND P0, PT, R6, 0x20, PT ;  /* 0x000000200600780c */ /* 0x000fda0003f06270 */
[----:B0-----:R-:W-:Y:S05]  /*be60*/  @P0 BRA `(.L_x_3180) ;  /* 0xffffff5000000947 */ /* 0x001fea000383ffff */
[----:B------:R-:W-:-:S03]  /*be70*/  MOV R6, 0x20 ;  /* 0x0000002000067802 */ /* 0x000fc60000000f00 */
.L_x_3179:
[----:B0-----:R-:W-:Y:S01]  /*be80*/  BAR.SYNC.DEFER_BLOCKING 0x0 ;  /* 0x0000000000007b1d */ /* 0x001fe20000010000 */
[----:B------:R-:W-:-:S13]  /*be90*/  ISETP.GE.AND P0, PT, R6, 0x2, PT ;  /* 0x000000020600780c */ /* 0x000fda0003f06270 */
[----:B------:R-:W-:Y:S05]  /*bea0*/  @!P0 BRA `(.L_x_3178) ;  /* 0x0000006000008947 */ /* 0x000fea0003800000 */
[----:B------:R-:W-:-:S05]  /*beb0*/  IMAD.MOV.U32 R7, RZ, RZ, 0x1 ;  /* 0x00000001ff077424 */ /* 0x000fca00078e00ff */
.L_x_3181:
[----:B------:R0:W1:Y:S02]  /*bec0*/  SHFL.DOWN PT, R8, R9, R7, 0x1f ;  /* 0x08001f0709087589 */ /* 0x00006400000e0000 */
[----:B0-----:R-:W-:-:S04]  /*bed0*/  SHF.L.U32 R7, R7, 0x1, RZ ;  /* 0x0000000107077819 */ /* 0x001fc800000006ff */
[----:B------:R-:W-:Y:S01]  /*bee0*/  ISETP.GE.AND P0, PT, R7, R6, PT ;  /* 0x000000060700720c */ /* 0x000fe20003f06270 */
[----:B-1----:R-:W-:-:S12]  /*bef0*/  FADD.FTZ R9, R8, R9 ;  /* 0x0000000908097221 */ /* 0x002fd80000010000 */
[----:B------:R-:W-:Y:S05]  /*bf00*/  @!P0 BRA `(.L_x_3181) ;  /* 0xffffffb000008947 */ /* 0x000fea000383ffff */
.L_x_3178:
        /* <DEDUP_REMOVED lines=11> */
.L_x_3183:
[----:B------:R-:W-:Y:S05]  /*bfc0*/  @!P1 BRA `(.L_x_3184) ;  /* 0x000001c000009947 */ /* 0x000fea0003800000 */
[----:B------:R-:W-:Y:S01]  /*bfd0*/  HFMA2.MMA R0, -RZ, RZ, 0, 5.9604644775390625e-08 ;  /* 0x00000001ff007435 */ /* 0x000fe200000001ff */
[----:B------:R-:W-:-:S05]  /*bfe0*/  FMUL.FTZ R9, R9, c[0x0][0x160] ;  /* 0x0000580009097a20 */ /* 0x000fca0000410000 */
[----:B------:R-:W-:-:S04]  /*bff0*/  F2FP.BF16.PACK_AB R18, RZ, R9 ;  /* 0x00000009ff12723e */ /* 0x000fc800000010ff */
        /* <DEDUP_REMOVED lines=21> */
.L_x_3185:
[----:B------:R-:W-:-:S05]  /*c150*/  IADD3 R16, P0, R16, c[0x0][0x540], RZ ;  /* 0x0001500010107a10 */ /* 0x000fca0007f1e0ff */
[----:B------:R-:W-:-:S05]  /*c160*/  IMAD.X R17, RZ, RZ, c[0x0][0x544], P0 ;  /* 0x00015100ff117624 */ /* 0x000fca00000e06ff */
[----:B------:R-:W-:Y:S01]  /*c170*/  STG.E.U16 [R16.64], R18 ;  /* 0x0000001210007986 */ /* 0x000fe2000c101524 */
[----:B------:R-:W-:Y:S05]  /*c180*/  EXIT ;  /* 0x000000000000794d */ /* 0x000fea0003800000 */
.L_x_3184:
[----:B------:R-:W-:Y:S01]  /*c190*/  STG.E [R4.64], R9 ;  /* 0x0000000904007986 */ /* 0x000fe2000c101924 */
[----:B------:R-:W-:Y:S05]  /*c1a0*/  EXIT ;  /* 0x000000000000794d */ /* 0x000fea0003800000 */
.L_x_3182:
[----:B------:R-:W-:Y:S01]  /*c1b0*/  ISETP.NE.AND P0, PT, RZ, UR38, PT ;  /* 0x00000026ff007c0c */ /* 0x000fe2000bf05270 */
[----:B------:R-:W-:Y:S02]  /*c1c0*/  ULDC.U8 UR4, c[0x0][0x571] ;  /* 0x00015c4000047ab9 */ /* 0x000fe40000000000 */
[----:B------:R-:W-:-:S10]  /*c1d0*/  ISETP.NE.AND P1, PT, RZ, UR4, PT ;  /* 0x00000004ff007c0c */ /* 0x000fd4000bf25270 */
[----:B------:R-:W-:Y:S05]  /*c1e0*/  @!P0 BRA `(.L_x_3186) ;  /* 0x0000003000008947 */ /* 0x000fea0003800000 */
[----:B------:R-:W2:Y:S02]  /*c1f0*/  LDG.E.U16 R0, [R2.64] ;  /* 0x0000002402007981 */ /* 0x000ea4000c1e1500 */
[----:B--2---:R-:W-:-:S05]  /*c200*/  PRMT R0, RZ, 0x5410, R0 ;  /* 0x00005410ff007816 */ /* 0x004fca0000000000 */
[----:B------:R-:W-:Y:S02]  /*c210*/  FADD.FTZ R9, R9, R0 ;  /* 0x0000000009097221 */ /* 0x000fe40000010000 */
.L_x_3186:
        /* <DEDUP_REMOVED lines=25> */
.L_x_3188:
[----:B------:R-:W-:-:S04]  /*c3b0*/  IADD3 R16, P0, R16, c[0x0][0x540], RZ ;  /* 0x0001500010107a10 */ /* 0x000fc80007f1e0ff */
[----:B------:R-:W-:-:S05]  /*c3c0*/  IADD3.X R17, RZ, c[0x0][0x544], RZ, P0, !PT ;  /* 0x00015100ff117a10 */ /* 0x000fca00007fe4ff */
[----:B------:R-:W-:Y:S01]  /*c3d0*/  STG.E.U16 [R16.64], R18 ;  /* 0x0000001210007986 */ /* 0x000fe2000c101524 */
[----:B------:R-:W-:Y:S05]  /*c3e0*/  EXIT ;  /* 0x000000000000794d */ /* 0x000fea0003800000 */
.L_x_3187:
[----:B------:R-:W-:-:S05]  /*c3f0*/  F2FP.BF16.PACK_AB R9, RZ, R9 ;  /* 0x00000009ff09723e */ /* 0x000fca00000010ff */
[----:B------:R-:W-:Y:S01]  /*c400*/  STG.E.U16 [R2.64], R9 ;  /* 0x0000000902007986 */ /* 0x000fe2000c101524 */
[----:B------:R-:W-:Y:S05]  /*c410*/  EXIT ;  /* 0x000000000000794d */ /* 0x000fea0003800000 */
.L_x_3163:
        /* <DEDUP_REMOVED lines=18> */
.L_x_3190:
[----:B------:R-:W-:Y:S05]  /*c540*/  @!P1 BRA `(.L_x_3191) ;  /* 0x000001c000009947 */ /* 0x000fea0003800000 */
[----:B------:R-:W-:Y:S02]  /*c550*/  IMAD.MOV.U32 R0, RZ, RZ, 0x1 ;  /* 0x00000001ff007424 */ /* 0x000fe400078e00ff */
[----:B------:R-:W-:-:S03]  /*c560*/  FMUL.FTZ R6, R6, c[0x0][0x160] ;  /* 0x0000580006067a20 */ /* 0x000fc60000410000 */
[----:B------:R-:W-:Y:S02]  /*c570*/  ISETP.NE.AND P0, PT, R0, c[0x0][0x574], PT ;  /* 0x00015d0000007a0c */ /* 0x000fe40003f05270 */
[----:B------:R-:W-:-:S11]  /*c580*/  F2FP.BF16.PACK_AB R18, RZ, R6 ;  /* 0x00000006ff12723e */ /* 0x000fd600000010ff */
        /* <DEDUP_REMOVED lines=20> */
.L_x_3192:
[----:B------:R-:W-:-:S04]  /*c6d0*/  IADD3 R2, P0, R2, c[0x0][0x540], RZ ;  /* 0x0001500002027a10 */ /* 0x000fc80007f1e0ff */
[----:B------:R-:W-:-:S05]  /*c6e0*/  IADD3.X R3, RZ, c[0x0][0x544], RZ, P0, !PT ;  /* 0x00015100ff037a10 */ /* 0x000fca00007fe4ff */
[----:B------:R-:W-:Y:S01]  /*c6f0*/  STG.E.U16 [R2.64], R18 ;  /* 0x0000001202007986 */ /* 0x000fe2000c101524 */
[----:B------:R-:W-:Y:S05]  /*c700*/  EXIT ;  /* 0x000000000000794d */ /* 0x000fea0003800000 */
.L_x_3191:
[----:B------:R-:W-:Y:S01]  /*c710*/  STG.E [R4.64], R6 ;  /* 0x0000000604007986 */ /* 0x000fe2000c101924 */
[----:B------:R-:W-:Y:S05]  /*c720*/  EXIT ;  /* 0x000000000000794d */ /* 0x000fea0003800000 */
.L_x_3189:
[----:B------:R-:W-:Y:S01]  /*c730*/  ISETP.NE.AND P0, PT, RZ, UR38, PT ;  /* 0x00000026ff007c0c */ /* 0x000fe2000bf05270 */
[----:B------:R-:W-:Y:S02]  /*c740*/  ULDC.U8 UR4, c[0x0][0x571] ;  /* 0x00015c4000047ab9 */ /* 0x000fe40000000000 */
[----:B------:R-:W-:-:S10]  /*c750*/  ISETP.NE.AND P1, PT, RZ, UR4, PT ;  /* 0x00000004ff007c0c */ /* 0x000fd4000bf25270 */
[----:B------:R-:W-:Y:S05]  /*c760*/  @!P0 BRA `(.L_x_3193) ;  /* 0x0000003000008947 */ /* 0x000fea0003800000 */
[----:B------:R-:W2:Y:S02]  /*c770*/  LDG.E.U16 R0, [R12.64] ;  /* 0x000000240c007981 */ /* 0x000ea4000c1e1500 */
[----:B--2---:R-:W-:-:S05]  /*c780*/  PRMT R3, RZ, 0x5410, R0 ;  /* 0x00005410ff037816 */ /* 0x004fca0000000000 */
[----:B------:R-:W-:Y:S02]  /*c790*/  FADD.FTZ R6, R6, R3 ;  /* 0x0000000306067221 */ /* 0x000fe40000010000 */
.L_x_3193:
        /* <DEDUP_REMOVED lines=25> */
.L_x_3195:
[----:B------:R-:W-:-:S05]  /*c930*/  IADD3 R2, P0, R2, c[0x0][0x540], RZ ;  /* 0x0001500002027a10 */ /* 0x000fca0007f1e0ff */
[----:B------:R-:W-:-:S05]  /*c940*/  IMAD.X R3, RZ, RZ, c[0x0][0x544], P0 ;  /* 0x00015100ff037624 */ /* 0x000fca00000e06ff */
[----:B------:R-:W-:Y:S01]  /*c950*/  STG.E.U16 [R2.64], R18 ;  /* 0x0000001202007986 */ /* 0x000fe2000c101524 */
[----:B------:R-:W-:Y:S05]  /*c960*/  EXIT ;  /* 0x000000000000794d */ /* 0x000fea0003800000 */
.L_x_3194:
[----:B------:R-:W-:-:S05]  /*c970*/  F2FP.BF16.PACK_AB R6, RZ, R6 ;  /* 0x00000006ff06723e */ /* 0x000fca00000010ff */
[----:B------:R-:W-:Y:S01]  /*c980*/  STG.E.U16 [R12.64], R6 ;  /* 0x000000060c007986 */ /* 0x000fe2000c101524 */
[----:B------:R-:W-:Y:S05]  /*c990*/  EXIT ;  /* 0x000000000000794d */ /* 0x000fea0003800000 */
        .weak           $__internal_0_$__cuda_sm20_div_u64
        .type           $__internal_0_$__cuda_sm20_div_u64,@function
        .size           $__internal_0_$__cuda_sm20_div_u64,($__internal_1_$__cuda_sm20_rem_u64 - $__internal_0_$__cuda_sm20_div_u64)
$__internal_0_$__cuda_sm20_div_u64:
[----:B------:R-:W-:Y:S02]  /*c9a0*/  MOV R26, R0 ;  /* 0x00000000001a7202 */ /* 0x000fe40000000f00 */
[----:B------:R-:W-:-:S04]  /*c9b0*/  MOV R27, R3 ;  /* 0x00000003001b7202 */ /* 0x000fc80000000f00 */
[----:B------:R-:W0:Y:S08]  /*c9c0*/  I2F.U64.RP R5, R26 ;  /* 0x0000001a00057312 */ /* 0x000e300000309000 */
[----:B0-----:R-:W0:Y:S02]  /*c9d0*/  MUFU.RCP R5, R5 ;  /* 0x0000000500057308 */ /* 0x001e240000001000 */
[----:B0-----:R-:W-:-:S06]  /*c9e0*/  IADD3 R18, R5, 0x1ffffffe, RZ ;  /* 0x1ffffffe05127810 */ /* 0x001fcc0007ffe0ff */
[----:B------:R-:W0:Y:S02]  /*c9f0*/  F2I.U64.TRUNC R18, R18 ;  /* 0x0000001200127311 */ /* 0x000e24000020d800 */
[----:B0-----:R-:W-:-:S04]  /*ca00*/  IMAD.WIDE.U32 R24, R18, R0, RZ ;  /* 0x0000000012187225 */ /* 0x001fc800078e00ff */
[C---:B------:R-:W-:Y:S01]  /*ca10*/  IMAD R7, R18.reuse, R3, R25 ;  /* 0x0000000312077224 */ /* 0x040fe200078e0219 */
[----:B------:R-:W-:Y:S02]  /*ca20*/  IADD3 R9, P0, RZ, -R24, RZ ;  /* 0x80000018ff097210 */ /* 0x000fe40007f1e0ff */
[----:B------:R-:W-:Y:S01]  /*ca30*/  MOV R25, R18 ;  /* 0x0000001200197202 */ /* 0x000fe20000000f00 */
[----:B------:R-:W-:Y:S02]  /*ca40*/  IMAD R7, R19, R0, R7 ;  /* 0x0000000013077224 */ /* 0x000fe400078e0207 */
[----:B------:R-:W-:-:S04]  /*ca50*/  IMAD.HI.U32 R24, R18, R9, RZ ;  /* 0x0000000912187227 */ /* 0x000fc800078e00ff */
[----:B------:R-:W-:-:S04]  /*ca60*/  IMAD.X R7, RZ, RZ, ~R7, P0 ;  /* 0x000000ffff077224 */ /* 0x000fc800000e0e07 */
[----:B------:R-:W-:-:S04]  /*ca70*/  IMAD.WIDE.U32 R24, P0, R18, R7, R24 ;  /* 0x0000000712187225 */ /* 0x000fc80007800018 */
[C---:B------:R-:W-:Y:S02]  /*ca80*/  IMAD R11, R19.reuse, R7, RZ ;  /* 0x00000007130b7224 */ /* 0x040fe400078e02ff */
[----:B------:R-:W-:-:S04]  /*ca90*/  IMAD.HI.U32 R24, P1, R19, R9, R24 ;  /* 0x0000000913187227 */ /* 0x000fc80007820018 */
[----:B------:R-:W-:Y:S01]  /*caa0*/  IMAD.HI.U32 R5, R19, R7, RZ ;  /* 0x0000000713057227 */ /* 0x000fe200078e00ff */
[----:B------:R-:W-:-:S04]  /*cab0*/  IADD3 R25, P3, R11, R24, RZ ;  /* 0x000000180b197210 */ /* 0x000fc80007f7e0ff */
[----:B------:R-:W-:Y:S01]  /*cac0*/  IADD3.X R5, R5, R19, RZ, P0, !PT ;  /* 0x0000001305057210 */ /* 0x000fe200007fe4ff */
[----:B------:R-:W-:-:S03]  /*cad0*/  IMAD.WIDE.U32 R18, R25, R0, RZ ;  /* 0x0000000019127225 */ /* 0x000fc600078e00ff */
[----:B------:R-:W-:Y:S01]  /*cae0*/  IADD3.X R5, RZ, RZ, R5, P3, P1 ;  /* 0x000000ffff057210 */ /* 0x000fe20001fe2405 */
[----:B------:R-:W-:Y:S01]  /*caf0*/  IMAD R7, R25, R3, R19 ;  /* 0x0000000319077224 */ /* 0x000fe200078e0213 */
[----:B------:R-:W-:-:S03]  /*cb00*/  IADD3 R19, P0, RZ, -R18, RZ ;  /* 0x80000012ff137210 */ /* 0x000fc60007f1e0ff */
[----:B------:R-:W-:Y:S02]  /*cb10*/  IMAD R7, R5, R0, R7 ;  /* 0x0000000005077224 */ /* 0x000fe400078e0207 */
[----:B------:R-:W-:-:S04]  /*cb20*/  IMAD.HI.U32 R24, R25, R19, RZ ;  /* 0x0000001319187227 */ /* 0x000fc800078e00ff */
[----:B------:R-:W-:-:S04]  /*cb30*/  IMAD.X R18, RZ, RZ, ~R7, P0 ;  /* 0x000000ffff127224 */ /* 0x000fc800000e0e07 */
[----:B------:R-:W-:-:S04]  /*cb40*/  IMAD.WIDE.U32 R24, P0, R25, R18, R24 ;  /* 0x0000001219187225 */ /* 0x000fc80007800018 */
[C---:B------:R-:W-:Y:S02]  /*cb50*/  IMAD R22, R5.reuse, R18, RZ ;  /* 0x0000001205167224 */ /* 0x040fe400078e02ff */
[----:B------:R-:W-:Y:S01]  /*cb60*/  IMAD.HI.U32 R7, P1, R5, R19, R24 ;  /* 0x0000001305077227 */ /* 0x000fe20007820018 */
[----:B------:R-:W-:-:S03]  /*cb70*/  HFMA2.MMA R19, -RZ, RZ, 0, 0 ;  /* 0x00000000ff137435 */ /* 0x000fc600000001ff */
[----:B------:R-:W-:Y:S01]  /*cb80*/  IMAD.HI.U32 R18, R5, R18, RZ ;  /* 0x0000001205127227 */ /* 0x000fe200078e00ff */
[----:B------:R-:W-:-:S04]  /*cb90*/  IADD3 R7, P3, R22, R7, RZ ;  /* 0x0000000716077210 */ /* 0x000fc80007f7e0ff */
[----:B------:R-:W-:Y:S01]  /*cba0*/  IADD3.X R5, R18, R5, RZ, P0, !PT ;  /* 0x0000000512057210 */ /* 0x000fe200007fe4ff */
[----:B------:R-:W-:-:S03]  /*cbb0*/  IMAD.HI.U32 R18, R7, R10, RZ ;  /* 0x0000000a07127227 */ /* 0x000fc600078e00ff */
[----:B------:R-:W-:-:S03]  /*cbc0*/  IADD3.X R5, RZ, RZ, R5, P3, P1 ;  /* 0x000000ffff057210 */ /* 0x000fc60001fe2405 */
[----:B------:R-:W-:-:S04]  /*cbd0*/  IMAD.WIDE.U32 R18, R7, R4, R18 ;  /* 0x0000000407127225 */ /* 0x000fc800078e0012 */
[C---:B------:R-:W-:Y:S02]  /*cbe0*/  IMAD R22, R5.reuse, R4, RZ ;  /* 0x0000000405167224 */ /* 0x040fe400078e02ff */
[----:B------:R-:W-:-:S04]  /*cbf0*/  IMAD.HI.U32 R7, P0, R5, R10, R18 ;  /* 0x0000000a05077227 */ /* 0x000fc80007800012 */
[----:B------:R-:W-:Y:S01]  /*cc00*/  IMAD.HI.U32 R5, R5, R4, RZ ;  /* 0x0000000405057227 */ /* 0x000fe200078e00ff */
[----:B------:R-:W-:-:S03]  /*cc10*/  IADD3 R7, P1, R22, R7, RZ ;  /* 0x0000000716077210 */ /* 0x000fc60007f3e0ff */
[----:B------:R-:W-:Y:S02]  /*cc20*/  IMAD.X R5, RZ, RZ, R5, P0 ;  /* 0x000000ffff057224 */ /* 0x000fe400000e0605 */
[----:B------:R-:W-:-:S03]  /*cc30*/  IMAD.WIDE.U32 R18, R7, R0, RZ ;  /* 0x0000000007127225 */ /* 0x000fc600078e00ff */
[----:B------:R-:W-:Y:S01]  /*cc40*/  IADD3.X R5, RZ, R5, RZ, P1, !PT ;  /* 0x00000005ff057210 */ /* 0x000fe20000ffe4ff */
[----:B------:R-:W-:Y:S01]  /*cc50*/  IMAD R9, R7, R3, R19 ;  /* 0x0000000307097224 */ /* 0x000fe200078e0213 */
[----:B------:R-:W-:-:S03]  /*cc60*/  IADD3 R19, P1, -R18, R10, RZ ;  /* 0x0000000a12137210 */ /* 0x000fc60007f3e1ff */
[-C--:B------:R-:W-:Y:S01]  /*cc70*/  IMAD R9, R5, R0.reuse, R9 ;  /* 0x0000000005097224 */ /* 0x080fe200078e0209 */
[----:B------:R-:W-:-:S04]  /*cc80*/  ISETP.GE.U32.AND P0, PT, R19, R0, PT ;  /* 0x000000001300720c */ /* 0x000fc80003f06070 */
[----:B------:R-:W-:Y:S02]  /*cc90*/  IADD3.X R22, ~R9, R4, RZ, P1, !PT ;  /* 0x0000000409167210 */ /* 0x000fe40000ffe5ff */
[----:B------:R-:W-:Y:S02]  /*cca0*/  IADD3 R9, P3, -R0, R19, RZ ;  /* 0x0000001300097210 */ /* 0x000fe40007f7e1ff */
[----:B------:R-:W-:Y:S02]  /*ccb0*/  IADD3 R4, P1, R7, 0x1, RZ ;  /* 0x0000000107047810 */ /* 0x000fe40007f3e0ff */
[C---:B------:R-:W-:Y:S01]  /*ccc0*/  ISETP.GE.U32.AND.EX P0, PT, R22.reuse, R3, PT, P0 ;  /* 0x000000031600720c */ /* 0x040fe20003f06100 */
[----:B------:R-:W-:Y:S01]  /*ccd0*/  IMAD.X R18, R22, 0x1, ~R3, P3 ;  /* 0x0000000116127824 */ /* 0x000fe200018e0e03 */
[----:B------:R-:W-:Y:S02]  /*cce0*/  IADD3.X R10, RZ, R5, RZ, P1, !PT ;  /* 0x00000005ff0a7210 */ /* 0x000fe40000ffe4ff */
[----:B------:R-:W-:-:S02]  /*ccf0*/  SEL R9, R9, R19, P0 ;  /* 0x0000001309097207 */ /* 0x000fc40000000000 */
[----:B------:R-:W-:Y:S02]  /*cd00*/  SEL R7, R4, R7, P0 ;  /* 0x0000000704077207 */ /* 0x000fe40000000000 */
[----:B------:R-:W-:Y:S02]  /*cd10*/  SEL R18, R18, R22, P0 ;  /* 0x0000001612127207 */ /* 0x000fe40000000000 */
[----:B------:R-:W-:Y:S02]  /*cd20*/  SEL R10, R10, R5, P0 ;  /* 0x000000050a0a7207 */ /* 0x000fe40000000000 */
[----:B------:R-:W-:Y:S01]  /*cd30*/  ISETP.GE.U32.AND P0, PT, R9, R0, PT ;  /* 0x000000000900720c */ /* 0x000fe20003f06070 */
[----:B------:R-:W-:Y:S01]  /*cd40*/  IMAD.MOV.U32 R9, RZ, RZ, 0x0 ;  /* 0x00000000ff097424 */ /* 0x000fe200078e00ff */
[----:B------:R-:W-:Y:S02]  /*cd50*/  IADD3 R4, P3, R7, 0x1, RZ ;  /* 0x0000000107047810 */ /* 0x000fe40007f7e0ff */
[----:B------:R-:W-:-:S02]  /*cd60*/  ISETP.NE.U32.AND P1, PT, R0, RZ, PT ;  /* 0x000000ff0000720c */ /* 0x000fc40003f25070 */
[----:B------:R-:W-:Y:S02]  /*cd70*/  ISETP.GE.U32.AND.EX P0, PT, R18, R3, PT, P0 ;  /* 0x000000031200720c */ /* 0x000fe40003f06100 */
[-C--:B------:R-:W-:Y:S02]  /*cd80*/  IADD3.X R5, RZ, R10.reuse, RZ, P3, !PT ;  /* 0x0000000aff057210 */ /* 0x080fe40001ffe4ff */
[----:B------:R-:W-:Y:S02]  /*cd90*/  ISETP.NE.AND.EX P1, PT, R3, RZ, PT, P1 ;  /* 0x000000ff0300720c */ /* 0x000fe40003f25310 */
[----:B------:R-:W-:Y:S02]  /*cda0*/  SEL R4, R4, R7, P0 ;  /* 0x0000000704047207 */ /* 0x000fe40000000000 */
[----:B------:R-:W-:Y:S02]  /*cdb0*/  SEL R5, R5, R10, P0 ;  /* 0x0000000a05057207 */ /* 0x000fe40000000000 */
[----:B------:R-:W-:-:S02]  /*cdc0*/  SEL R4, R4, 0xffffffff, P1 ;  /* 0xffffffff04047807 */ /* 0x000fc40000800000 */
[----:B------:R-:W-:Y:S01]  /*cdd0*/  SEL R5, R5, 0xffffffff, P1 ;  /* 0xffffffff05057807 */ /* 0x000fe20000800000 */
[----:B------:R-:W-:Y:S06]  /*cde0*/  RET.REL.NODEC R8 `(_ZN2at6native13reduce_kernelILi512ELi1ENS0_8ReduceOpIN3c108BFloat16ENS0_7MeanOpsIS4_ffS4_EEjS4_Li4ELi8EEEEEvT1_) ;  /* 0xffff321008007950 */ /* 0x000fec0003c3ffff */
        .weak           $__internal_1_$__cuda_sm20_rem_u64
        .type           $__internal_1_$__cuda_sm20_rem_u64,@function
        .size           $__internal_1_$__cuda_sm20_rem_u64,(.L_x_8113 - $__internal_1_$__cuda_sm20_rem_u64)
$__internal_1_$__cuda_sm20_rem_u64:
[----:B------:R-:W-:Y:S02]  /*cdf0*/  MOV R18, R7 ;  /* 0x0000000700127202 */ /* 0x000fe40000000f00 */
[----:B------:R-:W-:-:S04]  /*ce00*/  MOV R19, R11 ;  /* 0x0000000b00137202 */ /* 0x000fc80000000f00 */
[----:B------:R-:W0:Y:S08]  /*ce10*/  I2F.U64.RP R18, R18 ;  /* 0x0000001200127312 */ /* 0x000e300000309000 */
[----:B0-----:R-:W0:Y:S02]  /*ce20*/  MUFU.RCP R4, R18 ;  /* 0x0000001200047308 */ /* 0x001e240000001000 */
[----:B0-----:R-:W-:-:S06]  /*ce30*/  IADD3 R4, R4, 0x1ffffffe, RZ ;  /* 0x1ffffffe04047810 */ /* 0x001fcc0007ffe0ff */
[----:B------:R-:W0:Y:S02]  /*ce40*/  F2I.U64.TRUNC R4, R4 ;  /* 0x0000000400047311 */ /* 0x000e24000020d800 */
[----:B0-----:R-:W-:-:S04]  /*ce50*/  IMAD.WIDE.U32 R8, R4, R7, RZ ;  /* 0x0000000704087225 */ /* 0x001fc800078e00ff */
[----:B------:R-:W-:Y:S01]  /*ce60*/  IMAD R9, R4, R11, R9 ;  /* 0x0000000b04097224 */ /* 0x000fe200078e0209 */
[----:B------:R-:W-:-:S03]  /*ce70*/  IADD3 R21, P0, RZ, -R8, RZ ;  /* 0x80000008ff157210 */ /* 0x000fc60007f1e0ff */
[----:B------:R-:W-:Y:S02]  /*ce80*/  IMAD R9, R5, R7, R9 ;  /* 0x0000000705097224 */ /* 0x000fe400078e0209 */
[----:B------:R-:W-:-:S04]  /*ce90*/  IMAD.HI.U32 R8, R4, R21, RZ ;  /* 0x0000001504087227 */ /* 0x000fc800078e00ff */
[----:B------:R-:W-:Y:S01]  /*cea0*/  IMAD.X R25, RZ, RZ, ~R9, P0 ;  /* 0x000000ffff197224 */ /* 0x000fe200000e0e09 */
[----:B------:R-:W-:-:S03]  /*ceb0*/  MOV R9, R4 ;  /* 0x0000000400097202 */ /* 0x000fc60000000f00 */
[-C--:B------:R-:W-:Y:S02]  /*cec0*/  IMAD R19, R5, R25.reuse, RZ ;  /* 0x0000001905137224 */ /* 0x080fe400078e02ff */
[----:B------:R-:W-:-:S04]  /*ced0*/  IMAD.WIDE.U32 R8, P0, R4, R25, R8 ;  /* 0x0000001904087225 */ /* 0x000fc80007800008 */
[----:B------:R-:W-:-:S04]  /*cee0*/  IMAD.HI.U32 R25, R5, R25, RZ ;  /* 0x0000001905197227 */ /* 0x000fc800078e00ff */
[----:B------:R-:W-:Y:S01]  /*cef0*/  IMAD.HI.U32 R8, P1, R5, R21, R8 ;  /* 0x0000001505087227 */ /* 0x000fe20007820008 */
[----:B------:R-:W-:-:S04]  /*cf00*/  IADD3.X R18, R25, R5, RZ, P0, !PT ;  /* 0x0000000519127210 */ /* 0x000fc800007fe4ff */
[----:B------:R-:W-:-:S04]  /*cf10*/  IADD3 R9, P2, R19, R8, RZ ;  /* 0x0000000813097210 */ /* 0x000fc80007f5e0ff */
[----:B------:R-:W-:Y:S01]  /*cf20*/  IADD3.X R18, RZ, RZ, R18, P2, P1 ;  /* 0x000000ffff127210 */ /* 0x000fe200017e2412 */
[----:B------:R-:W-:-:S04]  /*cf30*/  IMAD.WIDE.U32 R4, R9, R7, RZ ;  /* 0x0000000709047225 */ /* 0x000fc800078e00ff */
[----:B------:R-:W-:Y:S01]  /*cf40*/  IMAD R5, R9, R11, R5 ;  /* 0x0000000b09057224 */ /* 0x000fe200078e0205 */
[----:B------:R-:W-:-:S03]  /*cf50*/  IADD3 R19, P0, RZ, -R4, RZ ;  /* 0x80000004ff137210 */ /* 0x000fc60007f1e0ff */
        /* <DEDUP_REMOVED lines=9> */
[----:B------:R-:W-:Y:S01]  /*cff0*/  HFMA2.MMA R5, -RZ, RZ, 0, 0 ;  /* 0x00000000ff057435 */ /* 0x000fe200000001ff */
[----:B------:R-:W-:Y:S02]  /*d000*/  IMAD.HI.U32 R4, R9, R10, RZ ;  /* 0x0000000a09047227 */ /* 0x000fe400078e00ff */
[----:B------:R-:W-:-:S05]  /*d010*/  IADD3.X R18, RZ, RZ, R18, P2, P1 ;  /* 0x000000ffff127210 */ /* 0x000fca00017e2412 */
[----:B------:R-:W-:-:S04]  /*d020*/  IMAD.HI.U32 R8, R18, R15, RZ ;  /* 0x0000000f12087227 */ /* 0x000fc800078e00ff */
[----:B------:R-:W-:-:S04]  /*d030*/  IMAD.WIDE.U32 R4, R9, R15, R4 ;  /* 0x0000000f09047225 */ /* 0x000fc800078e0004 */
[C---:B------:R-:W-:Y:S02]  /*d040*/  IMAD R9, R18.reuse, R15, RZ ;  /* 0x0000000f12097224 */ /* 0x040fe400078e02ff */
[----:B------:R-:W-:-:S04]  /*d050*/  IMAD.HI.U32 R4, P0, R18, R10, R4 ;  /* 0x0000000a12047227 */ /* 0x000fc80007800004 */
[----:B------:R-:W-:Y:S01]  /*d060*/  IMAD.X R8, RZ, RZ, R8, P0 ;  /* 0x000000ffff087224 */ /* 0x000fe200000e0608 */
[----:B------:R-:W-:-:S04]  /*d070*/  IADD3 R18, P1, R9, R4, RZ ;  /* 0x0000000409127210 */ /* 0x000fc80007f3e0ff */
[----:B------:R-:W-:Y:S01]  /*d080*/  IADD3.X R8, RZ, R8, RZ, P1, !PT ;  /* 0x00000008ff087210 */ /* 0x000fe20000ffe4ff */
[----:B------:R-:W-:-:S04]  /*d090*/  IMAD.WIDE.U32 R4, R18, R7, RZ ;  /* 0x0000000712047225 */ /* 0x000fc800078e00ff */
[----:B------:R-:W-:Y:S01]  /*d0a0*/  IMAD R18, R18, R11, R5 ;  /* 0x0000000b12127224 */ /* 0x000fe200078e0205 */
[----:B------:R-:W-:-:S03]  /*d0b0*/  IADD3 R4, P1, -R4, R10, RZ ;  /* 0x0000000a04047210 */ /* 0x000fc60007f3e1ff */
[-C--:B------:R-:W-:Y:S01]  /*d0c0*/  IMAD R8, R8, R7.reuse, R18 ;  /* 0x0000000708087224 */ /* 0x080fe200078e0212 */
[----:B------:R-:W-:-:S04]  /*d0d0*/  ISETP.GE.U32.AND P0, PT, R4, R7, PT ;  /* 0x000000070400720c */ /* 0x000fc80003f06070 */
[----:B------:R-:W-:Y:S02]  /*d0e0*/  IADD3.X R10, ~R8, R15, RZ, P1, !PT ;  /* 0x0000000f080a7210 */ /* 0x000fe40000ffe5ff */
[CC--:B------:R-:W-:Y:S02]  /*d0f0*/  IADD3 R8, P1, -R7.reuse, R4.reuse, RZ ;  /* 0x0000000407087210 */ /* 0x0c0fe40007f3e1ff */
[C---:B------:R-:W-:Y:S02]  /*d100*/  ISETP.GE.U32.AND.EX P0, PT, R10.reuse, R11, PT, P0 ;  /* 0x0000000b0a00720c */ /* 0x040fe40003f06100 */
[----:B------:R-:W-:Y:S01]  /*d110*/  MOV R15, 0x0 ;  /* 0x00000000000f7802 */ /* 0x000fe20000000f00 */
[----:B------:R-:W-:Y:S01]  /*d120*/  IMAD.X R18, R10, 0x1, ~R11, P1 ;  /* 0x000000010a127824 */ /* 0x000fe200008e0e0b */
[----:B------:R-:W-:Y:S02]  /*d130*/  SEL R8, R8, R4, P0 ;  /* 0x0000000408087207 */ /* 0x000fe40000000000 */
[----:B------:R-:W-:-:S02]  /*d140*/  ISETP.NE.U32.AND P1, PT, R7, RZ, PT ;  /* 0x000000ff0700720c */ /* 0x000fc40003f25070 */
[----:B------:R-:W-:Y:S02]  /*d150*/  SEL R18, R18, R10, P0 ;  /* 0x0000000a12127207 */ /* 0x000fe40000000000 */
[----:B------:R-:W-:Y:S02]  /*d160*/  ISETP.GE.U32.AND P0, PT, R8, R7, PT ;  /* 0x000000070800720c */ /* 0x000fe40003f06070 */
[----:B------:R-:W-:Y:S02]  /*d170*/  IADD3 R10, P2, -R7, R8, RZ ;  /* 0x00000008070a7210 */ /* 0x000fe40007f5e1ff */
[----:B------:R-:W-:Y:S02]  /*d180*/  ISETP.GE.U32.AND.EX P0, PT, R18, R11, PT, P0 ;  /* 0x0000000b1200720c */ /* 0x000fe40003f06100 */
[C---:B------:R-:W-:Y:S02]  /*d190*/  IADD3.X R4, ~R11.reuse, R18, RZ, P2, !PT ;  /* 0x000000120b047210 */ /* 0x040fe400017fe5ff */
[----:B------:R-:W-:-:S02]  /*d1a0*/  ISETP.NE.AND.EX P1, PT, R11, RZ, PT, P1 ;  /* 0x000000ff0b00720c */ /* 0x000fc40003f25310 */
[----:B------:R-:W-:Y:S02]  /*d1b0*/  SEL R10, R10, R8, P0 ;  /* 0x000000080a0a7207 */ /* 0x000fe40000000000 */
[----:B------:R-:W-:Y:S02]  /*d1c0*/  SEL R11, R4, R18, P0 ;  /* 0x00000012040b7207 */ /* 0x000fe40000000000 */
[----:B------:R-:W-:Y:S02]  /*d1d0*/  SEL R10, R10, 0xffffffff, P1 ;  /* 0xffffffff0a0a7807 */ /* 0x000fe40000800000 */
[----:B------:R-:W-:Y:S01]  /*d1e0*/  SEL R11, R11, 0xffffffff, P1 ;  /* 0xffffffff0b0b7807 */ /* 0x000fe20000800000 */
[----:B------:R-:W-:Y:S06]  /*d1f0*/  RET.REL.NODEC R14 `(_ZN2at6native13reduce_kernelILi512ELi1ENS0_8ReduceOpIN3c108BFloat16ENS0_7MeanOpsIS4_ffS4_EEjS4_Li4ELi8EEEEEvT1_) ;  /* 0xffff2e000e007950 */ /* 0x000fec0003c3ffff */
.L_x_3196:
        /* <DEDUP_REMOVED lines=16> */
.L_x_8113:


//--------------------- .text._ZN2at6native13reduce_kernelILi256ELi2ENS0_8ReduceOpIN3c108BFloat16ENS0_7MeanOpsIS4_ffS4_EEjS4_Li4ELi8EEEEEvT1_ --------------------------
	.section	.text._ZN2at6native13reduce_kernelILi256ELi2ENS0_8ReduceOpIN3c108BFloat16ENS0_7MeanOpsIS4_ffS4_EEjS4_Li4ELi8EEEEEvT1_,"ax",@progbits
	.sectioninfo	@"SHI_REGISTERS=32"
	.align	128
        .global         _ZN2at6native13reduce_kernelILi256ELi2ENS0_8ReduceOpIN3c108BFloat16ENS0_7MeanOpsIS4_ffS4_EEjS4_Li4ELi8EEEEEvT1_
        .type           _ZN2at6native13reduce_kernelILi256ELi2ENS0_8ReduceOpIN3c108BFloat16ENS0_7MeanOpsIS4_ffS4_EEjS4_Li4ELi8EEEEEvT1_,@function
        .size           _ZN2at6native13reduce_kernelILi256ELi2ENS0_8ReduceOpIN3c108BFloat16ENS0_7MeanOpsIS4_ffS4_EEjS4_Li4ELi8EEEEEvT1_,(.L_x_8115 - _ZN2at6native13reduce_kernelILi256ELi2ENS0_8ReduceOpIN3c108BFloat16ENS0_7MeanOpsIS4_ffS4_EEjS4_Li4ELi8EEEEEvT1_)
        .other          _ZN2at6native13reduce_kernelILi256ELi2ENS0_8ReduceOpIN3c108BFloat16ENS0_7MeanOpsIS4_ffS4_EEjS4_Li4ELi8EEEEEvT1_,@"STO_CUDA_ENTRY STV_DEFAULT"
_ZN2at6native13reduce_kernelILi256ELi2ENS0_8ReduceOpIN3c108BFloat16ENS0_7MeanOpsIS4_ffS4_EEjS4_Li4ELi8EEEEEvT1_:
.text._ZN2at6native13reduce_kernelILi256ELi2ENS0_8ReduceOpIN3c108BFloat16ENS0_7MeanOpsIS4_ffS4_EEjS4_Li4ELi8EEEEEvT1_:
        /* <DEDUP_REMOVED lines=209> */
.L_x_3197:
        /* <DEDUP_REMOVED lines=60> */
.L_x_3206:
[----:B------:R-:W-:Y:S05]  /*10d0*/  BSYNC B2 ;  /* 0x0000000000027941 */ /* 0x000fea0003800000 */
.L_x_3205:
        /* <DEDUP_REMOVED lines=10> */
.L_x_3204:
[----:B------:R-:W-:Y:S05]  /*1180*/  BSYNC B1 ;  /* 0x0000000000017941 */ /* 0x000fea0003800000 */
.L_x_3203:
[C---:B------:R-:W-:Y:S02]  /*1190*/  IADD3 R3, P0, -R6.reuse, 0x8, RZ ;  /* 0x0000000806037810 */ /* 0x040fe40007f1e1ff */
[----:B------:R-:W-:Y:S02]  /*11a0*/  IADD3 R14, R6, c[0x0][0x16c], RZ ;  /* 0x00005b00060e7a10 */ /* 0x000fe40007ffe0ff */
[----:B------:R-:W-:Y:S01]  /*11b0*/  LEA R18, P1, R3, R18, 0x1 ;  /* 0x0000001203127211 */ /* 0x000fe200078208ff */
[----:B------:R-:W-:Y:S01]  /*11c0*/  IMAD.X R4, RZ, RZ, -0x1, P0 ;  /* 0xffffffffff047424 */ /* 0x000fe200000e06ff */
[----:B------:R-:W-:-:S04]  /*11d0*/  IADD3 R14, R14, -0x8, RZ ;  /* 0xfffffff80e0e7810 */ /* 0x000fc80007ffe0ff */
[----:B------:R-:W-:Y:S02]  /*11e0*/  LEA.HI.X R19, R3, R19, R4, 0x1, P1 ;  /* 0x0000001303137211 */ /* 0x000fe400008f0c04 */
.L_x_3202:
[----:B------:R-:W-:Y:S05]  /*11f0*/  BSYNC B0 ;  /* 0x0000000000007941 */ /* 0x000fea0003800000 */
.L_x_3201:
        /* <DEDUP_REMOVED lines=22> */
.L_x_3209:
        /* <DEDUP_REMOVED lines=22> */
.L_x_3208:
[----:B------:R-:W-:Y:S05]  /*14c0*/  BSYNC B0 ;  /* 0x0000000000007941 */ /* 0x000fea0003800000 */
.L_x_3207:
        /* <DEDUP_REMOVED lines=8> */
.L_x_3211:
[----:B------:R-:W-:Y:S05]  /*1550*/  BSYNC B0 ;  /* 0x0000000000007941 */ /* 0x000fea0003800000 */
.L_x_3210:
        /* <DEDUP_REMOVED lines=12> */
.L_x_3213:
[----:B------:R-:W-:Y:S05]  /*1620*/  BSYNC B0 ;  /* 0x0000000000007941 */ /* 0x000fea0003800000 */
.L_x_3212:
        /* <DEDUP_REMOVED lines=9> */
.L_x_3200:
        /* <DEDUP_REMOVED lines=31> */
.L_x_3224:
        /* <DEDUP_REMOVED lines=225> */
.L_x_3219:
        /* <DEDUP_REMOVED lines=230> */
.L_x_3220:
        /* <DEDUP_REMOVED lines=221> */
.L_x_3221:
        /* <DEDUP_REMOVED lines=219> */
.L_x_3222:
        /* <DEDUP_REMOVED lines=26> */
.L_x_3223:
[----:B------:R-:W-:Y:S05]  /*5240*/  BSYNC B1 ;  /* 0x0000000000017941 */ /* 0x000fea0003800000 */
.L_x_3218:
[--C-:B------:R-:W-:Y:S02]  /*5250*/  PRMT R28, R28, 0x5410, R10.reuse ;  /* 0x000054101c1c7816 */ /* 0x100fe4000000000a */
[----:B------:R-:W-:Y:S02]  /*5260*/  PRMT R29, R29, 0x7610, R10 ;  /* 0x000076101d1d7816 */ /* 0x000fe4000000000a */
.L_x_3217:
[----:B------:R-:W-:Y:S05]  /*5270*/  BSYNC B0 ;  /* 0x0000000000007941 */ /* 0x000fea0003800000 */
.L_x_3216:
        /* <DEDUP_REMOVED lines=205> */
.L_x_3227:
        /* <DEDUP_REMOVED lines=209> */
.L_x_3228:
        /* <DEDUP_REMOVED lines=209> */
.L_x_3229:
        /* <DEDUP_REMOVED lines=209> */
.L_x_3230:
[----:B------:R-:W-:-:S04]  /*8680*/  LOP3.LUT R3, R3, 0xfffffffc, RZ, 0xc0, !PT ;  /* 0xfffffffc03037812 */ /* 0x000fc800078ec0ff */
[----:B------:R-:W-:-:S04]  /*8690*/  IADD3 R10, P1, R18, R3, RZ ;  /* 0x00000003120a7210 */ /* 0x000fc80007f3e0ff */
[----:B------:R-:W-:-:S05]  /*86a0*/  IADD3.X R11, RZ, R19, RZ, P1, !PT ;  /* 0x00000013ff0b7210 */ /* 0x000fca0000ffe4ff */
[----:B------:R-:W2:Y:S02]  /*86b0*/  LDG.E R10, [R10.64] ;  /* 0x000000240a0a7981 */ /* 0x000ea4000c1e1900 */
[--C-:B--2---:R-:W-:Y:S02]  /*86c0*/  PRMT R28, R28, 0x5410, R10.reuse ;  /* 0x000054101c1c7816 */ /* 0x104fe4000000000a */
[----:B------:R-:W-:Y:S02]  /*86d0*/  PRMT R29, R29, 0x7610, R10 ;  /* 0x000076101d1d7816 */ /* 0x000fe4000000000a */
.L_x_3226:
[----:B------:R-:W-:Y:S05]  /*86e0*/  BSYNC B0 ;  /* 0x0000000000007941 */ /* 0x000fea0003800000 */
.L_x_3225:
        /* <DEDUP_REMOVED lines=26> */
.L_x_3232:
[----:B------:R-:W-:Y:S05]  /*8890*/  BSYNC B0 ;  /* 0x0000000000007941 */ /* 0x000fea0003800000 */
.L_x_3231:
[----:B------:R-:W-:Y:S02]  /*88a0*/  FADD.FTZ R8, R8, R7 ;  /* 0x0000000708087221 */ /* 0x000fe40000010000 */
[----:B------:R-:W-:Y:S02]  /*88b0*/  FADD.FTZ R9, R9, R6 ;  /* 0x0000000609097221 */ /* 0x000fe40000010000 */
[----:B------:R-:W-:Y:S02]  /*88c0*/  FADD.FTZ R19, R8, R21 ;  /* 0x0000001508137221 */ /* 0x000fe40000010000 */
[----:B------:R-:W-:Y:S02]  /*88d0*/  FADD.FTZ R18, R9, R20 ;  /* 0x0000001409127221 */ /* 0x000fe40000010000 */
[----:B------:R-:W-:-:S02]  /*88e0*/  FADD.FTZ R19, R19, R4 ;  /* 0x0000000413137221 */ /* 0x000fc40000010000 */
[----:B------:R-:W-:Y:S01]  /*88f0*/  FADD.FTZ R18, R18, R5 ;  /* 0x0000000512127221 */ /* 0x000fe20000010000 */
[----:B------:R-:W-:Y:S05]  /*8900*/  BRA `(.L_x_3199) ;  /* 0x000010b000007947 */ /* 0x000fea0003800000 */
.L_x_3215:
        /* <DEDUP_REMOVED lines=18> */
.L_x_3236:
        /* <DEDUP_REMOVED lines=40> */
.L_x_3235:
[--C-:B------:R-:W-:Y:S02]  /*8cb0*/  PRMT R24, R24, 0x5410, R6.reuse ;  /* 0x0000541018187816 */ /* 0x100fe40000000006 */
[----:B------:R-:W-:Y:S02]  /*8cc0*/  PRMT R27, R27, 0x7610, R6 ;  /* 0x000076101b1b7816 */ /* 0x000fe40000000006 */
[----:B------:R-:W-:Y:S02]  /*8cd0*/  PRMT R13, R13, 0x5410, R14 ;  /* 0x000054100d0d7816 */ /* 0x000fe4000000000e */
[--C-:B------:R-:W-:Y:S02]  /*8ce0*/  PRMT R15, R15, 0x5410, R4.reuse ;  /* 0x000054100f0f7816 */ /* 0x100fe40000000004 */
[----:B------:R-:W-:-:S02]  /*8cf0*/  PRMT R22, R22, 0x7610, R4 ;  /* 0x0000761016167816 */ /* 0x000fc40000000004 */
[--C-:B------:R-:W-:Y:S02]  /*8d00*/  PRMT R6, R6, 0x5410, R26.reuse ;  /* 0x0000541006067816 */ /* 0x100fe4000000001a */
[----:B------:R-:W-:Y:S02]  /*8d10*/  PRMT R7, R7, 0x7610, R26 ;  /* 0x0000761007077816 */ /* 0x000fe4000000001a */
.L_x_3234:
[----:B------:R-:W-:Y:S05]  /*8d20*/  BSYNC B0 ;  /* 0x0000000000007941 */ /* 0x000fea0003800000 */
.L_x_3233:
        /* <DEDUP_REMOVED lines=35> */
.L_x_3238:
[----:B------:R-:W-:Y:S05]  /*8f60*/  BSYNC B0 ;  /* 0x0000000000007941 */ /* 0x000fea0003800000 */
.L_x_3237:
        /* <DEDUP_REMOVED lines=26> */
.L_x_3240:
[----:B------:R-:W-:Y:S05]  /*9110*/  BSYNC B0 ;  /* 0x0000000000007941 */ /* 0x000fea0003800000 */
.L_x_3239:
[----:B------:R-:W-:Y:S02]  /*9120*/  FADD.FTZ R8, R11, R8 ;  /* 0x000000080b087221 */ /* 0x000fe40000010000 */
[----:B------:R-:W-:Y:S02]  /*9130*/  FADD.FTZ R10, R10, R9 ;  /* 0x000000090a0a7221 */ /* 0x000fe40000010000 */
[----:B------:R-:W-:Y:S02]  /*9140*/  FADD.FTZ R19, R8, R21 ;  /* 0x0000001508137221 */ /* 0x000fe40000010000 */
[----:B------:R-:W-:Y:S02]  /*9150*/  FADD.FTZ R3, R10, R3 ;  /* 0x000000030a037221 */ /* 0x000fe40000010000 */
[----:B------:R-:W-:-:S02]  /*9160*/  FADD.FTZ R19, R19, R12 ;  /* 0x0000000c13137221 */ /* 0x000fc40000010000 */
[----:B------:R-:W-:Y:S01]  /*9170*/  FADD.FTZ R18, R3, R0 ;  /* 0x0000000003127221 */ /* 0x000fe20000010000 */
[----:B------:R-:W-:Y:S05]  /*9180*/  BRA `(.L_x_3199) ;  /* 0x0000083000007947 */ /* 0x000fea0003800000 */
.L_x_3214:
        /* <DEDUP_REMOVED lines=21> */
.L_x_3244:
        /* <DEDUP_REMOVED lines=36> */
.L_x_3243:
        /* <DEDUP_REMOVED lines=8> */
.L_x_3242:
[----:B------:R-:W-:Y:S05]  /*95a0*/  BSYNC B0 ;  /* 0x0000000000007941 */ /* 0x000fea0003800000 */
.L_x_3241:
        /* <DEDUP_REMOVED lines=31> */
.L_x_3246:
[----:B------:R-:W-:Y:S05]  /*97a0*/  BSYNC B0 ;  /* 0x0000000000007941 */ /* 0x000fea0003800000 */
.L_x_3245:
        /* <DEDUP_REMOVED lines=26> */
.L_x_3248:
[----:B------:R-:W-:Y:S05]  /*9950*/  BSYNC B0 ;  /* 0x0000000000007941 */ /* 0x000fea0003800000 */
.L_x_3247:
[----:B------:R-:W-:Y:S02]  /*9960*/  FADD.FTZ R9, R9, R8 ;  /* 0x0000000809097221 */ /* 0x000fe40000010000 */
[----:B------:R-:W-:Y:S02]  /*9970*/  FADD.FTZ R10, R3, R10 ;  /* 0x0000000a030a7221 */ /* 0x000fe40000010000 */
[----:B------:R-:W-:Y:S02]  /*9980*/  FADD.FTZ R6, R9, R6 ;  /* 0x0000000609067221 */ /* 0x000fe40000010000 */
[----:B------:R-:W-:Y:S02]  /*9990*/  FADD.FTZ R7, R10, R7 ;  /* 0x000000070a077221 */ /* 0x000fe40000010000 */
[----:B------:R-:W-:-:S02]  /*99a0*/  FADD.FTZ R19, R6, R11 ;  /* 0x0000000b06137221 */ /* 0x000fc40000010000 */
[----:B------:R-:W-:Y:S02]  /*99b0*/  FADD.FTZ R18, R7, R0 ;  /* 0x0000000007127221 */ /* 0x000fe40000010000 */
.L_x_3199:
[----:B------:R-:W-:Y:S05]  /*99c0*/  BSYNC B6 ;  /* 0x0000000000067941 */ /* 0x000fea0003800000 */
.L_x_3198:
        /* <DEDUP_REMOVED lines=9> */
.L_x_3250:
        /* <DEDUP_REMOVED lines=13> */
.L_x_3249:
        /* <DEDUP_REMOVED lines=14> */
.L_x_3253:
        /* <DEDUP_REMOVED lines=14> */
.L_x_3252:
[----:B0-----:R-:W-:Y:S01]  /*9cf0*/  ISETP.GE.AND P0, PT, R0, 0x2, PT ;  /* 0x000000020000780c */ /* 0x001fe20003f06270 */
[----:B------:R-:W-:Y:S01]  /*9d00*/  WARPSYNC 0xffffffff ;  /* 0xffffffff00007948 */ /* 0x000fe20003800000 */
[----:B------:R-:W-:Y:S11]  /*9d10*/  BAR.SYNC.DEFER_BLOCKING 0x0 ;  /* 0x0000000000007b1d */ /* 0x000ff60000010000 */
[----:B------:R-:W-:Y:S05]  /*9d20*/  @!P0 BRA `(.L_x_3251) ;  /* 0x0000008000008947 */ /* 0x000fea0003800000 */
[----:B------:R-:W-:-:S05]  /*9d30*/  IMAD.MOV.U32 R3, RZ, RZ, 0x1 ;  /* 0x00000001ff037424 */ /* 0x000fca00078e00ff */
.L_x_3254:
[----:B------:R-:W0:Y:S04]  /*9d40*/  SHFL.DOWN PT, R5, R18, R3, 0x1f ;  /* 0x08001f0312057589 */ /* 0x000e2800000e0000 */
[----:B------:R1:W2:Y:S02]  /*9d50*/  SHFL.DOWN PT, R4, R19, R3, 0x1f ;  /* 0x08001f0313047589 */ /* 0x0002a400000e0000 */
[----:B-1----:R-:W-:-:S04]  /*9d60*/  SHF.L.U32 R3, R3, 0x1, RZ ;  /* 0x0000000103037819 */ /* 0x002fc800000006ff */
[----:B------:R-:W-:Y:S01]  /*9d70*/  ISETP.GE.AND P0, PT, R3, R0, PT ;  /* 0x000000000300720c */ /* 0x000fe20003f06270 */
[----:B0-----:R-:W-:Y:S02]  /*9d80*/  FADD.FTZ R18, R5, R18 ;  /* 0x0000001205127221 */ /* 0x001fe40000010000 */
[----:B--2---:R-:W-:-:S10]  /*9d90*/  FADD.FTZ R19, R4, R19 ;  /* 0x0000001304137221 */ /* 0x004fd40000010000 */
[----:B------:R-:W-:Y:S05]  /*9da0*/  @!P0 BRA `(.L_x_3254) ;  /* 0xffffff9000008947 */ /* 0x000fea000383ffff */
.L_x_3251:
        /* <DEDUP_REMOVED lines=203> */
.L_x_3255:
        /* <DEDUP_REMOVED lines=201> */
[----:B------:R-:W-:-:S03]  /*b6f0*/  @P0 IMAD R24, R9, c[0x0][0x52c], R24 ;  /* 0x00014b0009180a24 */ /* 0x000fc600078e0218 */
.L_x_3256:
[----:B------:R-:W-:Y:S01]  /*b700*/  ISETP.NE.U32.AND P0, PT, RZ, c[0x0][0x550], PT ;  /* 0x00015400ff007a0c */ /* 0x000fe20003f05070 */
[----:B------:R-:W-:Y:S01]  /*b710*/  CS2R R4, SRZ ;  /* 0x0000000000047805 */ /* 0x000fe2000001ff00 */
[----:B------:R-:W-:Y:S02]  /*b720*/  IADD3 R8, P1, R24, c[0x0][0x540], RZ ;  /* 0x0001500018087a10 */ /* 0x000fe40007f3e0ff */
[----:B------:R-:W-:Y:S02]  /*b730*/  ISETP.NE.AND.EX P0, PT, RZ, c[0x0][0x554], PT, P0 ;  /* 0x00015500ff007a0c */ /* 0x000fe40003f05300 */
[----:B------:R-:W-:Y:S01]  /*b740*/  MOV R0, RZ ;  /* 0x000000ff00007202 */ /* 0x000fe20000000f00 */
[----:B------:R-:W-:-:S10]  /*b750*/  IMAD.X R9, RZ, RZ, c[0x0][0x544], P1 ;  /* 0x00015100ff097624 */ /* 0x000fd400008e06ff */
[----:B------:R-:W-:Y:S05]  /*b760*/  @!P0 BRA `(.L_x_3257) ;  /* 0x000008b000008947 */ /* 0x000fea0003800000 */
[----:B------:R-:W-:Y:S01]  /*b770*/  HFMA2.MMA R20, -RZ, RZ, 0, 0 ;  /* 0x00000000ff147435 */ /* 0x000fe200000001ff */
[----:B------:R-:W-:Y:S01]  /*b780*/  BSSY B0, `(.L_x_3258) ;  /* 0x0000028000007945 */ /* 0x000fe20003800000 */
[----:B------:R-:W-:Y:S01]  /*b790*/  IMAD.MOV.U32 R13, RZ, RZ, 0x2 ;  /* 0x00000002ff0d7424 */ /* 0x000fe200078e00ff */
[----:B------:R-:W-:Y:S01]  /*b7a0*/  MOV R5, 0x0 ;  /* 0x0000000000057802 */ /* 0x000fe20000000f00 */
[----:B------:R-:W-:-:S06]  /*b7b0*/  IMAD.MOV.U32 R4, RZ, RZ, 0x4 ;  /* 0x00000004ff047424 */ /* 0x000fcc00078e00ff */
.L_x_3262:
[-C--:B------:R-:W-:Y:S01]  /*b7c0*/  LOP3.LUT R0, R20, R5.reuse, RZ, 0xfc, !PT ;  /* 0x0000000514007212 */ /* 0x080fe200078efcff */
[----:B------:R-:W-:Y:S01]  /*b7d0*/  BSSY B1, `(.L_x_3259) ;  /* 0x000001d000017945 */ /* 0x000fe20003800000 */
[----:B------:R-:W-:Y:S02]  /*b7e0*/  MOV R3, R5 ;  /* 0x0000000500037202 */ /* 0x000fe40000000f00 */
[----:B------:R-:W-:Y:S01]  /*b7f0*/  ISETP.NE.U32.AND P0, PT, R0, RZ, PT ;  /* 0x000000ff0000720c */ /* 0x000fe20003f05070 */
[----:B------:R-:W-:-:S12]  /*b800*/  IMAD.MOV.U32 R0, RZ, RZ, R4 ;  /* 0x000000ffff007224 */ /* 0x000fd800078e0004 */
[----:B------:R-:W-:Y:S05]  /*b810*/  @!P0 BRA `(.L_x_3260) ;  /* 0x0000005000008947 */ /* 0x000fea0003800000 */
[----:B------:R-:W-:Y:S01]  /*b820*/  IMAD.MOV.U32 R11, RZ, RZ, R4 ;  /* 0x000000ffff0b7224 */ /* 0x000fe200078e0004 */
[----:B------:R-:W-:Y:S02]  /*b830*/  MOV R4, R13 ;  /* 0x0000000d00047202 */ /* 0x000fe40000000f00 */
[----:B------:R-:W-:Y:S02]  /*b840*/  MOV R10, 0xb860 ;  /* 0x0000b860000a7802 */ /* 0x000fe40000000f00 */
[----:B------:R-:W-:Y:S05]  /*b850*/  CALL.REL.NOINC `($__internal_3_$__cuda_sm20_rem_u64) ;  /* 0x0000429000007944 */ /* 0x000fea0003c00000 */
[----:B------:R-:W-:Y:S05]  /*b860*/  BRA `(.L_x_3261) ;  /* 0x0000013000007947 */ /* 0x000fea0003800000 */
.L_x_3260:
[----:B------:R-:W0:Y:S01]  /*b870*/  I2F.U32.RP R5, R4 ;  /* 0x0000000400057306 */ /* 0x000e220000209000 */
[----:B------:R-:W-:-:S07]  /*b880*/  ISETP.NE.U32.AND P1, PT, R4, RZ, PT ;  /* 0x000000ff0400720c */ /* 0x000fce0003f25070 */
[----:B0-----:R-:W0:Y:S02]  /*b890*/  MUFU.RCP R5, R5 ;  /* 0x0000000500057308 */ /* 0x001e240000001000 */
[----:B0-----:R-:W-:Y:S01]  /*b8a0*/  IADD3 R10, R5, 0xffffffe, RZ ;  /* 0x0ffffffe050a7810 */ /* 0x001fe20007ffe0ff */
[----:B------:R-:W-:-:S05]  /*b8b0*/  IMAD.MOV.U32 R5, RZ, RZ, RZ ;  /* 0x000000ffff057224 */ /* 0x000fca00078e00ff */
[----:B------:R0:W1:Y:S02]  /*b8c0*/  F2I.FTZ.U32.TRUNC.NTZ R11, R10 ;  /* 0x0000000a000b7305 */ /* 0x000064000021f000 */
[----:B0-----:R-:W-:Y:S01]  /*b8d0*/  HFMA2.MMA R10, -RZ, RZ, 0, 0 ;  /* 0x00000000ff0a7435 */ /* 0x001fe200000001ff */
[----:B-1----:R-:W-:-:S04]  /*b8e0*/  IMAD.MOV R15, RZ, RZ, -R11 ;  /* 0x000000ffff0f7224 */ /* 0x002fc800078e0a0b */
[----:B------:R-:W-:-:S05]  /*b8f0*/  IMAD R15, R15, R4, RZ ;  /* 0x000000040f0f7224 */ /* 0x000fca00078e02ff */
[----:B------:R-:W-:-:S06]  /*b900*/  IMAD.HI.U32 R12, R11, R15, R10 ;  /* 0x0000000f0b0c7227 */ /* 0x000fcc00078e000a */
[----:B------:R-:W-:-:S04]  /*b910*/  IMAD.HI.U32 R12, R12, R13, RZ ;  /* 0x0000000d0c0c7227 */ /* 0x000fc800078e00ff */
[----:B------:R-:W-:-:S04]  /*b920*/  IMAD.MOV R12, RZ, RZ, -R12 ;  /* 0x000000ffff0c7224 */ /* 0x000fc800078e0a0c */
[----:B------:R-:W-:-:S05]  /*b930*/  IMAD R11, R4, R12, R13 ;  /* 0x0000000c040b7224 */ /* 0x000fca00078e020d */
[----:B------:R-:W-:-:S13]  /*b940*/  ISETP.GE.U32.AND P0, PT, R11, R4, PT ;  /* 0x000000040b00720c */ /* 0x000fda0003f06070 */
[----:B------:R-:W-:-:S04]  /*b950*/  @P0 IADD3 R11, R11, -R4, RZ ;  /* 0x800000040b0b0210 */ /* 0x000fc80007ffe0ff */
[----:B------:R-:W-:-:S13]  /*b960*/  ISETP.GE.U32.AND P0, PT, R11, R4, PT ;  /* 0x000000040b00720c */ /* 0x000fda0003f06070 */
[----:B------:R-:W-:Y:S01]  /*b970*/  @P0 IMAD.IADD R11, R11, 0x1, -R4 ;  /* 0x000000010b0b0824 */ /* 0x000fe200078e0a04 */
[----:B------:R-:W-:-:S04]  /*b980*/  @!P1 LOP3.LUT R11, RZ, R4, RZ, 0x33, !PT ;  /* 0x00000004ff0b9212 */ /* 0x000fc800078e33ff */
[----:B------:R-:W-:Y:S02]  /*b990*/  MOV R4, R11 ;  /* 0x0000000b00047202 */ /* 0x000fe40000000f00 */
.L_x_3261:
[----:B------:R-:W-:Y:S05]  /*b9a0*/  BSYNC B1 ;  /* 0x0000000000017941 */ /* 0x000fea0003800000 */
.L_x_3259:
[----:B------:R-:W-:Y:S01]  /*b9b0*/  ISETP.NE.U32.AND P0, PT, R4, RZ, PT ;  /* 0x000000ff0400720c */ /* 0x000fe20003f05070 */
[----:B------:R-:W-:Y:S01]  /*b9c0*/  IMAD.MOV.U32 R20, RZ, RZ, R3 ;  /* 0x000000ffff147224 */ /* 0x000fe200078e0003 */
[----:B------:R-:W-:Y:S02]  /*b9d0*/  MOV R13, R0 ;  /* 0x00000000000d7202 */ /* 0x000fe40000000f00 */
[----:B------:R-:W-:-:S13]  /*b9e0*/  ISETP.NE.AND.EX P0, PT, R5, RZ, PT, P0 ;  /* 0x000000ff0500720c */ /* 0x000fda0003f05300 */
[----:B------:R-:W-:Y:S05]  /*b9f0*/  @P0 BRA `(.L_x_3262) ;  /* 0xfffffdc000000947 */ /* 0x000fea000383ffff */
[----:B------:R-:W-:Y:S05]  /*ba00*/  BSYNC B0 ;  /* 0x0000000000007941 */ /* 0x000fea0003800000 */
.L_x_3258:
[----:B------:R-:W-:Y:S01]  /*ba10*/  ISETP.NE.U32.AND P2, PT, R3, RZ, PT ;  /* 0x000000ff0300720c */ /* 0x000fe20003f45070 */
[----:B------:R-:W-:-:S12]  /*ba20*/  BSSY B0, `(.L_x_3263) ;  /* 0x000001c000007945 */ /* 0x000fd80003800000 */
[----:B------:R-:W-:Y:S05]  /*ba30*/  @!P2 BRA `(.L_x_3264) ;  /* 0x000000700000a947 */ /* 0x000fea0003800000 */
[----:B------:R-:W-:Y:S01]  /*ba40*/  HFMA2.MMA R20, -RZ, RZ, 0, 2.384185791015625e-07 ;  /* 0x00000004ff147435 */ /* 0x000fe200000001ff */
[----:B------:R-:W-:Y:S01]  /*ba50*/  IMAD.MOV.U32 R5, RZ, RZ, RZ ;  /* 0x000000ffff057224 */ /* 0x000fe200078e00ff */
[----:B------:R-:W-:-:S04]  /*ba60*/  MOV R4, 0xba80 ;  /* 0x0000ba8000047802 */ /* 0x000fc80000000f00 */
[----:B------:R-:W-:Y:S05]  /*ba70*/  CALL.REL.NOINC `($__internal_2_$__cuda_sm20_div_u64) ;  /* 0x00003c2000007944 */ /* 0x000fea0003c00000 */
[----:B------:R-:W-:Y:S01]  /*ba80*/  MOV R10, R12 ;  /* 0x0000000c000a7202 */ /* 0x000fe20000000f00 */
[----:B------:R-:W-:Y:S01]  /*ba90*/  IMAD.MOV.U32 R11, RZ, RZ, R13 ;  /* 0x000000ffff0b7224 */ /* 0x000fe200078e000d */
[----:B------:R-:W-:Y:S05]  /*baa0*/  BRA `(.L_x_3265) ;  /* 0x0000013000007947 */ /* 0x000fea0003800000 */
.L_x_3264:
[----:B------:R-:W0:Y:S01]  /*bab0*/  I2F.U32.RP R11, R0 ;  /* 0x00000000000b7306 */ /* 0x000e220000209000 */
[----:B------:R-:W-:-:S07]  /*bac0*/  ISETP.NE.U32.AND P3, PT, R0, RZ, PT ;  /* 0x000000ff0000720c */ /* 0x000fce0003f65070 */
[----:B0-----:R-:W0:Y:S02]  /*bad0*/  MUFU.RCP R11, R11 ;  /* 0x0000000b000b7308 */ /* 0x001e240000001000 */
[----:B0-----:R-:W-:Y:S01]  /*bae0*/  IADD3 R4, R11, 0xffffffe, RZ ;  /* 0x0ffffffe0b047810 */ /* 0x001fe20007ffe0ff */
[----:B------:R-:W-:-:S05]  /*baf0*/  HFMA2.MMA R11, -RZ, RZ, 0, 0 ;  /* 0x00000000ff0b7435 */ /* 0x000fca00000001ff */
        /* <DEDUP_REMOVED lines=14> */
.L_x_3265:
[----:B------:R-:W-:Y:S05]  /*bbe0*/  BSYNC B0 ;  /* 0x0000000000007941 */ /* 0x000fea0003800000 */
.L_x_3263:
[----:B------:R-:W-:Y:S01]  /*bbf0*/  BSSY B0, `(.L_x_3266) ;  /* 0x000001c000007945 */ /* 0x000fe20003800000 */
[----:B------:R-:W-:Y:S05]  /*bc00*/  @!P2 BRA `(.L_x_3267) ;  /* 0x000000700000a947 */ /* 0x000fea0003800000 */
[----:B------:R-:W-:Y:S01]  /*bc10*/  IMAD.MOV.U32 R20, RZ, RZ, 0x2 ;  /* 0x00000002ff147424 */ /* 0x000fe200078e00ff */
[----:B------:R-:W-:Y:S02]  /*bc20*/  MOV R5, RZ ;  /* 0x000000ff00057202 */ /* 0x000fe40000000f00 */
[----:B------:R-:W-:Y:S02]  /*bc30*/  MOV R4, 0xbc50 ;  /* 0x0000bc5000047802 */ /* 0x000fe40000000f00 */
[----:B------:R-:W-:Y:S05]  /*bc40*/  CALL.REL.NOINC `($__internal_2_$__cuda_sm20_div_u64) ;  /* 0x00003a5000007944 */ /* 0x000fea0003c00000 */
[----:B------:R-:W-:Y:S01]  /*bc50*/  IMAD.MOV.U32 R4, RZ, RZ, R12 ;  /* 0x000000ffff047224 */ /* 0x000fe200078e000c */
[----:B------:R-:W-:Y:S01]  /*bc60*/  MOV R5, R13 ;  /* 0x0000000d00057202 */ /* 0x000fe20000000f00 */
[----:B------:R-:W-:Y:S05]  /*bc70*/  BRA `(.L_x_3268) ;  /* 0x0000013000007947 */ /* 0x000fea0003800000 */
.L_x_3267:
        /* <DEDUP_REMOVED lines=8> */
[----:B------:R-:W-:-:S04]  /*bd00*/  IMAD.HI.U32 R3, R5, R3, R4 ;  /* 0x0000000305037227 */ /* 0x000fc800078e0004 */
[----:B------:R-:W-:Y:S02]  /*bd10*/  IMAD.MOV.U32 R5, RZ, RZ, RZ ;  /* 0x000000ffff057224 */ /* 0x000fe400078e00ff */
[----:B------:R-:W-:-:S04]  /*bd20*/  IMAD.HI.U32 R4, R3, 0x2, RZ ;  /* 0x0000000203047827 */ /* 0x000fc800078e00ff */
[----:B------:R-:W-:-:S04]  /*bd30*/  IMAD.MOV R3, RZ, RZ, -R4 ;  /* 0x000000ffff037224 */ /* 0x000fc800078e0a04 */
[----:B------:R-:W-:-:S05]  /*bd40*/  IMAD R3, R0, R3, 0x2 ;  /* 0x0000000200037424 */ /* 0x000fca00078e0203 */
[----:B------:R-:W-:-:S13]  /*bd50*/  ISETP.GE.U32.AND P0, PT, R3, R0, PT ;  /* 0x000000000300720c */ /* 0x000fda0003f06070 */
[-C--:B------:R-:W-:Y:S02]  /*bd60*/  @P0 IADD3 R3, R3, -R0.reuse, RZ ;  /* 0x8000000003030210 */ /* 0x080fe40007ffe0ff */
[----:B------:R-:W-:Y:S02]  /*bd70*/  @P0 IADD3 R4, R4, 0x1, RZ ;  /* 0x0000000104040810 */ /* 0x000fe40007ffe0ff */
[----:B------:R-:W-:-:S13]  /*bd80*/  ISETP.GE.U32.AND P1, PT, R3, R0, PT ;  /* 0x000000000300720c */ /* 0x000fda0003f26070 */
[----:B------:R-:W-:Y:S02]  /*bd90*/  @P1 IADD3 R4, R4, 0x1, RZ ;  /* 0x0000000104041810 */ /* 0x000fe40007ffe0ff */
[----:B------:R-:W-:Y:S02]  /*bda0*/  @!P2 LOP3.LUT R4, RZ, R0, RZ, 0x33, !PT ;  /* 0x00000000ff04a212 */ /* 0x000fe400078e33ff */
.L_x_3268:
[----:B------:R-:W-:Y:S05]  /*bdb0*/  BSYNC B0 ;  /* 0x0000000000007941 */ /* 0x000fea0003800000 */
.L_x_3266:
[-C--:B------:R-:W-:Y:S01]  /*bdc0*/  IMAD R3, R11, R22.reuse, RZ ;  /* 0x000000160b037224 */ /* 0x080fe200078e02ff */
[----:B------:R-:W-:Y:S01]  /*bdd0*/  BSSY B0, `(.L_x_3269) ;  /* 0x0000021000007945 */ /* 0x000fe20003800000 */
[----:B------:R-:W-:-:S05]  /*bde0*/  IMAD.WIDE.U32 R20, R10, R22, RZ ;  /* 0x000000160a147225 */ /* 0x000fca00078e00ff */
[----:B------:R-:W-:-:S04]  /*bdf0*/  IADD3 R10, R21, R3, RZ ;  /* 0x00000003150a7210 */ /* 0x000fc80007ffe0ff */
[----:B------:R-:W-:-:S13]  /*be00*/  LOP3.LUT P0, RZ, R10, 0x7, RZ, 0xc0, !PT ;  /* 0x000000070aff7812 */ /* 0x000fda000780c0ff */
[----:B------:R-:W-:Y:S05]  /*be10*/  @!P0 BRA `(.L_x_3270) ;  /* 0x0000008000008947 */ /* 0x000fea0003800000 */
[----:B------:R-:W-:Y:S01]  /*be20*/  IMAD.MOV.U32 R0, RZ, RZ, R4 ;  /* 0x000000ffff007224 */ /* 0x000fe200078e0004 */
[----:B------:R-:W-:Y:S01]  /*be30*/  MOV R3, R5 ;  /* 0x0000000500037202 */ /* 0x000fe20000000f00 */
[----:B------:R-:W-:Y:S01]  /*be40*/  IMAD.MOV.U32 R5, RZ, RZ, R10 ;  /* 0x000000ffff057224 */ /* 0x000fe200078e000a */
[----:B------:R-:W-:Y:S02]  /*be50*/  MOV R4, 0xbe70 ;  /* 0x0000be7000047802 */ /* 0x000fe40000000f00 */
[----:B------:R-:W-:Y:S05]  /*be60*/  CALL.REL.NOINC `($__internal_2_$__cuda_sm20_div_u64) ;  /* 0x0000383000007944 */ /* 0x000fea0003c00000 */
[----:B------:R-:W-:Y:S01]  /*be70*/  MOV R4, R12 ;  /* 0x0000000c00047202 */ /* 0x000fe20000000f00 */
[----:B------:R-:W-:Y:S01]  /*be80*/  IMAD.MOV.U32 R5, RZ, RZ, R13 ;  /* 0x000000ffff057224 */ /* 0x000fe200078e000d */
[----:B------:R-:W-:Y:S05]  /*be90*/  BRA `(.L_x_3271) ;  /* 0x0000014000007947 */ /* 0x000fea0003800000 */
.L_x_3270:
        /* <DEDUP_REMOVED lines=20> */
.L_x_3271:
[----:B------:R-:W-:Y:S05]  /*bfe0*/  BSYNC B0 ;  /* 0x0000000000007941 */ /* 0x000fea0003800000 */
.L_x_3269:
[----:B------:R-:W-:-:S04]  /*bff0*/  IADD3 R4, P0, R4, c[0x0][0x550], RZ ;  /* 0x0001540004047a10 */ /* 0x000fc80007f1e0ff */
[----:B------:R-:W-:-:S04]  /*c000*/  IADD3.X R5, R5, c[0x0][0x554], RZ, P0, !PT ;  /* 0x0001550005057a10 */ /* 0x000fc800007fe4ff */
[----:B------:R-:W-:Y:S02]  /*c010*/  MOV R0, R5 ;  /* 0x0000000500007202 */ /* 0x000fe40000000f00 */
.L_x_3257:
[----:B------:R-:W-:-:S13]  /*c020*/  ISETP.NE.AND P0, PT, RZ, c[0x0][0x188], PT ;  /* 0x00006200ff007a0c */ /* 0x000fda0003f05270 */
[----:B------:R-:W-:Y:S05]  /*c030*/  @!P0 BRA `(.L_x_3272) ;  /* 0x00002d0000008947 */ /* 0x000fea0003800000 */
[----:B------:R-:W0:Y:S01]  /*c040*/  S2R R3, SR_CTAID.X ;  /* 0x0000000000037919 */ /* 0x000e220000002500 */
[----:B------:R-:W-:Y:S01]  /*c050*/  ISETP.NE.AND P0, PT, RZ, c[0x0][0x33c], PT ;  /* 0x0000cf00ff007a0c */ /* 0x000fe20003f05270 */
        /* <DEDUP_REMOVED lines=205> */
.L_x_3273:
        /* <DEDUP_REMOVED lines=202> */
.L_x_3274:
        /* <DEDUP_REMOVED lines=11> */
.L_x_3276:
[----:B------:R-:W-:Y:S05]  /*da80*/  BSYNC B0 ;  /* 0x0000000000007941 */ /* 0x000fea0003800000 */
.L_x_3275:
        /* <DEDUP_REMOVED lines=11> */
[----:B------:R0:W-:Y:S04]  /*db40*/  STG.E [R8.64], R18 ;  /* 0x0000001208007986 */ /* 0x0001e8000c101924 */
[----:B------:R0:W-:Y:S02]  /*db50*/  STG.E [R8.64+0x4], R19 ;  /* 0x0000041308007986 */ /* 0x0001e4000c101924 */
.L_x_3278:
[----:B------:R-:W-:Y:S05]  /*db60*/  BSYNC B0 ;  /* 0x0000000000007941 */ /* 0x000fea0003800000 */
.L_x_3277:
        /* <DEDUP_REMOVED lines=31> */
.L_x_3280:
[----:B------:R-:W-:Y:S05]  /*dd60*/  BSYNC B0 ;  /* 0x0000000000007941 */ /* 0x000fea0003800000 */
.L_x_3279:
[----:B------:R-:W-:Y:S06]  /*dd70*/  BAR.SYNC.DEFER_BLOCKING 0x0 ;  /* 0x0000000000007b1d */ /* 0x000fec0000010000 */
[----:B0-----:R-:W0:Y:S02]  /*dd80*/  LDS.U8 R8, [RZ] ;  /* 0x00000000ff087984 */ /* 0x001e240000000000 */
[----:B0-----:R-:W-:Y:S02]  /*dd90*/  ISETP.NE.AND P0, PT, R8, RZ, PT ;  /* 0x000000ff0800720c */ /* 0x001fe40003f05270 */
[----:B------:R-:W-:-:S04]  /*dda0*/  IADD3 R8, P2, R24, c[0x0][0x540], RZ ;  /* 0x0001500018087a10 */ /* 0x000fc80007f5e0ff */
[----:B------:R-:W-:-:S07]  /*ddb0*/  IADD3.X R9, RZ, c[0x0][0x544], RZ, P2, !PT ;  /* 0x00015100ff097a10 */ /* 0x000fce00017fe4ff */
        /* <DEDUP_REMOVED lines=14> */
[----:B------:R-:W-:-:S03]  /*dea0*/  IMAD.MOV.U32 R17, RZ, RZ, c[0x0][0x164] ;  /* 0x00005900ff117624 */ /* 0x000fc600078e00ff */
[----:B------:R-:W-:-:S13]  /*deb0*/  ISETP.GE.U32.AND P0, PT, R12, c[0x0][0x17c], PT ;  /* 0x00005f000c007a0c */ /* 0x000fda0003f06070 */
[----:B------:R-:W-:Y:S05]  /*dec0*/  @P0 BRA `(.L_x_3284) ;  /* 0x000000c000000947 */ /* 0x000fea0003800000 */
[----:B------:R-:W-:Y:S02]  /*ded0*/  MOV R17, c[0x0][0x164] ;  /* 0x0000590000117a02 */ /* 0x000fe40000000f00 */
.L_x_3285:
[----:B------:R-:W-:Y:S01]  /*dee0*/  HFMA2.MMA R11, -RZ, RZ, 0, 4.76837158203125e-07 ;  /* 0x00000008ff0b7435 */ /* 0x000fe200000001ff */
[----:B------:R-:W-:-:S09]  /*def0*/  IMAD R10, R3, c[0x0][0x10], R12 ;  /* 0x00000400030a7a24 */ /* 0x000fd200078e020c */
[----:B------:R-:W-:-:S05]  /*df00*/  IMAD.WIDE.U32 R10, R10, R11, c[0x0][0x558] ;  /* 0x000156000a0a7625 */ /* 0x000fca00078e000b */
[----:B------:R-:W2:Y:S04]  /*df10*/  LDG.E R13, [R10.64] ;  /* 0x000000240a0d7981 */ /* 0x000ea8000c1e1900 */
[----:B------:R-:W3:Y:S01]  /*df20*/  LDG.E R14, [R10.64+0x4] ;  /* 0x000004240a0e7981 */ /* 0x000ee2000c1e1900 */
[----:B------:R-:W-:-:S04]  /*df30*/  IMAD.MOV.U32 R15, RZ, RZ, c[0x0][0x0] ;  /* 0x00000000ff0f7624 */ /* 0x000fc800078e00ff */
[----:B------:R-:W-:-:S05]  /*df40*/  IMAD R12, R15, c[0x0][0x4], R12 ;  /* 0x000001000f0c7a24 */ /* 0x000fca00078e020c */
[----:B------:R-:W-:Y:S01]  /*df50*/  ISETP.GE.U32.AND P0, PT, R12, c[0x0][0x17c], PT ;  /* 0x00005f000c007a0c */ /* 0x000fe20003f06070 */
[----:B--2---:R-:W-:Y:S02]  /*df60*/  FADD.FTZ R16, R13, R16 ;  /* 0x000000100d107221 */ /* 0x004fe40000010000 */
[----:B---3--:R-:W-:-:S10]  /*df70*/  FADD.FTZ R17, R14, R17 ;  /* 0x000000110e117221 */ /* 0x008fd40000010000 */
[----:B------:R-:W-:Y:S05]  /*df80*/  @!P0 BRA `(.L_x_3285) ;  /* 0xffffff5000008947 */ /* 0x000fea000383ffff */
.L_x_3284:
[----:B------:R-:W-:Y:S05]  /*df90*/  BSYNC B1 ;  /* 0x0000000000017941 */ /* 0x000fea0003800000 */
.L_x_3283:
[----:B------:R-:W-:Y:S05]  /*dfa0*/  BRA `(.L_x_3286) ;  /* 0x0000010000007947 */ /* 0x000fea0003800000 */
.L_x_3282:
[----:B------:R-:W-:Y:S02]  /*dfb0*/  ISETP.GE.U32.AND P0, PT, R2, c[0x0][0x17c], PT ;  /* 0x00005f0002007a0c */ /* 0x000fe40003f06070 */
[----:B------:R-:W-:-:S11]  /*dfc0*/  MOV R17, c[0x0][0x164] ;  /* 0x0000590000117a02 */ /* 0x000fd60000000f00 */
[----:B------:R-:W-:Y:S05]  /*dfd0*/  @P0 BRA `(.L_x_3286) ;  /* 0x000000d000000947 */ /* 0x000fea0003800000 */
[----:B------:R-:W-:Y:S01]  /*dfe0*/  MOV R12, R2 ;  /* 0x00000002000c7202 */ /* 0x000fe20000000f00 */
[----:B------:R-:W-:-:S03]  /*dff0*/  IMAD.MOV.U32 R17, RZ, RZ, c[0x0][0x164] ;  /* 0x00005900ff117624 */ /* 0x000fc600078e00ff */
.L_x_3287:
        /* <DEDUP_REMOVED lines=11> */
.L_x_3286:
[----:B------:R-:W-:Y:S05]  /*e0b0*/  BSYNC B0 ;  /* 0x0000000000007941 */ /* 0x000fea0003800000 */
.L_x_3281:
        /* <DEDUP_REMOVED lines=8> */
.L_x_3289:
[----:B------:R-:W-:Y:S01]  /*e140*/  IMAD.IADD R10, R2, 0x1, R11 ;  /* 0x00000001020a7824 */ /* 0x000fe200078e020b */
[----:B------:R-:W-:Y:S04]  /*e150*/  BAR.SYNC.DEFER_BLOCKING 0x0 ;  /* 0x0000000000007b1d */ /* 0x000fe80000010000 */
        /* <DEDUP_REMOVED lines=10> */
.L_x_3288:
[----:B0-----:R-:W-:Y:S01]  /*e200*/  LEA R13, R3, 0x10, 0x3 ;  /* 0x00000010030d7811 */ /* 0x001fe200078e18ff */
        /* <DEDUP_REMOVED lines=11> */
[----:B0-----:R-:W-:-:S04]  /*e2c0*/  MOV R2, R10 ;  /* 0x0000000a00027202 */ /* 0x001fc80000000f00 */
.L_x_3292:
[----:B------:R-:W-:Y:S01]  /*e2d0*/  IADD3 R10, R23, R2, RZ ;  /* 0x00000002170a7210 */ /* 0x000fe20007ffe0ff */
[----:B------:R-:W-:Y:S03]  /*e2e0*/  BAR.SYNC.DEFER_BLOCKING 0x0 ;  /* 0x0000000000007b1d */ /* 0x000fe60000010000 */
[----:B------:R-:W-:-:S04]  /*e2f0*/  ISETP.GE.U32.AND P0, PT, R10, c[0x0][0x0], PT ;  /* 0x000000000a007a0c */ /* 0x000fc80003f06070 */
[----:B------:R-:W-:-:S13]  /*e300*/  ISETP.GE.U32.OR P0, PT, R23, R2, P0 ;  /* 0x000000021700720c */ /* 0x000fda0000706470 */
[----:B------:R-:W-:Y:S01]  /*e310*/  @!P0 IMAD R10, R2, 0x8, R13 ;  /* 0x00000008020a8824 */ /* 0x000fe200078e020d */
[----:B------:R-:W-:-:S05]  /*e320*/  SHF.R.S32.HI R2, RZ, 0x1, R2 ;  /* 0x00000001ff027819 */ /* 0x000fca0000011402 */
[----:B------:R-:W0:Y:S02]  /*e330*/  @!P0 LDS.64 R10, [R10] ;  /* 0x000000000a0a8984 */ /* 0x000e240000000a00 */
[----:B0-----:R-:W-:Y:S02]  /*e340*/  @!P0 FADD.FTZ R16, R16, R10 ;  /* 0x0000000a10108221 */ /* 0x001fe40000010000 */
[----:B------:R-:W-:-:S05]  /*e350*/  @!P0 FADD.FTZ R17, R17, R11 ;  /* 0x0000000b11118221 */ /* 0x000fca0000010000 */
[----:B------:R0:W-:Y:S01]  /*e360*/  @!P0 STS.64 [R3.X8+0x10], R16 ;  /* 0x0000101003008388 */ /* 0x0001e20000008a00 */
[----:B------:R-:W-:-:S13]  /*e370*/  ISETP.GE.AND P0, PT, R2, 0x20, PT ;  /* 0x000000200200780c */ /* 0x000fda0003f06270 */
[----:B0-----:R-:W-:Y:S05]  /*e380*/  @P0 BRA `(.L_x_3292) ;  /* 0xffffff4000000947 */ /* 0x001fea000383ffff */
[----:B------:R-:W-:-:S09]  /*e390*/  HFMA2.MMA R2, -RZ, RZ, 0, 1.9073486328125e-06 ;  /* 0x00000020ff027435 */ /* 0x000fd200000001ff */
.L_x_3291:
[----:B0-----:R-:W-:Y:S01]  /*e3a0*/  BAR.SYNC.DEFER_BLOCKING 0x0 ;  /* 0x0000000000007b1d */ /* 0x001fe20000010000 */
[----:B------:R-:W-:-:S13]  /*e3b0*/  ISETP.GE.AND P0, PT, R2, 0x2, PT ;  /* 0x000000020200780c */ /* 0x000fda0003f06270 */
[----:B------:R-:W-:Y:S05]  /*e3c0*/  @!P0 BRA `(.L_x_3290) ;  /* 0x0000008000008947 */ /* 0x000fea0003800000 */
[----:B------:R-:W-:-:S05]  /*e3d0*/  MOV R3, 0x1 ;  /* 0x0000000100037802 */ /* 0x000fca0000000f00 */
.L_x_3293:
[----:B------:R-:W0:Y:S04]  /*e3e0*/  SHFL.DOWN PT, R11, R16, R3, 0x1f ;  /* 0x08001f03100b7589 */ /* 0x000e2800000e0000 */
[----:B------:R1:W2:Y:S02]  /*e3f0*/  SHFL.DOWN PT, R10, R17, R3, 0x1f ;  /* 0x08001f03110a7589 */ /* 0x0002a400000e0000 */
[----:B-1----:R-:W-:-:S05]  /*e400*/  IMAD.SHL.U32 R3, R3, 0x2, RZ ;  /* 0x0000000203037824 */ /* 0x002fca00078e00ff */
[----:B------:R-:W-:Y:S01]  /*e410*/  ISETP.GE.AND P0, PT, R3, R2, PT ;  /* 0x000000020300720c */ /* 0x000fe20003f06270 */
[----:B0-----:R-:W-:Y:S02]  /*e420*/  FADD.FTZ R16, R11, R16 ;  /* 0x000000100b107221 */ /* 0x001fe40000010000 */
[----:B--2---:R-:W-:-:S10]  /*e430*/  FADD.FTZ R17, R10, R17 ;  /* 0x000000110a117221 */ /* 0x004fd40000010000 */
[----:B------:R-:W-:Y:S05]  /*e440*/  @!P0 BRA `(.L_x_3293) ;  /* 0xffffff9000008947 */ /* 0x000fea000383ffff */
.L_x_3290:
        /* <DEDUP_REMOVED lines=13> */
.L_x_3295:
[----:B------:R-:W-:Y:S05]  /*e520*/  @!P1 BRA `(.L_x_3296) ;  /* 0x0000037000009947 */ /* 0x000fea0003800000 */
[----:B------:R-:W-:Y:S01]  /*e530*/  HFMA2.MMA R18, -RZ, RZ, 0, 5.9604644775390625e-08 ;  /* 0x00000001ff127435 */ /* 0x000fe200000001ff */
[----:B------:R-:W-:-:S05]  /*e540*/  FMUL.FTZ R16, R16, c[0x0][0x160] ;  /* 0x0000580010107a20 */ /* 0x000fca0000410000 */
[----:B------:R-:W-:-:S04]  /*e550*/  F2FP.BF16.PACK_AB R16, RZ, R16 ;  /* 0x00000010ff10723e */ /* 0x000fc800000010ff */
        /* <DEDUP_REMOVED lines=22> */
.L_x_3297:
[----:B------:R-:W-:Y:S01]  /*e6c0*/  IADD3 R22, P0, R22, c[0x0][0x540], RZ ;  /* 0x0001500016167a10 */ /* 0x000fe20007f1e0ff */
[----:B------:R-:W-:Y:S01]  /*e6d0*/  FMUL.FTZ R17, R17, c[0x0][0x160] ;  /* 0x0000580011117a20 */ /* 0x000fe20000410000 */
[----:B------:R-:W-:Y:S02]  /*e6e0*/  ISETP.NE.AND P6, PT, R18, c[0x0][0x574], PT ;  /* 0x00015d0012007a0c */ /* 0x000fe40003fc5270 */
[----:B------:R-:W-:Y:S02]  /*e6f0*/  IADD3.X R23, RZ, c[0x0][0x544], RZ, P0, !PT ;  /* 0x00015100ff177a10 */ /* 0x000fe400007fe4ff */
[----:B------:R-:W-:-:S03]  /*e700*/  F2FP.BF16.PACK_AB R17, RZ, R17 ;  /* 0x00000011ff11723e */ /* 0x000fc600000010ff */
[----:B------:R0:W-:Y:S06]  /*e710*/  STG.E.U16 [R22.64], R16 ;  /* 0x0000001016007986 */ /* 0x0001ec000c101524 */
        /* <DEDUP_REMOVED lines=20> */
.L_x_3298:
[----:B------:R-:W-:-:S05]  /*e860*/  IADD3 R24, P0, R24, c[0x0][0x540], RZ ;  /* 0x0001500018187a10 */ /* 0x000fca0007f1e0ff */
[----:B------:R-:W-:-:S05]  /*e870*/  IMAD.X R25, RZ, RZ, c[0x0][0x544], P0 ;  /* 0x00015100ff197624 */ /* 0x000fca00000e06ff */
[----:B------:R-:W-:Y:S01]  /*e880*/  STG.E.U16 [R24.64], R17 ;  /* 0x0000001118007986 */ /* 0x000fe2000c101524 */
[----:B------:R-:W-:Y:S05]  /*e890*/  EXIT ;  /* 0x000000000000794d */ /* 0x000fea0003800000 */
.L_x_3296:
[----:B------:R-:W-:Y:S04]  /*e8a0*/  STG.E [R4.64], R16 ;  /* 0x0000001004007986 */ /* 0x000fe8000c101924 */
[----:B------:R-:W-:Y:S01]  /*e8b0*/  STG.E [R4.64+0x4], R17 ;  /* 0x0000041104007986 */ /* 0x000fe2000c101924 */
[----:B------:R-:W-:Y:S05]  /*e8c0*/  EXIT ;  /* 0x000000000000794d */ /* 0x000fea0003800000 */
.L_x_3294:
[----:B------:R-:W-:Y:S01]  /*e8d0*/  ISETP.NE.AND P0, PT, RZ, UR38, PT ;  /* 0x00000026ff007c0c */ /* 0x000fe2000bf05270 */
[----:B------:R-:W-:Y:S02]  /*e8e0*/  ULDC.U8 UR4, c[0x0][0x571] ;  /* 0x00015c4000047ab9 */ /* 0x000fe40000000000 */
[----:B------:R-:W-:-:S10]  /*e8f0*/  ISETP.NE.AND P1, PT, RZ, UR4, PT ;  /* 0x00000004ff007c0c */ /* 0x000fd4000bf25270 */
[----:B------:R-:W-:Y:S05]  /*e900*/  @!P0 BRA `(.L_x_3299) ;  /* 0x0000006000008947 */ /* 0x000fea0003800000 */
[----:B------:R-:W2:Y:S04]  /*e910*/  LDG.E.U16 R0, [R6.64] ;  /* 0x0000002406007981 */ /* 0x000ea8000c1e1500 */
[----:B------:R-:W3:Y:S01]  /*e920*/  LDG.E.U16 R2, [R8.64] ;  /* 0x0000002408027981 */ /* 0x000ee2000c1e1500 */
[----:B--2---:R-:W-:Y:S02]  /*e930*/  PRMT R3, RZ, 0x5410, R0 ;  /* 0x00005410ff037816 */ /* 0x004fe40000000000 */
[----:B---3--:R-:W-:-:S03]  /*e940*/  PRMT R2, RZ, 0x5410, R2 ;  /* 0x00005410ff027816 */ /* 0x008fc60000000002 */
[----:B------:R-:W-:Y:S02]  /*e950*/  FADD.FTZ R16, R16, R3 ;  /* 0x0000000310107221 */ /* 0x000fe40000010000 */
[----:B------:R-:W-:Y:S02]  /*e960*/  FADD.FTZ R17, R17, R2 ;  /* 0x0000000211117221 */ /* 0x000fe40000010000 */
.L_x_3299:
        /* <DEDUP_REMOVED lines=26> */
.L_x_3301:
        /* <DEDUP_REMOVED lines=26> */
.L_x_3302:
[----:B------:R-:W-:-:S05]  /*ecb0*/  IADD3 R24, P0, R24, c[0x0][0x540], RZ ;  /* 0x0001500018187a10 */ /* 0x000fca0007f1e0ff */
[----:B------:R-:W-:-:S05]  /*ecc0*/  IMAD.X R25, RZ, RZ, c[0x0][0x544], P0 ;  /* 0x00015100ff197624 */ /* 0x000fca00000e06ff */
[----:B------:R-:W-:Y:S01]  /*ecd0*/  STG.E.U16 [R24.64], R17 ;  /* 0x0000001118007986 */ /* 0x000fe2000c101524 */
[----:B------:R-:W-:Y:S05]  /*ece0*/  EXIT ;  /* 0x000000000000794d */ /* 0x000fea0003800000 */
.L_x_3300:
[----:B------:R-:W-:-:S04]  /*ecf0*/  F2FP.BF16.PACK_AB R16, R17, R16 ;  /* 0x000000101110723e */ /* 0x000fc800000010ff */
[----:B------:R-:W-:Y:S01]  /*ed00*/  PRMT R4, R16, 0x7632, R4 ;  /* 0x0000763210047816 */ /* 0x000fe20000000004 */
[----:B------:R-:W-:Y:S04]  /*ed10*/  STG.E.U16 [R6.64], R16 ;  /* 0x0000001006007986 */ /* 0x000fe8000c101524 */
[----:B------:R-:W-:Y:S01]  /*ed20*/  STG.E.U16 [R8.64], R4 ;  /* 0x0000000408007986 */ /* 0x000fe2000c101524 */
[----:B------:R-:W-:Y:S05]  /*ed30*/  EXIT ;  /* 0x000000000000794d */ /* 0x000fea0003800000 */
.L_x_3272:
        /* <DEDUP_REMOVED lines=20> */
.L_x_3304:
        /* <DEDUP_REMOVED lines=26> */
.L_x_3306:
        /* <DEDUP_REMOVED lines=26> */
.L_x_3307:
[----:B------:R-:W-:-:S05]  /*f1c0*/  IADD3 R24, P0, R24, c[0x0][0x540], RZ ;  /* 0x0001500018187a10 */ /* 0x000fca0007f1e0ff */
[----:B------:R-:W-:-:S05]  /*f1d0*/  IMAD.X R25, RZ, RZ, c[0x0][0x544], P0 ;  /* 0x00015100ff197624 */ /* 0x000fca00000e06ff */
[----:B------:R-:W-:Y:S01]  /*f1e0*/  STG.E.U16 [R24.64], R19 ;  /* 0x0000001318007986 */ /* 0x000fe2000c101524 */
[----:B------:R-:W-:Y:S05]  /*f1f0*/  EXIT ;  /* 0x000000000000794d */ /* 0x000fea0003800000 */
.L_x_3305:
[----:B------:R-:W-:Y:S04]  /*f200*/  STG.E [R4.64], R18 ;  /* 0x0000001204007986 */ /* 0x000fe8000c101924 */
[----:B------:R-:W-:Y:S01]  /*f210*/  STG.E [R4.64+0x4], R19 ;  /* 0x0000041304007986 */ /* 0x000fe2000c101924 */
[----:B------:R-:W-:Y:S05]  /*f220*/  EXIT ;  /* 0x000000000000794d */ /* 0x000fea0003800000 */
.L_x_3303:
[----:B0-----:R-:W-:Y:S01]  /*f230*/  ISETP.NE.AND P0, PT, R2, RZ, PT ;  /* 0x000000ff0200720c */ /* 0x001fe20003f05270 */
        /* <DEDUP_REMOVED lines=9> */
.L_x_3308:
        /* <DEDUP_REMOVED lines=26> */
.L_x_3310:
        /* <DEDUP_REMOVED lines=26> */
.L_x_3311:
[----:B------:R-:W-:-:S05]  /*f610*/  IADD3 R24, P0, R24, c[0x0][0x540], RZ ;  /* 0x0001500018187a10 */ /* 0x000fca0007f1e0ff */
[----:B------:R-:W-:-:S05]  /*f620*/  IMAD.X R25, RZ, RZ, c[0x0][0x544], P0 ;  /* 0x00015100ff197624 */ /* 0x000fca00000e06ff */
[----:B------:R-:W-:Y:S01]  /*f630*/  STG.E.U16 [R24.64], R19 ;  /* 0x0000001318007986 */ /* 0x000fe2000c101524 */
[----:B------:R-:W-:Y:S05]  /*f640*/  EXIT ;  /* 0x000000000000794d */ /* 0x000fea0003800000 */
.L_x_3309:
[----:B------:R-:W-:-:S04]  /*f650*/  F2FP.BF16.PACK_AB R18, R19, R18 ;  /* 0x000000121312723e */ /* 0x000fc800000010ff */
[----:B------:R-:W-:Y:S01]  /*f660*/  PRMT R4, R18, 0x7632, R4 ;  /* 0x0000763212047816 */ /* 0x000fe20000000004 */
[----:B------:R-:W-:Y:S04]  /*f670*/  STG.E.U16 [R6.64], R18 ;  /* 0x0000001206007986 */ /* 0x000fe8000c101524 */
[----:B------:R-:W-:Y:S01]  /*f680*/  STG.E.U16 [R8.64], R4 ;  /* 0x0000000408007986 */ /* 0x000fe2000c101524 */
[----:B------:R-:W-:Y:S05]  /*f690*/  EXIT ;  /* 0x000000000000794d */ /* 0x000fea0003800000 */
        .weak           $__internal_2_$__cuda_sm20_div_u64
        .type           $__internal_2_$__cuda_sm20_div_u64,@function
        .size           $__internal_2_$__cuda_sm20_div_u64,($__internal_3_$__cuda_sm20_rem_u64 - $__internal_2_$__cuda_sm20_div_u64)
$__internal_2_$__cuda_sm20_div_u64:
        /* <DEDUP_REMOVED lines=12> */
[----:B------:R-:W-:-:S05]  /*f760*/  MOV R15, R12 ;  /* 0x0000000c000f7202 */ /* 0x000fca0000000f00 */
        /* <DEDUP_REMOVED lines=33> */
[----:B------:R-:W-:Y:S02]  /*f980*/  ISETP.GE.U32.AND P0, PT, R13, R0, PT ;  /* 0x000000000d00720c */ /* 0x000fe40003f06070 */
[----:B------:R-:W-:Y:S02]  /*f990*/  IADD3 R20, P3, -R0, R13, RZ ;  /* 0x0000000d00147210 */ /* 0x000fe40007f7e1ff */
[----:B------:R-:W-:Y:S02]  /*f9a0*/  IADD3.X R26, ~R14, R5, RZ, P1, !PT ;  /* 0x000000050e1a7210 */ /* 0x000fe40000ffe5ff */
[----:B------:R-:W-:Y:S02]  /*f9b0*/  IADD3 R14, P1, R15, 0x1, RZ ;  /* 0x000000010f0e7810 */ /* 0x000fe40007f3e0ff */
[C---:B------:R-:W-:Y:S01]  /*f9c0*/  ISETP.GE.U32.AND.EX P0, PT, R26.reuse, R3, PT, P0 ;  /* 0x000000031a00720c */ /* 0x040fe20003f06100 */
[----:B------:R-:W-:Y:S01]  /*f9d0*/  IMAD.X R5, R26, 0x1, ~R3, P3 ;  /* 0x000000011a057824 */ /* 0x000fe200018e0e03 */
[----:B------:R-:W-:-:S02]  /*f9e0*/  IADD3.X R12, RZ, R21, RZ, P1, !PT ;  /* 0x00000015ff0c7210 */ /* 0x000fc40000ffe4ff */
[----:B------:R-:W-:Y:S02]  /*f9f0*/  SEL R13, R20, R13, P0 ;  /* 0x0000000d140d7207 */ /* 0x000fe40000000000 */
[----:B------:R-:W-:Y:S02]  /*fa00*/  SEL R15, R14, R15, P0 ;  /* 0x0000000f0e0f7207 */ /* 0x000fe40000000000 */
[----:B------:R-:W-:Y:S01]  /*fa10*/  SEL R20, R5, R26, P0 ;  /* 0x0000001a05147207 */ /* 0x000fe20000000000 */
[----:B------:R-:W-:Y:S01]  /*fa20*/  IMAD.MOV.U32 R5, RZ, RZ, 0x0 ;  /* 0x00000000ff057424 */ /* 0x000fe200078e00ff */
[----:B------:R-:W-:Y:S02]  /*fa30*/  SEL R14, R12, R21, P0 ;  /* 0x000000150c0e7207 */ /* 0x000fe40000000000 */
[----:B------:R-:W-:Y:S02]  /*fa40*/  ISETP.GE.U32.AND P0, PT, R13, R0, PT ;  /* 0x000000000d00720c */ /* 0x000fe40003f06070 */
[----:B------:R-:W-:-:S02]  /*fa50*/  IADD3 R12, P3, R15, 0x1, RZ ;  /* 0x000000010f0c7810 */ /* 0x000fc40007f7e0ff */
[----:B------:R-:W-:Y:S02]  /*fa60*/  ISETP.NE.U32.AND P1, PT, R0, RZ, PT ;  /* 0x000000ff0000720c */ /* 0x000fe40003f25070 */
[----:B------:R-:W-:Y:S02]  /*fa70*/  ISETP.GE.U32.AND.EX P0, PT, R20, R3, PT, P0 ;  /* 0x000000031400720c */ /* 0x000fe40003f06100 */
[-C--:B------:R-:W-:Y:S02]  /*fa80*/  IADD3.X R13, RZ, R14.reuse, RZ, P3, !PT ;  /* 0x0000000eff0d7210 */ /* 0x080fe40001ffe4ff */
[----:B------:R-:W-:Y:S02]  /*fa90*/  ISETP.NE.AND.EX P1, PT, R3, RZ, PT, P1 ;  /* 0x000000ff0300720c */ /* 0x000fe40003f25310 */
[----:B------:R-:W-:Y:S02]  /*faa0*/  SEL R12, R12, R15, P0 ;  /* 0x0000000f0c0c7207 */ /* 0x000fe40000000000 */
[----:B------:R-:W-:-:S02]  /*fab0*/  SEL R13, R13, R14, P0 ;  /* 0x0000000e0d0d7207 */ /* 0x000fc40000000000 */
[----:B------:R-:W-:Y:S02]  /*fac0*/  SEL R12, R12, 0xffffffff, P1 ;  /* 0xffffffff0c0c7807 */ /* 0x000fe40000800000 */
[----:B------:R-:W-:Y:S01]  /*fad0*/  SEL R13, R13, 0xffffffff, P1 ;  /* 0xffffffff0d0d7807 */ /* 0x000fe20000800000 */
[----:B------:R-:W-:Y:S06]  /*fae0*/  RET.REL.NODEC R4 `(_ZN2at6native13reduce_kernelILi256ELi2ENS0_8ReduceOpIN3c108BFloat16ENS0_7MeanOpsIS4_ffS4_EEjS4_Li4ELi8EEEEEvT1_) ;  /* 0xffff051004007950 */ /* 0x000fec0003c3ffff */
        .weak           $__internal_3_$__cuda_sm20_rem_u64
        .type           $__internal_3_$__cuda_sm20_rem_u64,@function
        .size           $__internal_3_$__cuda_sm20_rem_u64,(.L_x_8115 - $__internal_3_$__cuda_sm20_rem_u64)
$__internal_3_$__cuda_sm20_rem_u64:
        /* <DEDUP_REMOVED lines=14> */
[----:B------:R-:W-:-:S06]  /*fbd0*/  IMAD.WIDE.U32 R14, P0, R12, R29, R14 ;  /* 0x0000001d0c0e7225 */ /* 0x000fcc000780000e */
        /* <DEDUP_REMOVED lines=34> */
[----:B------:R-:W-:-:S03]  /*fe00*/  ISETP.GE.U32.AND.EX P0, PT, R20, R5, PT, P0 ;  /* 0x000000051400720c */ /* 0x000fc60003f06100 */
[----:B------:R-:W-:Y:S01]  /*fe10*/  IMAD.X R14, R20, 0x1, ~R5, P1 ;  /* 0x00000001140e7824 */ /* 0x000fe200008e0e05 */
[----:B------:R-:W-:Y:S02]  /*fe20*/  SEL R12, R12, R4, P0 ;  /* 0x000000040c0c7207 */ /* 0x000fe40000000000 */
[C---:B------:R-:W-:Y:S02]  /*fe30*/  ISETP.NE.U32.AND P1, PT, R11.reuse, RZ, PT ;  /* 0x000000ff0b00720c */ /* 0x040fe40003f25070 */
[----:B------:R-:W-:Y:S02]  /*fe40*/  SEL R14, R14, R20, P0 ;  /* 0x000000140e0e7207 */ /* 0x000fe40000000000 */
[----:B------:R-:W-:Y:S02]  /*fe50*/  ISETP.GE.U32.AND P0, PT, R12, R11, PT ;  /* 0x0000000b0c00720c */ /* 0x000fe40003f06070 */
[----:B------:R-:W-:Y:S02]  /*fe60*/  IADD3 R4, P2, -R11, R12, RZ ;  /* 0x0000000c0b047210 */ /* 0x000fe40007f5e1ff */
[----:B------:R-:W-:-:S02]  /*fe70*/  ISETP.GE.U32.AND.EX P0, PT, R14, R5, PT, P0 ;  /* 0x000000050e00720c */ /* 0x000fc40003f06100 */
[CC--:B------:R-:W-:Y:S02]  /*fe80*/  IADD3.X R11, ~R5.reuse, R14.reuse, RZ, P2, !PT ;  /* 0x0000000e050b7210 */ /* 0x0c0fe400017fe5ff */
[----:B------:R-:W-:Y:S02]  /*fe90*/  ISETP.NE.AND.EX P1, PT, R5, RZ, PT, P1 ;  /* 0x000000ff0500720c */ /* 0x000fe40003f25310 */
[----:B------:R-:W-:Y:S02]  /*fea0*/  SEL R5, R11, R14, P0 ;  /* 0x0000000e0b057207 */ /* 0x000fe40000000000 */
[----:B------:R-:W-:Y:S02]  /*feb0*/  MOV R11, 0x0 ;  /* 0x00000000000b7802 */ /* 0x000fe40000000f00 */
[----:B------:R-:W-:Y:S02]  /*fec0*/  SEL R4, R4, R12, P0 ;  /* 0x0000000c04047207 */ /* 0x000fe40000000000 */
[----:B------:R-:W-:-:S02]  /*fed0*/  SEL R5, R5, 0xffffffff, P1 ;  /* 0xffffffff05057807 */ /* 0x000fc40000800000 */
[----:B------:R-:W-:Y:S01]  /*fee0*/  SEL R4, R4, 0xffffffff, P1 ;  /* 0xffffffff04047807 */ /* 0x000fe20000800000 */
[----:B------:R-:W-:Y:S06]  /*fef0*/  RET.REL.NODEC R10 `(_ZN2at6native13reduce_kernelILi256ELi2ENS0_8ReduceOpIN3c108BFloat16ENS0_7MeanOpsIS4_ffS4_EEjS4_Li4ELi8EEEEEvT1_) ;  /* 0xffff01000a007950 */ /* 0x000fec0003c3ffff */
.L_x_3312:
        /* <DEDUP_REMOVED lines=16> */
.L_x_8115:


//--------------------- .text._ZN2at6native13reduce_kernelILi128ELi4ENS0_8ReduceOpIN3c108BFloat16ENS0_7MeanOpsIS4_ffS4_EEjS4_Li4ELi8EEEEEvT1_ --------------------------
	.section	.text._ZN2at6native13reduce_kernelILi128ELi4ENS0_8ReduceOpIN3c108BFloat16ENS0_7MeanOpsIS4_ffS4_EEjS4_Li4ELi8EEEEEvT1_,"ax",@progbits
	.sectioninfo	@"SHI_REGISTERS=47"
	.align	128
        .global         _ZN2at6native13reduce_kernelILi128ELi4ENS0_8ReduceOpIN3c108BFloat16ENS0_7MeanOpsIS4_ffS4_EEjS4_Li4ELi8EEEEEvT1_
        .type           _ZN2at6native13reduce_kernelILi128ELi4ENS0_8ReduceOpIN3c108BFloat16ENS0_7MeanOpsIS4_ffS4_EEjS4_Li4ELi8EEEEEvT1_,@function
        .size           _ZN2at6native13reduce_kernelILi128ELi4ENS0_8ReduceOpIN3c108BFloat16ENS0_7MeanOpsIS4_ffS4_EEjS4_Li4ELi8EEEEEvT1_,(.L_x_8117 - _ZN2at6native13reduce_kernelILi128ELi4ENS0_8ReduceOpIN3c108BFloat16ENS0_7MeanOpsIS4_ffS4_EEjS4_Li4ELi8EEEEEvT1_)
        .other          _ZN2at6native13reduce_kernelILi128ELi4ENS0_8ReduceOpIN3c108BFloat16ENS0_7MeanOpsIS4_ffS4_EEjS4_Li4ELi8EEEEEvT1_,@"STO_CUDA_ENTRY STV_DEFAULT"
_ZN2at6native13reduce_kernelILi128ELi4ENS0_8ReduceOpIN3c108BFloat16ENS0_7MeanOpsIS4_ffS4_EEjS4_Li4ELi8EEEEEvT1_:
.text._ZN2at6native13reduce_kernelILi128ELi4ENS0_8ReduceOpIN3c108BFloat16ENS0_7MeanOpsIS4_ffS4_EEjS4_Li4ELi8EEEEEvT1_:
        /* <DEDUP_REMOVED lines=213> */
.L_x_3313:
        /* <DEDUP_REMOVED lines=50> */
.L_x_3322:
[----:B------:R-:W-:Y:S05]  /*1070*/  BSYNC B2 ;  /* 0x0000000000027941 */ /* 0x000fea0003800000 */
.L_x_3321:
        /* <DEDUP_REMOVED lines=10> */
.L_x_3320:
[----:B------:R-:W-:Y:S05]  /*1120*/  BSYNC B1 ;  /* 0x0000000000017941 */ /* 0x000fea0003800000 */
.L_x_3319:
[C---:B------:R-:W-:Y:S02]  /*1130*/  IADD3 R3, P0, -R6.reuse, 0x8, RZ ;  /* 0x0000000806037810 */ /* 0x040fe40007f1e1ff */
[----:B------:R-:W-:Y:S02]  /*1140*/  IADD3 R14, R6, c[0x0][0x16c], RZ ;  /* 0x00005b00060e7a10 */ /* 0x000fe40007ffe0ff */
[C---:B------:R-:W-:Y:S02]  /*1150*/  LEA R18, P1, R3.reuse, R18, 0x1 ;  /* 0x0000001203127211 */ /* 0x040fe400078208ff */
[----:B------:R-:W-:Y:S02]  /*1160*/  IADD3.X R4, RZ, -0x1, RZ, P0, !PT ;  /* 0xffffffffff047810 */ /* 0x000fe400007fe4ff */
[----:B------:R-:W-:Y:S02]  /*1170*/  IADD3 R14, R14, -0x8, RZ ;  /* 0xfffffff80e0e7810 */ /* 0x000fe40007ffe0ff */
[----:B------:R-:W-:-:S02]  /*1180*/  LEA.HI.X R19, R3, R19, R4, 0x1, P1 ;  /* 0x0000001303137211 */ /* 0x000fc400008f0c04 */
.L_x_3318:
[----:B------:R-:W-:Y:S05]  /*1190*/  BSYNC B0 ;  /* 0x0000000000007941 */ /* 0x000fea0003800000 */
.L_x_3317:
        /* <DEDUP_REMOVED lines=22> */
.L_x_3325:
        /* <DEDUP_REMOVED lines=22> */
.L_x_3324:
[----:B------:R-:W-:Y:S05]  /*1460*/  BSYNC B0 ;  /* 0x0000000000007941 */ /* 0x000fea0003800000 */
.L_x_3323:
        /* <DEDUP_REMOVED lines=8> */
.L_x_3327:
[----:B------:R-:W-:Y:S05]  /*14f0*/  BSYNC B0 ;  /* 0x0000000000007941 */ /* 0x000fea0003800000 */
.L_x_3326:
        /* <DEDUP_REMOVED lines=12> */
.L_x_3329:
[----:B------:R-:W-:Y:S05]  /*15c0*/  BSYNC B0 ;  /* 0x0000000000007941 */ /* 0x000fea0003800000 */
.L_x_3328:
        /* <DEDUP_REMOVED lines=10> */
.L_x_3316:
        /* <DEDUP_REMOVED lines=47> */
.L_x_3340:
        /* <DEDUP_REMOVED lines=225> */
.L_x_3335:
        /* <DEDUP_REMOVED lines=221> */
.L_x_3336:
        /* <DEDUP_REMOVED lines=233> */
.L_x_3337:
        /* <DEDUP_REMOVED lines=230> */
.L_x_3338:
        /* <DEDUP_REMOVED lines=42> */
.L_x_3339:
[----:B------:R-:W-:Y:S05]  /*54d0*/  BSYNC B1 ;  /* 0x0000000000017941 */ /* 0x000fea0003800000 */
.L_x_3334:
[C---:B------:R-:W-:Y:S02]  /*54e0*/  PRMT R32, R12.reuse, 0x7610, R32 ;  /* 0x000076100c207816 */ /* 0x040fe40000000020 */
[----:B------:R-:W-:Y:S02]  /*54f0*/  PRMT R36, R12, 0x7632, R36 ;  /* 0x000076320c247816 */ /* 0x000fe40000000024 */
[C---:B------:R-:W-:Y:S02]  /*5500*/  PRMT R35, R13.reuse, 0x7610, R35 ;  /* 0x000076100d237816 */ /* 0x040fe40000000023 */
[----:B------:R-:W-:Y:S02]  /*5510*/  PRMT R37, R13, 0x7632, R37 ;  /* 0x000076320d257816 */ /* 0x000fe40000000025 */
.L_x_3333:
[----:B------:R-:W-:Y:S05]  /*5520*/  BSYNC B0 ;  /* 0x0000000000007941 */ /* 0x000fea0003800000 */
.L_x_3332:
        /* <DEDUP_REMOVED lines=204> */
.L_x_3343:
        /* <DEDUP_REMOVED lines=211> */
.L_x_3344:
        /* <DEDUP_REMOVED lines=211> */
.L_x_3345:
        /* <DEDUP_REMOVED lines=211> */
.L_x_3346:
        /* <DEDUP_REMOVED lines=8> */
.L_x_3342:
[----:B------:R-:W-:Y:S05]  /*8a00*/  BSYNC B0 ;  /* 0x0000000000007941 */ /* 0x000fea0003800000 */
.L_x_3341:
        /* <DEDUP_REMOVED lines=42> */
.L_x_3348:
[----:B------:R-:W-:Y:S05]  /*8cb0*/  BSYNC B0 ;  /* 0x0000000000007941 */ /* 0x000fea0003800000 */
.L_x_3347:
        /* <DEDUP_REMOVED lines=13> */
.L_x_3331:
        /* <DEDUP_REMOVED lines=34> */
.L_x_3352:
        /* <DEDUP_REMOVED lines=56> */
.L_x_3351:
        /* <DEDUP_REMOVED lines=14> */
.L_x_3350:
[----:B------:R-:W-:Y:S05]  /*9410*/  BSYNC B0 ;  /* 0x0000000000007941 */ /* 0x000fea0003800000 */
.L_x_3349:
        /* <DEDUP_REMOVED lines=43> */
.L_x_3354:
[----:B------:R-:W-:Y:S05]  /*96d0*/  BSYNC B0 ;  /* 0x0000000000007941 */ /* 0x000fea0003800000 */
.L_x_3353:
        /* <DEDUP_REMOVED lines=42> */
.L_x_3356:
[----:B------:R-:W-:Y:S05]  /*9980*/  BSYNC B0 ;  /* 0x0000000000007941 */ /* 0x000fea0003800000 */
.L_x_3355:
        /* <DEDUP_REMOVED lines=13> */
.L_x_3330:
        /* <DEDUP_REMOVED lines=37> */
.L_x_3360:
        /* <DEDUP_REMOVED lines=52> */
.L_x_3359:
        /* <DEDUP_REMOVED lines=14> */
.L_x_3358:
[----:B------:R-:W-:Y:S05]  /*a0d0*/  BSYNC B0 ;  /* 0x0000000000007941 */ /* 0x000fea0003800000 */
.L_x_3357:
        /* <DEDUP_REMOVED lines=39> */
.L_x_3362:
[----:B------:R-:W-:Y:S05]  /*a350*/  BSYNC B0 ;  /* 0x0000000000007941 */ /* 0x000fea0003800000 */
.L_x_3361:
        /* <DEDUP_REMOVED lines=42> */
.L_x_3364:
[----:B------:R-:W-:Y:S05]  /*a600*/  BSYNC B0 ;  /* 0x0000000000007941 */ /* 0x000fea0003800000 */
.L_x_3363:
        /* <DEDUP_REMOVED lines=12> */
.L_x_3315:
[----:B------:R-:W-:Y:S05]  /*a6d0*/  BSYNC B6 ;  /* 0x0000000000067941 */ /* 0x000fea0003800000 */
.L_x_3314:
        /* <DEDUP_REMOVED lines=9> */
.L_x_3366:
        /* <DEDUP_REMOVED lines=15> */
.L_x_3365:
        /* <DEDUP_REMOVED lines=14> */
.L_x_3369:
        /* <DEDUP_REMOVED lines=16> */
.L_x_3368:
[----:B0-----:R-:W-:Y:S01]  /*aa40*/  ISETP.GE.AND P0, PT, R0, 0x2, PT ;  /* 0x000000020000780c */ /* 0x001fe20003f06270 */
[----:B------:R-:W-:Y:S01]  /*aa50*/  WARPSYNC 0xffffffff ;  /* 0xffffffff00007948 */ /* 0x000fe20003800000 */
[----:B------:R-:W-:Y:S11]  /*aa60*/  BAR.SYNC.DEFER_BLOCKING 0x0 ;  /* 0x0000000000007b1d */ /* 0x000ff60000010000 */
[----:B------:R-:W-:Y:S05]  /*aa70*/  @!P0 BRA `(.L_x_3367) ;  /* 0x000000c000008947 */ /* 0x000fea0003800000 */
[----:B------:R-:W-:-:S05]  /*aa80*/  IMAD.MOV.U32 R3, RZ, RZ, 0x1 ;  /* 0x00000001ff037424 */ /* 0x000fca00078e00ff */
.L_x_3370:
        /* <DEDUP_REMOVED lines=11> */
.L_x_3367:
        /* <DEDUP_REMOVED lines=204> */
.L_x_3371:
        /* <DEDUP_REMOVED lines=202> */
.L_x_3372:
[----:B------:R-:W-:Y:S01]  /*c4a0*/  IADD3 R10, P1, R28, c[0x0][0x540], RZ ;  /* 0x000150001c0a7a10 */ /* 0x000fe20007f3e0ff */
[----:B------:R-:W-:-:S03]  /*c4b0*/  CS2R R18, SRZ ;  /* 0x0000000000127805 */ /* 0x000fc6000001ff00 */
        /* <DEDUP_REMOVED lines=201> */
.L_x_3373:
        /* <DEDUP_REMOVED lines=201> */
[----:B------:R-:W-:-:S03]  /*dde0*/  @P0 IMAD R19, R8, c[0x0][0x52c], R19 ;  /* 0x00014b0008130a24 */ /* 0x000fc600078e0213 */
.L_x_3374:
[----:B------:R-:W-:Y:S01]  /*ddf0*/  ISETP.NE.U32.AND P0, PT, RZ, c[0x0][0x550], PT ;  /* 0x00015400ff007a0c */ /* 0x000fe20003f05070 */
[----:B------:R-:W-:Y:S01]  /*de00*/  CS2R R8, SRZ ;  /* 0x0000000000087805 */ /* 0x000fe2000001ff00 */
[----:B------:R-:W-:Y:S01]  /*de10*/  IADD3 R4, P1, R19, c[0x0][0x540], RZ ;  /* 0x0001500013047a10 */ /* 0x000fe20007f3e0ff */
[----:B------:R-:W-:Y:S01]  /*de20*/  IMAD.MOV.U32 R0, RZ, RZ, RZ ;  /* 0x000000ffff007224 */ /* 0x000fe200078e00ff */
[----:B------:R-:W-:Y:S02]  /*de30*/  ISETP.NE.AND.EX P0, PT, RZ, c[0x0][0x554], PT, P0 ;  /* 0x00015500ff007a0c */ /* 0x000fe40003f05300 */
[----:B------:R-:W-:-:S11]  /*de40*/  IADD3.X R5, RZ, c[0x0][0x544], RZ, P1, !PT ;  /* 0x00015100ff057a10 */ /* 0x000fd60000ffe4ff */
[----:B------:R-:W-:Y:S05]  /*de50*/  @!P0 BRA `(.L_x_3375) ;  /* 0x0000087000008947 */ /* 0x000fea0003800000 */
[----:B------:R-:W-:Y:S01]  /*de60*/  HFMA2.MMA R8, -RZ, RZ, 0, 2.384185791015625e-07 ;  /* 0x00000004ff087435 */ /* 0x000fe200000001ff */
[----:B------:R-:W-:Y:S01]  /*de70*/  BSSY B0, `(.L_x_3376) ;  /* 0x0000028000007945 */ /* 0x000fe20003800000 */
[----:B------:R-:W-:Y:S01]  /*de80*/  MOV R21, 0x2 ;  /* 0x0000000200157802 */ /* 0x000fe20000000f00 */
[----:B------:R-:W-:Y:S02]  /*de90*/  IMAD.MOV.U32 R31, RZ, RZ, RZ ;  /* 0x000000ffff1f7224 */ /* 0x000fe400078e00ff */
[----:B------:R-:W-:-:S05]  /*dea0*/  IMAD.MOV.U32 R9, RZ, RZ, 0x0 ;  /* 0x00000000ff097424 */ /* 0x000fca00078e00ff */
.L_x_3380:
[----:B------:R-:W-:Y:S01]  /*deb0*/  LOP3.LUT R0, R31, R9, RZ, 0xfc, !PT ;  /* 0x000000091f007212 */ /* 0x000fe200078efcff */
[----:B------:R-:W-:Y:S01]  /*dec0*/  BSSY B1, `(.L_x_3377) ;  /* 0x000001d000017945 */ /* 0x000fe20003800000 */
[----:B------:R-:W-:Y:S02]  /*ded0*/  IMAD.MOV.U32 R3, RZ, RZ, R9 ;  /* 0x000000ffff037224 */ /* 0x000fe400078e0009 */
[----:B------:R-:W-:Y:S02]  /*dee0*/  ISETP.NE.U32.AND P0, PT, R0, RZ, PT ;  /* 0x000000ff0000720c */ /* 0x000fe40003f05070 */
[----:B------:R-:W-:-:S11]  /*def0*/  MOV R0, R8 ;  /* 0x0000000800007202 */ /* 0x000fd60000000f00 */
[----:B------:R-:W-:Y:S05]  /*df00*/  @!P0 BRA `(.L_x_3378) ;  /* 0x0000005000008947 */ /* 0x000fea0003800000 */
[----:B------:R-:W-:Y:S01]  /*df10*/  MOV R29, R8 ;  /* 0x00000008001d7202 */ /* 0x000fe20000000f00 */
[----:B------:R-:W-:Y:S01]  /*df20*/  IMAD.MOV.U32 R8, RZ, RZ, R21 ;  /* 0x000000ffff087224 */ /* 0x000fe200078e0015 */
[----:B------:R-:W-:Y:S02]  /*df30*/  MOV R30, 0xdf50 ;  /* 0x0000df50001e7802 */ /* 0x000fe40000000f00 */
[----:B------:R-:W-:Y:S05]  /*df40*/  CALL.REL.NOINC `($__internal_5_$__cuda_sm20_rem_u64) ;  /* 0x00006c4000007944 */ /* 0x000fea0003c00000 */
[----:B------:R-:W-:Y:S05]  /*df50*/  BRA `(.L_x_3379) ;  /* 0x0000013000007947 */ /* 0x000fea0003800000 */
.L_x_3378:
        /* <DEDUP_REMOVED lines=14> */
[----:B------:R-:W-:-:S05]  /*e040*/  @P0 IMAD.IADD R15, R15, 0x1, -R8 ;  /* 0x000000010f0f0824 */ /* 0x000fca00078e0a08 */
[----:B------:R-:W-:-:S13]  /*e050*/  ISETP.GE.U32.AND P0, PT, R15, R8, PT ;  /* 0x000000080f00720c */ /* 0x000fda0003f06070 */
[-C--:B------:R-:W-:Y:S02]  /*e060*/  @P0 IADD3 R15, R15, -R8.reuse, RZ ;  /* 0x800000080f0f0210 */ /* 0x080fe40007ffe0ff */
[----:B------:R-:W-:-:S05]  /*e070*/  @!P1 LOP3.LUT R15, RZ, R8, RZ, 0x33, !PT ;  /* 0x00000008ff0f9212 */ /* 0x000fca00078e33ff */
[----:B------:R-:W-:Y:S02]  /*e080*/  IMAD.MOV.U32 R8, RZ, RZ, R15 ;  /* 0x000000ffff087224 */ /* 0x000fe400078e000f */
.L_x_3379:
[----:B------:R-:W-:Y:S05]  /*e090*/  BSYNC B1 ;  /* 0x0000000000017941 */ /* 0x000fea0003800000 */
.L_x_3377:
[----:B------:R-:W-:Y:S01]  /*e0a0*/  ISETP.NE.U32.AND P0, PT, R8, RZ, PT ;  /* 0x000000ff0800720c */ /* 0x000fe20003f05070 */
[----:B------:R-:W-:Y:S01]  /*e0b0*/  IMAD.MOV.U32 R21, RZ, RZ, R0 ;  /* 0x000000ffff157224 */ /* 0x000fe200078e0000 */
[----:B------:R-:W-:Y:S02]  /*e0c0*/  MOV R31, R3 ;  /* 0x00000003001f7202 */ /* 0x000fe40000000f00 */
[----:B------:R-:W-:-:S13]  /*e0d0*/  ISETP.NE.AND.EX P0, PT, R9, RZ, PT, P0 ;  /* 0x000000ff0900720c */ /* 0x000fda0003f05300 */
[----:B------:R-:W-:Y:S05]  /*e0e0*/  @P0 BRA `(.L_x_3380) ;  /* 0xfffffdc000000947 */ /* 0x000fea000383ffff */
[----:B------:R-:W-:Y:S05]  /*e0f0*/  BSYNC B0 ;  /* 0x0000000000007941 */ /* 0x000fea0003800000 */
.L_x_3376:
[----:B------:R-:W-:Y:S01]  /*e100*/  ISETP.NE.U32.AND P2, PT, R3, RZ, PT ;  /* 0x000000ff0300720c */ /* 0x000fe20003f45070 */
[----:B------:R-:W-:-:S12]  /*e110*/  BSSY B0, `(.L_x_3381) ;  /* 0x000001c000007945 */ /* 0x000fd80003800000 */
[----:B------:R-:W-:Y:S05]  /*e120*/  @!P2 BRA `(.L_x_3382) ;  /* 0x000000700000a947 */ /* 0x000fea0003800000 */
[----:B------:R-:W-:Y:S01]  /*e130*/  HFMA2.MMA R29, -RZ, RZ, 0, 0 ;  /* 0x00000000ff1d7435 */ /* 0x000fe200000001ff */
[----:B------:R-:W-:Y:S01]  /*e140*/  IMAD.MOV.U32 R32, RZ, RZ, 0x4 ;  /* 0x00000004ff207424 */ /* 0x000fe200078e00ff */
[----:B------:R-:W-:-:S04]  /*e150*/  MOV R30, 0xe170 ;  /* 0x0000e170001e7802 */ /* 0x000fc80000000f00 */
[----:B------:R-:W-:Y:S05]  /*e160*/  CALL.REL.NOINC `($__internal_4_$__cuda_sm20_div_u64) ;  /* 0x000065d000007944 */ /* 0x000fea0003c00000 */
[----:B------:R-:W-:Y:S01]  /*e170*/  IMAD.MOV.U32 R8, RZ, RZ, R14 ;  /* 0x000000ffff087224 */ /* 0x000fe200078e000e */
[----:B------:R-:W-:Y:S01]  /*e180*/  MOV R9, R15 ;  /* 0x0000000f00097202 */ /* 0x000fe20000000f00 */
[----:B------:R-:W-:Y:S05]  /*e190*/  BRA `(.L_x_3383) ;  /* 0x0000013000007947 */ /* 0x000fea0003800000 */
.L_x_3382:
        /* <DEDUP_REMOVED lines=8> */
[----:B------:R-:W-:-:S06]  /*e220*/  IMAD.HI.U32 R8, R9, R21, R8 ;  /* 0x0000001509087227 */ /* 0x000fcc00078e0008 */
[----:B------:R-:W-:-:S04]  /*e230*/  IMAD.HI.U32 R8, R8, 0x4, RZ ;  /* 0x0000000408087827 */ /* 0x000fc800078e00ff */
[----:B------:R-:W-:-:S04]  /*e240*/  IMAD.MOV R9, RZ, RZ, -R8 ;  /* 0x000000ffff097224 */ /* 0x000fc800078e0a08 */
[----:B------:R-:W-:-:S05]  /*e250*/  IMAD R9, R0, R9, 0x4 ;  /* 0x0000000400097424 */ /* 0x000fca00078e0209 */
[----:B------:R-:W-:-:S13]  /*e260*/  ISETP.GE.U32.AND P0, PT, R9, R0, PT ;  /* 0x000000000900720c */ /* 0x000fda0003f06070 */
[-C--:B------:R-:W-:Y:S02]  /*e270*/  @P0 IADD3 R9, R9, -R0.reuse, RZ ;  /* 0x8000000009090210 */ /* 0x080fe40007ffe0ff */
[----:B------:R-:W-:Y:S02]  /*e280*/  @P0 IADD3 R8, R8, 0x1, RZ ;  /* 0x0000000108080810 */ /* 0x000fe40007ffe0ff */
[----:B------:R-:W-:Y:S01]  /*e290*/  ISETP.GE.U32.AND P1, PT, R9, R0, PT ;  /* 0x000000000900720c */ /* 0x000fe20003f26070 */
[----:B------:R-:W-:-:S12]  /*e2a0*/  IMAD.MOV.U32 R9, RZ, RZ, RZ ;  /* 0x000000ffff097224 */ /* 0x000fd800078e00ff */
[----:B------:R-:W-:Y:S02]  /*e2b0*/  @P1 IADD3 R8, R8, 0x1, RZ ;  /* 0x0000000108081810 */ /* 0x000fe40007ffe0ff */
[----:B------:R-:W-:Y:S02]  /*e2c0*/  @!P3 LOP3.LUT R8, RZ, R0, RZ, 0x33, !PT ;  /* 0x00000000ff08b212 */ /* 0x000fe400078e33ff */
.L_x_3383:
[----:B------:R-:W-:Y:S05]  /*e2d0*/  BSYNC B0 ;  /* 0x0000000000007941 */ /* 0x000fea0003800000 */
.L_x_3381:
[----:B------:R-:W-:Y:S01]  /*e2e0*/  BSSY B0, `(.L_x_3384) ;  /* 0x000001a000007945 */ /* 0x000fe20003800000 */
[----:B------:R-:W-:Y:S05]  /*e2f0*/  @!P2 BRA `(.L_x_3385) ;  /* 0x000000500000a947 */ /* 0x000fea0003800000 */
[----:B------:R-:W-:Y:S01]  /*e300*/  MOV R32, 0x2 ;  /* 0x0000000200207802 */ /* 0x000fe20000000f00 */
[----:B------:R-:W-:Y:S01]  /*e310*/  IMAD.MOV.U32 R29, RZ, RZ, RZ ;  /* 0x000000ffff1d7224 */ /* 0x000fe200078e00ff */
[----:B------:R-:W-:Y:S02]  /*e320*/  MOV R30, 0xe340 ;  /* 0x0000e340001e7802 */ /* 0x000fe40000000f00 */
[----:B------:R-:W-:Y:S05]  /*e330*/  CALL.REL.NOINC `($__internal_4_$__cuda_sm20_div_u64) ;  /* 0x0000640000007944 */ /* 0x000fea0003c00000 */
[----:B------:R-:W-:Y:S05]  /*e340*/  BRA `(.L_x_3386) ;  /* 0x0000013000007947 */ /* 0x000fea0003800000 */
.L_x_3385:
[----:B------:R-:W0:Y:S01]  /*e350*/  I2F.U32.RP R20, R0 ;  /* 0x0000000000147306 */ /* 0x000e220000209000 */
[----:B------:R-:W-:Y:S01]  /*e360*/  IMAD.MOV.U32 R14, RZ, RZ, RZ ;  /* 0x000000ffff0e7224 */ /* 0x000fe200078e00ff */
[----:B------:R-:W-:-:S06]  /*e370*/  ISETP.NE.U32.AND P2, PT, R0, RZ, PT ;  /* 0x000000ff0000720c */ /* 0x000fcc0003f45070 */
[----:B0-----:R-:W0:Y:S02]  /*e380*/  MUFU.RCP R20, R20 ;  /* 0x0000001400147308 */ /* 0x001e240000001000 */
[----:B0-----:R-:W-:-:S06]  /*e390*/  IADD3 R15, R20, 0xffffffe, RZ ;  /* 0x0ffffffe140f7810 */ /* 0x001fcc0007ffe0ff */
[----:B------:R-:W0:Y:S02]  /*e3a0*/  F2I.FTZ.U32.TRUNC.NTZ R15, R15 ;  /* 0x0000000f000f7305 */ /* 0x000e24000021f000 */
[----:B0-----:R-:W-:-:S05]  /*e3b0*/  IADD3 R3, RZ, -R15, RZ ;  /* 0x8000000fff037210 */ /* 0x001fca0007ffe0ff */
[----:B------:R-:W-:-:S04]  /*e3c0*/  IMAD R3, R3, R0, RZ ;  /* 0x0000000003037224 */ /* 0x000fc800078e02ff */
[----:B------:R-:W-:Y:S01]  /*e3d0*/  IMAD.HI.U32 R3, R15, R3, R14 ;  /* 0x000000030f037227 */ /* 0x000fe200078e000e */
[----:B------:R-:W-:-:S05]  /*e3e0*/  HFMA2.MMA R15, -RZ, RZ, 0, 0 ;  /* 0x00000000ff0f7435 */ /* 0x000fca00000001ff */
        /* <DEDUP_REMOVED lines=9> */
.L_x_3386:
[----:B------:R-:W-:Y:S05]  /*e480*/  BSYNC B0 ;  /* 0x0000000000007941 */ /* 0x000fea0003800000 */
.L_x_3384:
[-C--:B------:R-:W-:Y:S01]  /*e490*/  IMAD R3, R9, R22.reuse, RZ ;  /* 0x0000001609037224 */ /* 0x080fe200078e02ff */
[----:B------:R-:W-:Y:S01]  /*e4a0*/  BSSY B0, `(.L_x_3387) ;  /* 0x000001f000007945 */ /* 0x000fe20003800000 */
[----:B------:R-:W-:-:S04]  /*e4b0*/  IMAD.WIDE.U32 R32, R8, R22, RZ ;  /* 0x0000001608207225 */ /* 0x000fc800078e00ff */
[----:B------:R-:W-:-:S05]  /*e4c0*/  IMAD.IADD R29, R33, 0x1, R3 ;  /* 0x00000001211d7824 */ /* 0x000fca00078e0203 */
[----:B------:R-:W-:-:S13]  /*e4d0*/  LOP3.LUT P0, RZ, R29, 0x7, RZ, 0xc0, !PT ;  /* 0x000000071dff7812 */ /* 0x000fda000780c0ff */
[----:B------:R-:W-:Y:S05]  /*e4e0*/  @!P0 BRA `(.L_x_3388) ;  /* 0x0000007000008947 */ /* 0x000fea0003800000 */
[----:B------:R-:W-:Y:S01]  /*e4f0*/  MOV R0, R14 ;  /* 0x0000000e00007202 */ /* 0x000fe20000000f00 */
[----:B------:R-:W-:Y:S01]  /*e500*/  IMAD.MOV.U32 R3, RZ, RZ, R15 ;  /* 0x000000ffff037224 */ /* 0x000fe200078e000f */
[----:B------:R-:W-:Y:S02]  /*e510*/  MOV R30, 0xe530 ;  /* 0x0000e530001e7802 */ /* 0x000fe40000000f00 */
[----:B------:R-:W-:Y:S05]  /*e520*/  CALL.REL.NOINC `($__internal_4_$__cuda_sm20_div_u64) ;  /* 0x0000621000007944 */ /* 0x000fea0003c00000 */
[----:B------:R-:W-:Y:S01]  /*e530*/  MOV R8, R14 ;  /* 0x0000000e00087202 */ /* 0x000fe20000000f00 */
[----:B------:R-:W-:Y:S01]  /*e540*/  IMAD.MOV.U32 R9, RZ, RZ, R15 ;  /* 0x000000ffff097224 */ /* 0x000fe200078e000f */
[----:B------:R-:W-:Y:S05]  /*e550*/  BRA `(.L_x_3389) ;  /* 0x0000013000007947 */ /* 0x000fea0003800000 */
.L_x_3388:
[----:B------:R-:W0:Y:S01]  /*e560*/  I2F.U32.RP R0, R14 ;  /* 0x0000000e00007306 */ /* 0x000e220000209000 */
[----:B------:R-:W-:-:S07]  /*e570*/  ISETP.NE.U32.AND P2, PT, R14, RZ, PT ;  /* 0x000000ff0e00720c */ /* 0x000fce0003f45070 */
[----:B0-----:R-:W0:Y:S02]  /*e580*/  MUFU.RCP R0, R0 ;  /* 0x0000000000007308 */ /* 0x001e240000001000 */
[----:B0-----:R-:W-:-:S06]  /*e590*/  IADD3 R8, R0, 0xffffffe, RZ ;  /* 0x0ffffffe00087810 */ /* 0x001fcc0007ffe0ff */
[----:B------:R0:W1:Y:S02]  /*e5a0*/  F2I.FTZ.U32.TRUNC.NTZ R9, R8 ;  /* 0x0000000800097305 */ /* 0x000064000021f000 */
[----:B0-----:R-:W-:Y:S01]  /*e5b0*/  IMAD.MOV.U32 R8, RZ, RZ, RZ ;  /* 0x000000ffff087224 */ /* 0x001fe200078e00ff */
[----:B-1----:R-:W-:-:S05]  /*e5c0*/  IADD3 R3, RZ, -R9, RZ ;  /* 0x80000009ff037210 */ /* 0x002fca0007ffe0ff */
[----:B------:R-:W-:-:S04]  /*e5d0*/  IMAD R3, R3, R14, RZ ;  /* 0x0000000e03037224 */ /* 0x000fc800078e02ff */
[----:B------:R-:W-:-:S06]  /*e5e0*/  IMAD.HI.U32 R9, R9, R3, R8 ;  /* 0x0000000309097227 */ /* 0x000fcc00078e0008 */
[----:B------:R-:W-:Y:S01]  /*e5f0*/  IMAD.HI.U32 R8, R9, R32, RZ ;  /* 0x0000002009087227 */ /* 0x000fe200078e00ff */
[----:B------:R-:W-:-:S04]  /*e600*/  HFMA2.MMA R9, -RZ, RZ, 0, 0 ;  /* 0x00000000ff097435 */ /* 0x000fc800000001ff */
[----:B------:R-:W-:-:S05]  /*e610*/  IADD3 R33, -R8, RZ, RZ ;  /* 0x000000ff08217210 */ /* 0x000fca0007ffe1ff */
[----:B------:R-:W-:-:S05]  /*e620*/  IMAD R33, R14, R33, R32 ;  /* 0x000000210e217224 */ /* 0x000fca00078e0220 */
[----:B------:R-:W-:-:S13]  /*e630*/  ISETP.GE.U32.AND P0, PT, R33, R14, PT ;  /* 0x0000000e2100720c */ /* 0x000fda0003f06070 */
[----:B------:R-:W-:Y:S01]  /*e640*/  @P0 IMAD.IADD R33, R33, 0x1, -R14 ;  /* 0x0000000121210824 */ /* 0x000fe200078e0a0e */
[----:B------:R-:W-:-:S04]  /*e650*/  @P0 IADD3 R8, R8, 0x1, RZ ;  /* 0x0000000108080810 */ /* 0x000fc80007ffe0ff */
[----:B------:R-:W-:-:S13]  /*e660*/  ISETP.GE.U32.AND P1, PT, R33, R14, PT ;  /* 0x0000000e2100720c */ /* 0x000fda0003f26070 */
[----:B------:R-:W-:Y:S02]  /*e670*/  @P1 IADD3 R8, R8, 0x1, RZ ;  /* 0x0000000108081810 */ /* 0x000fe40007ffe0ff */
[----:B------:R-:W-:Y:S02]  /*e680*/  @!P2 LOP3.LUT R8, RZ, R14, RZ, 0x33, !PT ;  /* 0x0000000eff08a212 */ /* 0x000fe400078e33ff */
.L_x_3389:
[----:B------:R-:W-:Y:S05]  /*e690*/  BSYNC B0 ;  /* 0x0000000000007941 */ /* 0x000fea0003800000 */
.L_x_3387:
[----:B------:R-:W-:-:S04]  /*e6a0*/  IADD3 R8, P0, R8, c[0x0][0x550], RZ ;  /* 0x0001540008087a10 */ /* 0x000fc80007f1e0ff */
[----:B------:R-:W-:-:S05]  /*e6b0*/  IADD3.X R9, R9, c[0x0][0x554], RZ, P0, !PT ;  /* 0x0001550009097a10 */ /* 0x000fca00007fe4ff */
[----:B------:R-:W-:Y:S02]  /*e6c0*/  IMAD.MOV.U32 R0, RZ, RZ, R9 ;  /* 0x000000ffff007224 */ /* 0x000fe400078e0009 */
.L_x_3375:
[----:B------:R-:W-:-:S13]  /*e6d0*/  ISETP.NE.AND P0, PT, RZ, c[0x0][0x188], PT ;  /* 0x00006200ff007a0c */ /* 0x000fda0003f05270 */
[----:B------:R-:W-:Y:S05]  /*e6e0*/  @!P0 BRA `(.L_x_3390) ;  /* 0x00004f7000008947 */ /* 0x000fea0003800000 */
[----:B------:R-:W0:Y:S01]  /*e6f0*/  S2R R3, SR_CTAID.X ;  /* 0x0000000000037919 */ /* 0x000e220000002500 */
[----:B------:R-:W-:Y:S01]  /*e700*/  ISETP.NE.AND P0, PT, RZ, c[0x0][0x33c], PT ;  /* 0x0000cf00ff007a0c */ /* 0x000fe20003f05270 */
        /* <DEDUP_REMOVED lines=205> */
.L_x_3391:
        /* <DEDUP_REMOVED lines=202> */
.L_x_3392:
        /* <DEDUP_REMOVED lines=204> */
.L_x_3393:
        /* <DEDUP_REMOVED lines=202> */
.L_x_3394:
        /* <DEDUP_REMOVED lines=11> */
.L_x_3396:
[----:B------:R-:W-:Y:S05]  /*11a90*/  BSYNC B0 ;  /* 0x0000000000007941 */ /* 0x000fea0003800000 */
.L_x_3395:
[----:B------:R-:W-:Y:S01]  /*11aa0*/  PRMT R4, R4, 0x9910, RZ ;  /* 0x0000991004047816 */ /* 0x000fe200000000ff */
[----:B------:R-:W-:Y:S01]  /*11ab0*/  BSSY B0, `(.L_x_3397) ;  /* 0x000000e000007945 */ /* 0x000fe20003800000 */
[----:B------:R-:W-:Y:S02]  /*11ac0*/  LOP3.LUT P0, RZ, R23, R2, RZ, 0xfc, !PT ;  /* 0x0000000217ff7212 */ /* 0x000fe4000780fcff */
[----:B------:R-:W-:-:S13]  /*11ad0*/  ISETP.NE.AND P1, PT, R4, RZ, PT ;  /* 0x000000ff0400720c */ /* 0x000fda0003f25270 */
[----:B------:R-:W-:Y:S05]  /*11ae0*/  @!P1 BRA `(.L_x_3398) ;  /* 0x000000a000009947 */ /* 0x000fea0003800000 */
[----:B------:R-:W0:Y:S01]  /*11af0*/  S2R R4, SR_CTAID.Y ;  /* 0x0000000000047919 */ /* 0x000e220000002600 */
[----:B------:R-:W-:Y:S02]  /*11b00*/  ISETP.NE.AND P2, PT, RZ, c[0x0][0x180], PT ;  /* 0x00006000ff007a0c */ /* 0x000fe40003f45270 */
[----:B------:R-:W-:Y:S01]  /*11b10*/  MOV R5, 0x10 ;  /* 0x0000001000057802 */ /* 0x000fe20000000f00 */
[----:B0-----:R-:W-:-:S10]  /*11b20*/  IMAD R4, R3, c[0x0][0x10], R4 ;  /* 0x0000040003047a24 */ /* 0x001fd400078e0204 */
[----:B------:R-:W-:-:S04]  /*11b30*/  @!P2 IMAD R4, R4, c[0x0][0x0], R23 ;  /* 0x000000000404aa24 */ /* 0x000fc800078e0217 */
[----:B------:R-:W-:-:S05]  /*11b40*/  IMAD.WIDE.U32 R4, R4, R5, c[0x0][0x558] ;  /* 0x0001560004047625 */ /* 0x000fca00078e0005 */
[----:B------:R0:W-:Y:S04]  /*11b50*/  STG.E [R4.64], R24 ;  /* 0x0000001804007986 */ /* 0x0001e8000c101924 */
[----:B------:R0:W-:Y:S04]  /*11b60*/  STG.E [R4.64+0x4], R25 ;  /* 0x0000041904007986 */ /* 0x0001e8000c101924 */
[----:B------:R0:W-:Y:S04]  /*11b70*/  STG.E [R4.64+0x8], R26 ;  /* 0x0000081a04007986 */ /* 0x0001e8000c101924 */
[----:B------:R0:W-:Y:S02]  /*11b80*/  STG.E [R4.64+0xc], R27 ;  /* 0x00000c1b04007986 */ /* 0x0001e4000c101924 */
.L_x_3398:
[----:B------:R-:W-:Y:S05]  /*11b90*/  BSYNC B0 ;  /* 0x0000000000007941 */ /* 0x000fea0003800000 */
.L_x_3397:
        /* <DEDUP_REMOVED lines=31> */
.L_x_3400:
[----:B------:R-:W-:Y:S05]  /*11d90*/  BSYNC B0 ;  /* 0x0000000000007941 */ /* 0x000fea0003800000 */
.L_x_3399:
[----:B------:R-:W-:Y:S01]  /*11da0*/  BAR.SYNC.DEFER_BLOCKING 0x0 ;  /* 0x0000000000007b1d */ /* 0x000fe20000010000 */
[----:B------:R-:W-:-:S04]  /*11db0*/  IADD3 R20, P2, R28, c[0x0][0x540], RZ ;  /* 0x000150001c147a10 */ /* 0x000fc80007f5e0ff */
[----:B------:R-:W-:Y:S01]  /*11dc0*/  IADD3.X R21, RZ, c[0x0][0x544], RZ, P2, !PT ;  /* 0x00015100ff157a10 */ /* 0x000fe200017fe4ff */
        /* <DEDUP_REMOVED lines=17> */
[----:B------:R-:W-:Y:S02]  /*11ee0*/  MOV R18, c[0x0][0x164] ;  /* 0x0000590000127a02 */ /* 0x000fe40000000f00 */
[----:B------:R-:W-:Y:S02]  /*11ef0*/  ISETP.GE.U32.AND P0, PT, R6, c[0x0][0x17c], PT ;  /* 0x00005f0006007a0c */ /* 0x000fe40003f06070 */
[----:B------:R-:W-:-:S11]  /*11f00*/  MOV R19, c[0x0][0x164] ;  /* 0x0000590000137a02 */ /* 0x000fd60000000f00 */
[----:B------:R-:W-:Y:S05]  /*11f10*/  @P0 BRA `(.L_x_3404) ;  /* 0x0000012000000947 */ /* 0x000fea0003800000 */
[----:B------:R-:W-:Y:S01]  /*11f20*/  IMAD.MOV.U32 R17, RZ, RZ, c[0x0][0x164] ;  /* 0x00005900ff117624 */ /* 0x000fe200078e00ff */
[----:B------:R-:W-:Y:S02]  /*11f30*/  MOV R18, c[0x0][0x164] ;  /* 0x0000590000127a02 */ /* 0x000fe40000000f00 */
[----:B------:R-:W-:Y:S02]  /*11f40*/  MOV R19, c[0x0][0x164] ;  /* 0x0000590000137a02 */ /* 0x000fe40000000f00 */
.L_x_3405:
[----:B------:R-:W-:Y:S02]  /*11f50*/  IMAD.MOV.U32 R5, RZ, RZ, 0x10 ;  /* 0x00000010ff057424 */ /* 0x000fe400078e00ff */
[----:B------:R-:W-:-:S04]  /*11f60*/  IMAD R4, R3, c[0x0][0x10], R6 ;  /* 0x0000040003047a24 */ /* 0x000fc800078e0206 */
        /* <DEDUP_REMOVED lines=13> */
.L_x_3404:
[----:B------:R-:W-:Y:S05]  /*12040*/  BSYNC B1 ;  /* 0x0000000000017941 */ /* 0x000fea0003800000 */
.L_x_3403:
[----:B------:R-:W-:Y:S05]  /*12050*/  BRA `(.L_x_3406) ;  /* 0x0000018000007947 */ /* 0x000fea0003800000 */
.L_x_3402:
        /* <DEDUP_REMOVED lines=9> */
.L_x_3407:
[----:B------:R-:W-:Y:S02]  /*120f0*/  IMAD R4, R3, c[0x0][0x10], R6 ;  /* 0x0000040003047a24 */ /* 0x000fe400078e0206 */
[----:B------:R-:W-:Y:S02]  /*12100*/  IMAD.MOV.U32 R5, RZ, RZ, 0x10 ;  /* 0x00000010ff057424 */ /* 0x000fe400078e00ff */
[----:B------:R-:W-:-:S04]  /*12110*/  IMAD R4, R4, c[0x0][0x0], R23 ;  /* 0x0000000004047a24 */ /* 0x000fc800078e0217 */
        /* <DEDUP_REMOVED lines=12> */
.L_x_3406:
[----:B------:R-:W-:Y:S05]  /*121e0*/  BSYNC B0 ;  /* 0x0000000000007941 */ /* 0x000fea0003800000 */
.L_x_3401:
[----:B------:R-:W-:Y:S01]  /*121f0*/  IMAD R3, R2, c[0x0][0x0], R23 ;  /* 0x0000000002037a24 */ /* 0x000fe200078e0217 */
[----:B------:R-:W-:Y:S01]  /*12200*/  ULDC UR4, c[0x0][0x4] ;  /* 0x0000010000047ab9 */ /* 0x000fe20000000800 */
[----:B------:R-:W-:Y:S01]  /*12210*/  ISETP.NE.AND P2, PT, RZ, c[0x0][0x180], PT ;  /* 0x00006000ff007a0c */ /* 0x000fe20003f45270 */
[----:B------:R-:W-:Y:S02]  /*12220*/  USHF.R.U32.HI UR4, URZ, 0x1, UR4 ;  /* 0x000000013f047899 */ /* 0x000fe40008011604 */
[----:B------:R0:W-:Y:S04]  /*12230*/  STS.128 [R3.X16+0x10], R16 ;  /* 0x0000101003007388 */ /* 0x0001e8000000cc00 */
[----:B------:R-:W-:-:S13]  /*12240*/  ISETP.NE.AND P0, PT, RZ, UR4, PT ;  /* 0x00000004ff007c0c */ /* 0x000fda000bf05270 */
[----:B------:R-:W-:Y:S05]  /*12250*/  @!P0 BRA `(.L_x_3408) ;  /* 0x000000f000008947 */ /* 0x000fea0003800000 */
[----:B0-----:R-:W-:-:S04]  /*12260*/  MOV R25, UR4 ;  /* 0x0000000400197c02 */ /* 0x001fc80008000f00 */
.L_x_3409:
        /* <DEDUP_REMOVED lines=14> */
.L_x_3408:
[----:B0-----:R-:W-:Y:S01]  /*12350*/  LEA R2, R3, 0x10, 0x4 ;  /* 0x0000001003027811 */ /* 0x001fe200078e20ff */
        /* <DEDUP_REMOVED lines=11> */
.L_x_3412:
[----:B------:R-:W-:Y:S01]  /*12410*/  IMAD.IADD R4, R23, 0x1, R24 ;  /* 0x0000000117047824 */ /* 0x000fe200078e0218 */
[----:B------:R-:W-:Y:S04]  /*12420*/  BAR.SYNC.DEFER_BLOCKING 0x0 ;  /* 0x0000000000007b1d */ /* 0x000fe80000010000 */
[----:B------:R-:W-:-:S04]  /*12430*/  ISETP.GE.U32.AND P0, PT, R4, c[0x0][0x0], PT ;  /* 0x0000000004007a0c */ /* 0x000fc80003f06070 */
[----:B------:R-:W-:-:S13]  /*12440*/  ISETP.GE.U32.OR P0, PT, R23, R24, P0 ;  /* 0x000000181700720c */ /* 0x000fda0000706470 */
[----:B------:R-:W-:Y:S02]  /*12450*/  @!P0 LEA R4, R24, R2, 0x4 ;  /* 0x0000000218048211 */ /* 0x000fe400078e20ff */
        /* <DEDUP_REMOVED lines=10> */
.L_x_3411:
[----:B------:R-:W-:Y:S01]  /*12500*/  BAR.SYNC.DEFER_BLOCKING 0x0 ;  /* 0x0000000000007b1d */ /* 0x000fe20000010000 */
[----:B------:R-:W-:-:S13]  /*12510*/  ISETP.GE.AND P0, PT, R4, 0x2, PT ;  /* 0x000000020400780c */ /* 0x000fda0003f06270 */
[----:B------:R-:W-:Y:S05]  /*12520*/  @!P0 BRA `(.L_x_3410) ;  /* 0x000000c000008947 */ /* 0x000fea0003800000 */
[----:B0-----:R-:W-:-:S05]  /*12530*/  IMAD.MOV.U32 R3, RZ, RZ, 0x1 ;  /* 0x00000001ff037424 */ /* 0x001fca00078e00ff */
.L_x_3413:
        /* <DEDUP_REMOVED lines=11> */
.L_x_3410:
        /* <DEDUP_REMOVED lines=17> */
.L_x_3415:
[----:B------:R-:W-:Y:S05]  /*12700*/  @!P1 BRA `(.L_x_3416) ;  /* 0x000006b000009947 */ /* 0x000fea0003800000 */
[----:B------:R-:W-:Y:S01]  /*12710*/  HFMA2.MMA R23, -RZ, RZ, 0, 5.9604644775390625e-08 ;  /* 0x00000001ff177435 */ /* 0x000fe200000001ff */
[----:B0-----:R-:W-:-:S05]  /*12720*/  FMUL.FTZ R16, R16, c[0x0][0x160] ;  /* 0x0000580010107a20 */ /* 0x001fca0000410000 */
[----:B------:R-:W-:-:S04]  /*12730*/  F2FP.BF16.PACK_AB R16, RZ, R16 ;  /* 0x00000010ff10723e */ /* 0x000fc800000010ff */
        /* <DEDUP_REMOVED lines=22> */
.L_x_3417:
[----:B------:R-:W-:Y:S01]  /*128a0*/  IADD3 R2, P0, R29, c[0x0][0x540], RZ ;  /* 0x000150001d027a10 */ /* 0x000fe20007f1e0ff */
[----:B------:R-:W-:Y:S01]  /*128b0*/  FMUL.FTZ R17, R17, c[0x0][0x160] ;  /* 0x0000580011117a20 */ /* 0x000fe20000410000 */
[----:B------:R-:W-:-:S03]  /*128c0*/  ISETP.NE.AND P6, PT, R23, c[0x0][0x574], PT ;  /* 0x00015d0017007a0c */ /* 0x000fc60003fc5270 */
[----:B------:R-:W-:Y:S01]  /*128d0*/  IMAD.X R3, RZ, RZ, c[0x0][0x544], P0 ;  /* 0x00015100ff037624 */ /* 0x000fe200000e06ff */
[----:B------:R-:W-:-:S04]  /*128e0*/  F2FP.BF16.PACK_AB R17, RZ, R17 ;  /* 0x00000011ff11723e */ /* 0x000fc800000010ff */
[----:B------:R0:W-:Y:S05]  /*128f0*/  STG.E.U16 [R2.64], R16 ;  /* 0x0000001002007986 */ /* 0x0001ea000c101524 */
        /* <DEDUP_REMOVED lines=20> */
.L_x_3418:
[----:B------:R-:W-:Y:S01]  /*12a40*/  IADD3 R30, P0, R30, c[0x0][0x540], RZ ;  /* 0x000150001e1e7a10 */ /* 0x000fe20007f1e0ff */
[----:B------:R-:W-:Y:S01]  /*12a50*/  FMUL.FTZ R18, R18, c[0x0][0x160] ;  /* 0x0000580012127a20 */ /* 0x000fe20000410000 */
[----:B------:R-:W-:Y:S02]  /*12a60*/  ISETP.NE.AND P6, PT, R23, c[0x0][0x574], PT ;  /* 0x00015d0017007a0c */ /* 0x000fe40003fc5270 */
[----:B------:R-:W-:Y:S02]  /*12a70*/  IADD3.X R31, RZ, c[0x0][0x544], RZ, P0, !PT ;  /* 0x00015100ff1f7a10 */ /* 0x000fe400007fe4ff */
[----:B------:R-:W-:-:S03]  /*12a80*/  F2FP.BF16.PACK_AB R18, RZ, R18 ;  /* 0x00000012ff12723e */ /* 0x000fc600000010ff */
[----:B------:R1:W-:Y:S06]  /*12a90*/  STG.E.U16 [R30.64], R17 ;  /* 0x000000111e007986 */ /* 0x0003ec000c101524 */
        /* <DEDUP_REMOVED lines=20> */
.L_x_3419:
[----:B0-----:R-:W-:Y:S01]  /*12be0*/  IADD3 R2, P0, R22, c[0x0][0x540], RZ ;  /* 0x0001500016027a10 */ /* 0x001fe20007f1e0ff */
[----:B------:R-:W-:Y:S01]  /*12bf0*/  FMUL.FTZ R19, R19, c[0x0][0x160] ;  /* 0x0000580013137a20 */ /* 0x000fe20000410000 */
[----:B------:R-:W-:Y:S02]  /*12c00*/  ISETP.NE.AND P6, PT, R23, c[0x0][0x574], PT ;  /* 0x00015d0017007a0c */ /* 0x000fe40003fc5270 */
[----:B------:R-:W-:Y:S02]  /*12c10*/  IADD3.X R3, RZ, c[0x0][0x544], RZ, P0, !PT ;  /* 0x00015100ff037a10 */ /* 0x000fe400007fe4ff */
[----:B------:R-:W-:-:S03]  /*12c20*/  F2FP.BF16.PACK_AB R19, RZ, R19 ;  /* 0x00000013ff13723e */ /* 0x000fc600000010ff */
[----:B------:R0:W-:Y:S06]  /*12c30*/  STG.E.U16 [R2.64], R18 ;  /* 0x0000001202007986 */ /* 0x0001ec000c101524 */
        /* <DEDUP_REMOVED lines=20> */
.L_x_3420:
[----:B------:R-:W-:-:S05]  /*12d80*/  IADD3 R28, P0, R28, c[0x0][0x540], RZ ;  /* 0x000150001c1c7a10 */ /* 0x000fca0007f1e0ff */
[----:B------:R-:W-:-:S05]  /*12d90*/  IMAD.X R29, RZ, RZ, c[0x0][0x544], P0 ;  /* 0x00015100ff1d7624 */ /* 0x000fca00000e06ff */
[----:B------:R-:W-:Y:S01]  /*12da0*/  STG.E.U16 [R28.64], R19 ;  /* 0x000000131c007986 */ /* 0x000fe2000c101524 */
[----:B------:R-:W-:Y:S05]  /*12db0*/  EXIT ;  /* 0x000000000000794d */ /* 0x000fea0003800000 */
.L_x_3416:
[----:B------:R-:W-:Y:S04]  /*12dc0*/  STG.E [R8.64], R16 ;  /* 0x0000001008007986 */ /* 0x000fe8000c101924 */
[----:B------:R-:W-:Y:S04]  /*12dd0*/  STG.E [R8.64+0x4], R17 ;  /* 0x0000041108007986 */ /* 0x000fe8000c101924 */
[----:B------:R-:W-:Y:S04]  /*12de0*/  STG.E [R8.64+0x8], R18 ;  /* 0x0000081208007986 */ /* 0x000fe8000c101924 */
[----:B------:R-:W-:Y:S01]  /*12df0*/  STG.E [R8.64+0xc], R19 ;  /* 0x00000c1308007986 */ /* 0x000fe2000c101924 */
[----:B------:R-:W-:Y:S05]  /*12e00*/  EXIT ;  /* 0x000000000000794d */ /* 0x000fea0003800000 */
.L_x_3414:
        /* <DEDUP_REMOVED lines=8> */
[----:B0-2---:R-:W-:-:S02]  /*12e90*/  PRMT R3, RZ, 0x5410, R0 ;  /* 0x00005410ff037816 */ /* 0x005fc40000000000 */
[----:B---3--:R-:W-:-:S03]  /*12ea0*/  PRMT R2, RZ, 0x5410, R2 ;  /* 0x00005410ff027816 */ /* 0x008fc60000000002 */
[----:B------:R-:W-:Y:S01]  /*12eb0*/  FADD.FTZ R16, R16, R3 ;  /* 0x0000000310107221 */ /* 0x000fe20000010000 */
[----:B----4-:R-:W-:Y:S01]  /*12ec0*/  PRMT R3, RZ, 0x5410, R4 ;  /* 0x00005410ff037816 */ /* 0x010fe20000000004 */
[----:B------:R-:W-:Y:S01]  /*12ed0*/  FADD.FTZ R17, R17, R2 ;  /* 0x0000000211117221 */ /* 0x000fe20000010000 */
[----:B-----5:R-:W-:-:S03]  /*12ee0*/  PRMT R0, RZ, 0x5410, R5 ;  /* 0x00005410ff007816 */ /* 0x020fc60000000005 */
[----:B------:R-:W-:Y:S02]  /*12ef0*/  FADD.FTZ R18, R18, R3 ;  /* 0x0000000312127221 */ /* 0x000fe40000010000 */
[----:B------:R-:W-:Y:S02]  /*12f00*/  FADD.FTZ R19, R19, R0 ;  /* 0x0000000013137221 */ /* 0x000fe40000010000 */
.L_x_3421:
        /* <DEDUP_REMOVED lines=26> */
.L_x_3423:
        /* <DEDUP_REMOVED lines=26> */
.L_x_3424:
        /* <DEDUP_REMOVED lines=26> */
.L_x_3425:
        /* <DEDUP_REMOVED lines=26> */
.L_x_3426:
[----:B------:R-:W-:-:S04]  /*13590*/  IADD3 R28, P0, R28, c[0x0][0x540], RZ ;  /* 0x000150001c1c7a10 */ /* 0x000fc80007f1e0ff */
[----:B------:R-:W-:-:S05]  /*135a0*/  IADD3.X R29, RZ, c[0x0][0x544], RZ, P0, !PT ;  /* 0x00015100ff1d7a10 */ /* 0x000fca00007fe4ff */
[----:B------:R-:W-:Y:S01]  /*135b0*/  STG.E.U16 [R28.64], R19 ;  /* 0x000000131c007986 */ /* 0x000fe2000c101524 */
[----:B------:R-:W-:Y:S05]  /*135c0*/  EXIT ;  /* 0x000000000000794d */ /* 0x000fea0003800000 */
.L_x_3422:
[----:B0-----:R-:W-:Y:S02]  /*135d0*/  F2FP.BF16.PACK_AB R16, R17, R16 ;  /* 0x000000101110723e */ /* 0x001fe400000010ff */
[----:B------:R-:W-:Y:S02]  /*135e0*/  F2FP.BF16.PACK_AB R18, R19, R18 ;  /* 0x000000121312723e */ /* 0x000fe400000010ff */
[----:B------:R-:W-:Y:S01]  /*135f0*/  PRMT R6, R16, 0x7632, R6 ;  /* 0x0000763210067816 */ /* 0x000fe20000000006 */
[----:B------:R-:W-:Y:S01]  /*13600*/  STG.E.U16 [R14.64], R16 ;  /* 0x000000100e007986 */ /* 0x000fe2000c101524 */
[----:B------:R-:W-:-:S03]  /*13610*/  PRMT R0, R18, 0x7632, R0 ;  /* 0x0000763212007816 */ /* 0x000fc60000000000 */
[----:B------:R-:W-:Y:S04]  /*13620*/  STG.E.U16 [R12.64], R6 ;  /* 0x000000060c007986 */ /* 0x000fe8000c101524 */
[----:B------:R-:W-:Y:S04]  /*13630*/  STG.E.U16 [R10.64], R18 ;  /* 0x000000120a007986 */ /* 0x000fe8000c101524 */
[----:B------:R-:W-:Y:S01]  /*13640*/  STG.E.U16 [R20.64], R0 ;  /* 0x0000000014007986 */ /* 0x000fe2000c101524 */
[----:B------:R-:W-:Y:S05]  /*13650*/  EXIT ;  /* 0x000000000000794d */ /* 0x000fea0003800000 */
.L_x_3390:
        /* <DEDUP_REMOVED lines=24> */
.L_x_3428:
[----:B------:R-:W-:Y:S05]  /*137e0*/  @!P1 BRA `(.L_x_3429) ;  /* 0x000006b000009947 */ /* 0x000fea0003800000 */
[----:B------:R-:W-:Y:S02]  /*137f0*/  IMAD.MOV.U32 R16, RZ, RZ, 0x1 ;  /* 0x00000001ff107424 */ /* 0x000fe400078e00ff */
[----:B------:R-:W-:-:S03]  /*13800*/  FMUL.FTZ R24, R24, c[0x0][0x160] ;  /* 0x0000580018187a20 */ /* 0x000fc60000410000 */
[----:B------:R-:W-:Y:S02]  /*13810*/  ISETP.NE.AND P0, PT, R16, c[0x0][0x574], PT ;  /* 0x00015d0010007a0c */ /* 0x000fe40003f05270 */
[----:B------:R-:W-:Y:S02]  /*13820*/  F2FP.BF16.PACK_AB R24, RZ, R24 ;  /* 0x00000018ff18723e */ /* 0x000fe400000010ff */
        /* <DEDUP_REMOVED lines=21> */
.L_x_3430:
        /* <DEDUP_REMOVED lines=26> */
.L_x_3431:
        /* <DEDUP_REMOVED lines=26> */
.L_x_3432:
[----:B------:R-:W-:Y:S01]  /*13cc0*/  IADD3 R2, P0, R18, c[0x0][0x540], RZ ;  /* 0x0001500012027a10 */ /* 0x000fe20007f1e0ff */
[----:B------:R-:W-:Y:S01]  /*13cd0*/  FMUL.FTZ R27, R27, c[0x0][0x160] ;  /* 0x000058001b1b7a20 */ /* 0x000fe20000410000 */
[----:B------:R-:W-:-:S03]  /*13ce0*/  ISETP.NE.AND P6, PT, R16, c[0x0][0x574], PT ;  /* 0x00015d0010007a0c */ /* 0x000fc60003fc5270 */
[----:B------:R-:W-:Y:S01]  /*13cf0*/  IMAD.X R3, RZ, RZ, c[0x0][0x544], P0 ;  /* 0x00015100ff037624 */ /* 0x000fe200000e06ff */
[----:B------:R-:W-:-:S04]  /*13d00*/  F2FP.BF16.PACK_AB R27, RZ, R27 ;  /* 0x0000001bff1b723e */ /* 0x000fc800000010ff */
[----:B------:R2:W-:Y:S05]  /*13d10*/  STG.E.U16 [R2.64], R26 ;  /* 0x0000001a02007986 */ /* 0x0005ea000c101524 */
[----:B------:R-:W-:Y:S05]  /*13d20*/  @!P6 BRA `(.L_x_3433) ;  /* 0x000001300000e947 */ /* 0x000fea0003800000 */
[----:B--2---:R-:W-:Y:S01]  /*13d30*/  MOV R2, 0x0 ;  /* 0x0000000000027802 */ /* 0x004fe20000000f00 */
        /* <DEDUP_REMOVED lines=18> */
.L_x_3433:
[----:B--2---:R-:W-:-:S04]  /*13e60*/  IADD3 R2, P0, R19, c[0x0][0x540], RZ ;  /* 0x0001500013027a10 */ /* 0x004fc80007f1e0ff */
[----:B------:R-:W-:-:S05]  /*13e70*/  IADD3.X R3, RZ, c[0x0][0x544], RZ, P0, !PT ;  /* 0x00015100ff037a10 */ /* 0x000fca00007fe4ff */
[----:B------:R-:W-:Y:S01]  /*13e80*/  STG.E.U16 [R2.64], R27 ;  /* 0x0000001b02007986 */ /* 0x000fe2000c101524 */
[----:B------:R-:W-:Y:S05]  /*13e90*/  EXIT ;  /* 0x000000000000794d */ /* 0x000fea0003800000 */
.L_x_3429:
[----:B------:R-:W-:Y:S04]  /*13ea0*/  STG.E [R8.64], R24 ;  /* 0x0000001808007986 */ /* 0x000fe8000c101924 */
[----:B------:R-:W-:Y:S04]  /*13eb0*/  STG.E [R8.64+0x4], R25 ;  /* 0x0000041908007986 */ /* 0x000fe8000c101924 */
[----:B------:R-:W-:Y:S04]  /*13ec0*/  STG.E [R8.64+0x8], R26 ;  /* 0x0000081a08007986 */ /* 0x000fe8000c101924 */
[----:B------:R-:W-:Y:S01]  /*13ed0*/  STG.E [R8.64+0xc], R27 ;  /* 0x00000c1b08007986 */ /* 0x000fe2000c101924 */
[----:B------:R-:W-:Y:S05]  /*13ee0*/  EXIT ;  /* 0x000000000000794d */ /* 0x000fea0003800000 */
.L_x_3427:
        /* <DEDUP_REMOVED lines=8> */
[----:B--2---:R-:W-:-:S02]  /*13f70*/  PRMT R3, RZ, 0x5410, R0 ;  /* 0x00005410ff037816 */ /* 0x004fc40000000000 */
[----:B---3--:R-:W-:-:S03]  /*13f80*/  PRMT R2, RZ, 0x5410, R2 ;  /* 0x00005410ff027816 */ /* 0x008fc60000000002 */
[----:B------:R-:W-:Y:S01]  /*13f90*/  FADD.FTZ R24, R24, R3 ;  /* 0x0000000318187221 */ /* 0x000fe20000010000 */
[----:B----4-:R-:W-:Y:S01]  /*13fa0*/  PRMT R3, RZ, 0x5410, R8 ;  /* 0x00005410ff037816 */ /* 0x010fe20000000008 */
[----:B------:R-:W-:Y:S01]  /*13fb0*/  FADD.FTZ R25, R25, R2 ;  /* 0x0000000219197221 */ /* 0x000fe20000010000 */
[----:B-----5:R-:W-:-:S03]  /*13fc0*/  PRMT R0, RZ, 0x5410, R9 ;  /* 0x00005410ff007816 */ /* 0x020fc60000000009 */
[----:B------:R-:W-:Y:S02]  /*13fd0*/  FADD.FTZ R26, R26, R3 ;  /* 0x000000031a1a7221 */ /* 0x000fe40000010000 */
[----:B------:R-:W-:Y:S02]  /*13fe0*/  FADD.FTZ R27, R27, R0 ;  /* 0x000000001b1b7221 */ /* 0x000fe40000010000 */
.L_x_3434:
        /* <DEDUP_REMOVED lines=26> */
.L_x_3436:
[----:B------:R-:W-:Y:S01]  /*14190*/  IADD3 R22, P0, R22, c[0x0][0x540], RZ ;  /* 0x0001500016167a10 */ /* 0x000fe20007f1e0ff */
[----:B------:R-:W-:Y:S01]  /*141a0*/  FMUL.FTZ R25, R25, c[0x0][0x160] ;  /* 0x0000580019197a20 */ /* 0x000fe20000410000 */
[----:B------:R-:W-:-:S03]  /*141b0*/  ISETP.NE.AND P6, PT, R16, c[0x0][0x574], PT ;  /* 0x00015d0010007a0c */ /* 0x000fc60003fc5270 */
[----:B------:R-:W-:Y:S01]  /*141c0*/  IMAD.X R23, RZ, RZ, c[0x0][0x544], P0 ;  /* 0x00015100ff177624 */ /* 0x000fe200000e06ff */
[----:B------:R-:W-:-:S04]  /*141d0*/  F2FP.BF16.PACK_AB R25, RZ, R25 ;  /* 0x00000019ff19723e */ /* 0x000fc800000010ff */
[----:B------:R0:W-:Y:S05]  /*141e0*/  STG.E.U16 [R22.64], R24 ;  /* 0x0000001816007986 */ /* 0x0001ea000c101524 */
        /* <DEDUP_REMOVED lines=20> */
.L_x_3437:
        /* <DEDUP_REMOVED lines=26> */
.L_x_3438:
[----:B------:R-:W-:Y:S01]  /*144d0*/  IADD3 R2, P0, R18, c[0x0][0x540], RZ ;  /* 0x0001500012027a10 */ /* 0x000fe20007f1e0ff */
[----:B------:R-:W-:Y:S01]  /*144e0*/  FMUL.FTZ R27, R27, c[0x0][0x160] ;  /* 0x000058001b1b7a20 */ /* 0x000fe20000410000 */
[----:B------:R-:W-:Y:S02]  /*144f0*/  ISETP.NE.AND P6, PT, R16, c[0x0][0x574], PT ;  /* 0x00015d0010007a0c */ /* 0x000fe40003fc5270 */
[----:B------:R-:W-:Y:S02]  /*14500*/  IADD3.X R3, RZ, c[0x0][0x544], RZ, P0, !PT ;  /* 0x00015100ff037a10 */ /* 0x000fe400007fe4ff */
[----:B------:R-:W-:-:S03]  /*14510*/  F2FP.BF16.PACK_AB R27, RZ, R27 ;  /* 0x0000001bff1b723e */ /* 0x000fc600000010ff */
[----:B------:R2:W-:Y:S06]  /*14520*/  STG.E.U16 [R2.64], R26 ;  /* 0x0000001a02007986 */ /* 0x0005ec000c101524 */
[----:B------:R-:W-:Y:S05]  /*14530*/  @!P6 BRA `(.L_x_3439) ;  /* 0x000001300000e947 */ /* 0x000fea0003800000 */
[----:B--2---:R-:W-:Y:S01]  /*14540*/  MOV R2, 0x0 ;  /* 0x0000000000027802 */ /* 0x004fe20000000f00 */
        /* <DEDUP_REMOVED lines=18> */
.L_x_3439:
[----:B--2---:R-:W-:-:S05]  /*14670*/  IADD3 R2, P0, R19, c[0x0][0x540], RZ ;  /* 0x0001500013027a10 */ /* 0x004fca0007f1e0ff */
[----:B------:R-:W-:-:S05]  /*14680*/  IMAD.X R3, RZ, RZ, c[0x0][0x544], P0 ;  /* 0x00015100ff037624 */ /* 0x000fca00000e06ff */
[----:B------:R-:W-:Y:S01]  /*14690*/  STG.E.U16 [R2.64], R27 ;  /* 0x0000001b02007986 */ /* 0x000fe2000c101524 */
[----:B------:R-:W-:Y:S05]  /*146a0*/  EXIT ;  /* 0x000000000000794d */ /* 0x000fea0003800000 */
.L_x_3435:
[----:B------:R-:W-:Y:S02]  /*146b0*/  F2FP.BF16.PACK_AB R24, R25, R24 ;  /* 0x000000181918723e */ /* 0x000fe400000010ff */
        /* <DEDUP_REMOVED lines=8> */
        .weak           $__internal_4_$__cuda_sm20_div_u64
        .type           $__internal_4_$__cuda_sm20_div_u64,@function
        .size           $__internal_4_$__cuda_sm20_div_u64,($__internal_5_$__cuda_sm20_rem_u64 - $__internal_4_$__cuda_sm20_div_u64)
$__internal_4_$__cuda_sm20_div_u64:
        /* <DEDUP_REMOVED lines=55> */
[----:B------:R-:W-:Y:S02]  /*14ab0*/  SEL R32, R29, R34, P0 ;  /* 0x000000221d207207 */ /* 0x000fe40000000000 */
[----:B------:R-:W-:Y:S01]  /*14ac0*/  SEL R20, R14, R31, P0 ;  /* 0x0000001f0e147207 */ /* 0x000fe20000000000 */
[----:B------:R-:W-:Y:S01]  /*14ad0*/  IMAD.MOV.U32 R31, RZ, RZ, 0x0 ;  /* 0x00000000ff1f7424 */ /* 0x000fe200078e00ff */
        /* <DEDUP_REMOVED lines=10> */
[----:B------:R-:W-:Y:S06]  /*14b80*/  RET.REL.NODEC R30 `(_ZN2at6native13reduce_kernelILi128ELi4ENS0_8ReduceOpIN3c108BFloat16ENS0_7MeanOpsIS4_ffS4_EEjS4_Li4ELi8EEEEEvT1_) ;  /* 0xfffeb4701e007950 */ /* 0x000fec0003c3ffff */
        .weak           $__internal_5_$__cuda_sm20_rem_u64
        .type           $__internal_5_$__cuda_sm20_rem_u64,@function
        .size           $__internal_5_$__cuda_sm20_rem_u64,(.L_x_8117 - $__internal_5_$__cuda_sm20_rem_u64)
$__internal_5_$__cuda_sm20_rem_u64:
        /* <DEDUP_REMOVED lines=64> */
[----:B------:R-:W-:Y:S06]  /*14f90*/  RET.REL.NODEC R30 `(_ZN2at6native13reduce_kernelILi128ELi4ENS0_8ReduceOpIN3c108BFloat16ENS0_7MeanOpsIS4_ffS4_EEjS4_Li4ELi8EEEEEvT1_) ;  /* 0xfffeb0601e007950 */ /* 0x000fec0003c3ffff */
.L_x_3440:
        /* <DEDUP_REMOVED lines=14> */
.L_x_8117:


//--------------------- .text._ZN2at6native13reduce_kernelILi512ELi1ENS0_8ReduceOpIN3c104HalfENS0_7MeanOpsIS4_fffEEjfLi4ELi8EEEEEvT1_ --------------------------
	.section	.text._ZN2at6native13reduce_kernelILi512ELi1ENS0_8ReduceOpIN3c104HalfENS0_7MeanOpsIS4_fffEEjfLi4ELi8EEEEEvT1_,"ax",@progbits
	.sectioninfo	@"SHI_REGISTERS=30"
	.align	128
        .global         _ZN2at6native13reduce_kernelILi512ELi1ENS0_8ReduceOpIN3c104HalfENS0_7MeanOpsIS4_fffEEjfLi4ELi8EEEEEvT1_
        .type           _ZN2at6native13reduce_kernelILi512ELi1ENS0_8ReduceOpIN3c104HalfENS0_7MeanOpsIS4_fffEEjfLi4ELi8EEEEEvT1_,@function
        .size           _ZN2at6native13reduce_kernelILi512ELi1ENS0_8ReduceOpIN3c104HalfENS0_7MeanOpsIS4_fffEEjfLi4ELi8EEEEEvT1_,(.L_x_8199 - _ZN2at6native13reduce_kernelILi512ELi1ENS0_8ReduceOpIN3c104HalfENS0_7MeanOpsIS4_fffEEjfLi4ELi8EEEEEvT1_)
        .other          _ZN2at6native13reduce_kernelILi512ELi1ENS0_8ReduceOpIN3c104HalfENS0_7MeanOpsIS4_fffEEjfLi4ELi8EEEEEvT1_,@"STO_CUDA_ENTRY STV_DEFAULT"
_ZN2at6native13reduce_kernelILi512ELi1ENS0_8ReduceOpIN3c104HalfENS0_7MeanOpsIS4_fffEEjfLi4ELi8EEEEEvT1_:
.text._ZN2at6native13reduce_kernelILi512ELi1ENS0_8ReduceOpIN3c104HalfENS0_7MeanOpsIS4_fffEEjfLi4ELi8EEEEEvT1_:
        /* <DEDUP_REMOVED lines=208> */
.L_x_3441:
        /* <DEDUP_REMOVED lines=40> */
.L_x_3450:
[----:B------:R-:W-:Y:S05]  /*0f80*/  BSYNC B3 ;  /* 0x0000000000037941 */ /* 0x000fea0003800000 */
.L_x_3449:
        /* <DEDUP_REMOVED lines=8> */
[----:B--2---:R-:W-:-:S05]  /*1010*/  HADD2.F32 R0, -RZ, R4.H0_H0 ;  /* 0x20000004ff007230 */ /* 0x004fca0000004100 */
[----:B------:R-:W-:Y:S02]  /*1020*/  FADD.FTZ R0, R0, c[0x0][0x164] ;  /* 0x0000590000007621 */ /* 0x000fe40000010000 */
.L_x_3448:
[----:B------:R-:W-:Y:S05]  /*1030*/  BSYNC B2 ;  /* 0x0000000000027941 */ /* 0x000fea0003800000 */
.L_x_3447:
[C---:B------:R-:W-:Y:S02]  /*1040*/  IADD3 R3, P0, -R6.reuse, 0x8, RZ ;  /* 0x0000000806037810 */ /* 0x040fe40007f1e1ff */
[----:B------:R-:W-:Y:S02]  /*1050*/  IADD3 R18, R6, c[0x0][0x16c], RZ ;  /* 0x00005b0006127a10 */ /* 0x000fe40007ffe0ff */
[C---:B------:R-:W-:Y:S02]  /*1060*/  LEA R14, P1, R3.reuse, R14, 0x1 ;  /* 0x0000000e030e7211 */ /* 0x040fe400078208ff */
[----:B------:R-:W-:Y:S02]  /*1070*/  IADD3.X R4, RZ, -0x1, RZ, P0, !PT ;  /* 0xffffffffff047810 */ /* 0x000fe400007fe4ff */
[----:B------:R-:W-:Y:S02]  /*1080*/  IADD3 R18, R18, -0x8, RZ ;  /* 0xfffffff812127810 */ /* 0x000fe40007ffe0ff */
[----:B------:R-:W-:-:S02]  /*1090*/  LEA.HI.X R15, R3, R15, R4, 0x1, P1 ;  /* 0x0000000f030f7211 */ /* 0x000fc400008f0c04 */
.L_x_3446:
[----:B------:R-:W-:Y:S05]  /*10a0*/  BSYNC B1 ;  /* 0x0000000000017941 */ /* 0x000fea0003800000 */
.L_x_3445:
        /* <DEDUP_REMOVED lines=19> */
.L_x_3453:
[----:B------:R-:W-:-:S06]  /*11e0*/  IMAD.WIDE.U32 R4, R19, 0x10, R14 ;  /* 0x0000001013047825 */ /* 0x000fcc00078e000e */
[----:B------:R-:W2:Y:S01]  /*11f0*/  LDG.E.128 R4, [R4.64] ;  /* 0x0000002404047981 */ /* 0x000ea2000c1e1d00 */
[----:B------:R-:W-:-:S04]  /*1200*/  IADD3 R19, R19, c[0x0][0x174], RZ ;  /* 0x00005d0013137a10 */ /* 0x000fc80007ffe0ff */
[----:B------:R-:W-:-:S04]  /*1210*/  LEA R25, R19, 0x7, 0x3 ;  /* 0x0000000713197811 */ /* 0x000fc800078e18ff */
[----:B------:R-:W-:Y:S01]  /*1220*/  ISETP.GE.U32.AND P0, PT, R25, R18, PT ;  /* 0x000000121900720c */ /* 0x000fe20003f06070 */
[----:B--2---:R-:W-:Y:S02]  /*1230*/  HADD2.F32 R25, -RZ, R6.H0_H0 ;  /* 0x20000006ff197230 */ /* 0x004fe40000004100 */
[----:B------:R-:W-:Y:S02]  /*1240*/  HADD2.F32 R27, -RZ, R7.H0_H0 ;  /* 0x20000007ff1b7230 */ /* 0x000fe40000004100 */
[--C-:B------:R-:W-:Y:S01]  /*1250*/  HADD2.F32 R21, -RZ, R4.reuse.H0_H0 ;  /* 0x20000004ff157230 */ /* 0x100fe20000004100 */
[----:B------:R-:W-:Y:S01]  /*1260*/  FADD.FTZ R12, R25, R12 ;  /* 0x0000000c190c7221 */ /* 0x000fe20000010000 */
[----:B------:R-:W-:Y:S01]  /*1270*/  HADD2.F32 R22, -RZ, R4.H1_H1 ;  /* 0x30000004ff167230 */ /* 0x000fe20000004100 */
[----:B------:R-:W-:Y:S01]  /*1280*/  FADD.FTZ R10, R27, R10 ;  /* 0x0000000a1b0a7221 */ /* 0x000fe20000010000 */
[--C-:B------:R-:W-:Y:S01]  /*1290*/  HADD2.F32 R24, -RZ, R5.reuse.H0_H0 ;  /* 0x20000005ff187230 */ /* 0x100fe20000004100 */
[----:B------:R-:W-:Y:S01]  /*12a0*/  FADD.FTZ R0, R21, R0 ;  /* 0x0000000015007221 */ /* 0x000fe20000010000 */
[----:B------:R-:W-:Y:S01]  /*12b0*/  HADD2.F32 R26, -RZ, R5.H1_H1 ;  /* 0x30000005ff1a7230 */ /* 0x000fe20000004100 */
[----:B------:R-:W-:Y:S01]  /*12c0*/  FADD.FTZ R9, R22, R9 ;  /* 0x0000000916097221 */ /* 0x000fe20000010000 */
[----:B------:R-:W-:Y:S01]  /*12d0*/  HADD2.F32 R6, -RZ, R6.H1_H1 ;  /* 0x30000006ff067230 */ /* 0x000fe20000004100 */
[----:B------:R-:W-:Y:S01]  /*12e0*/  FADD.FTZ R3, R24, R3 ;  /* 0x0000000318037221 */ /* 0x000fe20000010000 */
[----:B------:R-:W-:Y:S01]  /*12f0*/  HADD2.F32 R7, -RZ, R7.H1_H1 ;  /* 0x30000007ff077230 */ /* 0x000fe20000004100 */
[----:B------:R-:W-:-:S02]  /*1300*/  FADD.FTZ R13, R26, R13 ;  /* 0x0000000d1a0d7221 */ /* 0x000fc40000010000 */
[----:B------:R-:W-:Y:S02]  /*1310*/  FADD.FTZ R11, R6, R11 ;  /* 0x0000000b060b7221 */ /* 0x000fe40000010000 */
[----:B------:R-:W-:Y:S01]  /*1320*/  FADD.FTZ R8, R7, R8 ;  /* 0x0000000807087221 */ /* 0x000fe20000010000 */
[----:B------:R-:W-:Y:S05]  /*1330*/  @!P0 BRA `(.L_x_3453) ;  /* 0xfffffea000008947 */ /* 0x000fea000383ffff */
.L_x_3452:
[----:B------:R-:W-:Y:S05]  /*1340*/  BSYNC B1 ;  /* 0x0000000000017941 */ /* 0x000fea0003800000 */
.L_x_3451:
        /* <DEDUP_REMOVED lines=8> */
.L_x_3455:
[----:B------:R-:W-:Y:S05]  /*13d0*/  BSYNC B1 ;  /* 0x0000000000017941 */ /* 0x000fea0003800000 */
.L_x_3454:
        /* <DEDUP_REMOVED lines=10> */
[----:B--2---:R-:W-:-:S05]  /*1480*/  HADD2.F32 R5, -RZ, R14.H0_H0 ;  /* 0x2000000eff057230 */ /* 0x004fca0000004100 */
[----:B------:R-:W-:Y:S02]  /*1490*/  FADD.FTZ R0, R0, R5 ;  /* 0x0000000500007221 */ /* 0x000fe40000010000 */
.L_x_3457:
[----:B------:R-:W-:Y:S05]  /*14a0*/  BSYNC B1 ;  /* 0x0000000000017941 */ /* 0x000fea0003800000 */
.L_x_3456:
        /* <DEDUP_REMOVED lines=8> */
.L_x_3444:
        /* <DEDUP_REMOVED lines=23> */
.L_x_3467:
        /* <DEDUP_REMOVED lines=226> */
.L_x_3462:
        /* <DEDUP_REMOVED lines=228> */
.L_x_3463:
        /* <DEDUP_REMOVED lines=229> */
.L_x_3464:
[----:B-1----:R-:W-:-:S04]  /*4150*/  LOP3.LUT R11, R2, 0xfffffffe, RZ, 0xc0, !PT ;  /* 0xfffffffe020b7812 */ /* 0x002fc800078ec0ff */
[----:B------:R-:W-:-:S04]  /*4160*/  IADD3 R10, P1, R14, R11, RZ ;  /* 0x0000000b0e0a7210 */ /* 0x000fc80007f3e0ff */
[----:B------:R-:W-:-:S05]  /*4170*/  IADD3.X R11, RZ, R15, RZ, P1, !PT ;  /* 0x0000000fff0b7210 */ /* 0x000fca0000ffe4ff */
[----:B------:R0:W5:Y:S01]  /*4180*/  LDG.E.U16 R0, [R10.64] ;  /* 0x000000240a007981 */ /* 0x000162000c1e1500 */
[----:B------:R-:W-:Y:S01]  /*4190*/  IADD3 R21, R21, c[0x0][0x174], RZ ;  /* 0x00005d0015157a10 */ /* 0x000fe20007ffe0ff */
[----:B------:R-:W-:Y:S05]  /*41a0*/  @!P0 BRA `(.L_x_3465) ;  /* 0x00000d3000008947 */ /* 0x000fea0003800000 */
[----:B------:R-:W-:Y:S01]  /*41b0*/  MOV R3, R21 ;  /* 0x0000001500037202 */ /* 0x000fe20000000f00 */
[----:B------:R-:W-:-:S04]  /*41c0*/  IMAD.MOV.U32 R2, RZ, RZ, RZ ;  /* 0x000000ffff027224 */ /* 0x000fc800078e00ff */
        /* <DEDUP_REMOVED lines=209> */
.L_x_3465:
[----:B------:R-:W-:-:S04]  /*4ee0*/  LOP3.LUT R3, R3, 0xfffffffe, RZ, 0xc0, !PT ;  /* 0xfffffffe03037812 */ /* 0x000fc800078ec0ff */
[----:B------:R-:W-:-:S04]  /*4ef0*/  IADD3 R2, P1, R14, R3, RZ ;  /* 0x000000030e027210 */ /* 0x000fc80007f3e0ff */
[----:B------:R-:W-:-:S06]  /*4f00*/  IADD3.X R3, RZ, R15, RZ, P1, !PT ;  /* 0x0000000fff037210 */ /* 0x000fcc0000ffe4ff */
[----:B------:R-:W2:Y:S01]  /*4f10*/  LDG.E.U16 R3, [R2.64] ;  /* 0x0000002402037981 */ /* 0x000ea2000c1e1500 */
[----:B------:R-:W-:Y:S01]  /*4f20*/  IADD3 R21, R21, c[0x0][0x174], RZ ;  /* 0x00005d0015157a10 */ /* 0x000fe20007ffe0ff */
[----:B-----5:R-:W-:Y:S01]  /*4f30*/  HADD2.F32 R12, -RZ, R0.H0_H0 ;  /* 0x20000000ff0c7230 */ /* 0x020fe20000004100 */
[----:B0-----:R-:W-:-:S04]  /*4f40*/  MOV R10, c[0x0][0x174] ;  /* 0x00005d00000a7a02 */ /* 0x001fc80000000f00 */
[----:B------:R-:W-:Y:S02]  /*4f50*/  FADD.FTZ R7, R12, R7 ;  /* 0x000000070c077221 */ /* 0x000fe40000010000 */
[----:B------:R-:W-:Y:S01]  /*4f60*/  IMAD R11, R10, 0x3, R21 ;  /* 0x000000030a0b7824 */ /* 0x000fe200078e0215 */
[----:B------:R-:W-:-:S04]  /*4f70*/  HADD2.F32 R10, -RZ, R5.H0_H0 ;  /* 0x20000005ff0a7230 */ /* 0x000fc80000004100 */
[----:B------:R-:W-:Y:S01]  /*4f80*/  ISETP.GE.U32.AND P1, PT, R11, c[0x0][0x16c], PT ;  /* 0x00005b000b007a0c */ /* 0x000fe20003f26070 */
[----:B------:R-:W-:Y:S01]  /*4f90*/  HADD2.F32 R11, -RZ, R4.H0_H0 ;  /* 0x20000004ff0b7230 */ /* 0x000fe20000004100 */
[----:B------:R-:W-:-:S04]  /*4fa0*/  FADD.FTZ R9, R10, R9 ;  /* 0x000000090a097221 */ /* 0x000fc80000010000 */
[----:B------:R-:W-:Y:S01]  /*4fb0*/  FADD.FTZ R8, R11, R8 ;  /* 0x000000080b087221 */ /* 0x000fe20000010000 */
[----:B--2---:R-:W-:-:S05]  /*4fc0*/  HADD2.F32 R13, -RZ, R3.H0_H0 ;  /* 0x20000003ff0d7230 */ /* 0x004fca0000004100 */
[----:B------:R-:W-:Y:S01]  /*4fd0*/  FADD.FTZ R6, R13, R6 ;  /* 0x000000060d067221 */ /* 0x000fe20000010000 */
[----:B------:R-:W-:Y:S01]  /*4fe0*/  @P1 CALL.REL.NOINC `(.L_x_3466) ;  /* 0x0000001000001944 */ /* 0x000fe20003c00000 */
[----:B------:R-:W-:Y:S05]  /*4ff0*/  BRA `(.L_x_3467) ;  /* 0xffffc6a000007947 */ /* 0x000fea000383ffff */
.L_x_3466:
[----:B------:R-:W-:Y:S05]  /*5000*/  BSYNC B2 ;  /* 0x0000000000027941 */ /* 0x000fea0003800000 */
.L_x_3461:
[----:B------:R-:W-:Y:S05]  /*5010*/  BSYNC B1 ;  /* 0x0000000000017941 */ /* 0x000fea0003800000 */
.L_x_3460:
        /* <DEDUP_REMOVED lines=205> */
.L_x_3470:
        /* <DEDUP_REMOVED lines=207> */
.L_x_3471:
        /* <DEDUP_REMOVED lines=207> */
.L_x_3472:
        /* <DEDUP_REMOVED lines=207> */
.L_x_3473:
[----:B------:R-:W-:-:S04]  /*83c0*/  LOP3.LUT R3, R18, 0xfffffffe, RZ, 0xc0, !PT ;  /* 0xfffffffe12037812 */ /* 0x000fc800078ec0ff */
[----:B------:R-:W-:-:S04]  /*83d0*/  IADD3 R2, P1, R14, R3, RZ ;  /* 0x000000030e027210 */ /* 0x000fc80007f3e0ff */
[----:B------:R-:W-:-:S06]  /*83e0*/  IADD3.X R3, RZ, R15, RZ, P1, !PT ;  /* 0x0000000fff037210 */ /* 0x000fcc0000ffe4ff */
[----:B------:R0:W5:Y:S03]  /*83f0*/  LDG.E.U16 R3, [R2.64] ;  /* 0x0000002402037981 */ /* 0x000166000c1e1500 */
.L_x_3469:
[----:B0-----:R-:W-:Y:S05]  /*8400*/  BSYNC B1 ;  /* 0x0000000000017941 */ /* 0x001fea0003800000 */
.L_x_3468:
[----:B------:R-:W-:Y:S01]  /*8410*/  BSSY B1, `(.L_x_3474) ;  /* 0x0000012000017945 */ /* 0x000fe20003800000 */
[----:B------:R-:W-:Y:S05]  /*8420*/  @P0 BRA `(.L_x_3475) ;  /* 0x0000010000000947 */ /* 0x000fea0003800000 */
[----:B------:R-:W-:Y:S01]  /*8430*/  IADD3 R21, R21, c[0x0][0x174], RZ ;  /* 0x00005d0015157a10 */ /* 0x000fe20007ffe0ff */
[----:B-----5:R-:W-:-:S03]  /*8440*/  HADD2.F32 R2, -RZ, R5.H0_H0 ;  /* 0x20000005ff027230 */ /* 0x020fc60000004100 */
[----:B------:R-:W-:Y:S02]  /*8450*/  ISETP.GE.U32.AND P0, PT, R21, c[0x0][0x16c], PT ;  /* 0x00005b0015007a0c */ /* 0x000fe40003f06070 */
[----:B------:R-:W-:-:S11]  /*8460*/  FADD.FTZ R9, R9, R2 ;  /* 0x0000000209097221 */ /* 0x000fd60000010000 */
[----:B------:R-:W-:Y:S05]  /*8470*/  @P0 BRA `(.L_x_3475) ;  /* 0x000000b000000947 */ /* 0x000fea0003800000 */
[----:B------:R-:W-:Y:S01]  /*8480*/  IADD3 R2, R21, c[0x0][0x174], RZ ;  /* 0x00005d0015027a10 */ /* 0x000fe20007ffe0ff */
[----:B------:R-:W-:-:S03]  /*8490*/  HADD2.F32 R5, -RZ, R4.H0_H0 ;  /* 0x20000004ff057230 */ /* 0x000fc60000004100 */
[----:B------:R-:W-:Y:S02]  /*84a0*/  ISETP.GE.U32.AND P0, PT, R2, c[0x0][0x16c], PT ;  /* 0x00005b0002007a0c */ /* 0x000fe40003f06070 */
[----:B------:R-:W-:-:S11]  /*84b0*/  FADD.FTZ R8, R8, R5 ;  /* 0x0000000508087221 */ /* 0x000fd60000010000 */
[----:B------:R-:W-:Y:S05]  /*84c0*/  @P0 BRA `(.L_x_3475) ;  /* 0x0000006000000947 */ /* 0x000fea0003800000 */
[----:B------:R-:W-:Y:S01]  /*84d0*/  IADD3 R2, R2, c[0x0][0x174], RZ ;  /* 0x00005d0002027a10 */ /* 0x000fe20007ffe0ff */
[----:B------:R-:W-:-:S03]  /*84e0*/  HADD2.F32 R0, -RZ, R0.H0_H0 ;  /* 0x20000000ff007230 */ /* 0x000fc60000004100 */
[----:B------:R-:W-:Y:S02]  /*84f0*/  ISETP.GE.U32.AND P0, PT, R2, c[0x0][0x16c], PT ;  /* 0x00005b0002007a0c */ /* 0x000fe40003f06070 */
[----:B------:R-:W-:-:S11]  /*8500*/  FADD.FTZ R7, R7, R0 ;  /* 0x0000000007077221 */ /* 0x000fd60000010000 */
[----:B------:R-:W-:-:S05]  /*8510*/  @!P0 HADD2.F32 R3, -RZ, R3.H0_H0 ;  /* 0x20000003ff038230 */ /* 0x000fca0000004100 */
[----:B------:R-:W-:Y:S02]  /*8520*/  @!P0 FADD.FTZ R6, R6, R3 ;  /* 0x0000000306068221 */ /* 0x000fe40000010000 */
.L_x_3475:
[----:B------:R-:W-:Y:S05]  /*8530*/  BSYNC B1 ;  /* 0x0000000000017941 */ /* 0x000fea0003800000 */
.L_x_3474:
[----:B------:R-:W-:-:S04]  /*8540*/  FADD.FTZ R8, R9, R8 ;  /* 0x0000000809087221 */ /* 0x000fc80000010000 */
[----:B------:R-:W-:-:S04]  /*8550*/  FADD.FTZ R7, R8, R7 ;  /* 0x0000000708077221 */ /* 0x000fc80000010000 */
[----:B------:R-:W-:Y:S01]  /*8560*/  FADD.FTZ R7, R7, R6 ;  /* 0x0000000607077221 */ /* 0x000fe20000010000 */
[----:B------:R-:W-:Y:S05]  /*8570*/  BRA `(.L_x_3443) ;  /* 0x00000ac000007947 */ /* 0x000fea0003800000 */
.L_x_3459:
        /* <DEDUP_REMOVED lines=10> */
.L_x_3479:
        /* <DEDUP_REMOVED lines=17> */
[----:B------:R-:W-:Y:S01]  /*8730*/  ISETP.GE.U32.AND P0, PT, R13, c[0x0][0x16c], PT ;  /* 0x00005b000d007a0c */ /* 0x000fe20003f06070 */
[----:B--2---:R-:W-:Y:S02]  /*8740*/  HADD2.F32 R24, -RZ, R2.H0_H0 ;  /* 0x20000002ff187230 */ /* 0x004fe40000004100 */
[----:B---3--:R-:W-:Y:S02]  /*8750*/  HADD2.F32 R13, -RZ, R4.H0_H0 ;  /* 0x20000004ff0d7230 */ /* 0x008fe40000004100 */
[----:B----4-:R-:W-:Y:S02]  /*8760*/  HADD2.F32 R27, -RZ, R10.H0_H0 ;  /* 0x2000000aff1b7230 */ /* 0x010fe40000004100 */
[----:B-----5:R-:W-:Y:S01]  /*8770*/  HADD2.F32 R25, -RZ, R19.H0_H0 ;  /* 0x20000013ff197230 */ /* 0x020fe20000004100 */
[----:B------:R-:W-:Y:S02]  /*8780*/  FADD.FTZ R9, R24, R9 ;  /* 0x0000000918097221 */ /* 0x000fe40000010000 */
[----:B------:R-:W-:-:S02]  /*8790*/  FADD.FTZ R12, R13, R12 ;  /* 0x0000000c0d0c7221 */ /* 0x000fc40000010000 */
[----:B------:R-:W-:Y:S02]  /*87a0*/  FADD.FTZ R8, R25, R8 ;  /* 0x0000000819087221 */ /* 0x000fe40000010000 */
[----:B------:R-:W-:Y:S01]  /*87b0*/  FADD.FTZ R0, R27, R0 ;  /* 0x000000001b007221 */ /* 0x000fe20000010000 */
[----:B------:R-:W-:Y:S05]  /*87c0*/  @!P0 BRA `(.L_x_3479) ;  /* 0xfffffe5000008947 */ /* 0x000fea000383ffff */
[----:B------:R-:W-:Y:S05]  /*87d0*/  BSYNC B2 ;  /* 0x0000000000027941 */ /* 0x000fea0003800000 */
.L_x_3478:
[----:B------:R-:W-:Y:S02]  /*87e0*/  PRMT R6, R4, 0x7610, R6 ;  /* 0x0000761004067816 */ /* 0x000fe40000000006 */
[----:B------:R-:W-:Y:S02]  /*87f0*/  PRMT R7, R2, 0x7610, R7 ;  /* 0x0000761002077816 */ /* 0x000fe40000000007 */
[----:B------:R-:W-:Y:S02]  /*8800*/  PRMT R5, R19, 0x7610, R5 ;  /* 0x0000761013057816 */ /* 0x000fe40000000005 */
[----:B------:R-:W-:Y:S02]  /*8810*/  PRMT R4, R10, 0x7610, R4 ;  /* 0x000076100a047816 */ /* 0x000fe40000000004 */
.L_x_3477:
[----:B------:R-:W-:Y:S05]  /*8820*/  BSYNC B1 ;  /* 0x0000000000017941 */ /* 0x000fea0003800000 */
.L_x_3476:
        /* <DEDUP_REMOVED lines=23> */
.L_x_3481:
[----:B0-----:R-:W-:Y:S05]  /*89a0*/  BSYNC B1 ;  /* 0x0000000000017941 */ /* 0x001fea0003800000 */
.L_x_3480:
        /* <DEDUP_REMOVED lines=18> */
.L_x_3483:
[----:B------:R-:W-:Y:S05]  /*8ad0*/  BSYNC B1 ;  /* 0x0000000000017941 */ /* 0x000fea0003800000 */
.L_x_3482:
[----:B------:R-:W-:-:S04]  /*8ae0*/  FADD.FTZ R9, R12, R9 ;  /* 0x000000090c097221 */ /* 0x000fc80000010000 */
[----:B------:R-:W-:-:S04]  /*8af0*/  FADD.FTZ R9, R9, R8 ;  /* 0x0000000809097221 */ /* 0x000fc80000010000 */
[----:B-----5:R-:W-:Y:S01]  /*8b00*/  FADD.FTZ R7, R9, R0 ;  /* 0x0000000009077221 */ /* 0x020fe20000010000 */
[----:B------:R-:W-:Y:S05]  /*8b10*/  BRA `(.L_x_3443) ;  /* 0x0000052000007947 */ /* 0x000fea0003800000 */
.L_x_3458:
        /* <DEDUP_REMOVED lines=13> */
.L_x_3487:
        /* <DEDUP_REMOVED lines=24> */
.L_x_3486:
[----:B------:R-:W-:Y:S02]  /*8d70*/  PRMT R5, R4, 0x7610, R5 ;  /* 0x0000761004057816 */ /* 0x000fe40000000005 */
[----:B------:R-:W-:Y:S02]  /*8d80*/  PRMT R4, R8, 0x7610, R4 ;  /* 0x0000761008047816 */ /* 0x000fe40000000004 */
.L_x_3485:
[----:B------:R-:W-:Y:S05]  /*8d90*/  BSYNC B1 ;  /* 0x0000000000017941 */ /* 0x000fea0003800000 */
.L_x_3484:
        /* <DEDUP_REMOVED lines=19> */
.L_x_3489:
[----:B0-----:R-:W-:Y:S05]  /*8ed0*/  BSYNC B1 ;  /* 0x0000000000017941 */ /* 0x001fea0003800000 */
.L_x_3488:
        /* <DEDUP_REMOVED lines=18> */
.L_x_3491:
[----:B------:R-:W-:Y:S05]  /*9000*/  BSYNC B1 ;  /* 0x0000000000017941 */ /* 0x000fea0003800000 */
.L_x_3490:
[----:B------:R-:W-:-:S04]  /*9010*/  FADD.FTZ R3, R2, R3 ;  /* 0x0000000302037221 */ /* 0x000fc80000010000 */
[----:B------:R-:W-:-:S04]  /*9020*/  FADD.FTZ R0, R3, R0 ;  /* 0x0000000003007221 */ /* 0x000fc80000010000 */
[----:B------:R-:W-:Y:S02]  /*9030*/  FADD.FTZ R7, R0, R7 ;  /* 0x0000000700077221 */ /* 0x000fe40000010000 */
.L_x_3443:
[----:B------:R-:W-:Y:S05]  /*9040*/  BSYNC B0 ;  /* 0x0000000000007941 */ /* 0x000fea0003800000 */
.L_x_3442:
        /* <DEDUP_REMOVED lines=9> */
.L_x_3493:
        /* <DEDUP_REMOVED lines=11> */
.L_x_3492:
        /* <DEDUP_REMOVED lines=14> */
.L_x_3496:
        /* <DEDUP_REMOVED lines=12> */
.L_x_3495:
[----:B0-----:R-:W-:Y:S01]  /*9330*/  BAR.SYNC.DEFER_BLOCKING 0x0 ;  /* 0x0000000000007b1d */ /* 0x001fe20000010000 */
[----:B------:R-:W-:-:S13]  /*9340*/  ISETP.GE.AND P0, PT, R0, 0x2, PT ;  /* 0x000000020000780c */ /* 0x000fda0003f06270 */
[----:B------:R-:W-:Y:S05]  /*9350*/  @!P0 BRA `(.L_x_3494) ;  /* 0x0000006000008947 */ /* 0x000fea0003800000 */
[----:B------:R-:W-:-:S08]  /*9360*/  HFMA2.MMA R2, -RZ, RZ, 0, 5.9604644775390625e-08 ;  /* 0x00000001ff027435 */ /* 0x000fd000000001ff */
.L_x_3497:
[----:B------:R0:W1:Y:S02]  /*9370*/  SHFL.DOWN PT, R4, R7, R2, 0x1f ;  /* 0x08001f0207047589 */ /* 0x00006400000e0000 */
[----:B0-----:R-:W-:-:S04]  /*9380*/  SHF.L.U32 R2, R2, 0x1, RZ ;  /* 0x0000000102027819 */ /* 0x001fc800000006ff */
[----:B------:R-:W-:Y:S01]  /*9390*/  ISETP.GE.AND P0, PT, R2, R0, PT ;  /* 0x000000000200720c */ /* 0x000fe20003f06270 */
[----:B-1----:R-:W-:-:S12]  /*93a0*/  FADD.FTZ R7, R4, R7 ;  /* 0x0000000704077221 */ /* 0x002fd80000010000 */
[----:B------:R-:W-:Y:S05]  /*93b0*/  @!P0 BRA `(.L_x_3497) ;  /* 0xffffffb000008947 */ /* 0x000fea000383ffff */
.L_x_3494:
[----:B------:R-:W-:Y:S01]  /*93c0*/  ISETP.NE.AND P1, PT, RZ, c[0x0][0x33c], PT ;  /* 0x0000cf00ff007a0c */ /* 0x000fe20003f25270 */
[----:B------:R-:W-:-:S12]  /*93d0*/  IMAD.MOV.U32 R18, RZ, RZ, RZ ;  /* 0x000000ffff127224 */ /* 0x000fd800078e00ff */
[----:B------:R-:W-:Y:S05]  /*93e0*/  @!P1 BRA `(.L_x_3498) ;  /* 0x00000c7000009947 */ /* 0x000fea0003800000 */
[----:B-----5:R-:W-:Y:S01]  /*93f0*/  HFMA2.MMA R0, -RZ, RZ, 0, 5.9604644775390625e-08 ;  /* 0x00000001ff007435 */ /* 0x020fe200000001ff */
        /* <DEDUP_REMOVED lines=198> */
.L_x_3498:
        /* <DEDUP_REMOVED lines=215> */
.L_x_3500:
        /* <DEDUP_REMOVED lines=11> */
.L_x_3502:
[----:B------:R-:W-:Y:S05]  /*ae80*/  BSYNC B0 ;  /* 0x0000000000007941 */ /* 0x000fea0003800000 */
.L_x_3501:
        /* <DEDUP_REMOVED lines=40> */
.L_x_3504:
[----:B------:R-:W-:Y:S05]  /*b110*/  BSYNC B0 ;  /* 0x0000000000007941 */ /* 0x000fea0003800000 */
.L_x_3503:
        /* <DEDUP_REMOVED lines=21> */
.L_x_3509:
        /* <DEDUP_REMOVED lines=9> */
.L_x_3508:
[----:B------:R-:W-:Y:S05]  /*b300*/  BSYNC B1 ;  /* 0x0000000000017941 */ /* 0x000fea0003800000 */
.L_x_3507:
[----:B------:R-:W-:Y:S05]  /*b310*/  BRA `(.L_x_3510) ;  /* 0x000000c000007947 */ /* 0x000fea0003800000 */
.L_x_3506:
[----:B------:R-:W-:-:S13]  /*b320*/  ISETP.GE.U32.AND P0, PT, R20, c[0x0][0x17c], PT ;  /* 0x00005f0014007a0c */ /* 0x000fda0003f06070 */
[----:B------:R-:W-:Y:S05]  /*b330*/  @P0 BRA `(.L_x_3510) ;  /* 0x000000a000000947 */ /* 0x000fea0003800000 */
[----:B------:R-:W-:-:S03]  /*b340*/  IMAD.MOV.U32 R11, RZ, RZ, R20 ;  /* 0x000000ffff0b7224 */ /* 0x000fc600078e0014 */
.L_x_3511:
        /* <DEDUP_REMOVED lines=9> */
.L_x_3510:
[----:B------:R-:W-:Y:S05]  /*b3e0*/  BSYNC B0 ;  /* 0x0000000000007941 */ /* 0x000fea0003800000 */
.L_x_3505:
        /* <DEDUP_REMOVED lines=8> */
.L_x_3513:
        /* <DEDUP_REMOVED lines=11> */
.L_x_3512:
        /* <DEDUP_REMOVED lines=13> */
.L_x_3516:
        /* <DEDUP_REMOVED lines=12> */
.L_x_3515:
[----:B0-----:R-:W-:Y:S01]  /*b6b0*/  BAR.SYNC.DEFER_BLOCKING 0x0 ;  /* 0x0000000000007b1d */ /* 0x001fe20000010000 */
[----:B------:R-:W-:-:S13]  /*b6c0*/  ISETP.GE.AND P0, PT, R0, 0x2, PT ;  /* 0x000000020000780c */ /* 0x000fda0003f06270 */
[----:B------:R-:W-:Y:S05]  /*b6d0*/  @!P0 BRA `(.L_x_3514) ;  /* 0x0000006000008947 */ /* 0x000fea0003800000 */
[----:B------:R-:W-:-:S05]  /*b6e0*/  MOV R8, 0x1 ;  /* 0x0000000100087802 */ /* 0x000fca0000000f00 */
.L_x_3517:
[----:B------:R0:W1:Y:S02]  /*b6f0*/  SHFL.DOWN PT, R10, R7, R8, 0x1f ;  /* 0x08001f08070a7589 */ /* 0x00006400000e0000 */
[----:B0-----:R-:W-:-:S05]  /*b700*/  IMAD.SHL.U32 R8, R8, 0x2, RZ ;  /* 0x0000000208087824 */ /* 0x001fca00078e00ff */
[----:B------:R-:W-:Y:S01]  /*b710*/  ISETP.GE.AND P0, PT, R8, R0, PT ;  /* 0x000000000800720c */ /* 0x000fe20003f06270 */
[----:B-1----:R-:W-:-:S12]  /*b720*/  FADD.FTZ R7, R10, R7 ;  /* 0x000000070a077221 */ /* 0x002fd80000010000 */
[----:B------:R-:W-:Y:S05]  /*b730*/  @!P0 BRA `(.L_x_3517) ;  /* 0xffffffb000008947 */ /* 0x000fea000383ffff */
.L_x_3514:
        /* <DEDUP_REMOVED lines=11> */
.L_x_3519:
        /* <DEDUP_REMOVED lines=24> */
.L_x_3521:
[----:B------:R-:W-:-:S04]  /*b970*/  IADD3 R16, P0, R16, c[0x0][0x540], RZ ;  /* 0x0001500010107a10 */ /* 0x000fc80007f1e0ff */
[----:B------:R-:W-:-:S05]  /*b980*/  IADD3.X R17, RZ, c[0x0][0x544], RZ, P0, !PT ;  /* 0x00015100ff117a10 */ /* 0x000fca00007fe4ff */
[----:B------:R-:W-:Y:S01]  /*b990*/  STG.E [R16.64], R19 ;  /* 0x0000001310007986 */ /* 0x000fe2000c101924 */
[----:B------:R-:W-:Y:S05]  /*b9a0*/  EXIT ;  /* 0x000000000000794d */ /* 0x000fea0003800000 */
.L_x_3520:
[----:B------:R-:W-:Y:S01]  /*b9b0*/  STG.E [R2.64], R7 ;  /* 0x0000000702007986 */ /* 0x000fe2000c101924 */
[----:B------:R-:W-:Y:S05]  /*b9c0*/  EXIT ;  /* 0x000000000000794d */ /* 0x000fea0003800000 */
.L_x_3518:
[----:B------:R-:W-:Y:S01]  /*b9d0*/  ISETP.NE.AND P0, PT, RZ, UR38, PT ;  /* 0x00000026ff007c0c */ /* 0x000fe2000bf05270 */
[----:B------:R-:W-:Y:S02]  /*b9e0*/  ULDC.U8 UR4, c[0x0][0x571] ;  /* 0x00015c4000047ab9 */ /* 0x000fe40000000000 */
[----:B------:R-:W-:-:S10]  /*b9f0*/  ISETP.NE.AND P1, PT, RZ, UR4, PT ;  /* 0x00000004ff007c0c */ /* 0x000fd4000bf25270 */
[----:B------:R-:W-:Y:S05]  /*ba00*/  @!P0 BRA `(.L_x_3522) ;  /* 0x0000002000008947 */ /* 0x000fea0003800000 */
[----:B------:R-:W2:Y:S02]  /*ba10*/  LDG.E R0, [R4.64] ;  /* 0x0000002404007981 */ /* 0x000ea4000c1e1900 */
[----:B--2---:R-:W-:Y:S02]  /*ba20*/  FADD.FTZ R7, R7, R0 ;  /* 0x0000000007077221 */ /* 0x004fe40000010000 */
.L_x_3522:
        /* <DEDUP_REMOVED lines=24> */
.L_x_3524:
[----:B------:R-:W-:-:S04]  /*bbb0*/  IADD3 R16, P0, R16, c[0x0][0x540], RZ ;  /* 0x0001500010107a10 */ /* 0x000fc80007f1e0ff */
[----:B------:R-:W-:-:S05]  /*bbc0*/  IADD3.X R17, RZ, c[0x0][0x544], RZ, P0, !PT ;  /* 0x00015100ff117a10 */ /* 0x000fca00007fe4ff */
[----:B------:R-:W-:Y:S01]  /*bbd0*/  STG.E [R16.64], R19 ;  /* 0x0000001310007986 */ /* 0x000fe2000c101924 */
[----:B------:R-:W-:Y:S05]  /*bbe0*/  EXIT ;  /* 0x000000000000794d */ /* 0x000fea0003800000 */
.L_x_3523:
[----:B------:R-:W-:Y:S01]  /*bbf0*/  STG.E [R4.64], R7 ;  /* 0x0000000704007986 */ /* 0x000fe2000c101924 */
[----:B------:R-:W-:Y:S05]  /*bc00*/  EXIT ;  /* 0x000000000000794d */ /* 0x000fea0003800000 */
.L_x_3499:
        /* <DEDUP_REMOVED lines=18> */
.L_x_3526:
        /* <DEDUP_REMOVED lines=24> */
.L_x_3528:
[----:B------:R-:W-:-:S05]  /*beb0*/  IADD3 R18, P0, R18, c[0x0][0x540], RZ ;  /* 0x0001500012127a10 */ /* 0x000fca0007f1e0ff */
[----:B------:R-:W-:-:S05]  /*bec0*/  IMAD.X R19, RZ, RZ, c[0x0][0x544], P0 ;  /* 0x00015100ff137624 */ /* 0x000fca00000e06ff */
[----:B------:R-:W-:Y:S01]  /*bed0*/  STG.E [R18.64], R17 ;  /* 0x0000001112007986 */ /* 0x000fe2000c101924 */
[----:B------:R-:W-:Y:S05]  /*bee0*/  EXIT ;  /* 0x000000000000794d */ /* 0x000fea0003800000 */
.L_x_3527:
[----:B------:R-:W-:Y:S01]  /*bef0*/  STG.E [R2.64], R7 ;  /* 0x0000000702007986 */ /* 0x000fe2000c101924 */
[----:B------:R-:W-:Y:S05]  /*bf00*/  EXIT ;  /* 0x000000000000794d */ /* 0x000fea0003800000 */
.L_x_3525:
[----:B------:R-:W-:Y:S01]  /*bf10*/  ISETP.NE.AND P0, PT, RZ, UR38, PT ;  /* 0x00000026ff007c0c */ /* 0x000fe2000bf05270 */
[----:B------:R-:W-:Y:S02]  /*bf20*/  ULDC.U8 UR4, c[0x0][0x571] ;  /* 0x00015c4000047ab9 */ /* 0x000fe40000000000 */
[----:B------:R-:W-:-:S10]  /*bf30*/  ISETP.NE.AND P1, PT, RZ, UR4, PT ;  /* 0x00000004ff007c0c */ /* 0x000fd4000bf25270 */
[----:B------:R-:W-:Y:S05]  /*bf40*/  @!P0 BRA `(.L_x_3529) ;  /* 0x0000002000008947 */ /* 0x000fea0003800000 */
[----:B------:R-:W2:Y:S02]  /*bf50*/  LDG.E R0, [R4.64] ;  /* 0x0000002404007981 */ /* 0x000ea4000c1e1900 */
[----:B--2---:R-:W-:Y:S02]  /*bf60*/  FADD.FTZ R7, R7, R0 ;  /* 0x0000000007077221 */ /* 0x004fe40000010000 */
.L_x_3529:
        /* <DEDUP_REMOVED lines=24> */
.L_x_3531:
[----:B------:R-:W-:-:S04]  /*c0f0*/  IADD3 R18, P0, R18, c[0x0][0x540], RZ ;  /* 0x0001500012127a10 */ /* 0x000fc80007f1e0ff */
[----:B------:R-:W-:-:S05]  /*c100*/  IADD3.X R19, RZ, c[0x0][0x544], RZ, P0, !PT ;  /* 0x00015100ff137a10 */ /* 0x000fca00007fe4ff */
[----:B------:R-:W-:Y:S01]  /*c110*/  STG.E [R18.64], R17 ;  /* 0x0000001112007986 */ /* 0x000fe2000c101924 */
[----:B------:R-:W-:Y:S05]  /*c120*/  EXIT ;  /* 0x000000000000794d */ /* 0x000fea0003800000 */
.L_x_3530:
[----:B------:R-:W-:Y:S01]  /*c130*/  STG.E [R4.64], R7 ;  /* 0x0000000704007986 */ /* 0x000fe2000c101924 */
[----:B------:R-:W-:Y:S05]  /*c140*/  EXIT ;  /* 0x000000000000794d */ /* 0x000fea0003800000 */
.L_x_3532:
        /* <DEDUP_REMOVED lines=11> */
.L_x_8199:


//--------------------- .text._ZN2at6native13reduce_kernelILi256ELi2ENS0_8ReduceOpIN3c104HalfENS0_7MeanOpsIS4_fffEEjfLi4ELi8EEEEEvT1_ --------------------------
	.section	.text._ZN2at6native13reduce_kernelILi256ELi2ENS0_8ReduceOpIN3c104HalfENS0_7MeanOpsIS4_fffEEjfLi4ELi8EEEEEvT1_,"ax",@progbits
	.sectioninfo	@"SHI_REGISTERS=32"
	.align	128
        .global         _ZN2at6native13reduce_kernelILi256ELi2ENS0_8ReduceOpIN3c104HalfENS0_7MeanOpsIS4_fffEEjfLi4ELi8EEEEEvT1_
        .type           _ZN2at6native13reduce_kernelILi256ELi2ENS0_8ReduceOpIN3c104HalfENS0_7MeanOpsIS4_fffEEjfLi4ELi8EEEEEvT1_,@function
        .size           _ZN2at6native13reduce_kernelILi256ELi2ENS0_8ReduceOpIN3c104HalfENS0_7MeanOpsIS4_fffEEjfLi4ELi8EEEEEvT1_,(.L_x_8200 - _ZN2at6native13reduce_kernelILi256ELi2ENS0_8ReduceOpIN3c104HalfENS0_7MeanOpsIS4_fffEEjfLi4ELi8EEEEEvT1_)
        .other          _ZN2at6native13reduce_kernelILi256ELi2ENS0_8ReduceOpIN3c104HalfENS0_7MeanOpsIS4_fffEEjfLi4ELi8EEEEEvT1_,@"STO_CUDA_ENTRY STV_DEFAULT"
_ZN2at6native13reduce_kernelILi256ELi2ENS0_8ReduceOpIN3c104HalfENS0_7MeanOpsIS4_fffEEjfLi4ELi8EEEEEvT1_:
.text._ZN2at6native13reduce_kernelILi256ELi2ENS0_8ReduceOpIN3c104HalfENS0_7MeanOpsIS4_fffEEjfLi4ELi8EEEEEvT1_:
        /* <DEDUP_REMOVED lines=209> */
.L_x_3533:
        /* <DEDUP_REMOVED lines=60> */
.L_x_3542:
[----:B------:R-:W-:Y:S05]  /*10d0*/  BSYNC B2 ;  /* 0x0000000000027941 */ /* 0x000fea0003800000 */
.L_x_3541:
        /* <DEDUP_REMOVED lines=8> */
[----:B--2---:R-:W-:-:S05]  /*1160*/  HADD2.F32 R0, -RZ, R4.H0_H0 ;  /* 0x20000004ff007230 */ /* 0x004fca0000004100 */
[----:B------:R-:W-:Y:S02]  /*1170*/  FADD.FTZ R0, R0, c[0x0][0x164] ;  /* 0x0000590000007621 */ /* 0x000fe40000010000 */
.L_x_3540:
[----:B------:R-:W-:Y:S05]  /*1180*/  BSYNC B1 ;  /* 0x0000000000017941 */ /* 0x000fea0003800000 */
.L_x_3539:
[C---:B------:R-:W-:Y:S02]  /*1190*/  IADD3 R3, P0, -R6.reuse, 0x8, RZ ;  /* 0x0000000806037810 */ /* 0x040fe40007f1e1ff */
[----:B------:R-:W-:Y:S02]  /*11a0*/  IADD3 R14, R6, c[0x0][0x16c], RZ ;  /* 0x00005b00060e7a10 */ /* 0x000fe40007ffe0ff */
[----:B------:R-:W-:Y:S01]  /*11b0*/  LEA R18, P1, R3, R18, 0x1 ;  /* 0x0000001203127211 */ /* 0x000fe200078208ff */
[----:B------:R-:W-:Y:S01]  /*11c0*/  IMAD.X R4, RZ, RZ, -0x1, P0 ;  /* 0xffffffffff047424 */ /* 0x000fe200000e06ff */
[----:B------:R-:W-:-:S04]  /*11d0*/  IADD3 R14, R14, -0x8, RZ ;  /* 0xfffffff80e0e7810 */ /* 0x000fc80007ffe0ff */
[----:B------:R-:W-:Y:S02]  /*11e0*/  LEA.HI.X R19, R3, R19, R4, 0x1, P1 ;  /* 0x0000001303137211 */ /* 0x000fe400008f0c04 */
.L_x_3538:
[----:B------:R-:W-:Y:S05]  /*11f0*/  BSYNC B0 ;  /* 0x0000000000007941 */ /* 0x000fea0003800000 */
.L_x_3537:
        /* <DEDUP_REMOVED lines=22> */
.L_x_3545:
[----:B------:R-:W-:-:S06]  /*1360*/  IMAD.WIDE.U32 R4, R15, 0x10, R18 ;  /* 0x000000100f047825 */ /* 0x000fcc00078e0012 */
[----:B------:R-:W2:Y:S01]  /*1370*/  LDG.E.128 R4, [R4.64] ;  /* 0x0000002404047981 */ /* 0x000ea2000c1e1d00 */
[----:B------:R-:W-:-:S04]  /*1380*/  IADD3 R15, R15, c[0x0][0x174], RZ ;  /* 0x00005d000f0f7a10 */ /* 0x000fc80007ffe0ff */
[----:B------:R-:W-:-:S04]  /*1390*/  LEA R25, R15, 0x7, 0x3 ;  /* 0x000000070f197811 */ /* 0x000fc800078e18ff */
[----:B------:R-:W-:Y:S01]  /*13a0*/  ISETP.GE.U32.AND P0, PT, R25, R14, PT ;  /* 0x0000000e1900720c */ /* 0x000fe20003f06070 */
[--C-:B--2---:R-:W-:Y:S02]  /*13b0*/  HADD2.F32 R21, -RZ, R4.reuse.H0_H0 ;  /* 0x20000004ff157230 */ /* 0x104fe40000004100 */
[----:B------:R-:W-:Y:S02]  /*13c0*/  HADD2.F32 R20, -RZ, R4.H1_H1 ;  /* 0x30000004ff147230 */ /* 0x000fe40000004100 */
        /* <DEDUP_REMOVED lines=8> */
[--C-:B------:R-:W-:Y:S01]  /*1450*/  HADD2.F32 R29, -RZ, R7.reuse.H0_H0 ;  /* 0x20000007ff1d7230 */ /* 0x100fe20000004100 */
[----:B------:R-:W-:Y:S01]  /*1460*/  FADD.FTZ R13, R24, R13 ;  /* 0x0000000d180d7221 */ /* 0x000fe20000010000 */
[----:B------:R-:W-:Y:S01]  /*1470*/  HADD2.F32 R4, -RZ, R7.H1_H1 ;  /* 0x30000007ff047230 */ /* 0x000fe20000004100 */
[----:B------:R-:W-:-:S02]  /*1480*/  FADD.FTZ R12, R27, R12 ;  /* 0x0000000c1b0c7221 */ /* 0x000fc40000010000 */
[----:B------:R-:W-:Y:S02]  /*1490*/  FADD.FTZ R10, R29, R10 ;  /* 0x0000000a1d0a7221 */ /* 0x000fe40000010000 */
[----:B------:R-:W-:Y:S01]  /*14a0*/  FADD.FTZ R3, R4, R3 ;  /* 0x0000000304037221 */ /* 0x000fe20000010000 */
[----:B------:R-:W-:Y:S05]  /*14b0*/  @!P0 BRA `(.L_x_3545) ;  /* 0xfffffea000008947 */ /* 0x000fea000383ffff */
.L_x_3544:
[----:B------:R-:W-:Y:S05]  /*14c0*/  BSYNC B0 ;  /* 0x0000000000007941 */ /* 0x000fea0003800000 */
.L_x_3543:
        /* <DEDUP_REMOVED lines=8> */
.L_x_3547:
[----:B------:R-:W-:Y:S05]  /*1550*/  BSYNC B0 ;  /* 0x0000000000007941 */ /* 0x000fea0003800000 */
.L_x_3546:
        /* <DEDUP_REMOVED lines=10> */
[----:B--2---:R-:W-:-:S05]  /*1600*/  HADD2.F32 R5, -RZ, R18.H0_H0 ;  /* 0x20000012ff057230 */ /* 0x004fca0000004100 */
[----:B------:R-:W-:Y:S02]  /*1610*/  FADD.FTZ R0, R0, R5 ;  /* 0x0000000500007221 */ /* 0x000fe40000010000 */
.L_x_3549:
[----:B------:R-:W-:Y:S05]  /*1620*/  BSYNC B0 ;  /* 0x0000000000007941 */ /* 0x000fea0003800000 */
.L_x_3548:
        /* <DEDUP_REMOVED lines=9> */
.L_x_3536:
        /* <DEDUP_REMOVED lines=31> */
.L_x_3560:
        /* <DEDUP_REMOVED lines=225> */
.L_x_3555:
[----:B------:R-:W-:-:S04]  /*26c0*/  LOP3.LUT R11, R12, 0xfffffffc, RZ, 0xc0, !PT ;  /* 0xfffffffc0c0b7812 */ /* 0x000fc800078ec0ff */
[----:B------:R-:W-:-:S04]  /*26d0*/  IADD3 R10, P1, R18, R11, RZ ;  /* 0x0000000b120a7210 */ /* 0x000fc80007f3e0ff */
[----:B------:R-:W-:-:S05]  /*26e0*/  IADD3.X R11, RZ, R19, RZ, P1, !PT ;  /* 0x00000013ff0b7210 */ /* 0x000fca0000ffe4ff */
[----:B------:R-:W2:Y:S01]  /*26f0*/  LDG.E R10, [R10.64] ;  /* 0x000000240a0a7981 */ /* 0x000ea2000c1e1900 */
[----:B------:R-:W-:Y:S02]  /*2700*/  IADD3 R25, R25, c[0x0][0x174], RZ ;  /* 0x00005d0019197a10 */ /* 0x000fe40007ffe0ff */
[----:B--2---:R-:W-:Y:S01]  /*2710*/  PRMT R22, R10, 0x7610, R10 ;  /* 0x000076100a167816 */ /* 0x004fe2000000000a */
        /* <DEDUP_REMOVED lines=222> */
.L_x_3556:
[----:B------:R-:W-:-:S04]  /*3500*/  LOP3.LUT R11, R0, 0xfffffffc, RZ, 0xc0, !PT ;  /* 0xfffffffc000b7812 */ /* 0x000fc800078ec0ff */
[----:B------:R-:W-:-:S05]  /*3510*/  IADD3 R10, P1, R18, R11, RZ ;  /* 0x0000000b120a7210 */ /* 0x000fca0007f3e0ff */
[----:B------:R-:W-:-:S05]  /*3520*/  IMAD.X R11, RZ, RZ, R19, P1 ;  /* 0x000000ffff0b7224 */ /* 0x000fca00008e0613 */
[----:B------:R-:W2:Y:S01]  /*3530*/  LDG.E R10, [R10.64] ;  /* 0x000000240a0a7981 */ /* 0x000ea2000c1e1900 */
[----:B------:R-:W-:Y:S01]  /*3540*/  IADD3 R25, R25, c[0x0][0x174], RZ ;  /* 0x00005d0019197a10 */ /* 0x000fe20007ffe0ff */
[----:B------:R-:W-:Y:S01]  /*3550*/  IMAD.MOV.U32 R12, RZ, RZ, RZ ;  /* 0x000000ffff0c7224 */ /* 0x000fe200078e00ff */
[----:B------:R-:W-:Y:S02]  /*3560*/  MOV R3, RZ ;  /* 0x000000ff00037202 */ /* 0x000fe40000000f00 */
[----:B--2---:R-:W-:Y:S01]  /*3570*/  PRMT R24, R10, 0x7610, R10 ;  /* 0x000076100a187816 */ /* 0x004fe2000000000a */
        /* <DEDUP_REMOVED lines=212> */
.L_x_3557:
[----:B------:R-:W-:-:S04]  /*42c0*/  LOP3.LUT R11, R12, 0xfffffffc, RZ, 0xc0, !PT ;  /* 0xfffffffc0c0b7812 */ /* 0x000fc800078ec0ff */
[----:B------:R-:W-:-:S04]  /*42d0*/  IADD3 R10, P1, R18, R11, RZ ;  /* 0x0000000b120a7210 */ /* 0x000fc80007f3e0ff */
[----:B------:R-:W-:-:S05]  /*42e0*/  IADD3.X R11, RZ, R19, RZ, P1, !PT ;  /* 0x00000013ff0b7210 */ /* 0x000fca0000ffe4ff */
[----:B------:R-:W2:Y:S01]  /*42f0*/  LDG.E R10, [R10.64] ;  /* 0x000000240a0a7981 */ /* 0x000ea2000c1e1900 */
[----:B------:R-:W-:Y:S02]  /*4300*/  IADD3 R25, R25, c[0x0][0x174], RZ ;  /* 0x00005d0019197a10 */ /* 0x000fe40007ffe0ff */
[----:B--2---:R-:W-:Y:S01]  /*4310*/  PRMT R27, R10, 0x5432, R10 ;  /* 0x000054320a1b7816 */ /* 0x004fe2000000000a */
        /* <DEDUP_REMOVED lines=212> */
.L_x_3558:
[----:B------:R-:W-:-:S04]  /*5060*/  LOP3.LUT R3, R3, 0xfffffffc, RZ, 0xc0, !PT ;  /* 0xfffffffc03037812 */ /* 0x000fc800078ec0ff */
[----:B------:R-:W-:-:S05]  /*5070*/  IADD3 R10, P1, R18, R3, RZ ;  /* 0x00000003120a7210 */ /* 0x000fca0007f3e0ff */
[----:B------:R-:W-:-:S05]  /*5080*/  IMAD.X R11, RZ, RZ, R19, P1 ;  /* 0x000000ffff0b7224 */ /* 0x000fca00008e0613 */
[----:B------:R0:W2:Y:S01]  /*5090*/  LDG.E R10, [R10.64] ;  /* 0x000000240a0a7981 */ /* 0x0000a2000c1e1900 */
[----:B------:R-:W-:Y:S01]  /*50a0*/  IADD3 R25, R25, c[0x0][0x174], RZ ;  /* 0x00005d0019197a10 */ /* 0x000fe20007ffe0ff */
[--C-:B------:R-:W-:Y:S01]  /*50b0*/  HADD2.F32 R3, -RZ, R22.reuse.H0_H0 ;  /* 0x20000016ff037230 */ /* 0x100fe20000004100 */
[----:B------:R-:W-:Y:S01]  /*50c0*/  MOV R14, c[0x0][0x174] ;  /* 0x00005d00000e7a02 */ /* 0x000fe20000000f00 */
[----:B------:R-:W-:Y:S02]  /*50d0*/  HADD2.F32 R0, -RZ, R22.H1_H1 ;  /* 0x30000016ff007230 */ /* 0x000fe40000004100 */
[--C-:B------:R-:W-:Y:S01]  /*50e0*/  HADD2.F32 R12, -RZ, R24.reuse.H0_H0 ;  /* 0x20000018ff0c7230 */ /* 0x100fe20000004100 */
[----:B------:R-:W-:Y:S01]  /*50f0*/  FADD.FTZ R6, R3, R6 ;  /* 0x0000000603067221 */ /* 0x000fe20000010000 */
[----:B------:R-:W-:Y:S01]  /*5100*/  HADD2.F32 R3, -RZ, R24.H1_H1 ;  /* 0x30000018ff037230 */ /* 0x000fe20000004100 */
[----:B------:R-:W-:Y:S01]  /*5110*/  IMAD R13, R14, 0x3, R25 ;  /* 0x000000030e0d7824 */ /* 0x000fe200078e0219 */
[--C-:B0-----:R-:W-:Y:S01]  /*5120*/  HADD2.F32 R11, -RZ, R27.reuse.H1_H1 ;  /* 0x3000001bff0b7230 */ /* 0x101fe20000004100 */
[----:B------:R-:W-:Y:S01]  /*5130*/  FADD.FTZ R7, R0, R7 ;  /* 0x0000000700077221 */ /* 0x000fe20000010000 */
[----:B------:R-:W-:Y:S01]  /*5140*/  HADD2.F32 R0, -RZ, R27.H0_H0 ;  /* 0x2000001bff007230 */ /* 0x000fe20000004100 */
[----:B------:R-:W-:Y:S01]  /*5150*/  FADD.FTZ R9, R12, R9 ;  /* 0x000000090c097221 */ /* 0x000fe20000010000 */
[----:B------:R-:W-:Y:S01]  /*5160*/  ISETP.GE.U32.AND P1, PT, R13, c[0x0][0x16c], PT ;  /* 0x00005b000d007a0c */ /* 0x000fe20003f26070 */
[----:B------:R-:W-:-:S02]  /*5170*/  FADD.FTZ R8, R3, R8 ;  /* 0x0000000803087221 */ /* 0x000fc40000010000 */
[----:B------:R-:W-:Y:S02]  /*5180*/  FADD.FTZ R20, R11, R20 ;  /* 0x000000140b147221 */ /* 0x000fe40000010000 */
[----:B------:R-:W-:Y:S01]  /*5190*/  FADD.FTZ R21, R0, R21 ;  /* 0x0000001500157221 */ /* 0x000fe20000010000 */
[--C-:B--2---:R-:W-:Y:S02]  /*51a0*/  HADD2.F32 R12, -RZ, R10.reuse.H0_H0 ;  /* 0x2000000aff0c7230 */ /* 0x104fe40000004100 */
[----:B------:R-:W-:-:S03]  /*51b0*/  HADD2.F32 R13, -RZ, R10.H1_H1 ;  /* 0x3000000aff0d7230 */ /* 0x000fc60000004100 */
[----:B------:R-:W-:Y:S02]  /*51c0*/  FADD.FTZ R5, R12, R5 ;  /* 0x000000050c057221 */ /* 0x000fe40000010000 */
[----:B------:R-:W-:Y:S01]  /*51d0*/  FADD.FTZ R4, R13, R4 ;  /* 0x000000040d047221 */ /* 0x000fe20000010000 */
[----:B------:R-:W-:Y:S01]  /*51e0*/  @P1 CALL.REL.NOINC `(.L_x_3559) ;  /* 0x0000001000001944 */ /* 0x000fe20003c00000 */
[----:B------:R-:W-:Y:S05]  /*51f0*/  BRA `(.L_x_3560) ;  /* 0xffffc6b000007947 */ /* 0x000fea000383ffff */
.L_x_3559:
[----:B------:R-:W-:Y:S05]  /*5200*/  BSYNC B1 ;  /* 0x0000000000017941 */ /* 0x000fea0003800000 */
.L_x_3554:
[----:B------:R-:W-:Y:S02]  /*5210*/  PRMT R26, R10, 0x7610, R10 ;  /* 0x000076100a1a7816 */ /* 0x000fe4000000000a */
.L_x_3553:
[----:B------:R-:W-:Y:S05]  /*5220*/  BSYNC B0 ;  /* 0x0000000000007941 */ /* 0x000fea0003800000 */
.L_x_3552:
[----:B------:R-:W-:Y:S01]  /*5230*/  ISETP.GE.U32.AND P0, PT, R25, c[0x0][0x16c], PT ;  /* 0x00005b0019007a0c */ /* 0x000fe20003f06070 */
[----:B------:R-:W-:-:S12]  /*5240*/  BSSY B0, `(.L_x_3561) ;  /* 0x0000341000007945 */ /* 0x000fd80003800000 */
[----:B------:R-:W-:Y:S05]  /*5250*/  @P0 BRA `(.L_x_3562) ;  /* 0x000033f000000947 */ /* 0x000fea0003800000 */
[----:B------:R-:W-:Y:S01]  /*5260*/  ISETP.NE.AND P1, PT, RZ, c[0x0][0x1a8], PT ;  /* 0x00006a00ff007a0c */ /* 0x000fe20003f25270 */
[----:B------:R-:W-:-:S12]  /*5270*/  IMAD.MOV.U32 R3, RZ, RZ, RZ ;  /* 0x000000ffff037224 */ /* 0x000fd800078e00ff */
        /* <DEDUP_REMOVED lines=200> */
.L_x_3563:
[----:B------:R-:W-:-:S04]  /*5f00*/  LOP3.LUT R3, R3, 0xfffffffc, RZ, 0xc0, !PT ;  /* 0xfffffffc03037812 */ /* 0x000fc800078ec0ff */
[----:B------:R-:W-:-:S05]  /*5f10*/  IADD3 R10, P2, R18, R3, RZ ;  /* 0x00000003120a7210 */ /* 0x000fca0007f5e0ff */
[----:B------:R-:W-:-:S05]  /*5f20*/  IMAD.X R11, RZ, RZ, R19, P2 ;  /* 0x000000ffff0b7224 */ /* 0x000fca00010e0613 */
[----:B------:R-:W2:Y:S01]  /*5f30*/  LDG.E R10, [R10.64] ;  /* 0x000000240a0a7981 */ /* 0x000ea2000c1e1900 */
[----:B------:R-:W-:-:S04]  /*5f40*/  IADD3 R13, R25, c[0x0][0x174], RZ ;  /* 0x00005d00190d7a10 */ /* 0x000fc80007ffe0ff */
[----:B------:R-:W-:Y:S02]  /*5f50*/  ISETP.GE.U32.AND P2, PT, R13, c[0x0][0x16c], PT ;  /* 0x00005b000d007a0c */ /* 0x000fe40003f46070 */
[----:B--2---:R-:W-:-:S11]  /*5f60*/  PRMT R22, R10, 0x7610, R10 ;  /* 0x000076100a167816 */ /* 0x004fd6000000000a */
        /* <DEDUP_REMOVED lines=201> */
.L_x_3564:
[----:B------:R-:W-:-:S04]  /*6c00*/  LOP3.LUT R3, R3, 0xfffffffc, RZ, 0xc0, !PT ;  /* 0xfffffffc03037812 */ /* 0x000fc800078ec0ff */
[----:B------:R-:W-:-:S04]  /*6c10*/  IADD3 R10, P2, R18, R3, RZ ;  /* 0x00000003120a7210 */ /* 0x000fc80007f5e0ff */
[----:B------:R-:W-:-:S05]  /*6c20*/  IADD3.X R11, RZ, R19, RZ, P2, !PT ;  /* 0x00000013ff0b7210 */ /* 0x000fca00017fe4ff */
[----:B------:R-:W2:Y:S01]  /*6c30*/  LDG.E R10, [R10.64] ;  /* 0x000000240a0a7981 */ /* 0x000ea2000c1e1900 */
[----:B------:R-:W-:-:S04]  /*6c40*/  IADD3 R13, R13, c[0x0][0x174], RZ ;  /* 0x00005d000d0d7a10 */ /* 0x000fc80007ffe0ff */
[----:B------:R-:W-:Y:S02]  /*6c50*/  ISETP.GE.U32.AND P2, PT, R13, c[0x0][0x16c], PT ;  /* 0x00005b000d007a0c */ /* 0x000fe40003f46070 */
[----:B--2---:R-:W-:-:S11]  /*6c60*/  PRMT R24, R10, 0x7610, R10 ;  /* 0x000076100a187816 */ /* 0x004fd6000000000a */
        /* <DEDUP_REMOVED lines=201> */
.L_x_3565:
        /* <DEDUP_REMOVED lines=208> */
.L_x_3566:
[----:B------:R-:W-:-:S04]  /*8600*/  LOP3.LUT R3, R3, 0xfffffffc, RZ, 0xc0, !PT ;  /* 0xfffffffc03037812 */ /* 0x000fc800078ec0ff */
[----:B------:R-:W-:-:S05]  /*8610*/  IADD3 R10, P1, R18, R3, RZ ;  /* 0x00000003120a7210 */ /* 0x000fca0007f3e0ff */
[----:B------:R-:W-:-:S05]  /*8620*/  IMAD.X R11, RZ, RZ, R19, P1 ;  /* 0x000000ffff0b7224 */ /* 0x000fca00008e0613 */
[----:B------:R-:W2:Y:S02]  /*8630*/  LDG.E R10, [R10.64] ;  /* 0x000000240a0a7981 */ /* 0x000ea4000c1e1900 */
[----:B--2---:R-:W-:Y:S02]  /*8640*/  PRMT R26, R10, 0x7610, R10 ;  /* 0x000076100a1a7816 */ /* 0x004fe4000000000a */
.L_x_3562:
[----:B------:R-:W-:Y:S05]  /*8650*/  BSYNC B0 ;  /* 0x0000000000007941 */ /* 0x000fea0003800000 */
.L_x_3561:
[----:B------:R-:W-:Y:S01]  /*8660*/  BSSY B0, `(.L_x_3567) ;  /* 0x000001a000007945 */ /* 0x000fe20003800000 */
[----:B------:R-:W-:Y:S05]  /*8670*/  @P0 BRA `(.L_x_3568) ;  /* 0x0000018000000947 */ /* 0x000fea0003800000 */
[----:B------:R-:W-:Y:S01]  /*8680*/  IADD3 R10, R25, c[0x0][0x174], RZ ;  /* 0x00005d00190a7a10 */ /* 0x000fe20007ffe0ff */
[--C-:B------:R-:W-:Y:S02]  /*8690*/  HADD2.F32 R3, -RZ, R22.reuse.H0_H0 ;  /* 0x20000016ff037230 */ /* 0x100fe40000004100 */
[----:B------:R-:W-:Y:S01]  /*86a0*/  HADD2.F32 R22, -RZ, R22.H1_H1 ;  /* 0x30000016ff167230 */ /* 0x000fe20000004100 */
[----:B------:R-:W-:Y:S02]  /*86b0*/  ISETP.GE.U32.AND P0, PT, R10, c[0x0][0x16c], PT ;  /* 0x00005b000a007a0c */ /* 0x000fe40003f06070 */
[----:B------:R-:W-:Y:S02]  /*86c0*/  FADD.FTZ R6, R6, R3 ;  /* 0x0000000306067221 */ /* 0x000fe40000010000 */
[----:B------:R-:W-:-:S09]  /*86d0*/  FADD.FTZ R7, R7, R22 ;  /* 0x0000001607077221 */ /* 0x000fd20000010000 */
        /* <DEDUP_REMOVED lines=9> */
[----:B------:R-:W-:-:S03]  /*8770*/  HADD2.F32 R3, -RZ, R27.H1_H1 ;  /* 0x3000001bff037230 */ /* 0x000fc60000004100 */
[----:B------:R-:W-:Y:S01]  /*8780*/  ISETP.GE.U32.AND P0, PT, R0, c[0x0][0x16c], PT ;  /* 0x00005b0000007a0c */ /* 0x000fe20003f06070 */
[----:B------:R-:W-:Y:S01]  /*8790*/  HADD2.F32 R0, -RZ, R27.H0_H0 ;  /* 0x2000001bff007230 */ /* 0x000fe20000004100 */
[----:B------:R-:W-:-:S04]  /*87a0*/  FADD.FTZ R20, R20, R3 ;  /* 0x0000000314147221 */ /* 0x000fc80000010000 */
[----:B------:R-:W-:-:S07]  /*87b0*/  FADD.FTZ R21, R21, R0 ;  /* 0x0000000015157221 */ /* 0x000fce0000010000 */
[--C-:B------:R-:W-:Y:S02]  /*87c0*/  @!P0 HADD2.F32 R10, -RZ, R26.reuse.H0_H0 ;  /* 0x2000001aff0a8230 */ /* 0x100fe40000004100 */
[----:B------:R-:W-:-:S03]  /*87d0*/  @!P0 HADD2.F32 R11, -RZ, R26.H1_H1 ;  /* 0x3000001aff0b8230 */ /* 0x000fc60000004100 */
[----:B------:R-:W-:Y:S02]  /*87e0*/  @!P0 FADD.FTZ R5, R5, R10 ;  /* 0x0000000a05058221 */ /* 0x000fe40000010000 */
[----:B------:R-:W-:Y:S02]  /*87f0*/  @!P0 FADD.FTZ R4, R4, R11 ;  /* 0x0000000b04048221 */ /* 0x000fe40000010000 */
.L_x_3568:
[----:B------:R-:W-:Y:S05]  /*8800*/  BSYNC B0 ;  /* 0x0000000000007941 */ /* 0x000fea0003800000 */
.L_x_3567:
[----:B------:R-:W-:Y:S02]  /*8810*/  FADD.FTZ R8, R8, R7 ;  /* 0x0000000708087221 */ /* 0x000fe40000010000 */
[----:B------:R-:W-:Y:S02]  /*8820*/  FADD.FTZ R9, R9, R6 ;  /* 0x0000000609097221 */ /* 0x000fe40000010000 */
[----:B------:R-:W-:Y:S02]  /*8830*/  FADD.FTZ R19, R8, R21 ;  /* 0x0000001508137221 */ /* 0x000fe40000010000 */
[----:B------:R-:W-:Y:S02]  /*8840*/  FADD.FTZ R18, R9, R20 ;  /* 0x0000001409127221 */ /* 0x000fe40000010000 */
[----:B------:R-:W-:-:S02]  /*8850*/  FADD.FTZ R19, R19, R4 ;  /* 0x0000000413137221 */ /* 0x000fc40000010000 */
[----:B------:R-:W-:Y:S01]  /*8860*/  FADD.FTZ R18, R18, R5 ;  /* 0x0000000512127221 */ /* 0x000fe20000010000 */
[----:B------:R-:W-:Y:S05]  /*8870*/  BRA `(.L_x_3535) ;  /* 0x00000fd000007947 */ /* 0x000fea0003800000 */
.L_x_3551:
        /* <DEDUP_REMOVED lines=18> */
.L_x_3572:
[----:B------:R-:W-:Y:S01]  /*89a0*/  IADD3 R9, R25, c[0x0][0x174], RZ ;  /* 0x00005d0019097a10 */ /* 0x000fe20007ffe0ff */
[----:B------:R-:W-:-:S04]  /*89b0*/  IMAD R25, R20, R25, RZ ;  /* 0x0000001914197224 */ /* 0x000fc800078e02ff */
[C---:B------:R-:W-:Y:S01]  /*89c0*/  IMAD R10, R20.reuse, R9, RZ ;  /* 0x00000009140a7224 */ /* 0x040fe200078e02ff */
[----:B------:R-:W-:Y:S02]  /*89d0*/  IADD3 R9, R9, c[0x0][0x174], RZ ;  /* 0x00005d0009097a10 */ /* 0x000fe40007ffe0ff */
        /* <DEDUP_REMOVED lines=11> */
[----:B------:R-:W3:Y:S02]  /*8a90*/  LDG.E R13, [R12.64] ;  /* 0x000000240c0d7981 */ /* 0x000ee4000c1e1900 */
[----:B------:R-:W-:-:S02]  /*8aa0*/  IMAD.WIDE.U32 R26, R27, 0x4, R18 ;  /* 0x000000041b1a7825 */ /* 0x000fc400078e0012 */
[----:B------:R-:W4:Y:S04]  /*8ab0*/  LDG.E R14, [R14.64] ;  /* 0x000000240e0e7981 */ /* 0x000f28000c1e1900 */
[----:B------:R-:W5:Y:S01]  /*8ac0*/  LDG.E R26, [R26.64] ;  /* 0x000000241a1a7981 */ /* 0x000f62000c1e1900 */
[----:B------:R-:W-:-:S05]  /*8ad0*/  IADD3 R25, R25, c[0x0][0x174], RZ ;  /* 0x00005d0019197a10 */ /* 0x000fca0007ffe0ff */
[----:B------:R-:W-:-:S05]  /*8ae0*/  IMAD R29, R22, 0x3, R25 ;  /* 0x00000003161d7824 */ /* 0x000fca00078e0219 */
[----:B------:R-:W-:Y:S01]  /*8af0*/  ISETP.GE.U32.AND P0, PT, R29, c[0x0][0x16c], PT ;  /* 0x00005b001d007a0c */ /* 0x000fe20003f06070 */
[--C-:B--2---:R-:W-:Y:S02]  /*8b00*/  HADD2.F32 R9, -RZ, R10.reuse.H0_H0 ;  /* 0x2000000aff097230 */ /* 0x104fe40000004100 */
[----:B------:R-:W-:-:S03]  /*8b10*/  HADD2.F32 R24, -RZ, R10.H1_H1 ;  /* 0x3000000aff187230 */ /* 0x000fc60000004100 */
[----:B------:R-:W-:Y:S01]  /*8b20*/  FADD.FTZ R6, R9, R6 ;  /* 0x0000000609067221 */ /* 0x000fe20000010000 */
[--C-:B---3--:R-:W-:Y:S01]  /*8b30*/  HADD2.F32 R28, -RZ, R13.reuse.H0_H0 ;  /* 0x2000000dff1c7230 */ /* 0x108fe20000004100 */
[----:B------:R-:W-:Y:S01]  /*8b40*/  FADD.FTZ R7, R24, R7 ;  /* 0x0000000718077221 */ /* 0x000fe20000010000 */
[----:B------:R-:W-:Y:S02]  /*8b50*/  HADD2.F32 R9, -RZ, R13.H1_H1 ;  /* 0x3000000dff097230 */ /* 0x000fe40000004100 */
[--C-:B----4-:R-:W-:Y:S01]  /*8b60*/  HADD2.F32 R12, -RZ, R14.reuse.H0_H0 ;  /* 0x2000000eff0c7230 */ /* 0x110fe20000004100 */
[----:B------:R-:W-:Y:S01]  /*8b70*/  FADD.FTZ R5, R28, R5 ;  /* 0x000000051c057221 */ /* 0x000fe20000010000 */
[----:B------:R-:W-:Y:S01]  /*8b80*/  HADD2.F32 R24, -RZ, R14.H1_H1 ;  /* 0x3000000eff187230 */ /* 0x000fe20000004100 */
[----:B------:R-:W-:Y:S01]  /*8b90*/  FADD.FTZ R4, R9, R4 ;  /* 0x0000000409047221 */ /* 0x000fe20000010000 */
[--C-:B-----5:R-:W-:Y:S01]  /*8ba0*/  HADD2.F32 R11, -RZ, R26.reuse.H0_H0 ;  /* 0x2000001aff0b7230 */ /* 0x120fe20000004100 */
[----:B------:R-:W-:Y:S01]  /*8bb0*/  FADD.FTZ R3, R12, R3 ;  /* 0x000000030c037221 */ /* 0x000fe20000010000 */
[----:B------:R-:W-:Y:S01]  /*8bc0*/  HADD2.F32 R15, -RZ, R26.H1_H1 ;  /* 0x3000001aff0f7230 */ /* 0x000fe20000004100 */
[----:B------:R-:W-:-:S02]  /*8bd0*/  FADD.FTZ R21, R24, R21 ;  /* 0x0000001518157221 */ /* 0x000fc40000010000 */
[----:B------:R-:W-:Y:S02]  /*8be0*/  FADD.FTZ R0, R11, R0 ;  /* 0x000000000b007221 */ /* 0x000fe40000010000 */
[----:B------:R-:W-:Y:S01]  /*8bf0*/  FADD.FTZ R8, R15, R8 ;  /* 0x000000080f087221 */ /* 0x000fe20000010000 */
[----:B------:R-:W-:Y:S05]  /*8c00*/  @!P0 BRA `(.L_x_3572) ;  /* 0xfffffd9000008947 */ /* 0x000fea000383ffff */
[----:B------:R-:W-:Y:S05]  /*8c10*/  BSYNC B1 ;  /* 0x0000000000017941 */ /* 0x000fea0003800000 */
.L_x_3571:
[----:B------:R-:W-:Y:S02]  /*8c20*/  PRMT R12, R10, 0x7610, R10 ;  /* 0x000076100a0c7816 */ /* 0x000fe4000000000a */
[----:B------:R-:W-:Y:S02]  /*8c30*/  PRMT R9, R26, 0x7610, R26 ;  /* 0x000076101a097816 */ /* 0x000fe4000000001a */
.L_x_3570:
[----:B------:R-:W-:Y:S05]  /*8c40*/  BSYNC B0 ;  /* 0x0000000000007941 */ /* 0x000fea0003800000 */
.L_x_3569:
        /* <DEDUP_REMOVED lines=9> */
[----:B--2---:R-:W-:-:S11]  /*8ce0*/  PRMT R12, R10, 0x7610, R10 ;  /* 0x000076100a0c7816 */ /* 0x004fd6000000000a */
        /* <DEDUP_REMOVED lines=19> */
[----:B--2---:R-:W-:Y:S02]  /*8e20*/  PRMT R14, R10, 0x7610, R10 ;  /* 0x000076100a0e7816 */ /* 0x004fe4000000000a */
[----:B---3--:R-:W-:-:S04]  /*8e30*/  @!P0 PRMT R9, R18, 0x7610, R9 ;  /* 0x0000761012098816 */ /* 0x008fc80000000009 */
[----:B------:R-:W-:Y:S02]  /*8e40*/  @!P0 PRMT R9, R9, 0x7610, R18 ;  /* 0x0000761009098816 */ /* 0x000fe40000000012 */
.L_x_3574:
[----:B------:R-:W-:Y:S05]  /*8e50*/  BSYNC B0 ;  /* 0x0000000000007941 */ /* 0x000fea0003800000 */
.L_x_3573:
        /* <DEDUP_REMOVED lines=16> */
[----:B------:R-:W-:-:S04]  /*8f60*/  IADD3 R10, R11, c[0x0][0x174], RZ ;  /* 0x00005d000b0a7a10 */ /* 0x000fc80007ffe0ff */
[----:B------:R-:W-:Y:S01]  /*8f70*/  ISETP.GE.U32.AND P0, PT, R10, c[0x0][0x16c], PT ;  /* 0x00005b000a007a0c */ /* 0x000fe20003f06070 */
[--C-:B------:R-:W-:Y:S02]  /*8f80*/  HADD2.F32 R10, -RZ, R14.reuse.H0_H0 ;  /* 0x2000000eff0a7230 */ /* 0x100fe40000004100 */
[----:B------:R-:W-:-:S03]  /*8f90*/  HADD2.F32 R14, -RZ, R14.H1_H1 ;  /* 0x3000000eff0e7230 */ /* 0x000fc60000004100 */
[----:B------:R-:W-:Y:S02]  /*8fa0*/  FADD.FTZ R3, R3, R10 ;  /* 0x0000000a03037221 */ /* 0x000fe40000010000 */
[----:B------:R-:W-:-:S05]  /*8fb0*/  FADD.FTZ R21, R21, R14 ;  /* 0x0000000e15157221 */ /* 0x000fca0000010000 */
[--C-:B------:R-:W-:Y:S02]  /*8fc0*/  @!P0 HADD2.F32 R11, -RZ, R9.reuse.H0_H0 ;  /* 0x20000009ff0b8230 */ /* 0x100fe40000004100 */
[----:B------:R-:W-:-:S03]  /*8fd0*/  @!P0 HADD2.F32 R9, -RZ, R9.H1_H1 ;  /* 0x30000009ff098230 */ /* 0x000fc60000004100 */
[----:B------:R-:W-:Y:S02]  /*8fe0*/  @!P0 FADD.FTZ R0, R0, R11 ;  /* 0x0000000b00008221 */ /* 0x000fe40000010000 */
[----:B------:R-:W-:Y:S02]  /*8ff0*/  @!P0 FADD.FTZ R8, R8, R9 ;  /* 0x0000000908088221 */ /* 0x000fe40000010000 */
.L_x_3576:
[----:B------:R-:W-:Y:S05]  /*9000*/  BSYNC B0 ;  /* 0x0000000000007941 */ /* 0x000fea0003800000 */
.L_x_3575:
[----:B------:R-:W-:Y:S02]  /*9010*/  FADD.FTZ R4, R7, R4 ;  /* 0x0000000407047221 */ /* 0x000fe40000010000 */
[----:B------:R-:W-:Y:S02]  /*9020*/  FADD.FTZ R6, R6, R5 ;  /* 0x0000000506067221 */ /* 0x000fe40000010000 */
[----:B------:R-:W-:Y:S02]  /*9030*/  FADD.FTZ R19, R4, R21 ;  /* 0x0000001504137221 */ /* 0x000fe40000010000 */
[----:B------:R-:W-:Y:S02]  /*9040*/  FADD.FTZ R3, R6, R3 ;  /* 0x0000000306037221 */ /* 0x000fe40000010000 */
[----:B------:R-:W-:-:S02]  /*9050*/  FADD.FTZ R19, R19, R8 ;  /* 0x0000000813137221 */ /* 0x000fc40000010000 */
[----:B------:R-:W-:Y:S01]  /*9060*/  FADD.FTZ R18, R3, R0 ;  /* 0x0000000003127221 */ /* 0x000fe20000010000 */
[----:B------:R-:W-:Y:S05]  /*9070*/  BRA `(.L_x_3535) ;  /* 0x000007d000007947 */ /* 0x000fea0003800000 */
.L_x_3550:
        /* <DEDUP_REMOVED lines=21> */
.L_x_3580:
        /* <DEDUP_REMOVED lines=9> */
[----:B------:R-:W2:Y:S02]  /*9260*/  LDG.E R4, [R4.64] ;  /* 0x0000002404047981 */ /* 0x000ea4000c1e1900 */
[----:B------:R-:W-:-:S02]  /*9270*/  IMAD.WIDE.U32 R20, R21, 0x4, R18 ;  /* 0x0000000415147825 */ /* 0x000fc400078e0012 */
[----:B------:R-:W3:Y:S02]  /*9280*/  LDG.E R15, [R14.64] ;  /* 0x000000240e0f7981 */ /* 0x000ee4000c1e1900 */
[----:B------:R-:W-:Y:S02]  /*9290*/  IMAD.WIDE.U32 R24, R25, 0x4, R18 ;  /* 0x0000000419187825 */ /* 0x000fe400078e0012 */
[----:B------:R-:W4:Y:S04]  /*92a0*/  LDG.E R20, [R20.64] ;  /* 0x0000002414147981 */ /* 0x000f28000c1e1900 */
[----:B------:R-:W5:Y:S01]  /*92b0*/  LDG.E R24, [R24.64] ;  /* 0x0000002418187981 */ /* 0x000f62000c1e1900 */
[----:B------:R-:W-:-:S05]  /*92c0*/  IADD3 R12, R12, c[0x0][0x174], RZ ;  /* 0x00005d000c0c7a10 */ /* 0x000fca0007ffe0ff */
[----:B------:R-:W-:-:S05]  /*92d0*/  IMAD R27, R13, 0x3, R12 ;  /* 0x000000030d1b7824 */ /* 0x000fca00078e020c */
[----:B------:R-:W-:Y:S01]  /*92e0*/  ISETP.GE.U32.AND P0, PT, R27, c[0x0][0x16c], PT ;  /* 0x00005b001b007a0c */ /* 0x000fe20003f06070 */
[--C-:B--2---:R-:W-:Y:S02]  /*92f0*/  HADD2.F32 R22, -RZ, R4.reuse.H0_H0 ;  /* 0x20000004ff167230 */ /* 0x104fe40000004100 */
[----:B------:R-:W-:Y:S02]  /*9300*/  HADD2.F32 R26, -RZ, R4.H1_H1 ;  /* 0x30000004ff1a7230 */ /* 0x000fe40000004100 */
[--C-:B---3--:R-:W-:Y:S01]  /*9310*/  HADD2.F32 R5, -RZ, R15.reuse.H0_H0 ;  /* 0x2000000fff057230 */ /* 0x108fe20000004100 */
[----:B------:R-:W-:Y:S02]  /*9320*/  FADD.FTZ R3, R22, R3 ;  /* 0x0000000316037221 */ /* 0x000fe40000010000 */
[----:B------:R-:W-:Y:S01]  /*9330*/  FADD.FTZ R9, R26, R9 ;  /* 0x000000091a097221 */ /* 0x000fe20000010000 */
[----:B----4-:R-:W-:Y:S01]  /*9340*/  HADD2.F32 R14, -RZ, R20.H0_H0 ;  /* 0x20000014ff0e7230 */ /* 0x010fe20000004100 */
[----:B------:R-:W-:Y:S01]  /*9350*/  FADD.FTZ R10, R5, R10 ;  /* 0x0000000a050a7221 */ /* 0x000fe20000010000 */
[----:B------:R-:W-:-:S02]  /*9360*/  HADD2.F32 R5, -RZ, R15.H1_H1 ;  /* 0x3000000fff057230 */ /* 0x000fc40000004100 */
[----:B------:R-:W-:Y:S01]  /*9370*/  HADD2.F32 R21, -RZ, R20.H1_H1 ;  /* 0x30000014ff157230 */ /* 0x000fe20000004100 */
[----:B------:R-:W-:Y:S01]  /*9380*/  FADD.FTZ R7, R14, R7 ;  /* 0x000000070e077221 */ /* 0x000fe20000010000 */
[--C-:B-----5:R-:W-:Y:S01]  /*9390*/  HADD2.F32 R25, -RZ, R24.reuse.H0_H0 ;  /* 0x20000018ff197230 */ /* 0x120fe20000004100 */
[----:B------:R-:W-:Y:S01]  /*93a0*/  FADD.FTZ R8, R5, R8 ;  /* 0x0000000805087221 */ /* 0x000fe20000010000 */
[----:B------:R-:W-:Y:S01]  /*93b0*/  HADD2.F32 R22, -RZ, R24.H1_H1 ;  /* 0x30000018ff167230 */ /* 0x000fe20000004100 */
[----:B------:R-:W-:Y:S02]  /*93c0*/  FADD.FTZ R6, R21, R6 ;  /* 0x0000000615067221 */ /* 0x000fe40000010000 */
[----:B------:R-:W-:Y:S02]  /*93d0*/  FADD.FTZ R0, R25, R0 ;  /* 0x0000000019007221 */ /* 0x000fe40000010000 */
[----:B------:R-:W-:Y:S01]  /*93e0*/  FADD.FTZ R11, R22, R11 ;  /* 0x0000000b160b7221 */ /* 0x000fe20000010000 */
[----:B------:R-:W-:Y:S05]  /*93f0*/  @!P0 BRA `(.L_x_3580) ;  /* 0xfffffdd000008947 */ /* 0x000fea000383ffff */
[----:B------:R-:W-:Y:S05]  /*9400*/  BSYNC B1 ;  /* 0x0000000000017941 */ /* 0x000fea0003800000 */
.L_x_3579:
[C---:B------:R-:W-:Y:S02]  /*9410*/  PRMT R13, R4.reuse, 0x5410, R15 ;  /* 0x00005410040d7816 */ /* 0x040fe4000000000f */
[----:B------:R-:W-:-:S02]  /*9420*/  PRMT R14, R4, 0x5432, R24 ;  /* 0x00005432040e7816 */ /* 0x000fc40000000018 */
[----:B------:R-:W-:Y:S02]  /*9430*/  PRMT R15, R15, 0x7632, R24 ;  /* 0x000076320f0f7816 */ /* 0x000fe40000000018 */
.L_x_3578:
[----:B------:R-:W-:Y:S05]  /*9440*/  BSYNC B0 ;  /* 0x0000000000007941 */ /* 0x000fea0003800000 */
.L_x_3577:
        /* <DEDUP_REMOVED lines=16> */
[----:B--2---:R-:W-:Y:S02]  /*9550*/  PRMT R13, R13, 0x5410, R4 ;  /* 0x000054100d0d7816 */ /* 0x004fe40000000004 */
[----:B------:R-:W-:-:S09]  /*9560*/  PRMT R15, R4, 0x7632, R15 ;  /* 0x00007632040f7816 */ /* 0x000fd2000000000f */
[----:B------:R-:W-:Y:S05]  /*9570*/  @P0 BRA `(.L_x_3582) ;  /* 0x000000b000000947 */ /* 0x000fea0003800000 */
[----:B------:R-:W-:Y:S02]  /*9580*/  IADD3 R4, R21, c[0x0][0x174], RZ ;  /* 0x00005d0015047a10 */ /* 0x000fe40007ffe0ff */
[----:B------:R-:W-:Y:S02]  /*9590*/  SHF.R.U32.HI R5, RZ, 0x1, R21 ;  /* 0x00000001ff057819 */ /* 0x000fe40000011615 */
[----:B------:R-:W-:-:S13]  /*95a0*/  ISETP.GE.U32.AND P0, PT, R4, c[0x0][0x16c], PT ;  /* 0x00005b0004007a0c */ /* 0x000fda0003f06070 */
[----:B------:R-:W-:Y:S01]  /*95b0*/  @!P0 SHF.R.U32.HI R21, RZ, 0x1, R4 ;  /* 0x00000001ff158819 */ /* 0x000fe20000011604 */
[----:B------:R-:W-:-:S04]  /*95c0*/  IMAD.WIDE.U32 R4, R5, 0x4, R18 ;  /* 0x0000000405047825 */ /* 0x000fc800078e0012 */
[----:B------:R-:W-:Y:S02]  /*95d0*/  @!P0 IMAD.WIDE.U32 R18, R21, 0x4, R18 ;  /* 0x0000000415128825 */ /* 0x000fe400078e0012 */
[----:B------:R-:W2:Y:S04]  /*95e0*/  LDG.E R4, [R4.64] ;  /* 0x0000002404047981 */ /* 0x000ea8000c1e1900 */
[----:B------:R-:W3:Y:S01]  /*95f0*/  @!P0 LDG.E R18, [R18.64] ;  /* 0x0000002412128981 */ /* 0x000ee2000c1e1900 */
[----:B--2---:R-:W-:Y:S02]  /*9600*/  PRMT R20, R4, 0x7610, R4 ;  /* 0x0000761004147816 */ /* 0x004fe40000000004 */
[--C-:B---3--:R-:W-:Y:S02]  /*9610*/  @!P0 PRMT R14, R14, 0x5410, R18.reuse ;  /* 0x000054100e0e8816 */ /* 0x108fe40000000012 */
[----:B------:R-:W-:-:S02]  /*9620*/  @!P0 PRMT R15, R15, 0x7610, R18 ;  /* 0x000076100f0f8816 */ /* 0x000fc40000000012 */
.L_x_3582:
[----:B------:R-:W-:Y:S05]  /*9630*/  BSYNC B0 ;  /* 0x0000000000007941 */ /* 0x000fea0003800000 */
.L_x_3581:
[----:B------:R-:W-:Y:S01]  /*9640*/  BSSY B0, `(.L_x_3583) ;  /* 0x000001a000007945 */ /* 0x000fe20003800000 */
[----:B------:R-:W-:Y:S05]  /*9650*/  @P1 BRA `(.L_x_3584) ;  /* 0x0000018000001947 */ /* 0x000fea0003800000 */
[----:B------:R-:W-:Y:S01]  /*9660*/  IADD3 R5, R12, c[0x0][0x174], RZ ;  /* 0x00005d000c057a10 */ /* 0x000fe20007ffe0ff */
[----:B------:R-:W-:-:S02]  /*9670*/  HADD2.F32 R4, -RZ, R13.H0_H0 ;  /* 0x2000000dff047230 */ /* 0x000fc40000004100 */
[----:B------:R-:W-:Y:S01]  /*9680*/  HADD2.F32 R12, -RZ, R14.H0_H0 ;  /* 0x2000000eff0c7230 */ /* 0x000fe20000004100 */
[----:B------:R-:W-:Y:S02]  /*9690*/  ISETP.GE.U32.AND P0, PT, R5, c[0x0][0x16c], PT ;  /* 0x00005b0005007a0c */ /* 0x000fe40003f06070 */
[----:B------:R-:W-:Y:S02]  /*96a0*/  FADD.FTZ R3, R3, R4 ;  /* 0x0000000403037221 */ /* 0x000fe40000010000 */
[----:B------:R-:W-:-:S09]  /*96b0*/  FADD.FTZ R9, R9, R12 ;  /* 0x0000000c09097221 */ /* 0x000fd20000010000 */
[----:B------:R-:W-:Y:S05]  /*96c0*/  @P0 BRA `(.L_x_3584) ;  /* 0x0000011000000947 */ /* 0x000fea0003800000 */
[----:B------:R-:W-:Y:S01]  /*96d0*/  IADD3 R4, R5, c[0x0][0x174], RZ ;  /* 0x00005d0005047a10 */ /* 0x000fe20007ffe0ff */
[----:B------:R-:W-:Y:S02]  /*96e0*/  HADD2.F32 R13, -RZ, R13.H1_H1 ;  /* 0x3000000dff0d7230 */ /* 0x000fe40000004100 */
[----:B------:R-:W-:Y:S01]  /*96f0*/  HADD2.F32 R5, -RZ, R15.H0_H0 ;  /* 0x2000000fff057230 */ /* 0x000fe20000004100 */
        /* <DEDUP_REMOVED lines=10> */
[----:B------:R-:W-:Y:S02]  /*97a0*/  @!P0 HADD2.F32 R13, -RZ, R14.H1_H1 ;  /* 0x3000000eff0d8230 */ /* 0x000fe40000004100 */
[----:B------:R-:W-:-:S03]  /*97b0*/  @!P0 HADD2.F32 R12, -RZ, R15.H1_H1 ;  /* 0x3000000fff0c8230 */ /* 0x000fc60000004100 */
[----:B------:R-:W-:Y:S02]  /*97c0*/  @!P0 FADD.FTZ R0, R0, R13 ;  /* 0x0000000d00008221 */ /* 0x000fe40000010000 */
[----:B------:R-:W-:Y:S02]  /*97d0*/  @!P0 FADD.FTZ R11, R11, R12 ;  /* 0x0000000c0b0b8221 */ /* 0x000fe40000010000 */
.L_x_3584:
[----:B------:R-:W-:Y:S05]  /*97e0*/  BSYNC B0 ;  /* 0x0000000000007941 */ /* 0x000fea0003800000 */
.L_x_3583:
[----:B------:R-:W-:Y:S02]  /*97f0*/  FADD.FTZ R9, R9, R8 ;  /* 0x0000000809097221 */ /* 0x000fe40000010000 */
[----:B------:R-:W-:Y:S02]  /*9800*/  FADD.FTZ R10, R3, R10 ;  /* 0x0000000a030a7221 */ /* 0x000fe40000010000 */
[----:B------:R-:W-:Y:S02]  /*9810*/  FADD.FTZ R6, R9, R6 ;  /* 0x0000000609067221 */ /* 0x000fe40000010000 */
[----:B------:R-:W-:Y:S02]  /*9820*/  FADD.FTZ R7, R10, R7 ;  /* 0x000000070a077221 */ /* 0x000fe40000010000 */
[----:B------:R-:W-:-:S02]  /*9830*/  FADD.FTZ R19, R6, R11 ;  /* 0x0000000b06137221 */ /* 0x000fc40000010000 */
[----:B------:R-:W-:Y:S02]  /*9840*/  FADD.FTZ R18, R7, R0 ;  /* 0x0000000007127221 */ /* 0x000fe40000010000 */
.L_x_3535:
[----:B------:R-:W-:Y:S05]  /*9850*/  BSYNC B6 ;  /* 0x0000000000067941 */ /* 0x000fea0003800000 */
.L_x_3534:
        /* <DEDUP_REMOVED lines=9> */
.L_x_3586:
        /* <DEDUP_REMOVED lines=13> */
.L_x_3585:
        /* <DEDUP_REMOVED lines=14> */
.L_x_3589:
        /* <DEDUP_REMOVED lines=14> */
.L_x_3588:
[----:B0-----:R-:W-:Y:S01]  /*9b80*/  ISETP.GE.AND P0, PT, R0, 0x2, PT ;  /* 0x000000020000780c */ /* 0x001fe20003f06270 */
[----:B------:R-:W-:Y:S01]  /*9b90*/  WARPSYNC 0xffffffff ;  /* 0xffffffff00007948 */ /* 0x000fe20003800000 */
[----:B------:R-:W-:Y:S11]  /*9ba0*/  BAR.SYNC.DEFER_BLOCKING 0x0 ;  /* 0x0000000000007b1d */ /* 0x000ff60000010000 */
[----:B------:R-:W-:Y:S05]  /*9bb0*/  @!P0 BRA `(.L_x_3587) ;  /* 0x0000008000008947 */ /* 0x000fea0003800000 */
[----:B------:R-:W-:-:S05]  /*9bc0*/  IMAD.MOV.U32 R3, RZ, RZ, 0x1 ;  /* 0x00000001ff037424 */ /* 0x000fca00078e00ff */
.L_x_3590:
[----:B------:R-:W0:Y:S04]  /*9bd0*/  SHFL.DOWN PT, R5, R18, R3, 0x1f ;  /* 0x08001f0312057589 */ /* 0x000e2800000e0000 */
[----:B------:R1:W2:Y:S02]  /*9be0*/  SHFL.DOWN PT, R4, R19, R3, 0x1f ;  /* 0x08001f0313047589 */ /* 0x0002a400000e0000 */
[----:B-1----:R-:W-:-:S04]  /*9bf0*/  SHF.L.U32 R3, R3, 0x1, RZ ;  /* 0x0000000103037819 */ /* 0x002fc800000006ff */
[----:B------:R-:W-:Y:S01]  /*9c00*/  ISETP.GE.AND P0, PT, R3, R0, PT ;  /* 0x000000000300720c */ /* 0x000fe20003f06270 */
[----:B0-----:R-:W-:Y:S02]  /*9c10*/  FADD.FTZ R18, R5, R18 ;  /* 0x0000001205127221 */ /* 0x001fe40000010000 */
[----:B--2---:R-:W-:-:S10]  /*9c20*/  FADD.FTZ R19, R4, R19 ;  /* 0x0000001304137221 */ /* 0x004fd40000010000 */
[----:B------:R-:W-:Y:S05]  /*9c30*/  @!P0 BRA `(.L_x_3590) ;  /* 0xffffff9000008947 */ /* 0x000fea000383ffff */
.L_x_3587:
        /* <DEDUP_REMOVED lines=203> */
.L_x_3591:
        /* <DEDUP_REMOVED lines=202> */
.L_x_3592:
        /* <DEDUP_REMOVED lines=217> */
.L_x_3594:
        /* <DEDUP_REMOVED lines=202> */
.L_x_3595:
        /* <DEDUP_REMOVED lines=11> */
.L_x_3597:
[----:B------:R-:W-:Y:S05]  /*d070*/  BSYNC B0 ;  /* 0x0000000000007941 */ /* 0x000fea0003800000 */
.L_x_3596:
        /* <DEDUP_REMOVED lines=13> */
.L_x_3599:
[----:B------:R-:W-:Y:S05]  /*d150*/  BSYNC B0 ;  /* 0x0000000000007941 */ /* 0x000fea0003800000 */
.L_x_3598:
        /* <DEDUP_REMOVED lines=31> */
.L_x_3601:
[----:B------:R-:W-:Y:S05]  /*d350*/  BSYNC B0 ;  /* 0x0000000000007941 */ /* 0x000fea0003800000 */
.L_x_3600:
        /* <DEDUP_REMOVED lines=23> */
.L_x_3606:
        /* <DEDUP_REMOVED lines=11> */
.L_x_3605:
[----:B------:R-:W-:Y:S05]  /*d580*/  BSYNC B1 ;  /* 0x0000000000017941 */ /* 0x000fea0003800000 */
.L_x_3604:
[----:B------:R-:W-:Y:S05]  /*d590*/  BRA `(.L_x_3607) ;  /* 0x0000010000007947 */ /* 0x000fea0003800000 */
.L_x_3603:
[----:B------:R-:W-:Y:S01]  /*d5a0*/  ISETP.GE.U32.AND P0, PT, R2, c[0x0][0x17c], PT ;  /* 0x00005f0002007a0c */ /* 0x000fe20003f06070 */
[----:B------:R-:W-:-:S12]  /*d5b0*/  IMAD.MOV.U32 R17, RZ, RZ, c[0x0][0x164] ;  /* 0x00005900ff117624 */ /* 0x000fd800078e00ff */
[----:B------:R-:W-:Y:S05]  /*d5c0*/  @P0 BRA `(.L_x_3607) ;  /* 0x000000d000000947 */ /* 0x000fea0003800000 */
[----:B------:R-:W-:Y:S02]  /*d5d0*/  MOV R13, R2 ;  /* 0x00000002000d7202 */ /* 0x000fe40000000f00 */
[----:B------:R-:W-:-:S03]  /*d5e0*/  MOV R17, c[0x0][0x164] ;  /* 0x0000590000117a02 */ /* 0x000fc60000000f00 */
.L_x_3608:
        /* <DEDUP_REMOVED lines=11> */
.L_x_3607:
[----:B------:R-:W-:Y:S05]  /*d6a0*/  BSYNC B0 ;  /* 0x0000000000007941 */ /* 0x000fea0003800000 */
.L_x_3602:
        /* <DEDUP_REMOVED lines=8> */
.L_x_3610:
        /* <DEDUP_REMOVED lines=12> */
.L_x_3609:
        /* <DEDUP_REMOVED lines=13> */
.L_x_3613:
        /* <DEDUP_REMOVED lines=13> */
.L_x_3612:
[----:B0-----:R-:W-:Y:S01]  /*d990*/  BAR.SYNC.DEFER_BLOCKING 0x0 ;  /* 0x0000000000007b1d */ /* 0x001fe20000010000 */
[----:B------:R-:W-:-:S13]  /*d9a0*/  ISETP.GE.AND P0, PT, R2, 0x2, PT ;  /* 0x000000020200780c */ /* 0x000fda0003f06270 */
[----:B------:R-:W-:Y:S05]  /*d9b0*/  @!P0 BRA `(.L_x_3611) ;  /* 0x0000008000008947 */ /* 0x000fea0003800000 */
[----:B------:R-:W-:-:S05]  /*d9c0*/  MOV R11, 0x1 ;  /* 0x00000001000b7802 */ /* 0x000fca0000000f00 */
.L_x_3614:
[----:B------:R-:W0:Y:S04]  /*d9d0*/  SHFL.DOWN PT, R13, R16, R11, 0x1f ;  /* 0x08001f0b100d7589 */ /* 0x000e2800000e0000 */
[----:B------:R1:W2:Y:S02]  /*d9e0*/  SHFL.DOWN PT, R0, R17, R11, 0x1f ;  /* 0x08001f0b11007589 */ /* 0x0002a400000e0000 */
[----:B-1----:R-:W-:-:S04]  /*d9f0*/  SHF.L.U32 R11, R11, 0x1, RZ ;  /* 0x000000010b0b7819 */ /* 0x002fc800000006ff */
[----:B------:R-:W-:Y:S01]  /*da00*/  ISETP.GE.AND P0, PT, R11, R2, PT ;  /* 0x000000020b00720c */ /* 0x000fe20003f06270 */
[----:B0-----:R-:W-:Y:S02]  /*da10*/  FADD.FTZ R16, R13, R16 ;  /* 0x000000100d107221 */ /* 0x001fe40000010000 */
[----:B--2---:R-:W-:-:S10]  /*da20*/  FADD.FTZ R17, R0, R17 ;  /* 0x0000001100117221 */ /* 0x004fd40000010000 */
[----:B------:R-:W-:Y:S05]  /*da30*/  @!P0 BRA `(.L_x_3614) ;  /* 0xffffff9000008947 */ /* 0x000fea000383ffff */
.L_x_3611:
        /* <DEDUP_REMOVED lines=13> */
.L_x_3616:
        /* <DEDUP_REMOVED lines=25> */
.L_x_3618:
        /* <DEDUP_REMOVED lines=25> */
.L_x_3619:
[----:B------:R-:W-:-:S04]  /*de30*/  IADD3 R24, P0, R24, c[0x0][0x540], RZ ;  /* 0x0001500018187a10 */ /* 0x000fc80007f1e0ff */
[----:B------:R-:W-:-:S05]  /*de40*/  IADD3.X R25, RZ, c[0x0][0x544], RZ, P0, !PT ;  /* 0x00015100ff197a10 */ /* 0x000fca00007fe4ff */
[----:B------:R-:W-:Y:S01]  /*de50*/  STG.E [R24.64], R17 ;  /* 0x0000001118007986 */ /* 0x000fe2000c101924 */
[----:B------:R-:W-:Y:S05]  /*de60*/  EXIT ;  /* 0x000000000000794d */ /* 0x000fea0003800000 */
.L_x_3617:
[----:B------:R-:W-:Y:S04]  /*de70*/  STG.E [R4.64], R16 ;  /* 0x0000001004007986 */ /* 0x000fe8000c101924 */
[----:B------:R-:W-:Y:S01]  /*de80*/  STG.E [R4.64+0x4], R17 ;  /* 0x0000041104007986 */ /* 0x000fe2000c101924 */
[----:B------:R-:W-:Y:S05]  /*de90*/  EXIT ;  /* 0x000000000000794d */ /* 0x000fea0003800000 */
.L_x_3615:
        /* <DEDUP_REMOVED lines=8> */
.L_x_3620:
        /* <DEDUP_REMOVED lines=25> */
.L_x_3622:
        /* <DEDUP_REMOVED lines=25> */
.L_x_3623:
[----:B------:R-:W-:-:S04]  /*e240*/  IADD3 R24, P0, R24, c[0x0][0x540], RZ ;  /* 0x0001500018187a10 */ /* 0x000fc80007f1e0ff */
[----:B------:R-:W-:-:S05]  /*e250*/  IADD3.X R25, RZ, c[0x0][0x544], RZ, P0, !PT ;  /* 0x00015100ff197a10 */ /* 0x000fca00007fe4ff */
[----:B------:R-:W-:Y:S01]  /*e260*/  STG.E [R24.64], R17 ;  /* 0x0000001118007986 */ /* 0x000fe2000c101924 */
[----:B------:R-:W-:Y:S05]  /*e270*/  EXIT ;  /* 0x000000000000794d */ /* 0x000fea0003800000 */
.L_x_3621:
[----:B------:R-:W-:Y:S04]  /*e280*/  STG.E [R6.64], R16 ;  /* 0x0000001006007986 */ /* 0x000fe8000c101924 */
[----:B------:R-:W-:Y:S01]  /*e290*/  STG.E [R8.64], R17 ;  /* 0x0000001108007986 */ /* 0x000fe2000c101924 */
[----:B------:R-:W-:Y:S05]  /*e2a0*/  EXIT ;  /* 0x000000000000794d */ /* 0x000fea0003800000 */
.L_x_3593:
        /* <DEDUP_REMOVED lines=20> */
.L_x_3625:
        /* <DEDUP_REMOVED lines=25> */
.L_x_3627:
        /* <DEDUP_REMOVED lines=25> */
.L_x_3628:
[----:B------:R-:W-:-:S04]  /*e710*/  IADD3 R24, P0, R24, c[0x0][0x540], RZ ;  /* 0x0001500018187a10 */ /* 0x000fc80007f1e0ff */
[----:B------:R-:W-:-:S05]  /*e720*/  IADD3.X R25, RZ, c[0x0][0x544], RZ, P0, !PT ;  /* 0x00015100ff197a10 */ /* 0x000fca00007fe4ff */
[----:B------:R-:W-:Y:S01]  /*e730*/  STG.E [R24.64], R19 ;  /* 0x0000001318007986 */ /* 0x000fe2000c101924 */
[----:B------:R-:W-:Y:S05]  /*e740*/  EXIT ;  /* 0x000000000000794d */ /* 0x000fea0003800000 */
.L_x_3626:
[----:B------:R-:W-:Y:S04]  /*e750*/  STG.E [R4.64], R18 ;  /* 0x0000001204007986 */ /* 0x000fe8000c101924 */
[----:B------:R-:W-:Y:S01]  /*e760*/  STG.E [R4.64+0x4], R19 ;  /* 0x0000041304007986 */ /* 0x000fe2000c101924 */
[----:B------:R-:W-:Y:S05]  /*e770*/  EXIT ;  /* 0x000000000000794d */ /* 0x000fea0003800000 */
.L_x_3624:
        /* <DEDUP_REMOVED lines=8> */
.L_x_3629:
        /* <DEDUP_REMOVED lines=25> */
.L_x_3631:
        /* <DEDUP_REMOVED lines=25> */
.L_x_3632:
[----:B------:R-:W-:-:S04]  /*eb20*/  IADD3 R24, P0, R24, c[0x0][0x540], RZ ;  /* 0x0001500018187a10 */ /* 0x000fc80007f1e0ff */
[----:B------:R-:W-:-:S05]  /*eb30*/  IADD3.X R25, RZ, c[0x0][0x544], RZ, P0, !PT ;  /* 0x00015100ff197a10 */ /* 0x000fca00007fe4ff */
[----:B------:R-:W-:Y:S01]  /*eb40*/  STG.E [R24.64], R19 ;  /* 0x0000001318007986 */ /* 0x000fe2000c101924 */
[----:B------:R-:W-:Y:S05]  /*eb50*/  EXIT ;  /* 0x000000000000794d */ /* 0x000fea0003800000 */
.L_x_3630:
[----:B------:R-:W-:Y:S04]  /*eb60*/  STG.E [R6.64], R18 ;  /* 0x0000001206007986 */ /* 0x000fe8000c101924 */
[----:B------:R-:W-:Y:S01]  /*eb70*/  STG.E [R8.64], R19 ;  /* 0x0000001308007986 */ /* 0x000fe2000c101924 */
[----:B------:R-:W-:Y:S05]  /*eb80*/  EXIT ;  /* 0x000000000000794d */ /* 0x000fea0003800000 */
.L_x_3633:
        /* <DEDUP_REMOVED lines=15> */
.L_x_8200:


//--------------------- .text._ZN2at6native13reduce_kernelILi128ELi4ENS0_8ReduceOpIN3c104HalfENS0_7MeanOpsIS4_fffEEjfLi4ELi8EEEEEvT1_ --------------------------
	.section	.text._ZN2at6native13reduce_kernelILi128ELi4ENS0_8ReduceOpIN3c104HalfENS0_7MeanOpsIS4_fffEEjfLi4ELi8EEEEEvT1_,"ax",@progbits
	.sectioninfo	@"SHI_REGISTERS=44"
	.align	128
        .global         _ZN2at6native13reduce_kernelILi128ELi4ENS0_8ReduceOpIN3c104HalfENS0_7MeanOpsIS4_fffEEjfLi4ELi8EEEEEvT1_
        .type           _ZN2at6native13reduce_kernelILi128ELi4ENS0_8ReduceOpIN3c104HalfENS0_7MeanOpsIS4_fffEEjfLi4ELi8EEEEEvT1_,@function
        .size           _ZN2at6native13reduce_kernelILi128ELi4ENS0_8ReduceOpIN3c104HalfENS0_7MeanOpsIS4_fffEEjfLi4ELi8EEEEEvT1_,(.L_x_8201 - _ZN2at6native13reduce_kernelILi128ELi4ENS0_8ReduceOpIN3c104HalfENS0_7MeanOpsIS4_fffEEjfLi4ELi8EEEEEvT1_)
        .other          _ZN2at6native13reduce_kernelILi128ELi4ENS0_8ReduceOpIN3c104HalfENS0_7MeanOpsIS4_fffEEjfLi4ELi8EEEEEvT1_,@"STO_CUDA_ENTRY STV_DEFAULT"
_ZN2at6native13reduce_kernelILi128ELi4ENS0_8ReduceOpIN3c104HalfENS0_7MeanOpsIS4_fffEEjfLi4ELi8EEEEEvT1_:
.text._ZN2at6native13reduce_kernelILi128ELi4ENS0_8ReduceOpIN3c104HalfENS0_7MeanOpsIS4_fffEEjfLi4ELi8EEEEEvT1_:
        /* <DEDUP_REMOVED lines=213> */
.L_x_3634:
        /* <DEDUP_REMOVED lines=50> */
.L_x_3643:
[----:B------:R-:W-:Y:S05]  /*1070*/  BSYNC B2 ;  /* 0x0000000000027941 */ /* 0x000fea0003800000 */
.L_x_3642:
        /* <DEDUP_REMOVED lines=10> */
.L_x_3641:
[----:B------:R-:W-:Y:S05]  /*1120*/  BSYNC B1 ;  /* 0x0000000000017941 */ /* 0x000fea0003800000 */
.L_x_3640:
[C---:B------:R-:W-:Y:S02]  /*1130*/  IADD3 R5, P0, -R6.reuse, 0x8, RZ ;  /* 0x0000000806057810 */ /* 0x040fe40007f1e1ff */
[----:B------:R-:W-:Y:S02]  /*1140*/  IADD3 R9, R6, c[0x0][0x16c], RZ ;  /* 0x00005b0006097a10 */ /* 0x000fe40007ffe0ff */
[----:B------:R-:W-:Y:S02]  /*1150*/  LEA R22, P1, R5, R22, 0x1 ;  /* 0x0000001605167211 */ /* 0x000fe400078208ff */
[----:B------:R-:W-:Y:S02]  /*1160*/  IADD3.X R0, RZ, -0x1, RZ, P0, !PT ;  /* 0xffffffffff007810 */ /* 0x000fe400007fe4ff */
[----:B------:R-:W-:Y:S02]  /*1170*/  IADD3 R9, R9, -0x8, RZ ;  /* 0xfffffff809097810 */ /* 0x000fe40007ffe0ff */
[----:B------:R-:W-:-:S02]  /*1180*/  LEA.HI.X R23, R5, R23, R0, 0x1, P1 ;  /* 0x0000001705177211 */ /* 0x000fc400008f0c00 */
.L_x_3639:
[----:B------:R-:W-:Y:S05]  /*1190*/  BSYNC B0 ;  /* 0x0000000000007941 */ /* 0x000fea0003800000 */
.L_x_3638:
        /* <DEDUP_REMOVED lines=22> */
.L_x_3646:
[----:B------:R-:W-:-:S06]  /*1300*/  IMAD.WIDE.U32 R4, R13, 0x10, R22 ;  /* 0x000000100d047825 */ /* 0x000fcc00078e0016 */
[----:B------:R-:W2:Y:S01]  /*1310*/  LDG.E.128 R4, [R4.64] ;  /* 0x0000002404047981 */ /* 0x000ea2000c1e1d00 */
[----:B------:R-:W-:-:S04]  /*1320*/  IADD3 R13, R13, c[0x0][0x174], RZ ;  /* 0x00005d000d0d7a10 */ /* 0x000fc80007ffe0ff */
[----:B------:R-:W-:-:S04]  /*1330*/  LEA R26, R13, 0x7, 0x3 ;  /* 0x000000070d1a7811 */ /* 0x000fc800078e18ff */
[----:B------:R-:W-:Y:S01]  /*1340*/  ISETP.GE.U32.AND P0, PT, R26, R9, PT ;  /* 0x000000091a00720c */ /* 0x000fe20003f06070 */
[----:B--2---:R-:W-:Y:S02]  /*1350*/  HADD2.F32 R29, -RZ, R7.H0_H0 ;  /* 0x20000007ff1d7230 */ /* 0x004fe40000004100 */
[--C-:B------:R-:W-:Y:S02]  /*1360*/  HADD2.F32 R20, -RZ, R4.reuse.H0_H0 ;  /* 0x20000004ff147230 */ /* 0x100fe40000004100 */
        /* <DEDUP_REMOVED lines=15> */
.L_x_3645:
[----:B------:R-:W-:Y:S05]  /*1460*/  BSYNC B0 ;  /* 0x0000000000007941 */ /* 0x000fea0003800000 */
.L_x_3644:
        /* <DEDUP_REMOVED lines=8> */
.L_x_3648:
[----:B------:R-:W-:Y:S05]  /*14f0*/  BSYNC B0 ;  /* 0x0000000000007941 */ /* 0x000fea0003800000 */
.L_x_3647:
        /* <DEDUP_REMOVED lines=12> */
.L_x_3650:
[----:B------:R-:W-:Y:S05]  /*15c0*/  BSYNC B0 ;  /* 0x0000000000007941 */ /* 0x000fea0003800000 */
.L_x_3649:
        /* <DEDUP_REMOVED lines=10> */
.L_x_3637:
        /* <DEDUP_REMOVED lines=47> */
.L_x_3661:
[----:B------:R-:W-:Y:S01]  /*1960*/  HFMA2.MMA R16, -RZ, RZ, 0, 0 ;  /* 0x00000000ff107435 */ /* 0x000fe200000001ff */
[----:B------:R-:W-:Y:S01]  /*1970*/  IMAD.MOV.U32 R21, RZ, RZ, RZ ;  /* 0x000000ffff157224 */ /* 0x000fe200078e00ff */
        /* <DEDUP_REMOVED lines=212> */
.L_x_3656:
[----:B------:R-:W-:-:S04]  /*26c0*/  LOP3.LUT R15, R21, 0xfffffff8, RZ, 0xc0, !PT ;  /* 0xfffffff8150f7812 */ /* 0x000fc800078ec0ff */
[----:B------:R-:W-:-:S04]  /*26d0*/  IADD3 R14, P1, R22, R15, RZ ;  /* 0x0000000f160e7210 */ /* 0x000fc80007f3e0ff */
[----:B------:R-:W-:-:S06]  /*26e0*/  IADD3.X R15, RZ, R23, RZ, P1, !PT ;  /* 0x00000017ff0f7210 */ /* 0x000fcc0000ffe4ff */
[----:B------:R-:W2:Y:S01]  /*26f0*/  LDG.E.64 R14, [R14.64] ;  /* 0x000000240e0e7981 */ /* 0x000ea2000c1e1b00 */
[----:B------:R-:W-:Y:S02]  /*2700*/  IADD3 R31, R31, c[0x0][0x174], RZ ;  /* 0x00005d001f1f7a10 */ /* 0x000fe40007ffe0ff */
[C---:B--2---:R-:W-:Y:S02]  /*2710*/  PRMT R32, R14.reuse, 0x5410, R15 ;  /* 0x000054100e207816 */ /* 0x044fe4000000000f */
[----:B------:R-:W-:Y:S02]  /*2720*/  PRMT R33, R14, 0x7632, R33 ;  /* 0x000076320e217816 */ /* 0x000fe40000000021 */
[----:B------:R-:W-:Y:S01]  /*2730*/  PRMT R35, R15, 0x7632, R35 ;  /* 0x000076320f237816 */ /* 0x000fe20000000023 */
        /* <DEDUP_REMOVED lines=222> */
.L_x_3657:
[----:B------:R-:W-:-:S04]  /*3520*/  LOP3.LUT R15, R16, 0xfffffff8, RZ, 0xc0, !PT ;  /* 0xfffffff8100f7812 */ /* 0x000fc800078ec0ff */
[----:B------:R-:W-:-:S05]  /*3530*/  IADD3 R14, P1, R22, R15, RZ ;  /* 0x0000000f160e7210 */ /* 0x000fca0007f3e0ff */
[----:B------:R-:W-:-:S06]  /*3540*/  IMAD.X R15, RZ, RZ, R23, P1 ;  /* 0x000000ffff0f7224 */ /* 0x000fcc00008e0617 */
[----:B------:R-:W2:Y:S01]  /*3550*/  LDG.E.64 R14, [R14.64] ;  /* 0x000000240e0e7981 */ /* 0x000ea2000c1e1b00 */
[----:B------:R-:W-:Y:S01]  /*3560*/  IADD3 R31, R31, c[0x0][0x174], RZ ;  /* 0x00005d001f1f7a10 */ /* 0x000fe20007ffe0ff */
[----:B------:R-:W-:Y:S01]  /*3570*/  IMAD.MOV.U32 R21, RZ, RZ, RZ ;  /* 0x000000ffff157224 */ /* 0x000fe200078e00ff */
[----:B------:R-:W-:Y:S02]  /*3580*/  MOV R16, RZ ;  /* 0x000000ff00107202 */ /* 0x000fe40000000f00 */
[--C-:B--2---:R-:W-:Y:S02]  /*3590*/  PRMT R33, R33, 0x5410, R14.reuse ;  /* 0x0000541021217816 */ /* 0x104fe4000000000e */
[C---:B------:R-:W-:Y:S02]  /*35a0*/  PRMT R34, R15.reuse, 0x7610, R14 ;  /* 0x000076100f227816 */ /* 0x040fe4000000000e */
        /* <DEDUP_REMOVED lines=212> */
.L_x_3658:
[----:B------:R-:W-:-:S04]  /*42f0*/  LOP3.LUT R15, R21, 0xfffffff8, RZ, 0xc0, !PT ;  /* 0xfffffff8150f7812 */ /* 0x000fc800078ec0ff */
[----:B------:R-:W-:-:S05]  /*4300*/  IADD3 R14, P1, R22, R15, RZ ;  /* 0x0000000f160e7210 */ /* 0x000fca0007f3e0ff */
[----:B------:R-:W-:-:S06]  /*4310*/  IMAD.X R15, RZ, RZ, R23, P1 ;  /* 0x000000ffff0f7224 */ /* 0x000fcc00008e0617 */
[----:B------:R-:W2:Y:S01]  /*4320*/  LDG.E.64 R14, [R14.64] ;  /* 0x000000240e0e7981 */ /* 0x000ea2000c1e1b00 */
[----:B------:R-:W-:Y:S02]  /*4330*/  IADD3 R31, R31, c[0x0][0x174], RZ ;  /* 0x00005d001f1f7a10 */ /* 0x000fe40007ffe0ff */
[C-C-:B--2---:R-:W-:Y:S02]  /*4340*/  PRMT R38, R14.reuse, 0x5410, R15.reuse ;  /* 0x000054100e267816 */ /* 0x144fe4000000000f */
        /* <DEDUP_REMOVED lines=213> */
.L_x_3659:
[----:B------:R-:W-:-:S04]  /*50a0*/  LOP3.LUT R15, R16, 0xfffffff8, RZ, 0xc0, !PT ;  /* 0xfffffff8100f7812 */ /* 0x000fc800078ec0ff */
[----:B------:R-:W-:-:S04]  /*50b0*/  IADD3 R14, P1, R22, R15, RZ ;  /* 0x0000000f160e7210 */ /* 0x000fc80007f3e0ff */
[----:B------:R-:W-:-:S06]  /*50c0*/  IADD3.X R15, RZ, R23, RZ, P1, !PT ;  /* 0x00000017ff0f7210 */ /* 0x000fcc0000ffe4ff */
[----:B------:R-:W2:Y:S01]  /*50d0*/  LDG.E.64 R14, [R14.64] ;  /* 0x000000240e0e7981 */ /* 0x000ea2000c1e1b00 */
[--C-:B------:R-:W-:Y:S01]  /*50e0*/  HADD2.F32 R20, -RZ, R33.reuse.H1_H1 ;  /* 0x30000021ff147230 */ /* 0x100fe20000004100 */
[----:B------:R-:W-:Y:S01]  /*50f0*/  IADD3 R31, R31, c[0x0][0x174], RZ ;  /* 0x00005d001f1f7a10 */ /* 0x000fe20007ffe0ff */
[----:B------:R-:W-:Y:S02]  /*5100*/  HADD2.F32 R21, -RZ, R32.H0_H0 ;  /* 0x20000020ff157230 */ /* 0x000fe40000004100 */
[----:B------:R-:W-:Y:S01]  /*5110*/  HADD2.F32 R16, -RZ, R33.H0_H0 ;  /* 0x20000021ff107230 */ /* 0x000fe20000004100 */
[----:B------:R-:W-:Y:S01]  /*5120*/  FADD.FTZ R7, R20, R7 ;  /* 0x0000000714077221 */ /* 0x000fe20000010000 */
[--C-:B------:R-:W-:Y:S01]  /*5130*/  HADD2.F32 R29, -RZ, R34.reuse.H1_H1 ;  /* 0x30000022ff1d7230 */ /* 0x100fe20000004100 */
[----:B------:R-:W-:Y:S01]  /*5140*/  IMAD.MOV.U32 R20, RZ, RZ, c[0x0][0x174] ;  /* 0x00005d00ff147624 */ /* 0x000fe200078e00ff */
[----:B------:R-:W-:Y:S01]  /*5150*/  HADD2.F32 R28, -RZ, R34.H0_H0 ;  /* 0x20000022ff1c7230 */ /* 0x000fe20000004100 */
[----:B------:R-:W-:Y:S01]  /*5160*/  FADD.FTZ R0, R21, R0 ;  /* 0x0000000015007221 */ /* 0x000fe20000010000 */
[----:B------:R-:W-:Y:S01]  /*5170*/  HADD2.F32 R21, -RZ, R32.H1_H1 ;  /* 0x30000020ff157230 */ /* 0x000fe20000004100 */
[----:B------:R-:W-:Y:S01]  /*5180*/  IMAD R20, R20, 0x3, R31 ;  /* 0x0000000314147824 */ /* 0x000fe200078e021f */
[----:B------:R-:W-:Y:S01]  /*5190*/  HADD2.F32 R37, -RZ, R38.H1_H1 ;  /* 0x30000026ff257230 */ /* 0x000fe20000004100 */
[----:B------:R-:W-:Y:S01]  /*51a0*/  FADD.FTZ R3, R16, R3 ;  /* 0x0000000310037221 */ /* 0x000fe20000010000 */
[----:B------:R-:W-:Y:S01]  /*51b0*/  HADD2.F32 R16, -RZ, R35.H0_H0 ;  /* 0x20000023ff107230 */ /* 0x000fe20000004100 */
[----:B------:R-:W-:Y:S01]  /*51c0*/  FADD.FTZ R4, R21, R4 ;  /* 0x0000000415047221 */ /* 0x000fe20000010000 */
[----:B------:R-:W-:Y:S01]  /*51d0*/  ISETP.GE.U32.AND P1, PT, R20, c[0x0][0x16c], PT ;  /* 0x00005b0014007a0c */ /* 0x000fe20003f26070 */
[----:B------:R-:W-:Y:S01]  /*51e0*/  FADD.FTZ R6, R29, R6 ;  /* 0x000000061d067221 */ /* 0x000fe20000010000 */
[----:B------:R-:W-:Y:S01]  /*51f0*/  HADD2.F32 R21, -RZ, R36.H0_H0 ;  /* 0x20000024ff157230 */ /* 0x000fe20000004100 */
[----:B------:R-:W-:Y:S01]  /*5200*/  FADD.FTZ R5, R16, R5 ;  /* 0x0000000510057221 */ /* 0x000fe20000010000 */
[----:B------:R-:W-:Y:S01]  /*5210*/  HADD2.F32 R29, -RZ, R38.H0_H0 ;  /* 0x20000026ff1d7230 */ /* 0x000fe20000004100 */
[----:B------:R-:W-:Y:S01]  /*5220*/  FADD.FTZ R9, R28, R9 ;  /* 0x000000091c097221 */ /* 0x000fe20000010000 */
[----:B------:R-:W-:Y:S01]  /*5230*/  HADD2.F32 R16, -RZ, R39.H0_H0 ;  /* 0x20000027ff107230 */ /* 0x000fe20000004100 */
[----:B------:R-:W-:-:S02]  /*5240*/  FADD.FTZ R8, R21, R8 ;  /* 0x0000000815087221 */ /* 0x000fc40000010000 */
[----:B------:R-:W-:Y:S02]  /*5250*/  FADD.FTZ R10, R29, R10 ;  /* 0x0000000a1d0a7221 */ /* 0x000fe40000010000 */
[----:B------:R-:W-:Y:S01]  /*5260*/  FADD.FTZ R11, R16, R11 ;  /* 0x0000000b100b7221 */ /* 0x000fe20000010000 */
[----:B------:R-:W-:Y:S01]  /*5270*/  HADD2.F32 R16, -RZ, R39.H1_H1 ;  /* 0x30000027ff107230 */ /* 0x000fe20000004100 */
[----:B------:R-:W-:-:S04]  /*5280*/  FADD.FTZ R12, R37, R12 ;  /* 0x0000000c250c7221 */ /* 0x000fc80000010000 */
[----:B------:R-:W-:Y:S01]  /*5290*/  FADD.FTZ R13, R16, R13 ;  /* 0x0000000d100d7221 */ /* 0x000fe20000010000 */
[--C-:B--2---:R-:W-:Y:S02]  /*52a0*/  HADD2.F32 R21, -RZ, R14.reuse.H0_H0 ;  /* 0x2000000eff157230 */ /* 0x104fe40000004100 */
[----:B------:R-:W-:Y:S02]  /*52b0*/  HADD2.F32 R20, -RZ, R14.H1_H1 ;  /* 0x3000000eff147230 */ /* 0x000fe40000004100 */
[--C-:B------:R-:W-:Y:S01]  /*52c0*/  HADD2.F32 R29, -RZ, R15.reuse.H0_H0 ;  /* 0x2000000fff1d7230 */ /* 0x100fe20000004100 */
[----:B------:R-:W-:Y:S01]  /*52d0*/  FADD.FTZ R24, R21, R24 ;  /* 0x0000001815187221 */ /* 0x000fe20000010000 */
[----:B------:R-:W-:Y:S01]  /*52e0*/  HADD2.F32 R28, -RZ, R15.H1_H1 ;  /* 0x3000000fff1c7230 */ /* 0x000fe20000004100 */
[----:B------:R-:W-:Y:S02]  /*52f0*/  FADD.FTZ R25, R20, R25 ;  /* 0x0000001914197221 */ /* 0x000fe40000010000 */
[----:B------:R-:W-:-:S02]  /*5300*/  FADD.FTZ R26, R29, R26 ;  /* 0x0000001a1d1a7221 */ /* 0x000fc40000010000 */
[----:B------:R-:W-:Y:S01]  /*5310*/  FADD.FTZ R27, R28, R27 ;  /* 0x0000001b1c1b7221 */ /* 0x000fe20000010000 */
[----:B------:R-:W-:Y:S01]  /*5320*/  @P1 CALL.REL.NOINC `(.L_x_3660) ;  /* 0x0000001000001944 */ /* 0x000fe20003c00000 */
[----:B------:R-:W-:Y:S05]  /*5330*/  BRA `(.L_x_3661) ;  /* 0xffffc62000007947 */ /* 0x000fea000383ffff */
.L_x_3660:
[----:B------:R-:W-:Y:S05]  /*5340*/  BSYNC B1 ;  /* 0x0000000000017941 */ /* 0x000fea0003800000 */
.L_x_3655:
[----:B------:R-:W-:Y:S02]  /*5350*/  PRMT R35, R35, 0x5410, R14 ;  /* 0x0000541023237816 */ /* 0x000fe4000000000e */
[--C-:B------:R-:W-:Y:S02]  /*5360*/  PRMT R37, R14, 0x7632, R15.reuse ;  /* 0x000076320e257816 */ /* 0x100fe4000000000f */
[----:B------:R-:W-:Y:S02]  /*5370*/  PRMT R36, R36, 0x5410, R15 ;  /* 0x0000541024247816 */ /* 0x000fe4000000000f */
.L_x_3654:
[----:B------:R-:W-:Y:S05]  /*5380*/  BSYNC B0 ;  /* 0x0000000000007941 */ /* 0x000fea0003800000 */
.L_x_3653:
        /* <DEDUP_REMOVED lines=204> */
.L_x_3664:
        /* <DEDUP_REMOVED lines=8> */
[----:B------:R-:W-:-:S07]  /*60d0*/  PRMT R35, R15, 0x7632, R35 ;  /* 0x000076320f237816 */ /* 0x000fce0000000023 */
        /* <DEDUP_REMOVED lines=201> */
.L_x_3665:
[----:B------:R-:W-:-:S04]  /*6d70*/  LOP3.LUT R21, R30, 0xfffffff8, RZ, 0xc0, !PT ;  /* 0xfffffff81e157812 */ /* 0x000fc800078ec0ff */
[----:B------:R-:W-:-:S04]  /*6d80*/  IADD3 R20, P2, R22, R21, RZ ;  /* 0x0000001516147210 */ /* 0x000fc80007f5e0ff */
[----:B------:R-:W-:-:S06]  /*6d90*/  IADD3.X R21, RZ, R23, RZ, P2, !PT ;  /* 0x00000017ff157210 */ /* 0x000fcc00017fe4ff */
[----:B------:R-:W2:Y:S01]  /*6da0*/  LDG.E.64 R20, [R20.64] ;  /* 0x0000002414147981 */ /* 0x000ea2000c1e1b00 */
[----:B------:R-:W-:-:S04]  /*6db0*/  IADD3 R15, R29, c[0x0][0x174], RZ ;  /* 0x00005d001d0f7a10 */ /* 0x000fc80007ffe0ff */
[----:B------:R-:W-:Y:S02]  /*6dc0*/  ISETP.GE.U32.AND P2, PT, R15, c[0x0][0x16c], PT ;  /* 0x00005b000f007a0c */ /* 0x000fe40003f46070 */
[--C-:B--2---:R-:W-:Y:S02]  /*6dd0*/  PRMT R33, R33, 0x5410, R20.reuse ;  /* 0x0000541021217816 */ /* 0x104fe40000000014 */
[C---:B------:R-:W-:Y:S02]  /*6de0*/  PRMT R34, R21.reuse, 0x7610, R20 ;  /* 0x0000761015227816 */ /* 0x040fe40000000014 */
[----:B------:R-:W-:-:S07]  /*6df0*/  PRMT R36, R21, 0x7632, R36 ;  /* 0x0000763215247816 */ /* 0x000fce0000000024 */
        /* <DEDUP_REMOVED lines=201> */
.L_x_3666:
[----:B------:R-:W-:-:S04]  /*7a90*/  LOP3.LUT R21, R30, 0xfffffff8, RZ, 0xc0, !PT ;  /* 0xfffffff81e157812 */ /* 0x000fc800078ec0ff */
[----:B------:R-:W-:-:S04]  /*7aa0*/  IADD3 R20, P2, R22, R21, RZ ;  /* 0x0000001516147210 */ /* 0x000fc80007f5e0ff */
[----:B------:R-:W-:-:S06]  /*7ab0*/  IADD3.X R21, RZ, R23, RZ, P2, !PT ;  /* 0x00000017ff157210 */ /* 0x000fcc00017fe4ff */
[----:B------:R-:W2:Y:S01]  /*7ac0*/  LDG.E.64 R20, [R20.64] ;  /* 0x0000002414147981 */ /* 0x000ea2000c1e1b00 */
[----:B------:R-:W-:-:S04]  /*7ad0*/  IADD3 R15, R15, c[0x0][0x174], RZ ;  /* 0x00005d000f0f7a10 */ /* 0x000fc80007ffe0ff */
[----:B------:R-:W-:Y:S02]  /*7ae0*/  ISETP.GE.U32.AND P2, PT, R15, c[0x0][0x16c], PT ;  /* 0x00005b000f007a0c */ /* 0x000fe40003f46070 */
[C-C-:B--2---:R-:W-:Y:S02]  /*7af0*/  PRMT R38, R20.reuse, 0x5410, R21.reuse ;  /* 0x0000541014267816 */ /* 0x144fe40000000015 */
[----:B------:R-:W-:-:S09]  /*7b00*/  PRMT R39, R20, 0x7632, R21 ;  /* 0x0000763214277816 */ /* 0x000fd20000000015 */
        /* <DEDUP_REMOVED lines=201> */
.L_x_3667:
[----:B------:R-:W-:-:S04]  /*87a0*/  LOP3.LUT R15, R28, 0xfffffff8, RZ, 0xc0, !PT ;  /* 0xfffffff81c0f7812 */ /* 0x000fc800078ec0ff */
[----:B------:R-:W-:-:S05]  /*87b0*/  IADD3 R14, P1, R22, R15, RZ ;  /* 0x0000000f160e7210 */ /* 0x000fca0007f3e0ff */
[----:B------:R-:W-:-:S06]  /*87c0*/  IMAD.X R15, RZ, RZ, R23, P1 ;  /* 0x000000ffff0f7224 */ /* 0x000fcc00008e0617 */
[----:B------:R-:W2:Y:S02]  /*87d0*/  LDG.E.64 R14, [R14.64] ;  /* 0x000000240e0e7981 */ /* 0x000ea4000c1e1b00 */
[----:B--2---:R-:W-:Y:S02]  /*87e0*/  PRMT R35, R35, 0x5410, R14 ;  /* 0x0000541023237816 */ /* 0x004fe4000000000e */
[--C-:B------:R-:W-:Y:S02]  /*87f0*/  PRMT R37, R14, 0x7632, R15.reuse ;  /* 0x000076320e257816 */ /* 0x100fe4000000000f */
[----:B------:R-:W-:Y:S02]  /*8800*/  PRMT R36, R36, 0x5410, R15 ;  /* 0x0000541024247816 */ /* 0x000fe4000000000f */
.L_x_3663:
[----:B------:R-:W-:Y:S05]  /*8810*/  BSYNC B0 ;  /* 0x0000000000007941 */ /* 0x000fea0003800000 */
.L_x_3662:
[----:B------:R-:W-:Y:S01]  /*8820*/  BSSY B0, `(.L_x_3668) ;  /* 0x000002a000007945 */ /* 0x000fe20003800000 */
[----:B------:R-:W-:Y:S05]  /*8830*/  @P0 BRA `(.L_x_3669) ;  /* 0x0000028000000947 */ /* 0x000fea0003800000 */
[----:B------:R-:W-:Y:S01]  /*8840*/  IADD3 R31, R31, c[0x0][0x174], RZ ;  /* 0x00005d001f1f7a10 */ /* 0x000fe20007ffe0ff */
[--C-:B------:R-:W-:Y:S02]  /*8850*/  HADD2.F32 R15, -RZ, R32.reuse.H0_H0 ;  /* 0x20000020ff0f7230 */ /* 0x100fe40000004100 */
[----:B------:R-:W-:Y:S01]  /*8860*/  HADD2.F32 R14, -RZ, R33.H0_H0 ;  /* 0x20000021ff0e7230 */ /* 0x000fe20000004100 */
[----:B------:R-:W-:Y:S01]  /*8870*/  ISETP.GE.U32.AND P0, PT, R31, c[0x0][0x16c], PT ;  /* 0x00005b001f007a0c */ /* 0x000fe20003f06070 */
[----:B------:R-:W-:Y:S01]  /*8880*/  HADD2.F32 R21, -RZ, R32.H1_H1 ;  /* 0x30000020ff157230 */ /* 0x000fe20000004100 */
[----:B------:R-:W-:Y:S01]  /*8890*/  FADD.FTZ R0, R0, R15 ;  /* 0x0000000f00007221 */ /* 0x000fe20000010000 */
[----:B------:R-:W-:Y:S01]  /*88a0*/  HADD2.F32 R16, -RZ, R35.H0_H0 ;  /* 0x20000023ff107230 */ /* 0x000fe20000004100 */
[----:B------:R-:W-:-:S02]  /*88b0*/  FADD.FTZ R3, R3, R14 ;  /* 0x0000000e03037221 */ /* 0x000fc40000010000 */
[----:B------:R-:W-:Y:S02]  /*88c0*/  FADD.FTZ R4, R4, R21 ;  /* 0x0000001504047221 */ /* 0x000fe40000010000 */
[----:B------:R-:W-:-:S05]  /*88d0*/  FADD.FTZ R5, R5, R16 ;  /* 0x0000001005057221 */ /* 0x000fca0000010000 */
[----:B------:R-:W-:Y:S05]  /*88e0*/  @P0 BRA `(.L_x_3669) ;  /* 0x000001d000000947 */ /* 0x000fea0003800000 */
[----:B------:R-:W-:Y:S01]  /*88f0*/  IADD3 R16, R31, c[0x0][0x174], RZ ;  /* 0x00005d001f107a10 */ /* 0x000fe20007ffe0ff */
[--C-:B------:R-:W-:Y:S02]  /*8900*/  HADD2.F32 R15, -RZ, R34.reuse.H1_H1 ;  /* 0x30000022ff0f7230 */ /* 0x100fe40000004100 */
[----:B------:R-:W-:Y:S01]  /*8910*/  HADD2.F32 R14, -RZ, R33.H1_H1 ;  /* 0x30000021ff0e7230 */ /* 0x000fe20000004100 */
[----:B------:R-:W-:Y:S01]  /*8920*/  ISETP.GE.U32.AND P0, PT, R16, c[0x0][0x16c], PT ;  /* 0x00005b0010007a0c */ /* 0x000fe20003f06070 */
[----:B------:R-:W-:Y:S01]  /*8930*/  HADD2.F32 R34, -RZ, R34.H0_H0 ;  /* 0x20000022ff227230 */ /* 0x000fe20000004100 */
[----:B------:R-:W-:Y:S01]  /*8940*/  FADD.FTZ R6, R6, R15 ;  /* 0x0000000f06067221 */ /* 0x000fe20000010000 */
[----:B------:R-:W-:Y:S01]  /*8950*/  HADD2.F32 R21, -RZ, R36.H0_H0 ;  /* 0x20000024ff157230 */ /* 0x000fe20000004100 */
[----:B------:R-:W-:Y:S02]  /*8960*/  FADD.FTZ R7, R7, R14 ;  /* 0x0000000e07077221 */ /* 0x000fe40000010000 */
[----:B------:R-:W-:-:S02]  /*8970*/  FADD.FTZ R9, R9, R34 ;  /* 0x0000002209097221 */ /* 0x000fc40000010000 */
[----:B------:R-:W-:-:S05]  /*8980*/  FADD.FTZ R8, R8, R21 ;  /* 0x0000001508087221 */ /* 0x000fca0000010000 */
[----:B------:R-:W-:Y:S05]  /*8990*/  @P0 BRA `(.L_x_3669) ;  /* 0x0000012000000947 */ /* 0x000fea0003800000 */
[----:B------:R-:W-:Y:S01]  /*89a0*/  IADD3 R14, R16, c[0x0][0x174], RZ ;  /* 0x00005d00100e7a10 */ /* 0x000fe20007ffe0ff */
[--C-:B------:R-:W-:Y:S02]  /*89b0*/  HADD2.F32 R15, -RZ, R38.reuse.H0_H0 ;  /* 0x20000026ff0f7230 */ /* 0x100fe40000004100 */
[----:B------:R-:W-:Y:S01]  /*89c0*/  HADD2.F32 R21, -RZ, R38.H1_H1 ;  /* 0x30000026ff157230 */ /* 0x000fe20000004100 */
[----:B------:R-:W-:Y:S01]  /*89d0*/  ISETP.GE.U32.AND P0, PT, R14, c[0x0][0x16c], PT ;  /* 0x00005b000e007a0c */ /* 0x000fe20003f06070 */
[--C-:B------:R-:W-:Y:S01]  /*89e0*/  HADD2.F32 R14, -RZ, R39.reuse.H0_H0 ;  /* 0x20000027ff0e7230 */ /* 0x100fe20000004100 */
[----:B------:R-:W-:Y:S02]  /*89f0*/  FADD.FTZ R10, R10, R15 ;  /* 0x0000000f0a0a7221 */ /* 0x000fe40000010000 */
[----:B------:R-:W-:Y:S02]  /*8a00*/  FADD.FTZ R12, R12, R21 ;  /* 0x000000150c0c7221 */ /* 0x000fe40000010000 */
[----:B------:R-:W-:Y:S01]  /*8a10*/  FADD.FTZ R11, R11, R14 ;  /* 0x0000000e0b0b7221 */ /* 0x000fe20000010000 */
[----:B------:R-:W-:-:S05]  /*8a20*/  HADD2.F32 R14, -RZ, R39.H1_H1 ;  /* 0x30000027ff0e7230 */ /* 0x000fca0000004100 */
[----:B------:R-:W-:Y:S01]  /*8a30*/  FADD.FTZ R13, R13, R14 ;  /* 0x0000000e0d0d7221 */ /* 0x000fe20000010000 */
[----:B------:R-:W-:Y:S02]  /*8a40*/  @!P0 HADD2.F32 R35, -RZ, R35.H1_H1 ;  /* 0x30000023ff238230 */ /* 0x000fe40000004100 */
[--C-:B------:R-:W-:Y:S02]  /*8a50*/  @!P0 HADD2.F32 R16, -RZ, R37.reuse.H0_H0 ;  /* 0x20000025ff108230 */ /* 0x100fe40000004100 */
[----:B------:R-:W-:Y:S01]  /*8a60*/  @!P0 HADD2.F32 R15, -RZ, R36.H1_H1 ;  /* 0x30000024ff0f8230 */ /* 0x000fe20000004100 */
[----:B------:R-:W-:Y:S01]  /*8a70*/  @!P0 FADD.FTZ R24, R24, R35 ;  /* 0x0000002318188221 */ /* 0x000fe20000010000 */
[----:B------:R-:W-:Y:S01]  /*8a80*/  @!P0 HADD2.F32 R20, -RZ, R37.H1_H1 ;  /* 0x30000025ff148230 */ /* 0x000fe20000004100 */
[----:B------:R-:W-:Y:S02]  /*8a90*/  @!P0 FADD.FTZ R25, R25, R16 ;  /* 0x0000001019198221 */ /* 0x000fe40000010000 */
[----:B------:R-:W-:-:S02]  /*8aa0*/  @!P0 FADD.FTZ R26, R26, R15 ;  /* 0x0000000f1a1a8221 */ /* 0x000fc40000010000 */
[----:B------:R-:W-:Y:S02]  /*8ab0*/  @!P0 FADD.FTZ R27, R27, R20 ;  /* 0x000000141b1b8221 */ /* 0x000fe40000010000 */
.L_x_3669:
[----:B------:R-:W-:Y:S05]  /*8ac0*/  BSYNC B0 ;  /* 0x0000000000007941 */ /* 0x000fea0003800000 */
.L_x_3668:
        /* <DEDUP_REMOVED lines=13> */
.L_x_3652:
        /* <DEDUP_REMOVED lines=34> */
.L_x_3673:
        /* <DEDUP_REMOVED lines=9> */
[----:B------:R-:W2:Y:S01]  /*8e50*/  LDG.E.64 R14, [R14.64] ;  /* 0x000000240e0e7981 */ /* 0x000ea2000c1e1b00 */
[----:B------:R-:W-:Y:S02]  /*8e60*/  IMAD.WIDE.U32 R20, R21, 0x8, R22 ;  /* 0x0000000815147825 */ /* 0x000fe400078e0016 */
[----:B------:R-:W-:Y:S02]  /*8e70*/  SHF.R.U32.HI R25, RZ, 0x2, R24 ;  /* 0x00000002ff197819 */ /* 0x000fe40000011618 */
[----:B------:R-:W-:Y:S02]  /*8e80*/  IMAD R28, R0, R31, RZ ;  /* 0x0000001f001c7224 */ /* 0x000fe400078e02ff */
[----:B------:R-:W3:Y:S01]  /*8e90*/  LDG.E.64 R20, [R20.64] ;  /* 0x0000002414147981 */ /* 0x000ee2000c1e1b00 */
[----:B------:R-:W-:-:S02]  /*8ea0*/  IMAD.WIDE.U32 R24, R25, 0x8, R22 ;  /* 0x0000000819187825 */ /* 0x000fc400078e0016 */
[----:B------:R-:W-:-:S04]  /*8eb0*/  SHF.R.U32.HI R29, RZ, 0x2, R28 ;  /* 0x00000002ff1d7819 */ /* 0x000fc8000001161c */
[----:B------:R-:W4:Y:S01]  /*8ec0*/  LDG.E.64 R24, [R24.64] ;  /* 0x0000002418187981 */ /* 0x000f22000c1e1b00 */
[----:B------:R-:W-:-:S06]  /*8ed0*/  IMAD.WIDE.U32 R28, R29, 0x8, R22 ;  /* 0x000000081d1c7825 */ /* 0x000fcc00078e0016 */
[----:B------:R-:W5:Y:S01]  /*8ee0*/  LDG.E.64 R28, [R28.64] ;  /* 0x000000241c1c7981 */ /* 0x000f62000c1e1b00 */
[----:B------:R-:W-:-:S05]  /*8ef0*/  IADD3 R31, R31, c[0x0][0x174], RZ ;  /* 0x00005d001f1f7a10 */ /* 0x000fca0007ffe0ff */
[----:B------:R-:W-:-:S05]  /*8f00*/  IMAD R35, R32, 0x3, R31 ;  /* 0x0000000320237824 */ /* 0x000fca00078e021f */
[----:B------:R-:W-:Y:S01]  /*8f10*/  ISETP.GE.U32.AND P0, PT, R35, c[0x0][0x16c], PT ;  /* 0x00005b0023007a0c */ /* 0x000fe20003f06070 */
[--C-:B--2---:R-:W-:Y:S02]  /*8f20*/  HADD2.F32 R34, -RZ, R14.reuse.H0_H0 ;  /* 0x2000000eff227230 */ /* 0x104fe40000004100 */
[--C-:B------:R-:W-:Y:S02]  /*8f30*/  HADD2.F32 R35, -RZ, R15.reuse.H0_H0 ;  /* 0x2000000fff237230 */ /* 0x100fe40000004100 */
[----:B------:R-:W-:Y:S01]  /*8f40*/  HADD2.F32 R36, -RZ, R15.H1_H1 ;  /* 0x3000000fff247230 */ /* 0x000fe20000004100 */
[----:B------:R-:W-:Y:S01]  /*8f50*/  FADD.FTZ R3, R34, R3 ;  /* 0x0000000322037221 */ /* 0x000fe20000010000 */
[----:B------:R-:W-:Y:S01]  /*8f60*/  HADD2.F32 R34, -RZ, R14.H1_H1 ;  /* 0x3000000eff227230 */ /* 0x000fe20000004100 */
[----:B------:R-:W-:Y:S01]  /*8f70*/  FADD.FTZ R16, R35, R16 ;  /* 0x0000001023107221 */ /* 0x000fe20000010000 */
[--C-:B---3--:R-:W-:Y:S01]  /*8f80*/  HADD2.F32 R37, -RZ, R20.reuse.H0_H0 ;  /* 0x20000014ff257230 */ /* 0x108fe20000004100 */
[----:B------:R-:W-:Y:S01]  /*8f90*/  FADD.FTZ R11, R36, R11 ;  /* 0x0000000b240b7221 */ /* 0x000fe20000010000 */
[----:B------:R-:W-:Y:S01]  /*8fa0*/  HADD2.F32 R39, -RZ, R20.H1_H1 ;  /* 0x30000014ff277230 */ /* 0x000fe20000004100 */
[----:B------:R-:W-:Y:S01]  /*8fb0*/  FADD.FTZ R33, R34, R33 ;  /* 0x0000002122217221 */ /* 0x000fe20000010000 */
[--C-:B------:R-:W-:Y:S01]  /*8fc0*/  HADD2.F32 R34, -RZ, R21.reuse.H0_H0 ;  /* 0x20000015ff227230 */ /* 0x100fe20000004100 */
[----:B------:R-:W-:Y:S01]  /*8fd0*/  FADD.FTZ R12, R37, R12 ;  /* 0x0000000c250c7221 */ /* 0x000fe20000010000 */
[----:B------:R-:W-:Y:S01]  /*8fe0*/  HADD2.F32 R35, -RZ, R21.H1_H1 ;  /* 0x30000015ff237230 */ /* 0x000fe20000004100 */
[----:B------:R-:W-:Y:S01]  /*8ff0*/  FADD.FTZ R10, R39, R10 ;  /* 0x0000000a270a7221 */ /* 0x000fe20000010000 */
[--C-:B----4-:R-:W-:Y:S01]  /*9000*/  HADD2.F32 R36, -RZ, R24.reuse.H0_H0 ;  /* 0x20000018ff247230 */ /* 0x110fe20000004100 */
[----:B------:R-:W-:Y:S01]  /*9010*/  FADD.FTZ R9, R34, R9 ;  /* 0x0000000922097221 */ /* 0x000fe20000010000 */
[----:B------:R-:W-:Y:S01]  /*9020*/  HADD2.F32 R37, -RZ, R24.H1_H1 ;  /* 0x30000018ff257230 */ /* 0x000fe20000004100 */
[----:B------:R-:W-:Y:S01]  /*9030*/  FADD.FTZ R8, R35, R8 ;  /* 0x0000000823087221 */ /* 0x000fe20000010000 */
[--C-:B------:R-:W-:Y:S01]  /*9040*/  HADD2.F32 R38, -RZ, R25.reuse.H0_H0 ;  /* 0x20000019ff267230 */ /* 0x100fe20000004100 */
[----:B------:R-:W-:Y:S01]  /*9050*/  FADD.FTZ R7, R36, R7 ;  /* 0x0000000724077221 */ /* 0x000fe20000010000 */
[----:B------:R-:W-:Y:S01]  /*9060*/  HADD2.F32 R35, -RZ, R25.H1_H1 ;  /* 0x30000019ff237230 */ /* 0x000fe20000004100 */
[----:B------:R-:W-:Y:S01]  /*9070*/  FADD.FTZ R6, R37, R6 ;  /* 0x0000000625067221 */ /* 0x000fe20000010000 */
[--C-:B-----5:R-:W-:Y:S01]  /*9080*/  HADD2.F32 R34, -RZ, R28.reuse.H0_H0 ;  /* 0x2000001cff227230 */ /* 0x120fe20000004100 */
        /* <DEDUP_REMOVED lines=10> */
[----:B------:R-:W-:Y:S05]  /*9130*/  BSYNC B1 ;  /* 0x0000000000017941 */ /* 0x000fea0003800000 */
.L_x_3672:
[----:B------:R-:W-:Y:S02]  /*9140*/  PRMT R32, R14, 0x7610, R14 ;  /* 0x000076100e207816 */ /* 0x000fe4000000000e */
[----:B------:R-:W-:Y:S02]  /*9150*/  PRMT R34, R15, 0x7610, R15 ;  /* 0x000076100f227816 */ /* 0x000fe4000000000f */
[----:B------:R-:W-:Y:S02]  /*9160*/  PRMT R35, R29, 0x7610, R29 ;  /* 0x000076101d237816 */ /* 0x000fe4000000001d */
.L_x_3671:
[----:B------:R-:W-:Y:S05]  /*9170*/  BSYNC B0 ;  /* 0x0000000000007941 */ /* 0x000fea0003800000 */
.L_x_3670:
        /* <DEDUP_REMOVED lines=9> */
[----:B--2---:R-:W-:Y:S02]  /*9210*/  PRMT R32, R14, 0x7610, R14 ;  /* 0x000076100e207816 */ /* 0x004fe4000000000e */
[----:B------:R-:W-:-:S09]  /*9220*/  PRMT R34, R15, 0x7610, R15 ;  /* 0x000076100f227816 */ /* 0x000fd2000000000f */
        /* <DEDUP_REMOVED lines=18> */
[----:B------:R-:W2:Y:S04]  /*9350*/  LDG.E.64 R14, [R14.64] ;  /* 0x000000240e0e7981 */ /* 0x000ea8000c1e1b00 */
[----:B------:R-:W3:Y:S01]  /*9360*/  @!P0 LDG.E.64 R22, [R22.64] ;  /* 0x0000002416168981 */ /* 0x000ee2000c1e1b00 */
[----:B--2---:R-:W-:Y:S02]  /*9370*/  PRMT R24, R14, 0x7610, R14 ;  /* 0x000076100e187816 */ /* 0x004fe4000000000e */
[----:B------:R-:W-:Y:S02]  /*9380*/  PRMT R25, R15, 0x7610, R15 ;  /* 0x000076100f197816 */ /* 0x000fe4000000000f */
[----:B---3--:R-:W-:-:S02]  /*9390*/  @!P0 PRMT R28, R22, 0x7610, R28 ;  /* 0x00007610161c8816 */ /* 0x008fc4000000001c */
[----:B------:R-:W-:Y:S02]  /*93a0*/  @!P0 PRMT R35, R23, 0x7610, R35 ;  /* 0x0000761017238816 */ /* 0x000fe40000000023 */
[----:B------:R-:W-:Y:S02]  /*93b0*/  @!P0 PRMT R28, R28, 0x7610, R22 ;  /* 0x000076101c1c8816 */ /* 0x000fe40000000016 */
[----:B------:R-:W-:Y:S02]  /*93c0*/  @!P0 PRMT R35, R35, 0x7610, R23 ;  /* 0x0000761023238816 */ /* 0x000fe40000000017 */
.L_x_3675:
[----:B------:R-:W-:Y:S05]  /*93d0*/  BSYNC B0 ;  /* 0x0000000000007941 */ /* 0x000fea0003800000 */
.L_x_3674:
[----:B------:R-:W-:Y:S01]  /*93e0*/  BSSY B0, `(.L_x_3676) ;  /* 0x000002a000007945 */ /* 0x000fe20003800000 */
[----:B------:R-:W-:Y:S05]  /*93f0*/  @P1 BRA `(.L_x_3677) ;  /* 0x0000028000001947 */ /* 0x000fea0003800000 */
[----:B------:R-:W-:Y:S01]  /*9400*/  IADD3 R14, R31, c[0x0][0x174], RZ ;  /* 0x00005d001f0e7a10 */ /* 0x000fe20007ffe0ff */
[----:B------:R-:W-:Y:S02]  /*9410*/  HADD2.F32 R0, -RZ, R32.H0_H0 ;  /* 0x20000020ff007230 */ /* 0x000fe40000004100 */
[----:B------:R-:W-:Y:S01]  /*9420*/  HADD2.F32 R15, -RZ, R34.H0_H0 ;  /* 0x20000022ff0f7230 */ /* 0x000fe20000004100 */
[----:B------:R-:W-:Y:S01]  /*9430*/  ISETP.GE.U32.AND P0, PT, R14, c[0x0][0x16c], PT ;  /* 0x00005b000e007a0c */ /* 0x000fe20003f06070 */
[----:B------:R-:W-:Y:S01]  /*9440*/  HADD2.F32 R32, -RZ, R32.H1_H1 ;  /* 0x30000020ff207230 */ /* 0x000fe20000004100 */
[----:B------:R-:W-:Y:S01]  /*9450*/  FADD.FTZ R3, R3, R0 ;  /* 0x0000000003037221 */ /* 0x000fe20000010000 */
[----:B------:R-:W-:Y:S01]  /*9460*/  HADD2.F32 R34, -RZ, R34.H1_H1 ;  /* 0x30000022ff227230 */ /* 0x000fe20000004100 */
[----:B------:R-:W-:-:S02]  /*9470*/  FADD.FTZ R16, R16, R15 ;  /* 0x0000000f10107221 */ /* 0x000fc40000010000 */
[----:B------:R-:W-:Y:S02]  /*9480*/  FADD.FTZ R33, R33, R32 ;  /* 0x0000002021217221 */ /* 0x000fe40000010000 */
[----:B------:R-:W-:-:S05]  /*9490*/  FADD.FTZ R11, R11, R34 ;  /* 0x000000220b0b7221 */ /* 0x000fca0000010000 */
[----:B------:R-:W-:Y:S05]  /*94a0*/  @P0 BRA `(.L_x_3677) ;  /* 0x000001d000000947 */ /* 0x000fea0003800000 */
[----:B------:R-:W-:Y:S01]  /*94b0*/  IADD3 R14, R14, c[0x0][0x174], RZ ;  /* 0x00005d000e0e7a10 */ /* 0x000fe20007ffe0ff */
[--C-:B------:R-:W-:Y:S02]  /*94c0*/  HADD2.F32 R0, -RZ, R21.reuse.H0_H0 ;  /* 0x20000015ff007230 */ /* 0x100fe40000004100 */
[--C-:B------:R-:W-:Y:S01]  /*94d0*/  HADD2.F32 R15, -RZ, R20.reuse.H0_H0 ;  /* 0x20000014ff0f7230 */ /* 0x100fe20000004100 */
[----:B------:R-:W-:Y:S01]  /*94e0*/  ISETP.GE.U32.AND P0, PT, R14, c[0x0][0x16c], PT ;  /* 0x00005b000e007a0c */ /* 0x000fe20003f06070 */
[----:B------:R-:W-:Y:S01]  /*94f0*/  HADD2.F32 R23, -RZ, R20.H1_H1 ;  /* 0x30000014ff177230 */ /* 0x000fe20000004100 */
[----:B------:R-:W-:Y:S01]  /*9500*/  FADD.FTZ R9, R9, R0 ;  /* 0x0000000009097221 */ /* 0x000fe20000010000 */
[----:B------:R-:W-:Y:S01]  /*9510*/  HADD2.F32 R21, -RZ, R21.H1_H1 ;  /* 0x30000015ff157230 */ /* 0x000fe20000004100 */
[----:B------:R-:W-:Y:S02]  /*9520*/  FADD.FTZ R12, R12, R15 ;  /* 0x0000000f0c0c7221 */ /* 0x000fe40000010000 */
[----:B------:R-:W-:-:S02]  /*9530*/  FADD.FTZ R10, R10, R23 ;  /* 0x000000170a0a7221 */ /* 0x000fc40000010000 */
[----:B------:R-:W-:-:S05]  /*9540*/  FADD.FTZ R8, R8, R21 ;  /* 0x0000001508087221 */ /* 0x000fca0000010000 */
[----:B------:R-:W-:Y:S05]  /*9550*/  @P0 BRA `(.L_x_3677) ;  /* 0x0000012000000947 */ /* 0x000fea0003800000 */
[----:B------:R-:W-:Y:S01]  /*9560*/  IADD3 R0, R14, c[0x0][0x174], RZ ;  /* 0x00005d000e007a10 */ /* 0x000fe20007ffe0ff */
[--C-:B------:R-:W-:Y:S02]  /*9570*/  HADD2.F32 R15, -RZ, R24.reuse.H1_H1 ;  /* 0x30000018ff0f7230 */ /* 0x100fe40000004100 */
[--C-:B------:R-:W-:Y:S01]  /*9580*/  HADD2.F32 R14, -RZ, R25.reuse.H0_H0 ;  /* 0x20000019ff0e7230 */ /* 0x100fe20000004100 */
[----:B------:R-:W-:Y:S01]  /*9590*/  ISETP.GE.U32.AND P0, PT, R0, c[0x0][0x16c], PT ;  /* 0x00005b0000007a0c */ /* 0x000fe20003f06070 */
[----:B------:R-:W-:Y:S01]  /*95a0*/  HADD2.F32 R0, -RZ, R24.H0_H0 ;  /* 0x20000018ff007230 */ /* 0x000fe20000004100 */
[----:B------:R-:W-:Y:S01]  /*95b0*/  FADD.FTZ R6, R6, R15 ;  /* 0x0000000f06067221 */ /* 0x000fe20000010000 */
[----:B------:R-:W-:Y:S01]  /*95c0*/  HADD2.F32 R25, -RZ, R25.H1_H1 ;  /* 0x30000019ff197230 */ /* 0x000fe20000004100 */
[----:B------:R-:W-:Y:S02]  /*95d0*/  FADD.FTZ R5, R5, R14 ;  /* 0x0000000e05057221 */ /* 0x000fe40000010000 */
[----:B------:R-:W-:-:S02]  /*95e0*/  FADD.FTZ R7, R7, R0 ;  /* 0x0000000007077221 */ /* 0x000fc40000010000 */
[----:B------:R-:W-:-:S05]  /*95f0*/  FADD.FTZ R4, R4, R25 ;  /* 0x0000001904047221 */ /* 0x000fca0000010000 */
[--C-:B------:R-:W-:Y:S02]  /*9600*/  @!P0 HADD2.F32 R0, -RZ, R28.reuse.H0_H0 ;  /* 0x2000001cff008230 */ /* 0x100fe40000004100 */
[----:B------:R-:W-:Y:S02]  /*9610*/  @!P0 HADD2.F32 R15, -RZ, R28.H1_H1 ;  /* 0x3000001cff0f8230 */ /* 0x000fe40000004100 */
[--C-:B------:R-:W-:Y:S01]  /*9620*/  @!P0 HADD2.F32 R21, -RZ, R35.reuse.H0_H0 ;  /* 0x20000023ff158230 */ /* 0x100fe20000004100 */
[----:B------:R-:W-:Y:S01]  /*9630*/  @!P0 FADD.FTZ R13, R13, R0 ;  /* 0x000000000d0d8221 */ /* 0x000fe20000010000 */
[----:B------:R-:W-:Y:S01]  /*9640*/  @!P0 HADD2.F32 R14, -RZ, R35.H1_H1 ;  /* 0x30000023ff0e8230 */ /* 0x000fe20000004100 */
[----:B------:R-:W-:Y:S02]  /*9650*/  @!P0 FADD.FTZ R30, R30, R15 ;  /* 0x0000000f1e1e8221 */ /* 0x000fe40000010000 */
[----:B------:R-:W-:Y:S02]  /*9660*/  @!P0 FADD.FTZ R26, R26, R21 ;  /* 0x000000151a1a8221 */ /* 0x000fe40000010000 */
[----:B------:R-:W-:-:S02]  /*9670*/  @!P0 FADD.FTZ R27, R27, R14 ;  /* 0x0000000e1b1b8221 */ /* 0x000fc40000010000 */
.L_x_3677:
[----:B------:R-:W-:Y:S05]  /*9680*/  BSYNC B0 ;  /* 0x0000000000007941 */ /* 0x000fea0003800000 */
.L_x_3676:
        /* <DEDUP_REMOVED lines=13> */
.L_x_3651:
        /* <DEDUP_REMOVED lines=37> */
.L_x_3681:
[----:B------:R-:W-:Y:S02]  /*99b0*/  SHF.R.U32.HI R5, RZ, 0x2, R30 ;  /* 0x00000002ff057819 */ /* 0x000fe4000001161e */
[----:B------:R-:W-:-:S03]  /*99c0*/  IADD3 R30, R30, c[0x0][0x174], RZ ;  /* 0x00005d001e1e7a10 */ /* 0x000fc60007ffe0ff */
[----:B------:R-:W-:Y:S01]  /*99d0*/  IMAD.WIDE.U32 R4, R5, 0x8, R22 ;  /* 0x0000000805047825 */ /* 0x000fe200078e0016 */
[----:B------:R-:W-:Y:S02]  /*99e0*/  SHF.R.U32.HI R7, RZ, 0x2, R30 ;  /* 0x00000002ff077819 */ /* 0x000fe4000001161e */
[----:B------:R-:W-:-:S03]  /*99f0*/  IADD3 R30, R30, c[0x0][0x174], RZ ;  /* 0x00005d001e1e7a10 */ /* 0x000fc60007ffe0ff */
[----:B------:R-:W2:Y:S01]  /*9a00*/  LDG.E.64 R4, [R4.64] ;  /* 0x0000002404047981 */ /* 0x000ea2000c1e1b00 */
[----:B------:R-:W-:Y:S01]  /*9a10*/  IMAD.WIDE.U32 R6, R7, 0x8, R22 ;  /* 0x0000000807067825 */ /* 0x000fe200078e0016 */
[----:B------:R-:W-:Y:S02]  /*9a20*/  SHF.R.U32.HI R9, RZ, 0x2, R30 ;  /* 0x00000002ff097819 */ /* 0x000fe4000001161e */
[----:B------:R-:W-:-:S03]  /*9a30*/  IADD3 R30, R30, c[0x0][0x174], RZ ;  /* 0x00005d001e1e7a10 */ /* 0x000fc60007ffe0ff */
[----:B------:R-:W3:Y:S01]  /*9a40*/  LDG.E.64 R6, [R6.64] ;  /* 0x0000002406067981 */ /* 0x000ee2000c1e1b00 */
[----:B------:R-:W-:Y:S01]  /*9a50*/  IMAD.WIDE.U32 R8, R9, 0x8, R22 ;  /* 0x0000000809087825 */ /* 0x000fe200078e0016 */
[----:B------:R-:W-:-:S05]  /*9a60*/  SHF.R.U32.HI R11, RZ, 0x2, R30 ;  /* 0x00000002ff0b7819 */ /* 0x000fca000001161e */
        /* <DEDUP_REMOVED lines=40> */
.L_x_3680:
[C-C-:B------:R-:W-:Y:S02]  /*9cf0*/  PRMT R32, R4.reuse, 0x5410, R5.reuse ;  /* 0x0000541004207816 */ /* 0x140fe40000000005 */
[----:B------:R-:W-:Y:S02]  /*9d00*/  PRMT R33, R4, 0x7632, R5 ;  /* 0x0000763204217816 */ /* 0x000fe40000000005 */
.L_x_3679:
[----:B------:R-:W-:Y:S05]  /*9d10*/  BSYNC B0 ;  /* 0x0000000000007941 */ /* 0x000fea0003800000 */
.L_x_3678:
        /* <DEDUP_REMOVED lines=8> */
[C-C-:B--2---:R-:W-:Y:S02]  /*9da0*/  PRMT R32, R4.reuse, 0x5410, R5.reuse ;  /* 0x0000541004207816 */ /* 0x144fe40000000005 */
[----:B------:R-:W-:-:S09]  /*9db0*/  PRMT R33, R4, 0x7632, R5 ;  /* 0x0000763204217816 */ /* 0x000fd20000000005 */
[----:B------:R-:W-:Y:S05]  /*9dc0*/  @P0 BRA `(.L_x_3683) ;  /* 0x0000016000000947 */ /* 0x000fea0003800000 */
        /* <DEDUP_REMOVED lines=16> */
[----:B--2---:R-:W-:Y:S02]  /*9ed0*/  PRMT R8, R4, 0x7610, R4 ;  /* 0x0000761004087816 */ /* 0x004fe40000000004 */
[----:B------:R-:W-:Y:S02]  /*9ee0*/  PRMT R9, R5, 0x7610, R5 ;  /* 0x0000761005097816 */ /* 0x000fe40000000005 */
[----:B---3--:R-:W-:Y:S02]  /*9ef0*/  @!P0 PRMT R10, R22, 0x7610, R10 ;  /* 0x00007610160a8816 */ /* 0x008fe4000000000a */
[----:B------:R-:W-:Y:S02]  /*9f00*/  @!P0 PRMT R11, R23, 0x7610, R11 ;  /* 0x00007610170b8816 */ /* 0x000fe4000000000b */
[----:B------:R-:W-:Y:S02]  /*9f10*/  @!P0 PRMT R10, R10, 0x7610, R22 ;  /* 0x000076100a0a8816 */ /* 0x000fe40000000016 */
[----:B------:R-:W-:-:S02]  /*9f20*/  @!P0 PRMT R11, R11, 0x7610, R23 ;  /* 0x000076100b0b8816 */ /* 0x000fc40000000017 */
.L_x_3683:
[----:B------:R-:W-:Y:S05]  /*9f30*/  BSYNC B0 ;  /* 0x0000000000007941 */ /* 0x000fea0003800000 */
.L_x_3682:
[----:B------:R-:W-:Y:S01]  /*9f40*/  BSSY B0, `(.L_x_3684) ;  /* 0x000002a000007945 */ /* 0x000fe20003800000 */
[----:B------:R-:W-:Y:S05]  /*9f50*/  @P1 BRA `(.L_x_3685) ;  /* 0x0000028000001947 */ /* 0x000fea0003800000 */
[----:B------:R-:W-:Y:S01]  /*9f60*/  IADD3 R23, R30, c[0x0][0x174], RZ ;  /* 0x00005d001e177a10 */ /* 0x000fe20007ffe0ff */
[----:B------:R-:W-:-:S02]  /*9f70*/  HADD2.F32 R4, -RZ, R32.H0_H0 ;  /* 0x20000020ff047230 */ /* 0x000fc40000004100 */
[--C-:B------:R-:W-:Y:S01]  /*9f80*/  HADD2.F32 R22, -RZ, R33.reuse.H0_H0 ;  /* 0x20000021ff167230 */ /* 0x100fe20000004100 */
[----:B------:R-:W-:Y:S01]  /*9f90*/  ISETP.GE.U32.AND P0, PT, R23, c[0x0][0x16c], PT ;  /* 0x00005b0017007a0c */ /* 0x000fe20003f06070 */
[----:B------:R-:W-:Y:S01]  /*9fa0*/  HADD2.F32 R5, -RZ, R32.H1_H1 ;  /* 0x30000020ff057230 */ /* 0x000fe20000004100 */
[----:B------:R-:W-:Y:S01]  /*9fb0*/  FADD.FTZ R31, R31, R4 ;  /* 0x000000041f1f7221 */ /* 0x000fe20000010000 */
[----:B------:R-:W-:Y:S01]  /*9fc0*/  HADD2.F32 R30, -RZ, R33.H1_H1 ;  /* 0x30000021ff1e7230 */ /* 0x000fe20000004100 */
[----:B------:R-:W-:Y:S02]  /*9fd0*/  FADD.FTZ R29, R29, R22 ;  /* 0x000000161d1d7221 */ /* 0x000fe40000010000 */
        /* <DEDUP_REMOVED lines=32> */
.L_x_3685:
[----:B------:R-:W-:Y:S05]  /*a1e0*/  BSYNC B0 ;  /* 0x0000000000007941 */ /* 0x000fea0003800000 */
.L_x_3684:
        /* <DEDUP_REMOVED lines=12> */
.L_x_3636:
[----:B------:R-:W-:Y:S05]  /*a2b0*/  BSYNC B6 ;  /* 0x0000000000067941 */ /* 0x000fea0003800000 */
.L_x_3635:
        /* <DEDUP_REMOVED lines=9> */
.L_x_3687:
        /* <DEDUP_REMOVED lines=15> */
.L_x_3686:
[----:B0-----:R-:W-:-:S13]  /*a440*/  ISETP.NE.AND P0, PT, RZ, c[0x0][0x180], PT ;  /* 0x00006000ff007a0c */ /* 0x001fda0003f05270 */
        /* <DEDUP_REMOVED lines=12> */
[----:B0-----:R-:W-:Y:S02]  /*a510*/  LEA R10, R8, 0x10, 0x4 ;  /* 0x00000010080a7811 */ /* 0x001fe400078e20ff */
.L_x_3690:
        /* <DEDUP_REMOVED lines=15> */
[----:B------:R-:W-:-:S04]  /*a610*/  MOV R0, 0x20 ;  /* 0x0000002000007802 */ /* 0x000fc80000000f00 */
.L_x_3689:
[----:B0-----:R-:W-:Y:S01]  /*a620*/  ISETP.GE.AND P0, PT, R0, 0x2, PT ;  /* 0x000000020000780c */ /* 0x001fe20003f06270 */
[----:B------:R-:W-:Y:S01]  /*a630*/  WARPSYNC 0xffffffff ;  /* 0xffffffff00007948 */ /* 0x000fe20003800000 */
[----:B------:R-:W-:Y:S11]  /*a640*/  BAR.SYNC.DEFER_BLOCKING 0x0 ;  /* 0x0000000000007b1d */ /* 0x000ff60000010000 */
[----:B------:R-:W-:Y:S05]  /*a650*/  @!P0 BRA `(.L_x_3688) ;  /* 0x000000c000008947 */ /* 0x000fea0003800000 */
[----:B------:R-:W-:-:S07]  /*a660*/  HFMA2.MMA R3, -RZ, RZ, 0, 5.9604644775390625e-08 ;  /* 0x00000001ff037435 */ /* 0x000fce00000001ff */
.L_x_3691:
        /* <DEDUP_REMOVED lines=11> */
.L_x_3688:
        /* <DEDUP_REMOVED lines=204> */
.L_x_3692:
        /* <DEDUP_REMOVED lines=202> */
.L_x_3693:
        /* <DEDUP_REMOVED lines=204> */
.L_x_3694:
        /* <DEDUP_REMOVED lines=202> */
.L_x_3695:
        /* <DEDUP_REMOVED lines=217> */
.L_x_3697:
        /* <DEDUP_REMOVED lines=202> */
.L_x_3698:
        /* <DEDUP_REMOVED lines=204> */
.L_x_3699:
        /* <DEDUP_REMOVED lines=202> */
.L_x_3700:
        /* <DEDUP_REMOVED lines=11> */
.L_x_3702:
[----:B------:R-:W-:Y:S05]  /*10e20*/  BSYNC B0 ;  /* 0x0000000000007941 */ /* 0x000fea0003800000 */
.L_x_3701:
        /* <DEDUP_REMOVED lines=11> */
[----:B------:R0:W-:Y:S04]  /*10ee0*/  STG.E [R8.64], R24 ;  /* 0x0000001808007986 */ /* 0x0001e8000c101924 */
[----:B------:R0:W-:Y:S04]  /*10ef0*/  STG.E [R8.64+0x4], R25 ;  /* 0x0000041908007986 */ /* 0x0001e8000c101924 */
[----:B------:R0:W-:Y:S04]  /*10f00*/  STG.E [R8.64+0x8], R26 ;  /* 0x0000081a08007986 */ /* 0x0001e8000c101924 */
[----:B------:R0:W-:Y:S02]  /*10f10*/  STG.E [R8.64+0xc], R27 ;  /* 0x00000c1b08007986 */ /* 0x0001e4000c101924 */
.L_x_3704:
[----:B------:R-:W-:Y:S05]  /*10f20*/  BSYNC B0 ;  /* 0x0000000000007941 */ /* 0x000fea0003800000 */
.L_x_3703:
        /* <DEDUP_REMOVED lines=31> */
.L_x_3706:
[----:B------:R-:W-:Y:S05]  /*11120*/  BSYNC B0 ;  /* 0x0000000000007941 */ /* 0x000fea0003800000 */
.L_x_3705:
        /* <DEDUP_REMOVED lines=27> */
.L_x_3711:
        /* <DEDUP_REMOVED lines=15> */
.L_x_3710:
[----:B------:R-:W-:Y:S05]  /*113d0*/  BSYNC B1 ;  /* 0x0000000000017941 */ /* 0x000fea0003800000 */
.L_x_3709:
[----:B------:R-:W-:Y:S05]  /*113e0*/  BRA `(.L_x_3712) ;  /* 0x0000018000007947 */ /* 0x000fea0003800000 */
.L_x_3708:
        /* <DEDUP_REMOVED lines=9> */
.L_x_3713:
        /* <DEDUP_REMOVED lines=15> */
.L_x_3712:
[----:B------:R-:W-:Y:S05]  /*11570*/  BSYNC B0 ;  /* 0x0000000000007941 */ /* 0x000fea0003800000 */
.L_x_3707:
[----:B------:R-:W-:Y:S01]  /*11580*/  IMAD R0, R2, c[0x0][0x0], R17 ;  /* 0x0000000002007a24 */ /* 0x000fe200078e0211 */
[----:B------:R-:W-:Y:S01]  /*11590*/  ULDC UR4, c[0x0][0x4] ;  /* 0x0000010000047ab9 */ /* 0x000fe20000000800 */
[----:B------:R-:W-:Y:S01]  /*115a0*/  ISETP.NE.AND P2, PT, RZ, c[0x0][0x180], PT ;  /* 0x00006000ff007a0c */ /* 0x000fe20003f45270 */
[----:B------:R-:W-:Y:S02]  /*115b0*/  USHF.R.U32.HI UR4, URZ, 0x1, UR4 ;  /* 0x000000013f047899 */ /* 0x000fe40008011604 */
[----:B------:R0:W-:Y:S04]  /*115c0*/  STS.128 [R0.X16+0x10], R24 ;  /* 0x0000101800007388 */ /* 0x0001e8000000cc00 */
[----:B------:R-:W-:-:S13]  /*115d0*/  ISETP.NE.AND P0, PT, RZ, UR4, PT ;  /* 0x00000004ff007c0c */ /* 0x000fda000bf05270 */
[----:B------:R-:W-:Y:S05]  /*115e0*/  @!P0 BRA `(.L_x_3714) ;  /* 0x000000f000008947 */ /* 0x000fea0003800000 */
[----:B0-----:R-:W-:-:S05]  /*115f0*/  MOV R23, UR4 ;  /* 0x0000000400177c02 */ /* 0x001fca0008000f00 */
.L_x_3715:
[----:B------:R-:W-:Y:S01]  /*11600*/  IMAD.IADD R8, R2, 0x1, R23 ;  /* 0x0000000102087824 */ /* 0x000fe200078e0217 */
[----:B------:R-:W-:Y:S04]  /*11610*/  BAR.SYNC.DEFER_BLOCKING 0x0 ;  /* 0x0000000000007b1d */ /* 0x000fe80000010000 */
        /* <DEDUP_REMOVED lines=12> */
.L_x_3714:
[----:B0-----:R-:W-:Y:S01]  /*116e0*/  LEA R23, R0, 0x10, 0x4 ;  /* 0x0000001000177811 */ /* 0x001fe200078e20ff */
        /* <DEDUP_REMOVED lines=11> */
[----:B0-----:R-:W-:-:S04]  /*117a0*/  MOV R2, R8 ;  /* 0x0000000800027202 */ /* 0x001fc80000000f00 */
.L_x_3718:
        /* <DEDUP_REMOVED lines=14> */
[----:B------:R-:W-:-:S09]  /*11890*/  HFMA2.MMA R2, -RZ, RZ, 0, 1.9073486328125e-06 ;  /* 0x00000020ff027435 */ /* 0x000fd200000001ff */
.L_x_3717:
[----:B0-----:R-:W-:Y:S01]  /*118a0*/  BAR.SYNC.DEFER_BLOCKING 0x0 ;  /* 0x0000000000007b1d */ /* 0x001fe20000010000 */
[----:B------:R-:W-:-:S13]  /*118b0*/  ISETP.GE.AND P0, PT, R2, 0x2, PT ;  /* 0x000000020200780c */ /* 0x000fda0003f06270 */
[----:B------:R-:W-:Y:S05]  /*118c0*/  @!P0 BRA `(.L_x_3716) ;  /* 0x000000c000008947 */ /* 0x000fea0003800000 */
[----:B------:R-:W-:-:S05]  /*118d0*/  MOV R9, 0x1 ;  /* 0x0000000100097802 */ /* 0x000fca0000000f00 */
.L_x_3719:
        /* <DEDUP_REMOVED lines=11> */
.L_x_3716:
        /* <DEDUP_REMOVED lines=17> */
.L_x_3721:
        /* <DEDUP_REMOVED lines=25> */
.L_x_3723:
        /* <DEDUP_REMOVED lines=25> */
.L_x_3724:
        /* <DEDUP_REMOVED lines=10> */
[----:B0-----:R0:W1:Y:S01]  /*11e60*/  LDC.64 R2, c[0x4][R0] ;  /* 0x0100000000027b82 */ /* 0x0010620000000a00 */
        /* <DEDUP_REMOVED lines=14> */
.L_x_3725:
        /* <DEDUP_REMOVED lines=10> */
[----:B0-----:R0:W2:Y:S01]  /*11ff0*/  LDC.64 R2, c[0x4][R0] ;  /* 0x0100000000027b82 */ /* 0x0010a20000000a00 */
        /* <DEDUP_REMOVED lines=14> */
.L_x_3726:
[----:B------:R-:W-:-:S04]  /*120e0*/  IADD3 R16, P0, R16, c[0x0][0x540], RZ ;  /* 0x0001500010107a10 */ /* 0x000fc80007f1e0ff */
[----:B------:R-:W-:-:S05]  /*120f0*/  IADD3.X R17, RZ, c[0x0][0x544], RZ, P0, !PT ;  /* 0x00015100ff117a10 */ /* 0x000fca00007fe4ff */
[----:B------:R-:W-:Y:S01]  /*12100*/  STG.E [R16.64], R27 ;  /* 0x0000001b10007986 */ /* 0x000fe2000c101924 */
[----:B------:R-:W-:Y:S05]  /*12110*/  EXIT ;  /* 0x000000000000794d */ /* 0x000fea0003800000 */
.L_x_3722:
[----:B------:R-:W-:Y:S04]  /*12120*/  STG.E [R4.64], R24 ;  /* 0x0000001804007986 */ /* 0x000fe8000c101924 */
[----:B------:R-:W-:Y:S04]  /*12130*/  STG.E [R4.64+0x4], R25 ;  /* 0x0000041904007986 */ /* 0x000fe8000c101924 */
[----:B------:R-:W-:Y:S04]  /*12140*/  STG.E [R4.64+0x8], R26 ;  /* 0x0000081a04007986 */ /* 0x000fe8000c101924 */
[----:B------:R-:W-:Y:S01]  /*12150*/  STG.E [R4.64+0xc], R27 ;  /* 0x00000c1b04007986 */ /* 0x000fe2000c101924 */
[----:B------:R-:W-:Y:S05]  /*12160*/  EXIT ;  /* 0x000000000000794d */ /* 0x000fea0003800000 */
.L_x_3720:
        /* <DEDUP_REMOVED lines=12> */
.L_x_3727:
        /* <DEDUP_REMOVED lines=25> */
.L_x_3729:
        /* <DEDUP_REMOVED lines=25> */
.L_x_3730:
        /* <DEDUP_REMOVED lines=10> */
[----:B0-----:R0:W1:Y:S01]  /*125f0*/  LDC.64 R2, c[0x4][R0] ;  /* 0x0100000000027b82 */ /* 0x0010620000000a00 */
        /* <DEDUP_REMOVED lines=14> */
.L_x_3731:
        /* <DEDUP_REMOVED lines=10> */
[----:B0-----:R0:W2:Y:S01]  /*12780*/  LDC.64 R2, c[0x4][R0] ;  /* 0x0100000000027b82 */ /* 0x0010a20000000a00 */
        /* <DEDUP_REMOVED lines=14> */
.L_x_3732:
[----:B------:R-:W-:-:S04]  /*12870*/  IADD3 R16, P0, R16, c[0x0][0x540], RZ ;  /* 0x0001500010107a10 */ /* 0x000fc80007f1e0ff */
[----:B------:R-:W-:-:S05]  /*12880*/  IADD3.X R17, RZ, c[0x0][0x544], RZ, P0, !PT ;  /* 0x00015100ff117a10 */ /* 0x000fca00007fe4ff */
[----:B------:R-:W-:Y:S01]  /*12890*/  STG.E [R16.64], R27 ;  /* 0x0000001b10007986 */ /* 0x000fe2000c101924 */
[----:B------:R-:W-:Y:S05]  /*128a0*/  EXIT ;  /* 0x000000000000794d */ /* 0x000fea0003800000 */
.L_x_3728:
[----:B------:R-:W-:Y:S04]  /*128b0*/  STG.E [R6.64], R24 ;  /* 0x0000001806007986 */ /* 0x000fe8000c101924 */
[----:B------:R-:W-:Y:S04]  /*128c0*/  STG.E [R12.64], R25 ;  /* 0x000000190c007986 */ /* 0x000fe8000c101924 */
[----:B------:R-:W-:Y:S04]  /*128d0*/  STG.E [R14.64], R26 ;  /* 0x0000001a0e007986 */ /* 0x000fe8000c101924 */
[----:B------:R-:W-:Y:S01]  /*128e0*/  STG.E [R20.64], R27 ;  /* 0x0000001b14007986 */ /* 0x000fe2000c101924 */
[----:B------:R-:W-:Y:S05]  /*128f0*/  EXIT ;  /* 0x000000000000794d */ /* 0x000fea0003800000 */
.L_x_3696:
        /* <DEDUP_REMOVED lines=24> */
.L_x_3734:
        /* <DEDUP_REMOVED lines=25> */
.L_x_3736:
        /* <DEDUP_REMOVED lines=25> */
.L_x_3737:
        /* <DEDUP_REMOVED lines=10> */
[----:B0-----:R0:W1:Y:S01]  /*12e40*/  LDC.64 R2, c[0x4][R0] ;  /* 0x0100000000027b82 */ /* 0x0010620000000a00 */
        /* <DEDUP_REMOVED lines=14> */
.L_x_3738:
        /* <DEDUP_REMOVED lines=10> */
[----:B0-----:R0:W2:Y:S01]  /*12fd0*/  LDC.64 R2, c[0x4][R0] ;  /* 0x0100000000027b82 */ /* 0x0010a20000000a00 */
        /* <DEDUP_REMOVED lines=14> */
.L_x_3739:
[----:B------:R-:W-:-:S05]  /*130c0*/  IADD3 R16, P0, R16, c[0x0][0x540], RZ ;  /* 0x0001500010107a10 */ /* 0x000fca0007f1e0ff */
[----:B------:R-:W-:-:S05]  /*130d0*/  IMAD.X R17, RZ, RZ, c[0x0][0x544], P0 ;  /* 0x00015100ff117624 */ /* 0x000fca00000e06ff */
[----:B------:R-:W-:Y:S01]  /*130e0*/  STG.E [R16.64], R27 ;  /* 0x0000001b10007986 */ /* 0x000fe2000c101924 */
[----:B------:R-:W-:Y:S05]  /*130f0*/  EXIT ;  /* 0x000000000000794d */ /* 0x000fea0003800000 */
.L_x_3735:
[----:B------:R-:W-:Y:S04]  /*13100*/  STG.E [R4.64], R24 ;  /* 0x0000001804007986 */ /* 0x000fe8000c101924 */
[----:B------:R-:W-:Y:S04]  /*13110*/  STG.E [R4.64+0x4], R25 ;  /* 0x0000041904007986 */ /* 0x000fe8000c101924 */
[----:B------:R-:W-:Y:S04]  /*13120*/  STG.E [R4.64+0x8], R26 ;  /* 0x0000081a04007986 */ /* 0x000fe8000c101924 */
[----:B------:R-:W-:Y:S01]  /*13130*/  STG.E [R4.64+0xc], R27 ;  /* 0x00000c1b04007986 */ /* 0x000fe2000c101924 */
[----:B------:R-:W-:Y:S05]  /*13140*/  EXIT ;  /* 0x000000000000794d */ /* 0x000fea0003800000 */
.L_x_3733:
        /* <DEDUP_REMOVED lines=12> */
.L_x_3740:
        /* <DEDUP_REMOVED lines=25> */
.L_x_3742:
        /* <DEDUP_REMOVED lines=25> */
.L_x_3743:
        /* <DEDUP_REMOVED lines=25> */
.L_x_3744:
        /* <DEDUP_REMOVED lines=25> */
.L_x_3745:
[----:B------:R-:W-:-:S04]  /*13850*/  IADD3 R16, P0, R16, c[0x0][0x540], RZ ;  /* 0x0001500010107a10 */ /* 0x000fc80007f1e0ff */
[----:B------:R-:W-:-:S05]  /*13860*/  IADD3.X R17, RZ, c[0x0][0x544], RZ, P0, !PT ;  /* 0x00015100ff117a10 */ /* 0x000fca00007fe4ff */
[----:B------:R-:W-:Y:S01]  /*13870*/  STG.E [R16.64], R27 ;  /* 0x0000001b10007986 */ /* 0x000fe2000c101924 */
[----:B------:R-:W-:Y:S05]  /*13880*/  EXIT ;  /* 0x000000000000794d */ /* 0x000fea0003800000 */
.L_x_3741:
[----:B------:R-:W-:Y:S04]  /*13890*/  STG.E [R6.64], R24 ;  /* 0x0000001806007986 */ /* 0x000fe8000c101924 */
[----:B------:R-:W-:Y:S04]  /*138a0*/  STG.E [R8.64], R25 ;  /* 0x0000001908007986 */ /* 0x000fe8000c101924 */
[----:B------:R-:W-:Y:S04]  /*138b0*/  STG.E [R10.64], R26 ;  /* 0x0000001a0a007986 */ /* 0x000fe8000c101924 */
[----:B------:R-:W-:Y:S01]  /*138c0*/  STG.E [R12.64], R27 ;  /* 0x0000001b0c007986 */ /* 0x000fe2000c101924 */
[----:B------:R-:W-:Y:S05]  /*138d0*/  EXIT ;  /* 0x000000000000794d */ /* 0x000fea0003800000 */
.L_x_3746:
        /* <DEDUP_REMOVED lines=10> */
.L_x_8201:


//--------------------- .text._ZN2at6native13reduce_kernelILi512ELi1ENS0_8ReduceOpIN3c104HalfENS0_7MeanOpsIS4_ffS4_EEjS4_Li4ELi8EEEEEvT1_ --------------------------
	.section	.text._ZN2at6native13reduce_kernelILi512ELi1ENS0_8ReduceOpIN3c104HalfENS0_7MeanOpsIS4_ffS4_EEjS4_Li4ELi8EEEEEvT1_,"ax",@progbits
	.sectioninfo	@"SHI_REGISTERS=30"
	.align	128
        .global         _ZN2at6native13reduce_kernelILi512ELi1ENS0_8ReduceOpIN3c104HalfENS0_7MeanOpsIS4_ffS4_EEjS4_Li4ELi8EEEEEvT1_
        .type           _ZN2at6native13reduce_kernelILi512ELi1ENS0_8ReduceOpIN3c104HalfENS0_7MeanOpsIS4_ffS4_EEjS4_Li4ELi8EEEEEvT1_,@function
        .size           _ZN2at6native13reduce_kernelILi512ELi1ENS0_8ReduceOpIN3c104HalfENS0_7MeanOpsIS4_ffS4_EEjS4_Li4ELi8EEEEEvT1_,(.L_x_8119 - _ZN2at6native13reduce_kernelILi512ELi1ENS0_8ReduceOpIN3c104HalfENS0_7MeanOpsIS4_ffS4_EEjS4_Li4ELi8EEEEEvT1_)
        .other          _ZN2at6native13reduce_kernelILi512ELi1ENS0_8ReduceOpIN3c104HalfENS0_7MeanOpsIS4_ffS4_EEjS4_Li4ELi8EEEEEvT1_,@"STO_CUDA_ENTRY STV_DEFAULT"
_ZN2at6native13reduce_kernelILi512ELi1ENS0_8ReduceOpIN3c104HalfENS0_7MeanOpsIS4_ffS4_EEjS4_Li4ELi8EEEEEvT1_:
.text._ZN2at6native13reduce_kernelILi512ELi1ENS0_8ReduceOpIN3c104HalfENS0_7MeanOpsIS4_ffS4_EEjS4_Li4ELi8EEEEEvT1_:
        /* <DEDUP_REMOVED lines=208> */
.L_x_3747:
        /* <DEDUP_REMOVED lines=40> */
.L_x_3756:
[----:B------:R-:W-:Y:S05]  /*0f80*/  BSYNC B3 ;  /* 0x0000000000037941 */ /* 0x000fea0003800000 */
.L_x_3755:
        /* <DEDUP_REMOVED lines=10> */
.L_x_3754:
[----:B------:R-:W-:Y:S05]  /*1030*/  BSYNC B2 ;  /* 0x0000000000027941 */ /* 0x000fea0003800000 */
.L_x_3753:
[C---:B------:R-:W-:Y:S02]  /*1040*/  IADD3 R3, P0, -R6.reuse, 0x8, RZ ;  /* 0x0000000806037810 */ /* 0x040fe40007f1e1ff */
[----:B------:R-:W-:Y:S02]  /*1050*/  IADD3 R18, R6, c[0x0][0x16c], RZ ;  /* 0x00005b0006127a10 */ /* 0x000fe40007ffe0ff */
[C---:B------:R-:W-:Y:S02]  /*1060*/  LEA R14, P1, R3.reuse, R14, 0x1 ;  /* 0x0000000e030e7211 */ /* 0x040fe400078208ff */
[----:B------:R-:W-:Y:S02]  /*1070*/  IADD3.X R4, RZ, -0x1, RZ, P0, !PT ;  /* 0xffffffffff047810 */ /* 0x000fe400007fe4ff */
[----:B------:R-:W-:Y:S02]  /*1080*/  IADD3 R18, R18, -0x8, RZ ;  /* 0xfffffff812127810 */ /* 0x000fe40007ffe0ff */
[----:B------:R-:W-:-:S02]  /*1090*/  LEA.HI.X R15, R3, R15, R4, 0x1, P1 ;  /* 0x0000000f030f7211 */ /* 0x000fc400008f0c04 */
.L_x_3752:
[----:B------:R-:W-:Y:S05]  /*10a0*/  BSYNC B1 ;  /* 0x0000000000017941 */ /* 0x000fea0003800000 */
.L_x_3751:
        /* <DEDUP_REMOVED lines=19> */
.L_x_3759:
        /* <DEDUP_REMOVED lines=22> */
.L_x_3758:
[----:B------:R-:W-:Y:S05]  /*1340*/  BSYNC B1 ;  /* 0x0000000000017941 */ /* 0x000fea0003800000 */
.L_x_3757:
        /* <DEDUP_REMOVED lines=8> */
.L_x_3761:
[----:B------:R-:W-:Y:S05]  /*13d0*/  BSYNC B1 ;  /* 0x0000000000017941 */ /* 0x000fea0003800000 */
.L_x_3760:
        /* <DEDUP_REMOVED lines=12> */
.L_x_3763:
[----:B------:R-:W-:Y:S05]  /*14a0*/  BSYNC B1 ;  /* 0x0000000000017941 */ /* 0x000fea0003800000 */
.L_x_3762:
        /* <DEDUP_REMOVED lines=8> */
.L_x_3750:
        /* <DEDUP_REMOVED lines=23> */
.L_x_3773:
        /* <DEDUP_REMOVED lines=226> */
.L_x_3768:
        /* <DEDUP_REMOVED lines=228> */
.L_x_3769:
        /* <DEDUP_REMOVED lines=229> */
.L_x_3770:
        /* <DEDUP_REMOVED lines=217> */
.L_x_3771:
[----:B------:R-:W-:-:S04]  /*4ee0*/  LOP3.LUT R3, R3, 0xfffffffe, RZ, 0xc0, !PT ;  /* 0xfffffffe03037812 */ /* 0x000fc800078ec0ff */
[----:B------:R-:W-:-:S04]  /*4ef0*/  IADD3 R2, P1, R14, R3, RZ ;  /* 0x000000030e027210 */ /* 0x000fc80007f3e0ff */
[----:B------:R-:W-:-:S06]  /*4f00*/  IADD3.X R3, RZ, R15, RZ, P1, !PT ;  /* 0x0000000fff037210 */ /* 0x000fcc0000ffe4ff */
[----:B------:R-:W2:Y:S01]  /*4f10*/  LDG.E.U16 R3, [R2.64] ;  /* 0x0000002402037981 */ /* 0x000ea2000c1e1500 */
[----:B------:R-:W-:Y:S01]  /*4f20*/  IADD3 R21, R21, c[0x0][0x174], RZ ;  /* 0x00005d0015157a10 */ /* 0x000fe20007ffe0ff */
[----:B0-----:R-:W-:Y:S01]  /*4f30*/  IMAD.MOV.U32 R10, RZ, RZ, c[0x0][0x174] ;  /* 0x00005d00ff0a7624 */ /* 0x001fe200078e00ff */
[----:B-----5:R-:W-:-:S03]  /*4f40*/  HADD2.F32 R12, -RZ, R0.H0_H0 ;  /* 0x20000000ff0c7230 */ /* 0x020fc60000004100 */
[----:B------:R-:W-:Y:S01]  /*4f50*/  IMAD R11, R10, 0x3, R21 ;  /* 0x000000030a0b7824 */ /* 0x000fe200078e0215 */
[----:B------:R-:W-:Y:S01]  /*4f60*/  HADD2.F32 R10, -RZ, R5.H0_H0 ;  /* 0x20000005ff0a7230 */ /* 0x000fe20000004100 */
[----:B------:R-:W-:-:S03]  /*4f70*/  FADD.FTZ R7, R12, R7 ;  /* 0x000000070c077221 */ /* 0x000fc60000010000 */
        /* <DEDUP_REMOVED lines=8> */
.L_x_3772:
[----:B------:R-:W-:Y:S05]  /*5000*/  BSYNC B2 ;  /* 0x0000000000027941 */ /* 0x000fea0003800000 */
.L_x_3767:
[----:B------:R-:W-:Y:S05]  /*5010*/  BSYNC B1 ;  /* 0x0000000000017941 */ /* 0x000fea0003800000 */
.L_x_3766:
        /* <DEDUP_REMOVED lines=205> */
.L_x_3776:
        /* <DEDUP_REMOVED lines=207> */
.L_x_3777:
        /* <DEDUP_REMOVED lines=207> */
.L_x_3778:
        /* <DEDUP_REMOVED lines=207> */
.L_x_3779:
[----:B------:R-:W-:-:S04]  /*83c0*/  LOP3.LUT R3, R18, 0xfffffffe, RZ, 0xc0, !PT ;  /* 0xfffffffe12037812 */ /* 0x000fc800078ec0ff */
[----:B------:R-:W-:-:S05]  /*83d0*/  IADD3 R2, P1, R14, R3, RZ ;  /* 0x000000030e027210 */ /* 0x000fca0007f3e0ff */
[----:B------:R-:W-:-:S06]  /*83e0*/  IMAD.X R3, RZ, RZ, R15, P1 ;  /* 0x000000ffff037224 */ /* 0x000fcc00008e060f */
[----:B------:R0:W5:Y:S02]  /*83f0*/  LDG.E.U16 R3, [R2.64] ;  /* 0x0000002402037981 */ /* 0x000164000c1e1500 */
.L_x_3775:
[----:B0-----:R-:W-:Y:S05]  /*8400*/  BSYNC B1 ;  /* 0x0000000000017941 */ /* 0x001fea0003800000 */
.L_x_3774:
        /* <DEDUP_REMOVED lines=18> */
.L_x_3781:
[----:B------:R-:W-:Y:S05]  /*8530*/  BSYNC B1 ;  /* 0x0000000000017941 */ /* 0x000fea0003800000 */
.L_x_3780:
[----:B------:R-:W-:-:S04]  /*8540*/  FADD.FTZ R8, R9, R8 ;  /* 0x0000000809087221 */ /* 0x000fc80000010000 */
[----:B------:R-:W-:-:S04]  /*8550*/  FADD.FTZ R7, R8, R7 ;  /* 0x0000000708077221 */ /* 0x000fc80000010000 */
[----:B------:R-:W-:Y:S01]  /*8560*/  FADD.FTZ R6, R7, R6 ;  /* 0x0000000607067221 */ /* 0x000fe20000010000 */
[----:B------:R-:W-:Y:S05]  /*8570*/  BRA `(.L_x_3749) ;  /* 0x00000ac000007947 */ /* 0x000fea0003800000 */
.L_x_3765:
        /* <DEDUP_REMOVED lines=10> */
.L_x_3785:
        /* <DEDUP_REMOVED lines=28> */
.L_x_3784:
[----:B------:R-:W-:Y:S02]  /*87e0*/  PRMT R6, R4, 0x7610, R6 ;  /* 0x0000761004067816 */ /* 0x000fe40000000006 */
[----:B------:R-:W-:Y:S02]  /*87f0*/  PRMT R7, R2, 0x7610, R7 ;  /* 0x0000761002077816 */ /* 0x000fe40000000007 */
[----:B------:R-:W-:Y:S02]  /*8800*/  PRMT R5, R19, 0x7610, R5 ;  /* 0x0000761013057816 */ /* 0x000fe40000000005 */
[----:B------:R-:W-:Y:S02]  /*8810*/  PRMT R4, R10, 0x7610, R4 ;  /* 0x000076100a047816 */ /* 0x000fe40000000004 */
.L_x_3783:
[----:B------:R-:W-:Y:S05]  /*8820*/  BSYNC B1 ;  /* 0x0000000000017941 */ /* 0x000fea0003800000 */
.L_x_3782:
        /* <DEDUP_REMOVED lines=23> */
.L_x_3787:
[----:B0-----:R-:W-:Y:S05]  /*89a0*/  BSYNC B1 ;  /* 0x0000000000017941 */ /* 0x001fea0003800000 */
.L_x_3786:
        /* <DEDUP_REMOVED lines=18> */
.L_x_3789:
[----:B------:R-:W-:Y:S05]  /*8ad0*/  BSYNC B1 ;  /* 0x0000000000017941 */ /* 0x000fea0003800000 */
.L_x_3788:
[----:B------:R-:W-:-:S04]  /*8ae0*/  FADD.FTZ R9, R12, R9 ;  /* 0x000000090c097221 */ /* 0x000fc80000010000 */
[----:B------:R-:W-:-:S04]  /*8af0*/  FADD.FTZ R9, R9, R8 ;  /* 0x0000000809097221 */ /* 0x000fc80000010000 */
[----:B-----5:R-:W-:Y:S01]  /*8b00*/  FADD.FTZ R6, R9, R0 ;  /* 0x0000000009067221 */ /* 0x020fe20000010000 */
[----:B------:R-:W-:Y:S05]  /*8b10*/  BRA `(.L_x_3749) ;  /* 0x0000052000007947 */ /* 0x000fea0003800000 */
.L_x_3764:
        /* <DEDUP_REMOVED lines=13> */
.L_x_3793:
        /* <DEDUP_REMOVED lines=24> */
.L_x_3792:
[----:B------:R-:W-:Y:S02]  /*8d70*/  PRMT R5, R4, 0x7610, R5 ;  /* 0x0000761004057816 */ /* 0x000fe40000000005 */
[----:B------:R-:W-:Y:S02]  /*8d80*/  PRMT R4, R8, 0x7610, R4 ;  /* 0x0000761008047816 */ /* 0x000fe40000000004 */
.L_x_3791:
[----:B------:R-:W-:Y:S05]  /*8d90*/  BSYNC B1 ;  /* 0x0000000000017941 */ /* 0x000fea0003800000 */
.L_x_3790:
        /* <DEDUP_REMOVED lines=19> */
.L_x_3795:
[----:B0-----:R-:W-:Y:S05]  /*8ed0*/  BSYNC B1 ;  /* 0x0000000000017941 */ /* 0x001fea0003800000 */
.L_x_3794:
        /* <DEDUP_REMOVED lines=18> */
.L_x_3797:
[----:B------:R-:W-:Y:S05]  /*9000*/  BSYNC B1 ;  /* 0x0000000000017941 */ /* 0x000fea0003800000 */
.L_x_3796:
[----:B------:R-:W-:-:S04]  /*9010*/  FADD.FTZ R3, R2, R3 ;  /* 0x0000000302037221 */ /* 0x000fc80000010000 */
[----:B------:R-:W-:-:S04]  /*9020*/  FADD.FTZ R3, R3, R0 ;  /* 0x0000000003037221 */ /* 0x000fc80000010000 */
[----:B------:R-:W-:Y:S02]  /*9030*/  FADD.FTZ R6, R3, R6 ;  /* 0x0000000603067221 */ /* 0x000fe40000010000 */
.L_x_3749:
[----:B------:R-:W-:Y:S05]  /*9040*/  BSYNC B0 ;  /* 0x0000000000007941 */ /* 0x000fea0003800000 */
.L_x_3748:
        /* <DEDUP_REMOVED lines=9> */
.L_x_3799:
        /* <DEDUP_REMOVED lines=11> */
.L_x_3798:
        /* <DEDUP_REMOVED lines=14> */
.L_x_3802:
        /* <DEDUP_REMOVED lines=12> */
.L_x_3801:
[----:B0-----:R-:W-:Y:S01]  /*9330*/  BAR.SYNC.DEFER_BLOCKING 0x0 ;  /* 0x0000000000007b1d */ /* 0x001fe20000010000 */
[----:B------:R-:W-:-:S13]  /*9340*/  ISETP.GE.AND P0, PT, R0, 0x2, PT ;  /* 0x000000020000780c */ /* 0x000fda0003f06270 */
[----:B------:R-:W-:Y:S05]  /*9350*/  @!P0 BRA `(.L_x_3800) ;  /* 0x0000006000008947 */ /* 0x000fea0003800000 */
[----:B------:R-:W-:-:S08]  /*9360*/  HFMA2.MMA R3, -RZ, RZ, 0, 5.9604644775390625e-08 ;  /* 0x00000001ff037435 */ /* 0x000fd000000001ff */
.L_x_3803:
[----:B------:R0:W1:Y:S02]  /*9370*/  SHFL.DOWN PT, R5, R6, R3, 0x1f ;  /* 0x08001f0306057589 */ /* 0x00006400000e0000 */
[----:B0-----:R-:W-:-:S05]  /*9380*/  IMAD.SHL.U32 R3, R3, 0x2, RZ ;  /* 0x0000000203037824 */ /* 0x001fca00078e00ff */
[----:B------:R-:W-:Y:S01]  /*9390*/  ISETP.GE.AND P0, PT, R3, R0, PT ;  /* 0x000000000300720c */ /* 0x000fe20003f06270 */
[----:B-1----:R-:W-:-:S12]  /*93a0*/  FADD.FTZ R6, R5, R6 ;  /* 0x0000000605067221 */ /* 0x002fd80000010000 */
[----:B------:R-:W-:Y:S05]  /*93b0*/  @!P0 BRA `(.L_x_3803) ;  /* 0xffffffb000008947 */ /* 0x000fea000383ffff */
.L_x_3800:
        /* <DEDUP_REMOVED lines=202> */
.L_x_3804:
        /* <DEDUP_REMOVED lines=11> */
.L_x_3808:
        /* <DEDUP_REMOVED lines=8> */
[----:B------:R-:W-:Y:S05]  /*a190*/  CALL.REL.NOINC `($__internal_7_$__cuda_sm20_rem_u64) ;  /* 0x00002c6000007944 */ /* 0x000fea0003c00000 */
[----:B------:R-:W-:Y:S05]  /*a1a0*/  BRA `(.L_x_3807) ;  /* 0x0000013000007947 */ /* 0x000fea0003800000 */
.L_x_3806:
        /* <DEDUP_REMOVED lines=19> */
.L_x_3807:
        /* <DEDUP_REMOVED lines=10> */
[----:B------:R-:W-:Y:S05]  /*a380*/  CALL.REL.NOINC `($__internal_6_$__cuda_sm20_div_u64) ;  /* 0x0000262000007944 */ /* 0x000fea0003c00000 */
[----:B------:R-:W-:Y:S01]  /*a390*/  IMAD.MOV.U32 R14, RZ, RZ, R4 ;  /* 0x000000ffff0e7224 */ /* 0x000fe200078e0004 */
[----:B------:R-:W-:Y:S01]  /*a3a0*/  MOV R15, R5 ;  /* 0x00000005000f7202 */ /* 0x000fe20000000f00 */
[----:B------:R-:W-:Y:S05]  /*a3b0*/  BRA `(.L_x_3810) ;  /* 0x0000013000007947 */ /* 0x000fea0003800000 */
.L_x_3809:
        /* <DEDUP_REMOVED lines=19> */
.L_x_3810:
[----:B------:R-:W-:Y:S05]  /*a4f0*/  @!P2 BRA `(.L_x_3811) ;  /* 0x000000500000a947 */ /* 0x000fea0003800000 */
[----:B------:R-:W-:Y:S01]  /*a500*/  HFMA2.MMA R10, -RZ, RZ, 0, 1.1920928955078125e-07 ;  /* 0x00000002ff0a7435 */ /* 0x000fe200000001ff */
[----:B------:R-:W-:Y:S02]  /*a510*/  MOV R4, RZ ;  /* 0x000000ff00047202 */ /* 0x000fe40000000f00 */
[----:B------:R-:W-:-:S03]  /*a520*/  MOV R8, 0xa540 ;  /* 0x0000a54000087802 */ /* 0x000fc60000000f00 */
[----:B------:R-:W-:Y:S05]  /*a530*/  CALL.REL.NOINC `($__internal_6_$__cuda_sm20_div_u64) ;  /* 0x0000247000007944 */ /* 0x000fea0003c00000 */
[----:B------:R-:W-:Y:S05]  /*a540*/  BRA `(.L_x_3812) ;  /* 0x0000013000007947 */ /* 0x000fea0003800000 */
.L_x_3811:
        /* <DEDUP_REMOVED lines=19> */
.L_x_3812:
        /* <DEDUP_REMOVED lines=10> */
[----:B------:R-:W-:Y:S05]  /*a720*/  CALL.REL.NOINC `($__internal_6_$__cuda_sm20_div_u64) ;  /* 0x0000228000007944 */ /* 0x000fea0003c00000 */
[----:B------:R-:W-:Y:S05]  /*a730*/  BRA `(.L_x_3815) ;  /* 0x0000014000007947 */ /* 0x000fea0003800000 */
.L_x_3814:
        /* <DEDUP_REMOVED lines=20> */
.L_x_3815:
[----:B------:R-:W-:Y:S05]  /*a880*/  BSYNC B0 ;  /* 0x0000000000007941 */ /* 0x000fea0003800000 */
.L_x_3813:
[----:B------:R-:W-:-:S04]  /*a890*/  IADD3 R4, P0, R4, c[0x0][0x550], RZ ;  /* 0x0001540004047a10 */ /* 0x000fc80007f1e0ff */
[----:B------:R-:W-:-:S05]  /*a8a0*/  IADD3.X R5, R5, c[0x0][0x554], RZ, P0, !PT ;  /* 0x0001550005057a10 */ /* 0x000fca00007fe4ff */
[----:B------:R-:W-:Y:S02]  /*a8b0*/  IMAD.MOV.U32 R0, RZ, RZ, R5 ;  /* 0x000000ffff007224 */ /* 0x000fe400078e0005 */
.L_x_3805:
        /* <DEDUP_REMOVED lines=207> */
.L_x_3817:
        /* <DEDUP_REMOVED lines=11> */
.L_x_3819:
[----:B------:R-:W-:Y:S05]  /*b660*/  BSYNC B0 ;  /* 0x0000000000007941 */ /* 0x000fea0003800000 */
.L_x_3818:
        /* <DEDUP_REMOVED lines=40> */
.L_x_3821:
[----:B------:R-:W-:Y:S05]  /*b8f0*/  BSYNC B0 ;  /* 0x0000000000007941 */ /* 0x000fea0003800000 */
.L_x_3820:
        /* <DEDUP_REMOVED lines=21> */
.L_x_3826:
        /* <DEDUP_REMOVED lines=9> */
.L_x_3825:
[----:B------:R-:W-:Y:S05]  /*bae0*/  BSYNC B1 ;  /* 0x0000000000017941 */ /* 0x000fea0003800000 */
.L_x_3824:
[----:B------:R-:W-:Y:S05]  /*baf0*/  BRA `(.L_x_3827) ;  /* 0x000000c000007947 */ /* 0x000fea0003800000 */
.L_x_3823:
[----:B------:R-:W-:-:S13]  /*bb00*/  ISETP.GE.U32.AND P0, PT, R20, c[0x0][0x17c], PT ;  /* 0x00005f0014007a0c */ /* 0x000fda0003f06070 */
[----:B------:R-:W-:Y:S05]  /*bb10*/  @P0 BRA `(.L_x_3827) ;  /* 0x000000a000000947 */ /* 0x000fea0003800000 */
[----:B------:R-:W-:-:S04]  /*bb20*/  MOV R6, R20 ;  /* 0x0000001400067202 */ /* 0x000fc80000000f00 */
.L_x_3828:
        /* <DEDUP_REMOVED lines=9> */
.L_x_3827:
[----:B------:R-:W-:Y:S05]  /*bbc0*/  BSYNC B0 ;  /* 0x0000000000007941 */ /* 0x000fea0003800000 */
.L_x_3822:
        /* <DEDUP_REMOVED lines=8> */
.L_x_3830:
        /* <DEDUP_REMOVED lines=11> */
.L_x_3829:
        /* <DEDUP_REMOVED lines=13> */
.L_x_3833:
        /* <DEDUP_REMOVED lines=12> */
.L_x_3832:
[----:B0-----:R-:W-:Y:S01]  /*be90*/  BAR.SYNC.DEFER_BLOCKING 0x0 ;  /* 0x0000000000007b1d */ /* 0x001fe20000010000 */
[----:B------:R-:W-:-:S13]  /*bea0*/  ISETP.GE.AND P0, PT, R6, 0x2, PT ;  /* 0x000000020600780c */ /* 0x000fda0003f06270 */
[----:B------:R-:W-:Y:S05]  /*beb0*/  @!P0 BRA `(.L_x_3831) ;  /* 0x0000006000008947 */ /* 0x000fea0003800000 */
[----:B------:R-:W-:-:S05]  /*bec0*/  IMAD.MOV.U32 R7, RZ, RZ, 0x1 ;  /* 0x00000001ff077424 */ /* 0x000fca00078e00ff */
.L_x_3834:
[----:B------:R0:W1:Y:S02]  /*bed0*/  SHFL.DOWN PT, R8, R9, R7, 0x1f ;  /* 0x08001f0709087589 */ /* 0x00006400000e0000 */
[----:B0-----:R-:W-:-:S04]  /*bee0*/  SHF.L.U32 R7, R7, 0x1, RZ ;  /* 0x0000000107077819 */ /* 0x001fc800000006ff */
[----:B------:R-:W-:Y:S01]  /*bef0*/  ISETP.GE.AND P0, PT, R7, R6, PT ;  /* 0x000000060700720c */ /* 0x000fe20003f06270 */
[----:B-1----:R-:W-:-:S12]  /*bf00*/  FADD.FTZ R9, R8, R9 ;  /* 0x0000000908097221 */ /* 0x002fd80000010000 */
[----:B------:R-:W-:Y:S05]  /*bf10*/  @!P0 BRA `(.L_x_3834) ;  /* 0xffffffb000008947 */ /* 0x000fea000383ffff */
.L_x_3831:
        /* <DEDUP_REMOVED lines=11> */
.L_x_3836:
[----:B------:R-:W-:Y:S05]  /*bfd0*/  @!P1 BRA `(.L_x_3837) ;  /* 0x000001c000009947 */ /* 0x000fea0003800000 */
[----:B------:R-:W-:Y:S01]  /*bfe0*/  HFMA2.MMA R0, -RZ, RZ, 0, 5.9604644775390625e-08 ;  /* 0x00000001ff007435 */ /* 0x000fe200000001ff */
[----:B------:R-:W-:-:S05]  /*bff0*/  FMUL.FTZ R9, R9, c[0x0][0x160] ;  /* 0x0000580009097a20 */ /* 0x000fca0000410000 */
[----:B------:R-:W-:-:S04]  /*c000*/  F2FP.PACK_AB R18, RZ, R9 ;  /* 0x00000009ff12723e */ /* 0x000fc800000000ff */
        /* <DEDUP_REMOVED lines=21> */
.L_x_3838:
[----:B------:R-:W-:-:S05]  /*c160*/  IADD3 R16, P0, R16, c[0x0][0x540], RZ ;  /* 0x0001500010107a10 */ /* 0x000fca0007f1e0ff */
[----:B------:R-:W-:-:S05]  /*c170*/  IMAD.X R17, RZ, RZ, c[0x0][0x544], P0 ;  /* 0x00015100ff117624 */ /* 0x000fca00000e06ff */
[----:B------:R-:W-:Y:S01]  /*c180*/  STG.E.U16 [R16.64], R18 ;  /* 0x0000001210007986 */ /* 0x000fe2000c101524 */
[----:B------:R-:W-:Y:S05]  /*c190*/  EXIT ;  /* 0x000000000000794d */ /* 0x000fea0003800000 */
.L_x_3837:
[----:B------:R-:W-:Y:S01]  /*c1a0*/  STG.E [R4.64], R9 ;  /* 0x0000000904007986 */ /* 0x000fe2000c101924 */
[----:B------:R-:W-:Y:S05]  /*c1b0*/  EXIT ;  /* 0x000000000000794d */ /* 0x000fea0003800000 */
.L_x_3835:
[----:B------:R-:W-:Y:S01]  /*c1c0*/  ISETP.NE.AND P0, PT, RZ, UR38, PT ;  /* 0x00000026ff007c0c */ /* 0x000fe2000bf05270 */
[----:B------:R-:W-:Y:S02]  /*c1d0*/  ULDC.U8 UR4, c[0x0][0x571] ;  /* 0x00015c4000047ab9 */ /* 0x000fe40000000000 */
[----:B------:R-:W-:-:S10]  /*c1e0*/  ISETP.NE.AND P1, PT, RZ, UR4, PT ;  /* 0x00000004ff007c0c */ /* 0x000fd4000bf25270 */
[----:B------:R-:W-:Y:S05]  /*c1f0*/  @!P0 BRA `(.L_x_3839) ;  /* 0x0000003000008947 */ /* 0x000fea0003800000 */
[----:B------:R-:W2:Y:S02]  /*c200*/  LDG.E.U16 R0, [R2.64] ;  /* 0x0000002402007981 */ /* 0x000ea4000c1e1500 */
[----:B--2---:R-:W-:-:S05]  /*c210*/  HADD2.F32 R0, -RZ, R0.H0_H0 ;  /* 0x20000000ff007230 */ /* 0x004fca0000004100 */
[----:B------:R-:W-:Y:S02]  /*c220*/  FADD.FTZ R9, R9, R0 ;  /* 0x0000000009097221 */ /* 0x000fe40000010000 */
.L_x_3839:
        /* <DEDUP_REMOVED lines=25> */
.L_x_3841:
[----:B------:R-:W-:-:S04]  /*c3c0*/  IADD3 R16, P0, R16, c[0x0][0x540], RZ ;  /* 0x0001500010107a10 */ /* 0x000fc80007f1e0ff */
[----:B------:R-:W-:-:S05]  /*c3d0*/  IADD3.X R17, RZ, c[0x0][0x544], RZ, P0, !PT ;  /* 0x00015100ff117a10 */ /* 0x000fca00007fe4ff */
[----:B------:R-:W-:Y:S01]  /*c3e0*/  STG.E.U16 [R16.64], R18 ;  /* 0x0000001210007986 */ /* 0x000fe2000c101524 */
[----:B------:R-:W-:Y:S05]  /*c3f0*/  EXIT ;  /* 0x000000000000794d */ /* 0x000fea0003800000 */
.L_x_3840:
[----:B------:R-:W-:-:S05]  /*c400*/  F2FP.PACK_AB R9, RZ, R9 ;  /* 0x00000009ff09723e */ /* 0x000fca00000000ff */
[----:B------:R-:W-:Y:S01]  /*c410*/  STG.E.U16 [R2.64], R9 ;  /* 0x0000000902007986 */ /* 0x000fe2000c101524 */
[----:B------:R-:W-:Y:S05]  /*c420*/  EXIT ;  /* 0x000000000000794d */ /* 0x000fea0003800000 */
.L_x_3816:
        /* <DEDUP_REMOVED lines=18> */
.L_x_3843:
[----:B------:R-:W-:Y:S05]  /*c550*/  @!P1 BRA `(.L_x_3844) ;  /* 0x000001c000009947 */ /* 0x000fea0003800000 */
[----:B------:R-:W-:Y:S02]  /*c560*/  IMAD.MOV.U32 R0, RZ, RZ, 0x1 ;  /* 0x00000001ff007424 */ /* 0x000fe400078e00ff */
[----:B------:R-:W-:-:S03]  /*c570*/  FMUL.FTZ R6, R6, c[0x0][0x160] ;  /* 0x0000580006067a20 */ /* 0x000fc60000410000 */
[----:B------:R-:W-:Y:S02]  /*c580*/  ISETP.NE.AND P0, PT, R0, c[0x0][0x574], PT ;  /* 0x00015d0000007a0c */ /* 0x000fe40003f05270 */
[----:B------:R-:W-:-:S11]  /*c590*/  F2FP.PACK_AB R18, RZ, R6 ;  /* 0x00000006ff12723e */ /* 0x000fd600000000ff */
        /* <DEDUP_REMOVED lines=20> */
.L_x_3845:
[----:B------:R-:W-:-:S04]  /*c6e0*/  IADD3 R2, P0, R2, c[0x0][0x540], RZ ;  /* 0x0001500002027a10 */ /* 0x000fc80007f1e0ff */
[----:B------:R-:W-:-:S05]  /*c6f0*/  IADD3.X R3, RZ, c[0x0][0x544], RZ, P0, !PT ;  /* 0x00015100ff037a10 */ /* 0x000fca00007fe4ff */
[----:B------:R-:W-:Y:S01]  /*c700*/  STG.E.U16 [R2.64], R18 ;  /* 0x0000001202007986 */ /* 0x000fe2000c101524 */
[----:B------:R-:W-:Y:S05]  /*c710*/  EXIT ;  /* 0x000000000000794d */ /* 0x000fea0003800000 */
.L_x_3844:
[----:B------:R-:W-:Y:S01]  /*c720*/  STG.E [R4.64], R6 ;  /* 0x0000000604007986 */ /* 0x000fe2000c101924 */
[----:B------:R-:W-:Y:S05]  /*c730*/  EXIT ;  /* 0x000000000000794d */ /* 0x000fea0003800000 */
.L_x_3842:
[----:B------:R-:W-:Y:S01]  /*c740*/  ISETP.NE.AND P0, PT, RZ, UR38, PT ;  /* 0x00000026ff007c0c */ /* 0x000fe2000bf05270 */
[----:B------:R-:W-:Y:S02]  /*c750*/  ULDC.U8 UR4, c[0x0][0x571] ;  /* 0x00015c4000047ab9 */ /* 0x000fe40000000000 */
[----:B------:R-:W-:-:S10]  /*c760*/  ISETP.NE.AND P1, PT, RZ, UR4, PT ;  /* 0x00000004ff007c0c */ /* 0x000fd4000bf25270 */
[----:B------:R-:W-:Y:S05]  /*c770*/  @!P0 BRA `(.L_x_3846) ;  /* 0x0000003000008947 */ /* 0x000fea0003800000 */
[----:B------:R-:W2:Y:S02]  /*c780*/  LDG.E.U16 R0, [R12.64] ;  /* 0x000000240c007981 */ /* 0x000ea4000c1e1500 */
[----:B--2---:R-:W-:-:S05]  /*c790*/  HADD2.F32 R3, -RZ, R0.H0_H0 ;  /* 0x20000000ff037230 */ /* 0x004fca0000004100 */
[----:B------:R-:W-:Y:S02]  /*c7a0*/  FADD.FTZ R6, R6, R3 ;  /* 0x0000000306067221 */ /* 0x000fe40000010000 */
.L_x_3846:
        /* <DEDUP_REMOVED lines=25> */
.L_x_3848:
[----:B------:R-:W-:-:S05]  /*c940*/  IADD3 R2, P0, R2, c[0x0][0x540], RZ ;  /* 0x0001500002027a10 */ /* 0x000fca0007f1e0ff */
[----:B------:R-:W-:-:S05]  /*c950*/  IMAD.X R3, RZ, RZ, c[0x0][0x544], P0 ;  /* 0x00015100ff037624 */ /* 0x000fca00000e06ff */
[----:B------:R-:W-:Y:S01]  /*c960*/  STG.E.U16 [R2.64], R18 ;  /* 0x0000001202007986 */ /* 0x000fe2000c101524 */
[----:B------:R-:W-:Y:S05]  /*c970*/  EXIT ;  /* 0x000000000000794d */ /* 0x000fea0003800000 */
.L_x_3847:
[----:B------:R-:W-:-:S05]  /*c980*/  F2FP.PACK_AB R6, RZ, R6 ;  /* 0x00000006ff06723e */ /* 0x000fca00000000ff */
[----:B------:R-:W-:Y:S01]  /*c990*/  STG.E.U16 [R12.64], R6 ;  /* 0x000000060c007986 */ /* 0x000fe2000c101524 */
[----:B------:R-:W-:Y:S05]  /*c9a0*/  EXIT ;  /* 0x000000000000794d */ /* 0x000fea0003800000 */
        .weak           $__internal_6_$__cuda_sm20_div_u64
        .type           $__internal_6_$__cuda_sm20_div_u64,@function
        .size           $__internal_6_$__cuda_sm20_div_u64,($__internal_7_$__cuda_sm20_rem_u64 - $__internal_6_$__cuda_sm20_div_u64)
$__internal_6_$__cuda_sm20_div_u64:
        /* <DEDUP_REMOVED lines=68> */
[----:B------:R-:W-:Y:S06]  /*cdf0*/  RET.REL.NODEC R8 `(_ZN2at6native13reduce_kernelILi512ELi1ENS0_8ReduceOpIN3c104HalfENS0_7MeanOpsIS4_ffS4_EEjS4_Li4ELi8EEEEEvT1_) ;  /* 0xffff320008007950 */ /* 0x000fec0003c3ffff */
        .weak           $__internal_7_$__cuda_sm20_rem_u64
        .type           $__internal_7_$__cuda_sm20_rem_u64,@function
        .size           $__internal_7_$__cuda_sm20_rem_u64,(.L_x_8119 - $__internal_7_$__cuda_sm20_rem_u64)
$__internal_7_$__cuda_sm20_rem_u64:
        /* <DEDUP_REMOVED lines=64> */
[----:B------:R-:W-:Y:S06]  /*d200*/  RET.REL.NODEC R14 `(_ZN2at6native13reduce_kernelILi512ELi1ENS0_8ReduceOpIN3c104HalfENS0_7MeanOpsIS4_ffS4_EEjS4_Li4ELi8EEEEEvT1_) ;  /* 0xffff2df00e007950 */ /* 0x000fec0003c3ffff */
.L_x_3849:
        /* <DEDUP_REMOVED lines=15> */
.L_x_8119:


//--------------------- .text._ZN2at6native13reduce_kernelILi256ELi2ENS0_8ReduceOpIN3c104HalfENS0_7MeanOpsIS4_ffS4_EEjS4_Li4ELi8EEEEEvT1_ --------------------------
	.section	.text._ZN2at6native13reduce_kernelILi256ELi2ENS0_8ReduceOpIN3c104HalfENS0_7MeanOpsIS4_ffS4_EEjS4_Li4ELi8EEEEEvT1_,"ax",@progbits
	.sectioninfo	@"SHI_REGISTERS=32"
	.align	128
        .global         _ZN2at6native13reduce_kernelILi256ELi2ENS0_8ReduceOpIN3c104HalfENS0_7MeanOpsIS4_ffS4_EEjS4_Li4ELi8EEEEEvT1_
        .type           _ZN2at6native13reduce_kernelILi256ELi2ENS0_8ReduceOpIN3c104HalfENS0_7MeanOpsIS4_ffS4_EEjS4_Li4ELi8EEEEEvT1_,@function
        .size           _ZN2at6native13reduce_kernelILi256ELi2ENS0_8ReduceOpIN3c104HalfENS0_7MeanOpsIS4_ffS4_EEjS4_Li4ELi8EEEEEvT1_,(.L_x_8121 - _ZN2at6native13reduce_kernelILi256ELi2ENS0_8ReduceOpIN3c104HalfENS0_7MeanOpsIS4_ffS4_EEjS4_Li4ELi8EEEEEvT1_)
        .other          _ZN2at6native13reduce_kernelILi256ELi2ENS0_8ReduceOpIN3c104HalfENS0_7MeanOpsIS4_ffS4_EEjS4_Li4ELi8EEEEEvT1_,@"STO_CUDA_ENTRY STV_DEFAULT"
_ZN2at6native13reduce_kernelILi256ELi2ENS0_8ReduceOpIN3c104HalfENS0_7MeanOpsIS4_ffS4_EEjS4_Li4ELi8EEEEEvT1_:
.text._ZN2at6native13reduce_kernelILi256ELi2ENS0_8ReduceOpIN3c104HalfENS0_7MeanOpsIS4_ffS4_EEjS4_Li4ELi8EEEEEvT1_:
        /* <DEDUP_REMOVED lines=209> */
.L_x_3850:
        /* <DEDUP_REMOVED lines=60> */
.L_x_3859:
[----:B------:R-:W-:Y:S05]  /*10d0*/  BSYNC B2 ;  /* 0x0000000000027941 */ /* 0x000fea0003800000 */
.L_x_3858:
        /* <DEDUP_REMOVED lines=10> */
.L_x_3857:
[----:B------:R-:W-:Y:S05]  /*1180*/  BSYNC B1 ;  /* 0x0000000000017941 */ /* 0x000fea0003800000 */
.L_x_3856:
[C---:B------:R-:W-:Y:S02]  /*1190*/  IADD3 R3, P0, -R6.reuse, 0x8, RZ ;  /* 0x0000000806037810 */ /* 0x040fe40007f1e1ff */
[----:B------:R-:W-:Y:S02]  /*11a0*/  IADD3 R14, R6, c[0x0][0x16c], RZ ;  /* 0x00005b00060e7a10 */ /* 0x000fe40007ffe0ff */
[----:B------:R-:W-:Y:S01]  /*11b0*/  LEA R18, P1, R3, R18, 0x1 ;  /* 0x0000001203127211 */ /* 0x000fe200078208ff */
[----:B------:R-:W-:Y:S01]  /*11c0*/  IMAD.X R4, RZ, RZ, -0x1, P0 ;  /* 0xffffffffff047424 */ /* 0x000fe200000e06ff */
[----:B------:R-:W-:-:S04]  /*11d0*/  IADD3 R14, R14, -0x8, RZ ;  /* 0xfffffff80e0e7810 */ /* 0x000fc80007ffe0ff */
[----:B------:R-:W-:Y:S02]  /*11e0*/  LEA.HI.X R19, R3, R19, R4, 0x1, P1 ;  /* 0x0000001303137211 */ /* 0x000fe400008f0c04 */
.L_x_3855:
[----:B------:R-:W-:Y:S05]  /*11f0*/  BSYNC B0 ;  /* 0x0000000000007941 */ /* 0x000fea0003800000 */
.L_x_3854:
        /* <DEDUP_REMOVED lines=22> */
.L_x_3862:
        /* <DEDUP_REMOVED lines=22> */
.L_x_3861:
[----:B------:R-:W-:Y:S05]  /*14c0*/  BSYNC B0 ;  /* 0x0000000000007941 */ /* 0x000fea0003800000 */
.L_x_3860:
        /* <DEDUP_REMOVED lines=8> */
.L_x_3864:
[----:B------:R-:W-:Y:S05]  /*1550*/  BSYNC B0 ;  /* 0x0000000000007941 */ /* 0x000fea0003800000 */
.L_x_3863:
        /* <DEDUP_REMOVED lines=12> */
.L_x_3866:
[----:B------:R-:W-:Y:S05]  /*1620*/  BSYNC B0 ;  /* 0x0000000000007941 */ /* 0x000fea0003800000 */
.L_x_3865:
        /* <DEDUP_REMOVED lines=9> */
.L_x_3853:
        /* <DEDUP_REMOVED lines=31> */
.L_x_3877:
        /* <DEDUP_REMOVED lines=225> */
.L_x_3872:
        /* <DEDUP_REMOVED lines=228> */
.L_x_3873:
        /* <DEDUP_REMOVED lines=220> */
.L_x_3874:
        /* <DEDUP_REMOVED lines=218> */
.L_x_3875:
        /* <DEDUP_REMOVED lines=26> */
.L_x_3876:
[----:B------:R-:W-:Y:S05]  /*5200*/  BSYNC B1 ;  /* 0x0000000000017941 */ /* 0x000fea0003800000 */
.L_x_3871:
[----:B------:R-:W-:Y:S02]  /*5210*/  PRMT R26, R10, 0x7610, R10 ;  /* 0x000076100a1a7816 */ /* 0x000fe4000000000a */
.L_x_3870:
[----:B------:R-:W-:Y:S05]  /*5220*/  BSYNC B0 ;  /* 0x0000000000007941 */ /* 0x000fea0003800000 */
.L_x_3869:
        /* <DEDUP_REMOVED lines=205> */
.L_x_3880:
        /* <DEDUP_REMOVED lines=208> */
.L_x_3881:
        /* <DEDUP_REMOVED lines=208> */
.L_x_3882:
        /* <DEDUP_REMOVED lines=208> */
.L_x_3883:
[----:B------:R-:W-:-:S04]  /*8600*/  LOP3.LUT R3, R3, 0xfffffffc, RZ, 0xc0, !PT ;  /* 0xfffffffc03037812 */ /* 0x000fc800078ec0ff */
[----:B------:R-:W-:-:S05]  /*8610*/  IADD3 R10, P1, R18, R3, RZ ;  /* 0x00000003120a7210 */ /* 0x000fca0007f3e0ff */
[----:B------:R-:W-:-:S05]  /*8620*/  IMAD.X R11, RZ, RZ, R19, P1 ;  /* 0x000000ffff0b7224 */ /* 0x000fca00008e0613 */
[----:B------:R-:W2:Y:S02]  /*8630*/  LDG.E R10, [R10.64] ;  /* 0x000000240a0a7981 */ /* 0x000ea4000c1e1900 */
[----:B--2---:R-:W-:Y:S02]  /*8640*/  PRMT R26, R10, 0x7610, R10 ;  /* 0x000076100a1a7816 */ /* 0x004fe4000000000a */
.L_x_3879:
[----:B------:R-:W-:Y:S05]  /*8650*/  BSYNC B0 ;  /* 0x0000000000007941 */ /* 0x000fea0003800000 */
.L_x_3878:
        /* <DEDUP_REMOVED lines=26> */
.L_x_3885:
[----:B------:R-:W-:Y:S05]  /*8800*/  BSYNC B0 ;  /* 0x0000000000007941 */ /* 0x000fea0003800000 */
.L_x_3884:
[----:B------:R-:W-:Y:S02]  /*8810*/  FADD.FTZ R8, R8, R7 ;  /* 0x0000000708087221 */ /* 0x000fe40000010000 */
[----:B------:R-:W-:Y:S02]  /*8820*/  FADD.FTZ R9, R9, R6 ;  /* 0x0000000609097221 */ /* 0x000fe40000010000 */
[----:B------:R-:W-:Y:S02]  /*8830*/  FADD.FTZ R19, R8, R21 ;  /* 0x0000001508137221 */ /* 0x000fe40000010000 */
[----:B------:R-:W-:Y:S02]  /*8840*/  FADD.FTZ R18, R9, R20 ;  /* 0x0000001409127221 */ /* 0x000fe40000010000 */
[----:B------:R-:W-:-:S02]  /*8850*/  FADD.FTZ R19, R19, R4 ;  /* 0x0000000413137221 */ /* 0x000fc40000010000 */
[----:B------:R-:W-:Y:S01]  /*8860*/  FADD.FTZ R18, R18, R5 ;  /* 0x0000000512127221 */ /* 0x000fe20000010000 */
[----:B------:R-:W-:Y:S05]  /*8870*/  BRA `(.L_x_3852) ;  /* 0x00000fd000007947 */ /* 0x000fea0003800000 */
.L_x_3868:
        /* <DEDUP_REMOVED lines=18> */
.L_x_3889:
        /* <DEDUP_REMOVED lines=40> */
.L_x_3888:
[----:B------:R-:W-:Y:S02]  /*8c20*/  PRMT R12, R10, 0x7610, R10 ;  /* 0x000076100a0c7816 */ /* 0x000fe4000000000a */
[----:B------:R-:W-:Y:S02]  /*8c30*/  PRMT R9, R26, 0x7610, R26 ;  /* 0x000076101a097816 */ /* 0x000fe4000000001a */
.L_x_3887:
[----:B------:R-:W-:Y:S05]  /*8c40*/  BSYNC B0 ;  /* 0x0000000000007941 */ /* 0x000fea0003800000 */
.L_x_3886:
        /* <DEDUP_REMOVED lines=32> */
.L_x_3891:
[----:B------:R-:W-:Y:S05]  /*8e50*/  BSYNC B0 ;  /* 0x0000000000007941 */ /* 0x000fea0003800000 */
.L_x_3890:
        /* <DEDUP_REMOVED lines=26> */
.L_x_3893:
[----:B------:R-:W-:Y:S05]  /*9000*/  BSYNC B0 ;  /* 0x0000000000007941 */ /* 0x000fea0003800000 */
.L_x_3892:
[----:B------:R-:W-:Y:S02]  /*9010*/  FADD.FTZ R4, R7, R4 ;  /* 0x0000000407047221 */ /* 0x000fe40000010000 */
[----:B------:R-:W-:Y:S02]  /*9020*/  FADD.FTZ R6, R6, R5 ;  /* 0x0000000506067221 */ /* 0x000fe40000010000 */
[----:B------:R-:W-:Y:S02]  /*9030*/  FADD.FTZ R19, R4, R21 ;  /* 0x0000001504137221 */ /* 0x000fe40000010000 */
[----:B------:R-:W-:Y:S02]  /*9040*/  FADD.FTZ R3, R6, R3 ;  /* 0x0000000306037221 */ /* 0x000fe40000010000 */
[----:B------:R-:W-:-:S02]  /*9050*/  FADD.FTZ R19, R19, R8 ;  /* 0x0000000813137221 */ /* 0x000fc40000010000 */
[----:B------:R-:W-:Y:S01]  /*9060*/  FADD.FTZ R18, R3, R0 ;  /* 0x0000000003127221 */ /* 0x000fe20000010000 */
[----:B------:R-:W-:Y:S05]  /*9070*/  BRA `(.L_x_3852) ;  /* 0x000007d000007947 */ /* 0x000fea0003800000 */
.L_x_3867:
        /* <DEDUP_REMOVED lines=21> */
.L_x_3897:
        /* <DEDUP_REMOVED lines=36> */
.L_x_3896:
[C---:B------:R-:W-:Y:S02]  /*9410*/  PRMT R13, R4.reuse, 0x5410, R15 ;  /* 0x00005410040d7816 */ /* 0x040fe4000000000f */
[----:B------:R-:W-:-:S02]  /*9420*/  PRMT R14, R4, 0x5432, R24 ;  /* 0x00005432040e7816 */ /* 0x000fc40000000018 */
[----:B------:R-:W-:Y:S02]  /*9430*/  PRMT R15, R15, 0x7632, R24 ;  /* 0x000076320f0f7816 */ /* 0x000fe40000000018 */
.L_x_3895:
[----:B------:R-:W-:Y:S05]  /*9440*/  BSYNC B0 ;  /* 0x0000000000007941 */ /* 0x000fea0003800000 */
.L_x_3894:
        /* <DEDUP_REMOVED lines=30> */
.L_x_3899:
[----:B------:R-:W-:Y:S05]  /*9630*/  BSYNC B0 ;  /* 0x0000000000007941 */ /* 0x000fea0003800000 */
.L_x_3898:
        /* <DEDUP_REMOVED lines=26> */
.L_x_3901:
[----:B------:R-:W-:Y:S05]  /*97e0*/  BSYNC B0 ;  /* 0x0000000000007941 */ /* 0x000fea0003800000 */
.L_x_3900:
[----:B------:R-:W-:Y:S02]  /*97f0*/  FADD.FTZ R9, R9, R8 ;  /* 0x0000000809097221 */ /* 0x000fe40000010000 */
[----:B------:R-:W-:Y:S02]  /*9800*/  FADD.FTZ R10, R3, R10 ;  /* 0x0000000a030a7221 */ /* 0x000fe40000010000 */
[----:B------:R-:W-:Y:S02]  /*9810*/  FADD.FTZ R6, R9, R6 ;  /* 0x0000000609067221 */ /* 0x000fe40000010000 */
[----:B------:R-:W-:Y:S02]  /*9820*/  FADD.FTZ R7, R10, R7 ;  /* 0x000000070a077221 */ /* 0x000fe40000010000 */
[----:B------:R-:W-:-:S02]  /*9830*/  FADD.FTZ R19, R6, R11 ;  /* 0x0000000b06137221 */ /* 0x000fc40000010000 */
[----:B------:R-:W-:Y:S02]  /*9840*/  FADD.FTZ R18, R7, R0 ;  /* 0x0000000007127221 */ /* 0x000fe40000010000 */
.L_x_3852:
[----:B------:R-:W-:Y:S05]  /*9850*/  BSYNC B6 ;  /* 0x0000000000067941 */ /* 0x000fea0003800000 */
.L_x_3851:
        /* <DEDUP_REMOVED lines=9> */
.L_x_3903:
        /* <DEDUP_REMOVED lines=13> */
.L_x_3902:
        /* <DEDUP_REMOVED lines=14> */
.L_x_3906:
        /* <DEDUP_REMOVED lines=14> */
.L_x_3905:
[----:B0-----:R-:W-:Y:S01]  /*9b80*/  ISETP.GE.AND P0, PT, R0, 0x2, PT ;  /* 0x000000020000780c */ /* 0x001fe20003f06270 */
[----:B------:R-:W-:Y:S01]  /*9b90*/  WARPSYNC 0xffffffff ;  /* 0xffffffff00007948 */ /* 0x000fe20003800000 */
[----:B------:R-:W-:Y:S11]  /*9ba0*/  BAR.SYNC.DEFER_BLOCKING 0x0 ;  /* 0x0000000000007b1d */ /* 0x000ff60000010000 */
[----:B------:R-:W-:Y:S05]  /*9bb0*/  @!P0 BRA `(.L_x_3904) ;  /* 0x0000008000008947 */ /* 0x000fea0003800000 */
[----:B------:R-:W-:-:S05]  /*9bc0*/  IMAD.MOV.U32 R3, RZ, RZ, 0x1 ;  /* 0x00000001ff037424 */ /* 0x000fca00078e00ff */
.L_x_3907:
[----:B------:R-:W0:Y:S04]  /*9bd0*/  SHFL.DOWN PT, R5, R18, R3, 0x1f ;  /* 0x08001f0312057589 */ /* 0x000e2800000e0000 */
[----:B------:R1:W2:Y:S02]  /*9be0*/  SHFL.DOWN PT, R4, R19, R3, 0x1f ;  /* 0x08001f0313047589 */ /* 0x0002a400000e0000 */
[----:B-1----:R-:W-:-:S04]  /*9bf0*/  SHF.L.U32 R3, R3, 0x1, RZ ;  /* 0x0000000103037819 */ /* 0x002fc800000006ff */
[----:B------:R-:W-:Y:S01]  /*9c00*/  ISETP.GE.AND P0, PT, R3, R0, PT ;  /* 0x000000000300720c */ /* 0x000fe20003f06270 */
[----:B0-----:R-:W-:Y:S02]  /*9c10*/  FADD.FTZ R18, R5, R18 ;  /* 0x0000001205127221 */ /* 0x001fe40000010000 */
[----:B--2---:R-:W-:-:S10]  /*9c20*/  FADD.FTZ R19, R4, R19 ;  /* 0x0000001304137221 */ /* 0x004fd40000010000 */
[----:B------:R-:W-:Y:S05]  /*9c30*/  @!P0 BRA `(.L_x_3907) ;  /* 0xffffff9000008947 */ /* 0x000fea000383ffff */
.L_x_3904:
        /* <DEDUP_REMOVED lines=203> */
.L_x_3908:
        /* <DEDUP_REMOVED lines=202> */
.L_x_3909:
[----:B------:R-:W-:Y:S01]  /*b590*/  ISETP.NE.U32.AND P0, PT, RZ, c[0x0][0x550], PT ;  /* 0x00015400ff007a0c */ /* 0x000fe20003f05070 */
[----:B------:R-:W-:Y:S01]  /*b5a0*/  CS2R R4, SRZ ;  /* 0x0000000000047805 */ /* 0x000fe2000001ff00 */
[----:B------:R-:W-:Y:S02]  /*b5b0*/  IADD3 R8, P1, R24, c[0x0][0x540], RZ ;  /* 0x0001500018087a10 */ /* 0x000fe40007f3e0ff */
[----:B------:R-:W-:Y:S02]  /*b5c0*/  ISETP.NE.AND.EX P0, PT, RZ, c[0x0][0x554], PT, P0 ;  /* 0x00015500ff007a0c */ /* 0x000fe40003f05300 */
[----:B------:R-:W-:Y:S01]  /*b5d0*/  MOV R0, RZ ;  /* 0x000000ff00007202 */ /* 0x000fe20000000f00 */
[----:B------:R-:W-:-:S10]  /*b5e0*/  IMAD.X R9, RZ, RZ, c[0x0][0x544], P1 ;  /* 0x00015100ff097624 */ /* 0x000fd400008e06ff */
[----:B------:R-:W-:Y:S05]  /*b5f0*/  @!P0 BRA `(.L_x_3910) ;  /* 0x000008b000008947 */ /* 0x000fea0003800000 */
[----:B------:R-:W-:Y:S01]  /*b600*/  HFMA2.MMA R13, -RZ, RZ, 0, 1.1920928955078125e-07 ;  /* 0x00000002ff0d7435 */ /* 0x000fe200000001ff */
[----:B------:R-:W-:Y:S01]  /*b610*/  BSSY B0, `(.L_x_3911) ;  /* 0x0000028000007945 */ /* 0x000fe20003800000 */
[----:B------:R-:W-:Y:S01]  /*b620*/  HFMA2.MMA R5, -RZ, RZ, 0, 0 ;  /* 0x00000000ff057435 */ /* 0x000fe200000001ff */
[----:B------:R-:W-:Y:S01]  /*b630*/  IMAD.MOV.U32 R20, RZ, RZ, RZ ;  /* 0x000000ffff147224 */ /* 0x000fe200078e00ff */
[----:B------:R-:W-:-:S08]  /*b640*/  MOV R4, 0x4 ;  /* 0x0000000400047802 */ /* 0x000fd00000000f00 */
.L_x_3915:
[-C--:B------:R-:W-:Y:S01]  /*b650*/  LOP3.LUT R0, R20, R5.reuse, RZ, 0xfc, !PT ;  /* 0x0000000514007212 */ /* 0x080fe200078efcff */
[----:B------:R-:W-:Y:S01]  /*b660*/  BSSY B1, `(.L_x_3912) ;  /* 0x000001d000017945 */ /* 0x000fe20003800000 */
[----:B------:R-:W-:Y:S02]  /*b670*/  MOV R3, R5 ;  /* 0x0000000500037202 */ /* 0x000fe40000000f00 */
[----:B------:R-:W-:Y:S01]  /*b680*/  ISETP.NE.U32.AND P0, PT, R0, RZ, PT ;  /* 0x000000ff0000720c */ /* 0x000fe20003f05070 */
[----:B------:R-:W-:-:S12]  /*b690*/  IMAD.MOV.U32 R0, RZ, RZ, R4 ;  /* 0x000000ffff007224 */ /* 0x000fd800078e0004 */
[----:B------:R-:W-:Y:S05]  /*b6a0*/  @!P0 BRA `(.L_x_3913) ;  /* 0x0000005000008947 */ /* 0x000fea0003800000 */
[----:B------:R-:W-:Y:S01]  /*b6b0*/  MOV R11, R4 ;  /* 0x00000004000b7202 */ /* 0x000fe20000000f00 */
[----:B------:R-:W-:Y:S01]  /*b6c0*/  IMAD.MOV.U32 R4, RZ, RZ, R13 ;  /* 0x000000ffff047224 */ /* 0x000fe200078e000d */
[----:B------:R-:W-:Y:S02]  /*b6d0*/  MOV R10, 0xb6f0 ;  /* 0x0000b6f0000a7802 */ /* 0x000fe40000000f00 */
[----:B------:R-:W-:Y:S05]  /*b6e0*/  CALL.REL.NOINC `($__internal_9_$__cuda_sm20_rem_u64) ;  /* 0x0000429000007944 */ /* 0x000fea0003c00000 */
[----:B------:R-:W-:Y:S05]  /*b6f0*/  BRA `(.L_x_3914) ;  /* 0x0000013000007947 */ /* 0x000fea0003800000 */
.L_x_3913:
[----:B------:R-:W0:Y:S01]  /*b700*/  I2F.U32.RP R5, R4 ;  /* 0x0000000400057306 */ /* 0x000e220000209000 */
[----:B------:R-:W-:-:S07]  /*b710*/  ISETP.NE.U32.AND P1, PT, R4, RZ, PT ;  /* 0x000000ff0400720c */ /* 0x000fce0003f25070 */
[----:B0-----:R-:W0:Y:S02]  /*b720*/  MUFU.RCP R5, R5 ;  /* 0x0000000500057308 */ /* 0x001e240000001000 */
[----:B0-----:R-:W-:Y:S02]  /*b730*/  IADD3 R10, R5, 0xffffffe, RZ ;  /* 0x0ffffffe050a7810 */ /* 0x001fe40007ffe0ff */
[----:B------:R-:W-:-:S04]  /*b740*/  MOV R5, RZ ;  /* 0x000000ff00057202 */ /* 0x000fc80000000f00 */
        /* <DEDUP_REMOVED lines=13> */
[----:B------:R-:W-:Y:S02]  /*b820*/  IMAD.MOV.U32 R4, RZ, RZ, R11 ;  /* 0x000000ffff047224 */ /* 0x000fe400078e000b */
.L_x_3914:
[----:B------:R-:W-:Y:S05]  /*b830*/  BSYNC B1 ;  /* 0x0000000000017941 */ /* 0x000fea0003800000 */
.L_x_3912:
[----:B------:R-:W-:Y:S01]  /*b840*/  ISETP.NE.U32.AND P0, PT, R4, RZ, PT ;  /* 0x000000ff0400720c */ /* 0x000fe20003f05070 */
[----:B------:R-:W-:Y:S01]  /*b850*/  IMAD.MOV.U32 R20, RZ, RZ, R3 ;  /* 0x000000ffff147224 */ /* 0x000fe200078e0003 */
[----:B------:R-:W-:Y:S02]  /*b860*/  MOV R13, R0 ;  /* 0x00000000000d7202 */ /* 0x000fe40000000f00 */
[----:B------:R-:W-:-:S13]  /*b870*/  ISETP.NE.AND.EX P0, PT, R5, RZ, PT, P0 ;  /* 0x000000ff0500720c */ /* 0x000fda0003f05300 */
[----:B------:R-:W-:Y:S05]  /*b880*/  @P0 BRA `(.L_x_3915) ;  /* 0xfffffdc000000947 */ /* 0x000fea000383ffff */
[----:B------:R-:W-:Y:S05]  /*b890*/  BSYNC B0 ;  /* 0x0000000000007941 */ /* 0x000fea0003800000 */
.L_x_3911:
[----:B------:R-:W-:Y:S01]  /*b8a0*/  ISETP.NE.U32.AND P2, PT, R3, RZ, PT ;  /* 0x000000ff0300720c */ /* 0x000fe20003f45070 */
[----:B------:R-:W-:-:S12]  /*b8b0*/  BSSY B0, `(.L_x_3916) ;  /* 0x000001c000007945 */ /* 0x000fd80003800000 */
[----:B------:R-:W-:Y:S05]  /*b8c0*/  @!P2 BRA `(.L_x_3917) ;  /* 0x000000700000a947 */ /* 0x000fea0003800000 */
[----:B------:R-:W-:Y:S01]  /*b8d0*/  HFMA2.MMA R20, -RZ, RZ, 0, 2.384185791015625e-07 ;  /* 0x00000004ff147435 */ /* 0x000fe200000001ff */
[----:B------:R-:W-:Y:S02]  /*b8e0*/  MOV R5, RZ ;  /* 0x000000ff00057202 */ /* 0x000fe40000000f00 */
[----:B------:R-:W-:-:S03]  /*b8f0*/  MOV R4, 0xb910 ;  /* 0x0000b91000047802 */ /* 0x000fc60000000f00 */
[----:B------:R-:W-:Y:S05]  /*b900*/  CALL.REL.NOINC `($__internal_8_$__cuda_sm20_div_u64) ;  /* 0x00003c2000007944 */ /* 0x000fea0003c00000 */
[----:B------:R-:W-:Y:S01]  /*b910*/  IMAD.MOV.U32 R10, RZ, RZ, R12 ;  /* 0x000000ffff0a7224 */ /* 0x000fe200078e000c */
[----:B------:R-:W-:Y:S01]  /*b920*/  MOV R11, R13 ;  /* 0x0000000d000b7202 */ /* 0x000fe20000000f00 */
[----:B------:R-:W-:Y:S05]  /*b930*/  BRA `(.L_x_3918) ;  /* 0x0000013000007947 */ /* 0x000fea0003800000 */
.L_x_3917:
[----:B------:R-:W0:Y:S01]  /*b940*/  I2F.U32.RP R11, R0 ;  /* 0x00000000000b7306 */ /* 0x000e220000209000 */
[----:B------:R-:W-:-:S07]  /*b950*/  ISETP.NE.U32.AND P3, PT, R0, RZ, PT ;  /* 0x000000ff0000720c */ /* 0x000fce0003f65070 */
[----:B0-----:R-:W0:Y:S02]  /*b960*/  MUFU.RCP R11, R11 ;  /* 0x0000000b000b7308 */ /* 0x001e240000001000 */
[----:B0-----:R-:W-:Y:S01]  /*b970*/  IADD3 R4, R11, 0xffffffe, RZ ;  /* 0x0ffffffe0b047810 */ /* 0x001fe20007ffe0ff */
[----:B------:R-:W-:-:S05]  /*b980*/  IMAD.MOV.U32 R11, RZ, RZ, RZ ;  /* 0x000000ffff0b7224 */ /* 0x000fca00078e00ff */
        /* <DEDUP_REMOVED lines=14> */
.L_x_3918:
[----:B------:R-:W-:Y:S05]  /*ba70*/  BSYNC B0 ;  /* 0x0000000000007941 */ /* 0x000fea0003800000 */
.L_x_3916:
[----:B------:R-:W-:Y:S01]  /*ba80*/  BSSY B0, `(.L_x_3919) ;  /* 0x000001c000007945 */ /* 0x000fe20003800000 */
[----:B------:R-:W-:Y:S05]  /*ba90*/  @!P2 BRA `(.L_x_3920) ;  /* 0x000000700000a947 */ /* 0x000fea0003800000 */
[----:B------:R-:W-:Y:S01]  /*baa0*/  HFMA2.MMA R20, -RZ, RZ, 0, 1.1920928955078125e-07 ;  /* 0x00000002ff147435 */ /* 0x000fe200000001ff */
[----:B------:R-:W-:Y:S02]  /*bab0*/  MOV R5, RZ ;  /* 0x000000ff00057202 */ /* 0x000fe40000000f00 */
[----:B------:R-:W-:-:S03]  /*bac0*/  MOV R4, 0xbae0 ;  /* 0x0000bae000047802 */ /* 0x000fc60000000f00 */
[----:B------:R-:W-:Y:S05]  /*bad0*/  CALL.REL.NOINC `($__internal_8_$__cuda_sm20_div_u64) ;  /* 0x00003a5000007944 */ /* 0x000fea0003c00000 */
[----:B------:R-:W-:Y:S01]  /*bae0*/  IMAD.MOV.U32 R4, RZ, RZ, R12 ;  /* 0x000000ffff047224 */ /* 0x000fe200078e000c */
[----:B------:R-:W-:Y:S01]  /*baf0*/  MOV R5, R13 ;  /* 0x0000000d00057202 */ /* 0x000fe20000000f00 */
[----:B------:R-:W-:Y:S05]  /*bb00*/  BRA `(.L_x_3921) ;  /* 0x0000013000007947 */ /* 0x000fea0003800000 */
.L_x_3920:
        /* <DEDUP_REMOVED lines=8> */
[----:B------:R-:W-:-:S04]  /*bb90*/  IMAD.HI.U32 R3, R5, R3, R4 ;  /* 0x0000000305037227 */ /* 0x000fc800078e0004 */
[----:B------:R-:W-:Y:S02]  /*bba0*/  IMAD.MOV.U32 R5, RZ, RZ, RZ ;  /* 0x000000ffff057224 */ /* 0x000fe400078e00ff */
        /* <DEDUP_REMOVED lines=9> */
.L_x_3921:
[----:B------:R-:W-:Y:S05]  /*bc40*/  BSYNC B0 ;  /* 0x0000000000007941 */ /* 0x000fea0003800000 */
.L_x_3919:
[-C--:B------:R-:W-:Y:S01]  /*bc50*/  IMAD R3, R11, R22.reuse, RZ ;  /* 0x000000160b037224 */ /* 0x080fe200078e02ff */
[----:B------:R-:W-:Y:S01]  /*bc60*/  BSSY B0, `(.L_x_3922) ;  /* 0x0000021000007945 */ /* 0x000fe20003800000 */
[----:B------:R-:W-:-:S05]  /*bc70*/  IMAD.WIDE.U32 R20, R10, R22, RZ ;  /* 0x000000160a147225 */ /* 0x000fca00078e00ff */
[----:B------:R-:W-:-:S04]  /*bc80*/  IADD3 R10, R21, R3, RZ ;  /* 0x00000003150a7210 */ /* 0x000fc80007ffe0ff */
[----:B------:R-:W-:-:S13]  /*bc90*/  LOP3.LUT P0, RZ, R10, 0x7, RZ, 0xc0, !PT ;  /* 0x000000070aff7812 */ /* 0x000fda000780c0ff */
[----:B------:R-:W-:Y:S05]  /*bca0*/  @!P0 BRA `(.L_x_3923) ;  /* 0x0000008000008947 */ /* 0x000fea0003800000 */
[----:B------:R-:W-:Y:S01]  /*bcb0*/  MOV R0, R4 ;  /* 0x0000000400007202 */ /* 0x000fe20000000f00 */
[----:B------:R-:W-:Y:S01]  /*bcc0*/  IMAD.MOV.U32 R3, RZ, RZ, R5 ;  /* 0x000000ffff037224 */ /* 0x000fe200078e0005 */
[----:B------:R-:W-:Y:S02]  /*bcd0*/  MOV R5, R10 ;  /* 0x0000000a00057202 */ /* 0x000fe40000000f00 */
[----:B------:R-:W-:Y:S02]  /*bce0*/  MOV R4, 0xbd00 ;  /* 0x0000bd0000047802 */ /* 0x000fe40000000f00 */
[----:B------:R-:W-:Y:S05]  /*bcf0*/  CALL.REL.NOINC `($__internal_8_$__cuda_sm20_div_u64) ;  /* 0x0000383000007944 */ /* 0x000fea0003c00000 */
[----:B------:R-:W-:Y:S01]  /*bd00*/  MOV R4, R12 ;  /* 0x0000000c00047202 */ /* 0x000fe20000000f00 */
[----:B------:R-:W-:Y:S01]  /*bd10*/  IMAD.MOV.U32 R5, RZ, RZ, R13 ;  /* 0x000000ffff057224 */ /* 0x000fe200078e000d */
[----:B------:R-:W-:Y:S05]  /*bd20*/  BRA `(.L_x_3924) ;  /* 0x0000014000007947 */ /* 0x000fea0003800000 */
.L_x_3923:
[----:B------:R-:W0:Y:S01]  /*bd30*/  I2F.U32.RP R0, R4 ;  /* 0x0000000400007306 */ /* 0x000e220000209000 */
[----:B------:R-:W-:Y:S01]  /*bd40*/  ISETP.NE.U32.AND P2, PT, R4, RZ, PT ;  /* 0x000000ff0400720c */ /* 0x000fe20003f45070 */
[----:B------:R-:W-:-:S06]  /*bd50*/  IMAD.MOV.U32 R5, RZ, RZ, RZ ;  /* 0x000000ffff057224 */ /* 0x000fcc00078e00ff */
        /* <DEDUP_REMOVED lines=11> */
[-C--:B------:R-:W-:Y:S02]  /*be10*/  @P0 IADD3 R21, R21, -R4.reuse, RZ ;  /* 0x8000000415150210 */ /* 0x080fe40007ffe0ff */
[----:B------:R-:W-:Y:S02]  /*be20*/  @P0 IADD3 R11, R11, 0x1, RZ ;  /* 0x000000010b0b0810 */ /* 0x000fe40007ffe0ff */
[----:B------:R-:W-:-:S13]  /*be30*/  ISETP.GE.U32.AND P1, PT, R21, R4, PT ;  /* 0x000000041500720c */ /* 0x000fda0003f26070 */
[----:B------:R-:W-:Y:S02]  /*be40*/  @P1 IADD3 R11, R11, 0x1, RZ ;  /* 0x000000010b0b1810 */ /* 0x000fe40007ffe0ff */
[----:B------:R-:W-:-:S04]  /*be50*/  @!P2 LOP3.LUT R11, RZ, R4, RZ, 0x33, !PT ;  /* 0x00000004ff0ba212 */ /* 0x000fc800078e33ff */
[----:B------:R-:W-:Y:S02]  /*be60*/  MOV R4, R11 ;  /* 0x0000000b00047202 */ /* 0x000fe40000000f00 */
.L_x_3924:
[----:B------:R-:W-:Y:S05]  /*be70*/  BSYNC B0 ;  /* 0x0000000000007941 */ /* 0x000fea0003800000 */
.L_x_3922:
[----:B------:R-:W-:-:S04]  /*be80*/  IADD3 R4, P0, R4, c[0x0][0x550], RZ ;  /* 0x0001540004047a10 */ /* 0x000fc80007f1e0ff */
[----:B------:R-:W-:-:S04]  /*be90*/  IADD3.X R5, R5, c[0x0][0x554], RZ, P0, !PT ;  /* 0x0001550005057a10 */ /* 0x000fc800007fe4ff */
[----:B------:R-:W-:Y:S02]  /*bea0*/  MOV R0, R5 ;  /* 0x0000000500007202 */ /* 0x000fe40000000f00 */
.L_x_3910:
        /* <DEDUP_REMOVED lines=8> */
[----:B0-----:R-:W-:-:S05]  /*bf30*/  IMAD R6, R3, c[0x0][0x178], R6 ;  /* 0x00005e0003067a24 */ /* 0x001fca00078e0206 */
[----:B------:R-:W-:Y:S01]  /*bf40*/  SHF.L.U32 R9, R6, 0x1, RZ ;  /* 0x0000000106097819 */ /* 0x000fe200000006ff */
        /* <DEDUP_REMOVED lines=199> */
.L_x_3926:
        /* <DEDUP_REMOVED lines=202> */
.L_x_3927:
        /* <DEDUP_REMOVED lines=11> */
.L_x_3929:
[----:B------:R-:W-:Y:S05]  /*d910*/  BSYNC B0 ;  /* 0x0000000000007941 */ /* 0x000fea0003800000 */
.L_x_3928:
        /* <DEDUP_REMOVED lines=13> */
.L_x_3931:
[----:B------:R-:W-:Y:S05]  /*d9f0*/  BSYNC B0 ;  /* 0x0000000000007941 */ /* 0x000fea0003800000 */
.L_x_3930:
        /* <DEDUP_REMOVED lines=31> */
.L_x_3933:
[----:B------:R-:W-:Y:S05]  /*dbf0*/  BSYNC B0 ;  /* 0x0000000000007941 */ /* 0x000fea0003800000 */
.L_x_3932:
        /* <DEDUP_REMOVED lines=23> */
.L_x_3938:
        /* <DEDUP_REMOVED lines=11> */
.L_x_3937:
[----:B------:R-:W-:Y:S05]  /*de20*/  BSYNC B1 ;  /* 0x0000000000017941 */ /* 0x000fea0003800000 */
.L_x_3936:
[----:B------:R-:W-:Y:S05]  /*de30*/  BRA `(.L_x_3939) ;  /* 0x0000010000007947 */ /* 0x000fea0003800000 */
.L_x_3935:
[----:B------:R-:W-:Y:S02]  /*de40*/  ISETP.GE.U32.AND P0, PT, R2, c[0x0][0x17c], PT ;  /* 0x00005f0002007a0c */ /* 0x000fe40003f06070 */
[----:B------:R-:W-:-:S11]  /*de50*/  MOV R17, c[0x0][0x164] ;  /* 0x0000590000117a02 */ /* 0x000fd60000000f00 */
[----:B------:R-:W-:Y:S05]  /*de60*/  @P0 BRA `(.L_x_3939) ;  /* 0x000000d000000947 */ /* 0x000fea0003800000 */
[----:B------:R-:W-:Y:S01]  /*de70*/  MOV R12, R2 ;  /* 0x00000002000c7202 */ /* 0x000fe20000000f00 */
[----:B------:R-:W-:-:S03]  /*de80*/  IMAD.MOV.U32 R17, RZ, RZ, c[0x0][0x164] ;  /* 0x00005900ff117624 */ /* 0x000fc600078e00ff */
.L_x_3940:
        /* <DEDUP_REMOVED lines=11> */
.L_x_3939:
[----:B------:R-:W-:Y:S05]  /*df40*/  BSYNC B0 ;  /* 0x0000000000007941 */ /* 0x000fea0003800000 */
.L_x_3934:
        /* <DEDUP_REMOVED lines=8> */
.L_x_3942:
        /* <DEDUP_REMOVED lines=12> */
.L_x_3941:
        /* <DEDUP_REMOVED lines=13> */
.L_x_3945:
        /* <DEDUP_REMOVED lines=13> */
.L_x_3944:
[----:B0-----:R-:W-:Y:S01]  /*e230*/  BAR.SYNC.DEFER_BLOCKING 0x0 ;  /* 0x0000000000007b1d */ /* 0x001fe20000010000 */
[----:B------:R-:W-:-:S13]  /*e240*/  ISETP.GE.AND P0, PT, R2, 0x2, PT ;  /* 0x000000020200780c */ /* 0x000fda0003f06270 */
[----:B------:R-:W-:Y:S05]  /*e250*/  @!P0 BRA `(.L_x_3943) ;  /* 0x0000008000008947 */ /* 0x000fea0003800000 */
[----:B------:R-:W-:-:S05]  /*e260*/  MOV R3, 0x1 ;  /* 0x0000000100037802 */ /* 0x000fca0000000f00 */
.L_x_3946:
[----:B------:R-:W0:Y:S04]  /*e270*/  SHFL.DOWN PT, R11, R16, R3, 0x1f ;  /* 0x08001f03100b7589 */ /* 0x000e2800000e0000 */
[----:B------:R1:W2:Y:S02]  /*e280*/  SHFL.DOWN PT, R10, R17, R3, 0x1f ;  /* 0x08001f03110a7589 */ /* 0x0002a400000e0000 */
[----:B-1----:R-:W-:-:S05]  /*e290*/  IMAD.SHL.U32 R3, R3, 0x2, RZ ;  /* 0x0000000203037824 */ /* 0x002fca00078e00ff */
[----:B------:R-:W-:Y:S01]  /*e2a0*/  ISETP.GE.AND P0, PT, R3, R2, PT ;  /* 0x000000020300720c */ /* 0x000fe20003f06270 */
[----:B0-----:R-:W-:Y:S02]  /*e2b0*/  FADD.FTZ R16, R11, R16 ;  /* 0x000000100b107221 */ /* 0x001fe40000010000 */
[----:B--2---:R-:W-:-:S10]  /*e2c0*/  FADD.FTZ R17, R10, R17 ;  /* 0x000000110a117221 */ /* 0x004fd40000010000 */
[----:B------:R-:W-:Y:S05]  /*e2d0*/  @!P0 BRA `(.L_x_3946) ;  /* 0xffffff9000008947 */ /* 0x000fea000383ffff */
.L_x_3943:
        /* <DEDUP_REMOVED lines=13> */
.L_x_3948:
[----:B------:R-:W-:Y:S05]  /*e3b0*/  @!P1 BRA `(.L_x_3949) ;  /* 0x0000037000009947 */ /* 0x000fea0003800000 */
[----:B------:R-:W-:Y:S01]  /*e3c0*/  HFMA2.MMA R18, -RZ, RZ, 0, 5.9604644775390625e-08 ;  /* 0x00000001ff127435 */ /* 0x000fe200000001ff */
[----:B------:R-:W-:-:S05]  /*e3d0*/  FMUL.FTZ R16, R16, c[0x0][0x160] ;  /* 0x0000580010107a20 */ /* 0x000fca0000410000 */
[----:B------:R-:W-:-:S04]  /*e3e0*/  F2FP.PACK_AB R16, RZ, R16 ;  /* 0x00000010ff10723e */ /* 0x000fc800000000ff */
        /* <DEDUP_REMOVED lines=22> */
.L_x_3950:
[----:B------:R-:W-:Y:S01]  /*e550*/  IADD3 R22, P0, R22, c[0x0][0x540], RZ ;  /* 0x0001500016167a10 */ /* 0x000fe20007f1e0ff */
[----:B------:R-:W-:Y:S01]  /*e560*/  FMUL.FTZ R17, R17, c[0x0][0x160] ;  /* 0x0000580011117a20 */ /* 0x000fe20000410000 */
[----:B------:R-:W-:Y:S02]  /*e570*/  ISETP.NE.AND P6, PT, R18, c[0x0][0x574], PT ;  /* 0x00015d0012007a0c */ /* 0x000fe40003fc5270 */
[----:B------:R-:W-:Y:S02]  /*e580*/  IADD3.X R23, RZ, c[0x0][0x544], RZ, P0, !PT ;  /* 0x00015100ff177a10 */ /* 0x000fe400007fe4ff */
[----:B------:R-:W-:-:S03]  /*e590*/  F2FP.PACK_AB R17, RZ, R17 ;  /* 0x00000011ff11723e */ /* 0x000fc600000000ff */
        /* <DEDUP_REMOVED lines=21> */
.L_x_3951:
[----:B------:R-:W-:-:S05]  /*e6f0*/  IADD3 R24, P0, R24, c[0x0][0x540], RZ ;  /* 0x0001500018187a10 */ /* 0x000fca0007f1e0ff */
[----:B------:R-:W-:-:S05]  /*e700*/  IMAD.X R25, RZ, RZ, c[0x0][0x544], P0 ;  /* 0x00015100ff197624 */ /* 0x000fca00000e06ff */
[----:B------:R-:W-:Y:S01]  /*e710*/  STG.E.U16 [R24.64], R17 ;  /* 0x0000001118007986 */ /* 0x000fe2000c101524 */
[----:B------:R-:W-:Y:S05]  /*e720*/  EXIT ;  /* 0x000000000000794d */ /* 0x000fea0003800000 */
.L_x_3949:
[----:B------:R-:W-:Y:S04]  /*e730*/  STG.E [R4.64], R16 ;  /* 0x0000001004007986 */ /* 0x000fe8000c101924 */
[----:B------:R-:W-:Y:S01]  /*e740*/  STG.E [R4.64+0x4], R17 ;  /* 0x0000041104007986 */ /* 0x000fe2000c101924 */
[----:B------:R-:W-:Y:S05]  /*e750*/  EXIT ;  /* 0x000000000000794d */ /* 0x000fea0003800000 */
.L_x_3947:
[----:B------:R-:W-:Y:S01]  /*e760*/  ISETP.NE.AND P0, PT, RZ, UR38, PT ;  /* 0x00000026ff007c0c */ /* 0x000fe2000bf05270 */
[----:B------:R-:W-:Y:S02]  /*e770*/  ULDC.U8 UR4, c[0x0][0x571] ;  /* 0x00015c4000047ab9 */ /* 0x000fe40000000000 */
[----:B------:R-:W-:-:S10]  /*e780*/  ISETP.NE.AND P1, PT, RZ, UR4, PT ;  /* 0x00000004ff007c0c */ /* 0x000fd4000bf25270 */
[----:B------:R-:W-:Y:S05]  /*e790*/  @!P0 BRA `(.L_x_3952) ;  /* 0x0000006000008947 */ /* 0x000fea0003800000 */
[----:B------:R-:W2:Y:S04]  /*e7a0*/  LDG.E.U16 R0, [R6.64] ;  /* 0x0000002406007981 */ /* 0x000ea8000c1e1500 */
[----:B------:R-:W3:Y:S01]  /*e7b0*/  LDG.E.U16 R2, [R8.64] ;  /* 0x0000002408027981 */ /* 0x000ee2000c1e1500 */
[----:B--2---:R-:W-:Y:S02]  /*e7c0*/  HADD2.F32 R3, -RZ, R0.H0_H0 ;  /* 0x20000000ff037230 */ /* 0x004fe40000004100 */
[----:B---3--:R-:W-:-:S03]  /*e7d0*/  HADD2.F32 R2, -RZ, R2.H0_H0 ;  /* 0x20000002ff027230 */ /* 0x008fc60000004100 */
[----:B------:R-:W-:Y:S02]  /*e7e0*/  FADD.FTZ R16, R16, R3 ;  /* 0x0000000310107221 */ /* 0x000fe40000010000 */
[----:B------:R-:W-:Y:S02]  /*e7f0*/  FADD.FTZ R17, R17, R2 ;  /* 0x0000000211117221 */ /* 0x000fe40000010000 */
.L_x_3952:
        /* <DEDUP_REMOVED lines=26> */
.L_x_3954:
        /* <DEDUP_REMOVED lines=26> */
.L_x_3955:
[----:B------:R-:W-:-:S05]  /*eb40*/  IADD3 R24, P0, R24, c[0x0][0x540], RZ ;  /* 0x0001500018187a10 */ /* 0x000fca0007f1e0ff */
[----:B------:R-:W-:-:S05]  /*eb50*/  IMAD.X R25, RZ, RZ, c[0x0][0x544], P0 ;  /* 0x00015100ff197624 */ /* 0x000fca00000e06ff */
[----:B------:R-:W-:Y:S01]  /*eb60*/  STG.E.U16 [R24.64], R17 ;  /* 0x0000001118007986 */ /* 0x000fe2000c101524 */
[----:B------:R-:W-:Y:S05]  /*eb70*/  EXIT ;  /* 0x000000000000794d */ /* 0x000fea0003800000 */
.L_x_3953:
[----:B------:R-:W-:-:S04]  /*eb80*/  F2FP.PACK_AB R16, R17, R16 ;  /* 0x000000101110723e */ /* 0x000fc800000000ff */
[----:B------:R-:W-:Y:S01]  /*eb90*/  PRMT R4, R16, 0x7632, R4 ;  /* 0x0000763210047816 */ /* 0x000fe20000000004 */
[----:B------:R-:W-:Y:S04]  /*eba0*/  STG.E.U16 [R6.64], R16 ;  /* 0x0000001006007986 */ /* 0x000fe8000c101524 */
[----:B------:R-:W-:Y:S01]  /*ebb0*/  STG.E.U16 [R8.64], R4 ;  /* 0x0000000408007986 */ /* 0x000fe2000c101524 */
[----:B------:R-:W-:Y:S05]  /*ebc0*/  EXIT ;  /* 0x000000000000794d */ /* 0x000fea0003800000 */
.L_x_3925:
        /* <DEDUP_REMOVED lines=20> */
.L_x_3957:
        /* <DEDUP_REMOVED lines=26> */
.L_x_3959:
        /* <DEDUP_REMOVED lines=26> */
.L_x_3960:
[----:B------:R-:W-:-:S05]  /*f050*/  IADD3 R24, P0, R24, c[0x0][0x540], RZ ;  /* 0x0001500018187a10 */ /* 0x000fca0007f1e0ff */
[----:B------:R-:W-:-:S05]  /*f060*/  IMAD.X R25, RZ, RZ, c[0x0][0x544], P0 ;  /* 0x00015100ff197624 */ /* 0x000fca00000e06ff */
[----:B------:R-:W-:Y:S01]  /*f070*/  STG.E.U16 [R24.64], R19 ;  /* 0x0000001318007986 */ /* 0x000fe2000c101524 */
[----:B------:R-:W-:Y:S05]  /*f080*/  EXIT ;  /* 0x000000000000794d */ /* 0x000fea0003800000 */
.L_x_3958:
[----:B------:R-:W-:Y:S04]  /*f090*/  STG.E [R4.64], R18 ;  /* 0x0000001204007986 */ /* 0x000fe8000c101924 */
[----:B------:R-:W-:Y:S01]  /*f0a0*/  STG.E [R4.64+0x4], R19 ;  /* 0x0000041304007986 */ /* 0x000fe2000c101924 */
[----:B------:R-:W-:Y:S05]  /*f0b0*/  EXIT ;  /* 0x000000000000794d */ /* 0x000fea0003800000 */
.L_x_3956:
[----:B0-----:R-:W-:Y:S01]  /*f0c0*/  ISETP.NE.AND P0, PT, R2, RZ, PT ;  /* 0x000000ff0200720c */ /* 0x001fe20003f05270 */
        /* <DEDUP_REMOVED lines=9> */
.L_x_3961:
        /* <DEDUP_REMOVED lines=26> */
.L_x_3963:
        /* <DEDUP_REMOVED lines=26> */
.L_x_3964:
[----:B------:R-:W-:-:S05]  /*f4a0*/  IADD3 R24, P0, R24, c[0x0][0x540], RZ ;  /* 0x0001500018187a10 */ /* 0x000fca0007f1e0ff */
[----:B------:R-:W-:-:S05]  /*f4b0*/  IMAD.X R25, RZ, RZ, c[0x0][0x544], P0 ;  /* 0x00015100ff197624 */ /* 0x000fca00000e06ff */
[----:B------:R-:W-:Y:S01]  /*f4c0*/  STG.E.U16 [R24.64], R19 ;  /* 0x0000001318007986 */ /* 0x000fe2000c101524 */
[----:B------:R-:W-:Y:S05]  /*f4d0*/  EXIT ;  /* 0x000000000000794d */ /* 0x000fea0003800000 */
.L_x_3962:
[----:B------:R-:W-:-:S04]  /*f4e0*/  F2FP.PACK_AB R18, R19, R18 ;  /* 0x000000121312723e */ /* 0x000fc800000000ff */
[----:B------:R-:W-:Y:S01]  /*f4f0*/  PRMT R4, R18, 0x7632, R4 ;  /* 0x0000763212047816 */ /* 0x000fe20000000004 */
[----:B------:R-:W-:Y:S04]  /*f500*/  STG.E.U16 [R6.64], R18 ;  /* 0x0000001206007986 */ /* 0x000fe8000c101524 */
[----:B------:R-:W-:Y:S01]  /*f510*/  STG.E.U16 [R8.64], R4 ;  /* 0x0000000408007986 */ /* 0x000fe2000c101524 */
[----:B------:R-:W-:Y:S05]  /*f520*/  EXIT ;  /* 0x000000000000794d */ /* 0x000fea0003800000 */
        .weak           $__internal_8_$__cuda_sm20_div_u64
        .type           $__internal_8_$__cuda_sm20_div_u64,@function
        .size           $__internal_8_$__cuda_sm20_div_u64,($__internal_9_$__cuda_sm20_rem_u64 - $__internal_8_$__cuda_sm20_div_u64)
$__internal_8_$__cuda_sm20_div_u64:
        /* <DEDUP_REMOVED lines=68> */
[----:B------:R-:W-:Y:S06]  /*f970*/  RET.REL.NODEC R4 `(_ZN2at6native13reduce_kernelILi256ELi2ENS0_8ReduceOpIN3c104HalfENS0_7MeanOpsIS4_ffS4_EEjS4_Li4ELi8EEEEEvT1_) ;  /* 0xffff068004007950 */ /* 0x000fec0003c3ffff */
        .weak           $__internal_9_$__cuda_sm20_rem_u64
        .type           $__internal_9_$__cuda_sm20_rem_u64,@function
        .size           $__internal_9_$__cuda_sm20_rem_u64,(.L_x_8121 - $__internal_9_$__cuda_sm20_rem_u64)
$__internal_9_$__cuda_sm20_rem_u64:
        /* <DEDUP_REMOVED lines=64> */
[----:B------:R-:W-:Y:S06]  /*fd80*/  RET.REL.NODEC R10 `(_ZN2at6native13reduce_kernelILi256ELi2ENS0_8ReduceOpIN3c104HalfENS0_7MeanOpsIS4_ffS4_EEjS4_Li4ELi8EEEEEvT1_) ;  /* 0xffff02700a007950 */ /* 0x000fec0003c3ffff */
.L_x_3965:
        /* <DEDUP_REMOVED lines=15> */
.L_x_8121:


//--------------------- .text._ZN2at6native13reduce_kernelILi128ELi4ENS0_8ReduceOpIN3c104HalfENS0_7MeanOpsIS4_ffS4_EEjS4_Li4ELi8EEEEEvT1_ --------------------------
	.section	.text._ZN2at6native13reduce_kernelILi128ELi4ENS0_8ReduceOpIN3c104HalfENS0_7MeanOpsIS4_ffS4_EEjS4_Li4ELi8EEEEEvT1_,"ax",@progbits
	.sectioninfo	@"SHI_REGISTERS=44"
	.align	128
        .global         _ZN2at6native13reduce_kernelILi128ELi4ENS0_8ReduceOpIN3c104HalfENS0_7MeanOpsIS4_ffS4_EEjS4_Li4ELi8EEEEEvT1_
        .type           _ZN2at6native13reduce_kernelILi128ELi4ENS0_8ReduceOpIN3c104HalfENS0_7MeanOpsIS4_ffS4_EEjS4_Li4ELi8EEEEEvT1_,@function
        .size           _ZN2at6native13reduce_kernelILi128ELi4ENS0_8ReduceOpIN3c104HalfENS0_7MeanOpsIS4_ffS4_EEjS4_Li4ELi8EEEEEvT1_,(.L_x_8123 - _ZN2at6native13reduce_kernelILi128ELi4ENS0_8ReduceOpIN3c104HalfENS0_7MeanOpsIS4_ffS4_EEjS4_Li4ELi8EEEEEvT1_)
        .other          _ZN2at6native13reduce_kernelILi128ELi4ENS0_8ReduceOpIN3c104HalfENS0_7MeanOpsIS4_ffS4_EEjS4_Li4ELi8EEEEEvT1_,@"STO_CUDA_ENTRY STV_DEFAULT"
_ZN2at6native13reduce_kernelILi128ELi4ENS0_8ReduceOpIN3c104HalfENS0_7MeanOpsIS4_ffS4_EEjS4_Li4ELi8EEEEEvT1_:
.text._ZN2at6native13reduce_kernelILi128ELi4ENS0_8ReduceOpIN3c104HalfENS0_7MeanOpsIS4_ffS4_EEjS4_Li4ELi8EEEEEvT1_:
        /* <DEDUP_REMOVED lines=213> */
.L_x_3966:
        /* <DEDUP_REMOVED lines=50> */
.L_x_3975:
[----:B------:R-:W-:Y:S05]  /*1070*/  BSYNC B2 ;  /* 0x0000000000027941 */ /* 0x000fea0003800000 */
.L_x_3974:
        /* <DEDUP_REMOVED lines=10> */
.L_x_3973:
[----:B------:R-:W-:Y:S05]  /*1120*/  BSYNC B1 ;  /* 0x0000000000017941 */ /* 0x000fea0003800000 */
.L_x_3972:
[C---:B------:R-:W-:Y:S02]  /*1130*/  IADD3 R5, P0, -R6.reuse, 0x8, RZ ;  /* 0x0000000806057810 */ /* 0x040fe40007f1e1ff */
[----:B------:R-:W-:Y:S02]  /*1140*/  IADD3 R9, R6, c[0x0][0x16c], RZ ;  /* 0x00005b0006097a10 */ /* 0x000fe40007ffe0ff */
[----:B------:R-:W-:Y:S02]  /*1150*/  LEA R22, P1, R5, R22, 0x1 ;  /* 0x0000001605167211 */ /* 0x000fe400078208ff */
[----:B------:R-:W-:Y:S02]  /*1160*/  IADD3.X R0, RZ, -0x1, RZ, P0, !PT ;  /* 0xffffffffff007810 */ /* 0x000fe400007fe4ff */
[----:B------:R-:W-:Y:S02]  /*1170*/  IADD3 R9, R9, -0x8, RZ ;  /* 0xfffffff809097810 */ /* 0x000fe40007ffe0ff */
[----:B------:R-:W-:-:S02]  /*1180*/  LEA.HI.X R23, R5, R23, R0, 0x1, P1 ;  /* 0x0000001705177211 */ /* 0x000fc400008f0c00 */
.L_x_3971:
[----:B------:R-:W-:Y:S05]  /*1190*/  BSYNC B0 ;  /* 0x0000000000007941 */ /* 0x000fea0003800000 */
.L_x_3970:
        /* <DEDUP_REMOVED lines=22> */
.L_x_3978:
        /* <DEDUP_REMOVED lines=22> */
.L_x_3977:
[----:B------:R-:W-:Y:S05]  /*1460*/  BSYNC B0 ;  /* 0x0000000000007941 */ /* 0x000fea0003800000 */
.L_x_3976:
        /* <DEDUP_REMOVED lines=8> */
.L_x_3980:
[----:B------:R-:W-:Y:S05]  /*14f0*/  BSYNC B0 ;  /* 0x0000000000007941 */ /* 0x000fea0003800000 */
.L_x_3979:
        /* <DEDUP_REMOVED lines=12> */
.L_x_3982:
[----:B------:R-:W-:Y:S05]  /*15c0*/  BSYNC B0 ;  /* 0x0000000000007941 */ /* 0x000fea0003800000 */
.L_x_3981:
        /* <DEDUP_REMOVED lines=10> */
.L_x_3969:
        /* <DEDUP_REMOVED lines=47> */
.L_x_3993:
        /* <DEDUP_REMOVED lines=214> */
.L_x_3988:
        /* <DEDUP_REMOVED lines=230> */
.L_x_3989:
        /* <DEDUP_REMOVED lines=221> */
.L_x_3990:
        /* <DEDUP_REMOVED lines=219> */
.L_x_3991:
        /* <DEDUP_REMOVED lines=42> */
.L_x_3992:
[----:B------:R-:W-:Y:S05]  /*5340*/  BSYNC B1 ;  /* 0x0000000000017941 */ /* 0x000fea0003800000 */
.L_x_3987:
[----:B------:R-:W-:Y:S02]  /*5350*/  PRMT R35, R35, 0x5410, R14 ;  /* 0x0000541023237816 */ /* 0x000fe4000000000e */
[--C-:B------:R-:W-:Y:S02]  /*5360*/  PRMT R37, R14, 0x7632, R15.reuse ;  /* 0x000076320e257816 */ /* 0x100fe4000000000f */
[----:B------:R-:W-:Y:S02]  /*5370*/  PRMT R36, R36, 0x5410, R15 ;  /* 0x0000541024247816 */ /* 0x000fe4000000000f */
.L_x_3986:
[----:B------:R-:W-:Y:S05]  /*5380*/  BSYNC B0 ;  /* 0x0000000000007941 */ /* 0x000fea0003800000 */
.L_x_3985:
        /* <DEDUP_REMOVED lines=204> */
.L_x_3996:
        /* <DEDUP_REMOVED lines=210> */
.L_x_3997:
[----:B------:R-:W-:-:S04]  /*6d70*/  LOP3.LUT R21, R30, 0xfffffff8, RZ, 0xc0, !PT ;  /* 0xfffffff81e157812 */ /* 0x000fc800078ec0ff */
[----:B------:R-:W-:-:S05]  /*6d80*/  IADD3 R20, P2, R22, R21, RZ ;  /* 0x0000001516147210 */ /* 0x000fca0007f5e0ff */
[----:B------:R-:W-:-:S06]  /*6d90*/  IMAD.X R21, RZ, RZ, R23, P2 ;  /* 0x000000ffff157224 */ /* 0x000fcc00010e0617 */
[----:B------:R-:W2:Y:S01]  /*6da0*/  LDG.E.64 R20, [R20.64] ;  /* 0x0000002414147981 */ /* 0x000ea2000c1e1b00 */
[----:B------:R-:W-:-:S04]  /*6db0*/  IADD3 R15, R29, c[0x0][0x174], RZ ;  /* 0x00005d001d0f7a10 */ /* 0x000fc80007ffe0ff */
[----:B------:R-:W-:Y:S02]  /*6dc0*/  ISETP.GE.U32.AND P2, PT, R15, c[0x0][0x16c], PT ;  /* 0x00005b000f007a0c */ /* 0x000fe40003f46070 */
[--C-:B--2---:R-:W-:Y:S02]  /*6dd0*/  PRMT R33, R33, 0x5410, R20.reuse ;  /* 0x0000541021217816 */ /* 0x104fe40000000014 */
[C---:B------:R-:W-:Y:S02]  /*6de0*/  PRMT R34, R21.reuse, 0x7610, R20 ;  /* 0x0000761015227816 */ /* 0x040fe40000000014 */
[----:B------:R-:W-:-:S07]  /*6df0*/  PRMT R36, R21, 0x7632, R36 ;  /* 0x0000763215247816 */ /* 0x000fce0000000024 */
        /* <DEDUP_REMOVED lines=201> */
.L_x_3998:
        /* <DEDUP_REMOVED lines=209> */
.L_x_3999:
[----:B------:R-:W-:-:S04]  /*87a0*/  LOP3.LUT R15, R28, 0xfffffff8, RZ, 0xc0, !PT ;  /* 0xfffffff81c0f7812 */ /* 0x000fc800078ec0ff */
[----:B------:R-:W-:-:S05]  /*87b0*/  IADD3 R14, P1, R22, R15, RZ ;  /* 0x0000000f160e7210 */ /* 0x000fca0007f3e0ff */
[----:B------:R-:W-:-:S06]  /*87c0*/  IMAD.X R15, RZ, RZ, R23, P1 ;  /* 0x000000ffff0f7224 */ /* 0x000fcc00008e0617 */
[----:B------:R-:W2:Y:S02]  /*87d0*/  LDG.E.64 R14, [R14.64] ;  /* 0x000000240e0e7981 */ /* 0x000ea4000c1e1b00 */
[----:B--2---:R-:W-:Y:S02]  /*87e0*/  PRMT R35, R35, 0x5410, R14 ;  /* 0x0000541023237816 */ /* 0x004fe4000000000e */
[--C-:B------:R-:W-:Y:S02]  /*87f0*/  PRMT R37, R14, 0x7632, R15.reuse ;  /* 0x000076320e257816 */ /* 0x100fe4000000000f */
[----:B------:R-:W-:Y:S02]  /*8800*/  PRMT R36, R36, 0x5410, R15 ;  /* 0x0000541024247816 */ /* 0x000fe4000000000f */
.L_x_3995:
[----:B------:R-:W-:Y:S05]  /*8810*/  BSYNC B0 ;  /* 0x0000000000007941 */ /* 0x000fea0003800000 */
.L_x_3994:
        /* <DEDUP_REMOVED lines=42> */
.L_x_4001:
[----:B------:R-:W-:Y:S05]  /*8ac0*/  BSYNC B0 ;  /* 0x0000000000007941 */ /* 0x000fea0003800000 */
.L_x_4000:
        /* <DEDUP_REMOVED lines=13> */
.L_x_3984:
        /* <DEDUP_REMOVED lines=34> */
.L_x_4005:
        /* <DEDUP_REMOVED lines=56> */
.L_x_4004:
[----:B------:R-:W-:Y:S02]  /*9140*/  PRMT R32, R14, 0x7610, R14 ;  /* 0x000076100e207816 */ /* 0x000fe4000000000e */
[----:B------:R-:W-:Y:S02]  /*9150*/  PRMT R34, R15, 0x7610, R15 ;  /* 0x000076100f227816 */ /* 0x000fe4000000000f */
[----:B------:R-:W-:Y:S02]  /*9160*/  PRMT R35, R29, 0x7610, R29 ;  /* 0x000076101d237816 */ /* 0x000fe4000000001d */
.L_x_4003:
[----:B------:R-:W-:Y:S05]  /*9170*/  BSYNC B0 ;  /* 0x0000000000007941 */ /* 0x000fea0003800000 */
.L_x_4002:
        /* <DEDUP_REMOVED lines=37> */
.L_x_4007:
[----:B------:R-:W-:Y:S05]  /*93d0*/  BSYNC B0 ;  /* 0x0000000000007941 */ /* 0x000fea0003800000 */
.L_x_4006:
        /* <DEDUP_REMOVED lines=42> */
.L_x_4009:
[----:B------:R-:W-:Y:S05]  /*9680*/  BSYNC B0 ;  /* 0x0000000000007941 */ /* 0x000fea0003800000 */
.L_x_4008:
        /* <DEDUP_REMOVED lines=13> */
.L_x_3983:
        /* <DEDUP_REMOVED lines=37> */
.L_x_4013:
        /* <DEDUP_REMOVED lines=52> */
.L_x_4012:
[C-C-:B------:R-:W-:Y:S02]  /*9cf0*/  PRMT R32, R4.reuse, 0x5410, R5.reuse ;  /* 0x0000541004207816 */ /* 0x140fe40000000005 */
[----:B------:R-:W-:Y:S02]  /*9d00*/  PRMT R33, R4, 0x7632, R5 ;  /* 0x0000763204217816 */ /* 0x000fe40000000005 */
.L_x_4011:
[----:B------:R-:W-:Y:S05]  /*9d10*/  BSYNC B0 ;  /* 0x0000000000007941 */ /* 0x000fea0003800000 */
.L_x_4010:
        /* <DEDUP_REMOVED lines=33> */
.L_x_4015:
[----:B------:R-:W-:Y:S05]  /*9f30*/  BSYNC B0 ;  /* 0x0000000000007941 */ /* 0x000fea0003800000 */
.L_x_4014:
        /* <DEDUP_REMOVED lines=42> */
.L_x_4017:
[----:B------:R-:W-:Y:S05]  /*a1e0*/  BSYNC B0 ;  /* 0x0000000000007941 */ /* 0x000fea0003800000 */
.L_x_4016:
        /* <DEDUP_REMOVED lines=12> */
.L_x_3968:
[----:B------:R-:W-:Y:S05]  /*a2b0*/  BSYNC B6 ;  /* 0x0000000000067941 */ /* 0x000fea0003800000 */
.L_x_3967:
        /* <DEDUP_REMOVED lines=8> */
[----:B0-----:R-:W-:-:S05]  /*a340*/  MOV R3, UR4 ;  /* 0x0000000400037c02 */ /* 0x001fca0008000f00 */
.L_x_4019:
[----:B------:R-:W-:Y:S01]  /*a350*/  IMAD.IADD R4, R2, 0x1, R3 ;  /* 0x0000000102047824 */ /* 0x000fe200078e0203 */
[----:B------:R-:W-:Y:S01]  /*a360*/  WARPSYNC 0xffffffff ;  /* 0xffffffff00007948 */ /* 0x000fe20003800000 */
        /* <DEDUP_REMOVED lines=13> */
.L_x_4018:
        /* <DEDUP_REMOVED lines=14> */
.L_x_4022:
[----:B------:R-:W-:Y:S01]  /*a520*/  IMAD.IADD R0, R17, 0x1, R3 ;  /* 0x0000000111007824 */ /* 0x000fe200078e0203 */
[----:B------:R-:W-:Y:S01]  /*a530*/  WARPSYNC 0xffffffff ;  /* 0xffffffff00007948 */ /* 0x000fe20003800000 */
[----:B------:R-:W-:Y:S03]  /*a540*/  BAR.SYNC.DEFER_BLOCKING 0x0 ;  /* 0x0000000000007b1d */ /* 0x000fe60000010000 */
[----:B------:R-:W-:-:S04]  /*a550*/  ISETP.GE.U32.AND P0, PT, R0, c[0x0][0x0], PT ;  /* 0x0000000000007a0c */ /* 0x000fc80003f06070 */
[----:B------:R-:W-:-:S13]  /*a560*/  ISETP.GE.U32.OR P0, PT, R17, R3, P0 ;  /* 0x000000031100720c */ /* 0x000fda0000706470 */
[----:B------:R-:W-:Y:S02]  /*a570*/  @!P0 LEA R0, R3, R10, 0x4 ;  /* 0x0000000a03008211 */ /* 0x000fe400078e20ff */
[----:B------:R-:W-:-:S03]  /*a580*/  SHF.R.S32.HI R3, RZ, 0x1, R3 ;  /* 0x00000001ff037819 */ /* 0x000fc60000011403 */
        /* <DEDUP_REMOVED lines=9> */
.L_x_4021:
[----:B0-----:R-:W-:Y:S01]  /*a620*/  ISETP.GE.AND P0, PT, R0, 0x2, PT ;  /* 0x000000020000780c */ /* 0x001fe20003f06270 */
[----:B------:R-:W-:Y:S01]  /*a630*/  WARPSYNC 0xffffffff ;  /* 0xffffffff00007948 */ /* 0x000fe20003800000 */
[----:B------:R-:W-:Y:S11]  /*a640*/  BAR.SYNC.DEFER_BLOCKING 0x0 ;  /* 0x0000000000007b1d */ /* 0x000ff60000010000 */
[----:B------:R-:W-:Y:S05]  /*a650*/  @!P0 BRA `(.L_x_4020) ;  /* 0x000000c000008947 */ /* 0x000fea0003800000 */
[----:B------:R-:W-:-:S05]  /*a660*/  IMAD.MOV.U32 R3, RZ, RZ, 0x1 ;  /* 0x00000001ff037424 */ /* 0x000fca00078e00ff */
.L_x_4023:
        /* <DEDUP_REMOVED lines=11> */
.L_x_4020:
[----:B------:R-:W-:Y:S01]  /*a720*/  ISETP.NE.AND P0, PT, RZ, c[0x0][0x33c], PT ;  /* 0x0000cf00ff007a0c */ /* 0x000fe20003f05270 */
[----:B------:R-:W-:Y:S01]  /*a730*/  HFMA2.MMA R23, -RZ, RZ, 0, 0 ;  /* 0x00000000ff177435 */ /* 0x000fe200000001ff */
[----:B------:R-:W-:-:S11]  /*a740*/  IMAD.MOV.U32 R28, RZ, RZ, RZ ;  /* 0x000000ffff1c7224 */ /* 0x000fd600078e00ff */
        /* <DEDUP_REMOVED lines=201> */
.L_x_4024:
        /* <DEDUP_REMOVED lines=202> */
.L_x_4025:
        /* <DEDUP_REMOVED lines=204> */
.L_x_4026:
        /* <DEDUP_REMOVED lines=201> */
[----:B------:R-:W-:-:S03]  /*d9d0*/  @P0 IMAD R16, R5, c[0x0][0x52c], R16 ;  /* 0x00014b0005100a24 */ /* 0x000fc600078e0210 */
.L_x_4027:
[----:B------:R-:W-:Y:S01]  /*d9e0*/  ISETP.NE.U32.AND P0, PT, RZ, c[0x0][0x550], PT ;  /* 0x00015400ff007a0c */ /* 0x000fe20003f05070 */
[----:B------:R-:W-:Y:S01]  /*d9f0*/  CS2R R4, SRZ ;  /* 0x0000000000047805 */ /* 0x000fe2000001ff00 */
[----:B------:R-:W-:Y:S01]  /*da00*/  IADD3 R12, P1, R16, c[0x0][0x540], RZ ;  /* 0x00015000100c7a10 */ /* 0x000fe20007f3e0ff */
[----:B------:R-:W-:Y:S01]  /*da10*/  IMAD.MOV.U32 R0, RZ, RZ, RZ ;  /* 0x000000ffff007224 */ /* 0x000fe200078e00ff */
[----:B------:R-:W-:Y:S02]  /*da20*/  ISETP.NE.AND.EX P0, PT, RZ, c[0x0][0x554], PT, P0 ;  /* 0x00015500ff007a0c */ /* 0x000fe40003f05300 */
[----:B------:R-:W-:-:S11]  /*da30*/  IADD3.X R13, RZ, c[0x0][0x544], RZ, P1, !PT ;  /* 0x00015100ff0d7a10 */ /* 0x000fd60000ffe4ff */
[----:B------:R-:W-:Y:S05]  /*da40*/  @!P0 BRA `(.L_x_4028) ;  /* 0x0000087000008947 */ /* 0x000fea0003800000 */
[----:B------:R-:W-:Y:S01]  /*da50*/  HFMA2.MMA R20, -RZ, RZ, 0, 1.1920928955078125e-07 ;  /* 0x00000002ff147435 */ /* 0x000fe200000001ff */
[----:B------:R-:W-:Y:S01]  /*da60*/  BSSY B0, `(.L_x_4029) ;  /* 0x0000028000007945 */ /* 0x000fe20003800000 */
[----:B------:R-:W-:Y:S01]  /*da70*/  HFMA2.MMA R5, -RZ, RZ, 0, 0 ;  /* 0x00000000ff057435 */ /* 0x000fe200000001ff */
[----:B------:R-:W-:Y:S01]  /*da80*/  MOV R31, RZ ;  /* 0x000000ff001f7202 */ /* 0x000fe20000000f00 */
[----:B------:R-:W-:-:S08]  /*da90*/  IMAD.MOV.U32 R4, RZ, RZ, 0x4 ;  /* 0x00000004ff047424 */ /* 0x000fd000078e00ff */
.L_x_4033:
[----:B------:R-:W-:Y:S01]  /*daa0*/  LOP3.LUT R0, R31, R5, RZ, 0xfc, !PT ;  /* 0x000000051f007212 */ /* 0x000fe200078efcff */
[----:B------:R-:W-:Y:S01]  /*dab0*/  BSSY B1, `(.L_x_4030) ;  /* 0x000001d000017945 */ /* 0x000fe20003800000 */
[----:B------:R-:W-:Y:S02]  /*dac0*/  IMAD.MOV.U32 R3, RZ, RZ, R5 ;  /* 0x000000ffff037224 */ /* 0x000fe400078e0005 */
[----:B------:R-:W-:Y:S02]  /*dad0*/  ISETP.NE.U32.AND P0, PT, R0, RZ, PT ;  /* 0x000000ff0000720c */ /* 0x000fe40003f05070 */
[----:B------:R-:W-:-:S11]  /*dae0*/  MOV R0, R4 ;  /* 0x0000000400007202 */ /* 0x000fd60000000f00 */
[----:B------:R-:W-:Y:S05]  /*daf0*/  @!P0 BRA `(.L_x_4031) ;  /* 0x0000005000008947 */ /* 0x000fea0003800000 */
[----:B------:R-:W-:Y:S02]  /*db00*/  MOV R21, R4 ;  /* 0x0000000400157202 */ /* 0x000fe40000000f00 */
[----:B------:R-:W-:Y:S02]  /*db10*/  MOV R29, R5 ;  /* 0x00000005001d7202 */ /* 0x000fe40000000f00 */
[----:B------:R-:W-:Y:S02]  /*db20*/  MOV R30, 0xdb40 ;  /* 0x0000db40001e7802 */ /* 0x000fe40000000f00 */
[----:B------:R-:W-:Y:S05]  /*db30*/  CALL.REL.NOINC `($__internal_11_$__cuda_sm20_rem_u64) ;  /* 0x00006c5000007944 */ /* 0x000fea0003c00000 */
[----:B------:R-:W-:Y:S05]  /*db40*/  BRA `(.L_x_4032) ;  /* 0x0000013000007947 */ /* 0x000fea0003800000 */
.L_x_4031:
        /* <DEDUP_REMOVED lines=17> */
[----:B------:R-:W-:-:S04]  /*dc60*/  @!P1 LOP3.LUT R15, RZ, R4, RZ, 0x33, !PT ;  /* 0x00000004ff0f9212 */ /* 0x000fc800078e33ff */
[----:B------:R-:W-:Y:S02]  /*dc70*/  MOV R4, R15 ;  /* 0x0000000f00047202 */ /* 0x000fe40000000f00 */
.L_x_4032:
[----:B------:R-:W-:Y:S05]  /*dc80*/  BSYNC B1 ;  /* 0x0000000000017941 */ /* 0x000fea0003800000 */
.L_x_4030:
[----:B------:R-:W-:Y:S02]  /*dc90*/  ISETP.NE.U32.AND P0, PT, R4, RZ, PT ;  /* 0x000000ff0400720c */ /* 0x000fe40003f05070 */
[----:B------:R-:W-:Y:S02]  /*dca0*/  MOV R20, R0 ;  /* 0x0000000000147202 */ /* 0x000fe40000000f00 */
[----:B------:R-:W-:Y:S02]  /*dcb0*/  ISETP.NE.AND.EX P0, PT, R5, RZ, PT, P0 ;  /* 0x000000ff0500720c */ /* 0x000fe40003f05300 */
[----:B------:R-:W-:-:S11]  /*dcc0*/  MOV R31, R3 ;  /* 0x00000003001f7202 */ /* 0x000fd60000000f00 */
[----:B------:R-:W-:Y:S05]  /*dcd0*/  @P0 BRA `(.L_x_4033) ;  /* 0xfffffdc000000947 */ /* 0x000fea000383ffff */
[----:B------:R-:W-:Y:S05]  /*dce0*/  BSYNC B0 ;  /* 0x0000000000007941 */ /* 0x000fea0003800000 */
.L_x_4029:
[----:B------:R-:W-:Y:S01]  /*dcf0*/  ISETP.NE.U32.AND P2, PT, R3, RZ, PT ;  /* 0x000000ff0300720c */ /* 0x000fe20003f45070 */
[----:B------:R-:W-:-:S12]  /*dd00*/  BSSY B0, `(.L_x_4034) ;  /* 0x000001c000007945 */ /* 0x000fd80003800000 */
[----:B------:R-:W-:Y:S05]  /*dd10*/  @!P2 BRA `(.L_x_4035) ;  /* 0x000000700000a947 */ /* 0x000fea0003800000 */
[----:B------:R-:W-:Y:S01]  /*dd20*/  HFMA2.MMA R29, -RZ, RZ, 0, 0 ;  /* 0x00000000ff1d7435 */ /* 0x000fe200000001ff */
[----:B------:R-:W-:Y:S01]  /*dd30*/  IMAD.MOV.U32 R30, RZ, RZ, 0x4 ;  /* 0x00000004ff1e7424 */ /* 0x000fe200078e00ff */
[----:B------:R-:W-:-:S04]  /*dd40*/  MOV R32, 0xdd60 ;  /* 0x0000dd6000207802 */ /* 0x000fc80000000f00 */
[----:B------:R-:W-:Y:S05]  /*dd50*/  CALL.REL.NOINC `($__internal_10_$__cuda_sm20_div_u64) ;  /* 0x000065e000007944 */ /* 0x000fea0003c00000 */
[----:B------:R-:W-:Y:S01]  /*dd60*/  MOV R4, R14 ;  /* 0x0000000e00047202 */ /* 0x000fe20000000f00 */
[----:B------:R-:W-:Y:S01]  /*dd70*/  IMAD.MOV.U32 R5, RZ, RZ, R15 ;  /* 0x000000ffff057224 */ /* 0x000fe200078e000f */
[----:B------:R-:W-:Y:S05]  /*dd80*/  BRA `(.L_x_4036) ;  /* 0x0000013000007947 */ /* 0x000fea0003800000 */
.L_x_4035:
[----:B------:R-:W0:Y:S01]  /*dd90*/  I2F.U32.RP R14, R0 ;  /* 0x00000000000e7306 */ /* 0x000e220000209000 */
[----:B------:R-:W-:Y:S01]  /*dda0*/  HFMA2.MMA R4, -RZ, RZ, 0, 0 ;  /* 0x00000000ff047435 */ /* 0x000fe200000001ff */
[----:B------:R-:W-:-:S06]  /*ddb0*/  ISETP.NE.U32.AND P3, PT, R0, RZ, PT ;  /* 0x000000ff0000720c */ /* 0x000fcc0003f65070 */
[----:B0-----:R-:W0:Y:S02]  /*ddc0*/  MUFU.RCP R14, R14 ;  /* 0x0000000e000e7308 */ /* 0x001e240000001000 */
[----:B0-----:R-:W-:-:S06]  /*ddd0*/  IADD3 R15, R14, 0xffffffe, RZ ;  /* 0x0ffffffe0e0f7810 */ /* 0x001fcc0007ffe0ff */
[----:B------:R-:W0:Y:S02]  /*dde0*/  F2I.FTZ.U32.TRUNC.NTZ R5, R15 ;  /* 0x0000000f00057305 */ /* 0x000e24000021f000 */
[----:B0-----:R-:W-:-:S05]  /*ddf0*/  IADD3 R21, RZ, -R5, RZ ;  /* 0x80000005ff157210 */ /* 0x001fca0007ffe0ff */
        /* <DEDUP_REMOVED lines=8> */
[----:B------:R-:W-:Y:S02]  /*de80*/  ISETP.GE.U32.AND P1, PT, R5, R0, PT ;  /* 0x000000000500720c */ /* 0x000fe40003f26070 */
[----:B------:R-:W-:-:S11]  /*de90*/  MOV R5, RZ ;  /* 0x000000ff00057202 */ /* 0x000fd60000000f00 */
[----:B------:R-:W-:Y:S02]  /*dea0*/  @P1 IADD3 R4, R4, 0x1, RZ ;  /* 0x0000000104041810 */ /* 0x000fe40007ffe0ff */
[----:B------:R-:W-:Y:S02]  /*deb0*/  @!P3 LOP3.LUT R4, RZ, R0, RZ, 0x33, !PT ;  /* 0x00000000ff04b212 */ /* 0x000fe400078e33ff */
.L_x_4036:
[----:B------:R-:W-:Y:S05]  /*dec0*/  BSYNC B0 ;  /* 0x0000000000007941 */ /* 0x000fea0003800000 */
.L_x_4034:
[----:B------:R-:W-:Y:S01]  /*ded0*/  BSSY B0, `(.L_x_4037) ;  /* 0x000001a000007945 */ /* 0x000fe20003800000 */
[----:B------:R-:W-:Y:S05]  /*dee0*/  @!P2 BRA `(.L_x_4038) ;  /* 0x000000500000a947 */ /* 0x000fea0003800000 */
[----:B------:R-:W-:Y:S01]  /*def0*/  HFMA2.MMA R29, -RZ, RZ, 0, 0 ;  /* 0x00000000ff1d7435 */ /* 0x000fe200000001ff */
[----:B------:R-:W-:Y:S01]  /*df00*/  IMAD.MOV.U32 R30, RZ, RZ, 0x2 ;  /* 0x00000002ff1e7424 */ /* 0x000fe200078e00ff */
[----:B------:R-:W-:-:S04]  /*df10*/  MOV R32, 0xdf30 ;  /* 0x0000df3000207802 */ /* 0x000fc80000000f00 */
[----:B------:R-:W-:Y:S05]  /*df20*/  CALL.REL.NOINC `($__internal_10_$__cuda_sm20_div_u64) ;  /* 0x0000641000007944 */ /* 0x000fea0003c00000 */
[----:B------:R-:W-:Y:S05]  /*df30*/  BRA `(.L_x_4039) ;  /* 0x0000013000007947 */ /* 0x000fea0003800000 */
.L_x_4038:
        /* <DEDUP_REMOVED lines=19> */
.L_x_4039:
[----:B------:R-:W-:Y:S05]  /*e070*/  BSYNC B0 ;  /* 0x0000000000007941 */ /* 0x000fea0003800000 */
.L_x_4037:
        /* <DEDUP_REMOVED lines=8> */
[----:B------:R-:W-:Y:S02]  /*e100*/  MOV R32, 0xe120 ;  /* 0x0000e12000207802 */ /* 0x000fe40000000f00 */
[----:B------:R-:W-:Y:S05]  /*e110*/  CALL.REL.NOINC `($__internal_10_$__cuda_sm20_div_u64) ;  /* 0x0000622000007944 */ /* 0x000fea0003c00000 */
[----:B------:R-:W-:Y:S02]  /*e120*/  MOV R4, R14 ;  /* 0x0000000e00047202 */ /* 0x000fe40000000f00 */
[----:B------:R-:W-:Y:S01]  /*e130*/  MOV R5, R15 ;  /* 0x0000000f00057202 */ /* 0x000fe20000000f00 */
[----:B------:R-:W-:Y:S05]  /*e140*/  BRA `(.L_x_4042) ;  /* 0x0000013000007947 */ /* 0x000fea0003800000 */
.L_x_4041:
[----:B------:R-:W0:Y:S01]  /*e150*/  I2F.U32.RP R0, R14 ;  /* 0x0000000e00007306 */ /* 0x000e220000209000 */
[----:B------:R-:W-:-:S07]  /*e160*/  ISETP.NE.U32.AND P2, PT, R14, RZ, PT ;  /* 0x000000ff0e00720c */ /* 0x000fce0003f45070 */
[----:B0-----:R-:W0:Y:S02]  /*e170*/  MUFU.RCP R0, R0 ;  /* 0x0000000000007308 */ /* 0x001e240000001000 */
[----:B0-----:R-:W-:-:S06]  /*e180*/  IADD3 R4, R0, 0xffffffe, RZ ;  /* 0x0ffffffe00047810 */ /* 0x001fcc0007ffe0ff */
[----:B------:R0:W1:Y:S02]  /*e190*/  F2I.FTZ.U32.TRUNC.NTZ R5, R4 ;  /* 0x0000000400057305 */ /* 0x000064000021f000 */
[----:B0-----:R-:W-:Y:S01]  /*e1a0*/  HFMA2.MMA R4, -RZ, RZ, 0, 0 ;  /* 0x00000000ff047435 */ /* 0x001fe200000001ff */
[----:B-1----:R-:W-:-:S04]  /*e1b0*/  IMAD.MOV R3, RZ, RZ, -R5 ;  /* 0x000000ffff037224 */ /* 0x002fc800078e0a05 */
[----:B------:R-:W-:-:S05]  /*e1c0*/  IMAD R3, R3, R14, RZ ;  /* 0x0000000e03037224 */ /* 0x000fca00078e02ff */
[----:B------:R-:W-:-:S06]  /*e1d0*/  IMAD.HI.U32 R5, R5, R3, R4 ;  /* 0x0000000305057227 */ /* 0x000fcc00078e0004 */
[----:B------:R-:W-:Y:S01]  /*e1e0*/  IMAD.HI.U32 R4, R5, R30, RZ ;  /* 0x0000001e05047227 */ /* 0x000fe200078e00ff */
[----:B------:R-:W-:-:S04]  /*e1f0*/  MOV R5, RZ ;  /* 0x000000ff00057202 */ /* 0x000fc80000000f00 */
        /* <DEDUP_REMOVED lines=8> */
.L_x_4042:
[----:B------:R-:W-:Y:S05]  /*e280*/  BSYNC B0 ;  /* 0x0000000000007941 */ /* 0x000fea0003800000 */
.L_x_4040:
[----:B------:R-:W-:-:S04]  /*e290*/  IADD3 R4, P0, R4, c[0x0][0x550], RZ ;  /* 0x0001540004047a10 */ /* 0x000fc80007f1e0ff */
[----:B------:R-:W-:-:S04]  /*e2a0*/  IADD3.X R5, R5, c[0x0][0x554], RZ, P0, !PT ;  /* 0x0001550005057a10 */ /* 0x000fc800007fe4ff */
[----:B------:R-:W-:Y:S02]  /*e2b0*/  MOV R0, R5 ;  /* 0x0000000500007202 */ /* 0x000fe40000000f00 */
.L_x_4028:
        /* <DEDUP_REMOVED lines=209> */
.L_x_4044:
        /* <DEDUP_REMOVED lines=202> */
.L_x_4045:
        /* <DEDUP_REMOVED lines=204> */
.L_x_4046:
        /* <DEDUP_REMOVED lines=202> */
.L_x_4047:
        /* <DEDUP_REMOVED lines=11> */
.L_x_4049:
[----:B------:R-:W-:Y:S05]  /*11680*/  BSYNC B0 ;  /* 0x0000000000007941 */ /* 0x000fea0003800000 */
.L_x_4048:
        /* <DEDUP_REMOVED lines=15> */
.L_x_4051:
[----:B------:R-:W-:Y:S05]  /*11780*/  BSYNC B0 ;  /* 0x0000000000007941 */ /* 0x000fea0003800000 */
.L_x_4050:
        /* <DEDUP_REMOVED lines=31> */
.L_x_4053:
[----:B------:R-:W-:Y:S05]  /*11980*/  BSYNC B0 ;  /* 0x0000000000007941 */ /* 0x000fea0003800000 */
.L_x_4052:
        /* <DEDUP_REMOVED lines=27> */
.L_x_4058:
        /* <DEDUP_REMOVED lines=15> */
.L_x_4057:
[----:B------:R-:W-:Y:S05]  /*11c30*/  BSYNC B1 ;  /* 0x0000000000017941 */ /* 0x000fea0003800000 */
.L_x_4056:
[----:B------:R-:W-:Y:S05]  /*11c40*/  BRA `(.L_x_4059) ;  /* 0x0000018000007947 */ /* 0x000fea0003800000 */
.L_x_4055:
        /* <DEDUP_REMOVED lines=9> */
.L_x_4060:
        /* <DEDUP_REMOVED lines=15> */
.L_x_4059:
[----:B------:R-:W-:Y:S05]  /*11dd0*/  BSYNC B0 ;  /* 0x0000000000007941 */ /* 0x000fea0003800000 */
.L_x_4054:
        /* <DEDUP_REMOVED lines=8> */
.L_x_4062:
        /* <DEDUP_REMOVED lines=14> */
.L_x_4061:
        /* <DEDUP_REMOVED lines=12> */
[----:B0-----:R-:W-:-:S05]  /*12000*/  MOV R2, R8 ;  /* 0x0000000800027202 */ /* 0x001fca0000000f00 */
.L_x_4065:
        /* <DEDUP_REMOVED lines=15> */
.L_x_4064:
[----:B0-----:R-:W-:Y:S01]  /*12100*/  BAR.SYNC.DEFER_BLOCKING 0x0 ;  /* 0x0000000000007b1d */ /* 0x001fe20000010000 */
[----:B------:R-:W-:-:S13]  /*12110*/  ISETP.GE.AND P0, PT, R2, 0x2, PT ;  /* 0x000000020200780c */ /* 0x000fda0003f06270 */
[----:B------:R-:W-:Y:S05]  /*12120*/  @!P0 BRA `(.L_x_4063) ;  /* 0x000000c000008947 */ /* 0x000fea0003800000 */
[----:B------:R-:W-:-:S05]  /*12130*/  IMAD.MOV.U32 R3, RZ, RZ, 0x1 ;  /* 0x00000001ff037424 */ /* 0x000fca00078e00ff */
.L_x_4066:
        /* <DEDUP_REMOVED lines=11> */
.L_x_4063:
        /* <DEDUP_REMOVED lines=17> */
.L_x_4068:
        /* <DEDUP_REMOVED lines=26> */
.L_x_4070:
[----:B------:R-:W-:Y:S01]  /*124a0*/  IADD3 R22, P0, R22, c[0x0][0x540], RZ ;  /* 0x0001500016167a10 */ /* 0x000fe20007f1e0ff */
[----:B------:R-:W-:Y:S01]  /*124b0*/  FMUL.FTZ R25, R25, c[0x0][0x160] ;  /* 0x0000580019197a20 */ /* 0x000fe20000410000 */
[----:B------:R-:W-:-:S03]  /*124c0*/  ISETP.NE.AND P6, PT, R17, c[0x0][0x574], PT ;  /* 0x00015d0011007a0c */ /* 0x000fc60003fc5270 */
[----:B------:R-:W-:Y:S01]  /*124d0*/  IMAD.X R23, RZ, RZ, c[0x0][0x544], P0 ;  /* 0x00015100ff177624 */ /* 0x000fe200000e06ff */
[----:B------:R-:W-:-:S04]  /*124e0*/  F2FP.PACK_AB R25, RZ, R25 ;  /* 0x00000019ff19723e */ /* 0x000fc800000000ff */
        /* <DEDUP_REMOVED lines=21> */
.L_x_4071:
        /* <DEDUP_REMOVED lines=26> */
.L_x_4072:
        /* <DEDUP_REMOVED lines=26> */
.L_x_4073:
[----:B------:R-:W-:-:S05]  /*12980*/  IADD3 R16, P0, R16, c[0x0][0x540], RZ ;  /* 0x0001500010107a10 */ /* 0x000fca0007f1e0ff */
[----:B------:R-:W-:-:S05]  /*12990*/  IMAD.X R17, RZ, RZ, c[0x0][0x544], P0 ;  /* 0x00015100ff117624 */ /* 0x000fca00000e06ff */
[----:B------:R-:W-:Y:S01]  /*129a0*/  STG.E.U16 [R16.64], R27 ;  /* 0x0000001b10007986 */ /* 0x000fe2000c101524 */
[----:B------:R-:W-:Y:S05]  /*129b0*/  EXIT ;  /* 0x000000000000794d */ /* 0x000fea0003800000 */
.L_x_4069:
[----:B------:R-:W-:Y:S04]  /*129c0*/  STG.E [R4.64], R24 ;  /* 0x0000001804007986 */ /* 0x000fe8000c101924 */
[----:B------:R-:W-:Y:S04]  /*129d0*/  STG.E [R4.64+0x4], R25 ;  /* 0x0000041904007986 */ /* 0x000fe8000c101924 */
[----:B------:R-:W-:Y:S04]  /*129e0*/  STG.E [R4.64+0x8], R26 ;  /* 0x0000081a04007986 */ /* 0x000fe8000c101924 */
[----:B------:R-:W-:Y:S01]  /*129f0*/  STG.E [R4.64+0xc], R27 ;  /* 0x00000c1b04007986 */ /* 0x000fe2000c101924 */
[----:B------:R-:W-:Y:S05]  /*12a00*/  EXIT ;  /* 0x000000000000794d */ /* 0x000fea0003800000 */
.L_x_4067:
        /* <DEDUP_REMOVED lines=8> */
[----:B--2---:R-:W-:-:S02]  /*12a90*/  HADD2.F32 R3, -RZ, R0.H0_H0 ;  /* 0x20000000ff037230 */ /* 0x004fc40000004100 */
[----:B---3--:R-:W-:-:S03]  /*12aa0*/  HADD2.F32 R2, -RZ, R2.H0_H0 ;  /* 0x20000002ff027230 */ /* 0x008fc60000004100 */
[----:B------:R-:W-:Y:S01]  /*12ab0*/  FADD.FTZ R24, R24, R3 ;  /* 0x0000000318187221 */ /* 0x000fe20000010000 */
[----:B----4-:R-:W-:Y:S01]  /*12ac0*/  HADD2.F32 R5, -RZ, R4.H0_H0 ;  /* 0x20000004ff057230 */ /* 0x010fe20000004100 */
[----:B------:R-:W-:Y:S01]  /*12ad0*/  FADD.FTZ R25, R25, R2 ;  /* 0x0000000219197221 */ /* 0x000fe20000010000 */
[----:B-----5:R-:W-:-:S03]  /*12ae0*/  HADD2.F32 R8, -RZ, R8.H0_H0 ;  /* 0x20000008ff087230 */ /* 0x020fc60000004100 */
[----:B------:R-:W-:Y:S02]  /*12af0*/  FADD.FTZ R26, R26, R5 ;  /* 0x000000051a1a7221 */ /* 0x000fe40000010000 */
[----:B------:R-:W-:Y:S02]  /*12b00*/  FADD.FTZ R27, R27, R8 ;  /* 0x000000081b1b7221 */ /* 0x000fe40000010000 */
.L_x_4074:
        /* <DEDUP_REMOVED lines=26> */
.L_x_4076:
        /* <DEDUP_REMOVED lines=26> */
.L_x_4077:
        /* <DEDUP_REMOVED lines=26> */
.L_x_4078:
        /* <DEDUP_REMOVED lines=26> */
.L_x_4079:
[----:B------:R-:W-:-:S04]  /*13190*/  IADD3 R16, P0, R16, c[0x0][0x540], RZ ;  /* 0x0001500010107a10 */ /* 0x000fc80007f1e0ff */
[----:B------:R-:W-:-:S05]  /*131a0*/  IADD3.X R17, RZ, c[0x0][0x544], RZ, P0, !PT ;  /* 0x00015100ff117a10 */ /* 0x000fca00007fe4ff */
[----:B------:R-:W-:Y:S01]  /*131b0*/  STG.E.U16 [R16.64], R27 ;  /* 0x0000001b10007986 */ /* 0x000fe2000c101524 */
[----:B------:R-:W-:Y:S05]  /*131c0*/  EXIT ;  /* 0x000000000000794d */ /* 0x000fea0003800000 */
.L_x_4075:
[----:B------:R-:W-:Y:S02]  /*131d0*/  F2FP.PACK_AB R24, R25, R24 ;  /* 0x000000181918723e */ /* 0x000fe400000000ff */
[----:B------:R-:W-:Y:S02]  /*131e0*/  F2FP.PACK_AB R26, R27, R26 ;  /* 0x0000001a1b1a723e */ /* 0x000fe400000000ff */
[----:B------:R-:W-:Y:S01]  /*131f0*/  PRMT R0, R24, 0x7632, R0 ;  /* 0x0000763218007816 */ /* 0x000fe20000000000 */
[----:B------:R-:W-:Y:S01]  /*13200*/  STG.E.U16 [R6.64], R24 ;  /* 0x0000001806007986 */ /* 0x000fe2000c101524 */
[----:B------:R-:W-:-:S03]  /*13210*/  PRMT R10, R26, 0x7632, R10 ;  /* 0x000076321a0a7816 */ /* 0x000fc6000000000a */
[----:B------:R-:W-:Y:S04]  /*13220*/  STG.E.U16 [R12.64], R0 ;  /* 0x000000000c007986 */ /* 0x000fe8000c101524 */
[----:B------:R-:W-:Y:S04]  /*13230*/  STG.E.U16 [R14.64], R26 ;  /* 0x0000001a0e007986 */ /* 0x000fe8000c101524 */
[----:B------:R-:W-:Y:S01]  /*13240*/  STG.E.U16 [R20.64], R10 ;  /* 0x0000000a14007986 */ /* 0x000fe2000c101524 */
[----:B------:R-:W-:Y:S05]  /*13250*/  EXIT ;  /* 0x000000000000794d */ /* 0x000fea0003800000 */
.L_x_4043:
        /* <DEDUP_REMOVED lines=24> */
.L_x_4081:
[----:B------:R-:W-:Y:S05]  /*133e0*/  @!P1 BRA `(.L_x_4082) ;  /* 0x000006b000009947 */ /* 0x000fea0003800000 */
[----:B------:R-:W-:Y:S02]  /*133f0*/  IMAD.MOV.U32 R17, RZ, RZ, 0x1 ;  /* 0x00000001ff117424 */ /* 0x000fe400078e00ff */
[----:B------:R-:W-:-:S03]  /*13400*/  FMUL.FTZ R24, R24, c[0x0][0x160] ;  /* 0x0000580018187a20 */ /* 0x000fc60000410000 */
[----:B------:R-:W-:Y:S02]  /*13410*/  ISETP.NE.AND P0, PT, R17, c[0x0][0x574], PT ;  /* 0x00015d0011007a0c */ /* 0x000fe40003f05270 */
[----:B------:R-:W-:Y:S02]  /*13420*/  F2FP.PACK_AB R24, RZ, R24 ;  /* 0x00000018ff18723e */ /* 0x000fe400000000ff */
        /* <DEDUP_REMOVED lines=21> */
.L_x_4083:
        /* <DEDUP_REMOVED lines=26> */
.L_x_4084:
        /* <DEDUP_REMOVED lines=26> */
.L_x_4085:
        /* <DEDUP_REMOVED lines=26> */
.L_x_4086:
[----:B------:R-:W-:-:S04]  /*13a60*/  IADD3 R16, P0, R16, c[0x0][0x540], RZ ;  /* 0x0001500010107a10 */ /* 0x000fc80007f1e0ff */
[----:B------:R-:W-:-:S05]  /*13a70*/  IADD3.X R17, RZ, c[0x0][0x544], RZ, P0, !PT ;  /* 0x00015100ff117a10 */ /* 0x000fca00007fe4ff */
[----:B------:R-:W-:Y:S01]  /*13a80*/  STG.E.U16 [R16.64], R27 ;  /* 0x0000001b10007986 */ /* 0x000fe2000c101524 */
[----:B------:R-:W-:Y:S05]  /*13a90*/  EXIT ;  /* 0x000000000000794d */ /* 0x000fea0003800000 */
.L_x_4082:
[----:B------:R-:W-:Y:S04]  /*13aa0*/  STG.E [R4.64], R24 ;  /* 0x0000001804007986 */ /* 0x000fe8000c101924 */
[----:B------:R-:W-:Y:S04]  /*13ab0*/  STG.E [R4.64+0x4], R25 ;  /* 0x0000041904007986 */ /* 0x000fe8000c101924 */
[----:B------:R-:W-:Y:S04]  /*13ac0*/  STG.E [R4.64+0x8], R26 ;  /* 0x0000081a04007986 */ /* 0x000fe8000c101924 */
[----:B------:R-:W-:Y:S01]  /*13ad0*/  STG.E [R4.64+0xc], R27 ;  /* 0x00000c1b04007986 */ /* 0x000fe2000c101924 */
[----:B------:R-:W-:Y:S05]  /*13ae0*/  EXIT ;  /* 0x000000000000794d */ /* 0x000fea0003800000 */
.L_x_4080:
        /* <DEDUP_REMOVED lines=16> */
.L_x_4087:
        /* <DEDUP_REMOVED lines=26> */
.L_x_4089:
        /* <DEDUP_REMOVED lines=26> */
.L_x_4090:
        /* <DEDUP_REMOVED lines=26> */
.L_x_4091:
        /* <DEDUP_REMOVED lines=26> */
.L_x_4092:
[----:B------:R-:W-:-:S05]  /*14270*/  IADD3 R16, P0, R16, c[0x0][0x540], RZ ;  /* 0x0001500010107a10 */ /* 0x000fca0007f1e0ff */
[----:B------:R-:W-:-:S05]  /*14280*/  IMAD.X R17, RZ, RZ, c[0x0][0x544], P0 ;  /* 0x00015100ff117624 */ /* 0x000fca00000e06ff */
[----:B------:R-:W-:Y:S01]  /*14290*/  STG.E.U16 [R16.64], R27 ;  /* 0x0000001b10007986 */ /* 0x000fe2000c101524 */
[----:B------:R-:W-:Y:S05]  /*142a0*/  EXIT ;  /* 0x000000000000794d */ /* 0x000fea0003800000 */
.L_x_4088:
        /* <DEDUP_REMOVED lines=9> */
        .weak           $__internal_10_$__cuda_sm20_div_u64
        .type           $__internal_10_$__cuda_sm20_div_u64,@function
        .size           $__internal_10_$__cuda_sm20_div_u64,($__internal_11_$__cuda_sm20_rem_u64 - $__internal_10_$__cuda_sm20_div_u64)
$__internal_10_$__cuda_sm20_div_u64:
        /* <DEDUP_REMOVED lines=16> */
[----:B------:R-:W-:-:S05]  /*14440*/  IMAD.HI.U32 R20, P1, R15, R33, R20 ;  /* 0x000000210f147227 */ /* 0x000fca0007820014 */
[----:B------:R-:W-:Y:S02]  /*14450*/  IADD3 R21, P3, R31, R20, RZ ;  /* 0x000000141f157210 */ /* 0x000fe40007f7e0ff */
[----:B------:R-:W-:-:S03]  /*14460*/  IADD3.X R20, R37, R15, RZ, P0, !PT ;  /* 0x0000000f25147210 */ /* 0x000fc600007fe4ff */
[----:B------:R-:W-:Y:S01]  /*14470*/  IMAD.WIDE.U32 R14, R21, R0, RZ ;  /* 0x00000000150e7225 */ /* 0x000fe200078e00ff */
[----:B------:R-:W-:-:S03]  /*14480*/  IADD3.X R31, RZ, RZ, R20, P3, P1 ;  /* 0x000000ffff1f7210 */ /* 0x000fc60001fe2414 */
[----:B------:R-:W-:Y:S01]  /*14490*/  IMAD R15, R21, R3, R15 ;  /* 0x00000003150f7224 */ /* 0x000fe200078e020f */
[----:B------:R-:W-:-:S03]  /*144a0*/  IADD3 R33, P0, RZ, -R14, RZ ;  /* 0x8000000eff217210 */ /* 0x000fc60007f1e0ff */
[----:B------:R-:W-:Y:S02]  /*144b0*/  IMAD R15, R31, R0, R15 ;  /* 0x000000001f0f7224 */ /* 0x000fe400078e020f */
[----:B------:R-:W-:-:S04]  /*144c0*/  IMAD.HI.U32 R20, R21, R33, RZ ;  /* 0x0000002115147227 */ /* 0x000fc800078e00ff */
[----:B------:R-:W-:Y:S01]  /*144d0*/  IMAD.X R14, RZ, RZ, ~R15, P0 ;  /* 0x000000ffff0e7224 */ /* 0x000fe200000e0e0f */
[----:B------:R-:W-:-:S03]  /*144e0*/  HFMA2.MMA R15, -RZ, RZ, 0, 0 ;  /* 0x00000000ff0f7435 */ /* 0x000fc600000001ff */
[----:B------:R-:W-:-:S04]  /*144f0*/  IMAD.WIDE.U32 R20, P0, R21, R14, R20 ;  /* 0x0000000e15147225 */ /* 0x000fc80007800014 */
[C---:B------:R-:W-:Y:S02]  /*14500*/  IMAD R34, R31.reuse, R14, RZ ;  /* 0x0000000e1f227224 */ /* 0x040fe400078e02ff */
[----:B------:R-:W-:-:S04]  /*14510*/  IMAD.HI.U32 R21, P1, R31, R33, R20 ;  /* 0x000000211f157227 */ /* 0x000fc80007820014 */
        /* <DEDUP_REMOVED lines=23> */
[----:B------:R-:W-:Y:S01]  /*14690*/  SEL R15, R15, R33, P0 ;  /* 0x000000210f0f7207 */ /* 0x000fe20000000000 */
[----:B------:R-:W-:Y:S01]  /*146a0*/  IMAD.MOV.U32 R33, RZ, RZ, 0x0 ;  /* 0x00000000ff217424 */ /* 0x000fe200078e00ff */
[----:B------:R-:W-:Y:S02]  /*146b0*/  SEL R21, R14, R21, P0 ;  /* 0x000000150e157207 */ /* 0x000fe40000000000 */
[----:B------:R-:W-:Y:S02]  /*146c0*/  SEL R30, R30, R34, P0 ;  /* 0x000000221e1e7207 */ /* 0x000fe40000000000 */
        /* <DEDUP_REMOVED lines=11> */
[----:B------:R-:W-:Y:S06]  /*14780*/  RET.REL.NODEC R32 `(_ZN2at6native13reduce_kernelILi128ELi4ENS0_8ReduceOpIN3c104HalfENS0_7MeanOpsIS4_ffS4_EEjS4_Li4ELi8EEEEEvT1_) ;  /* 0xfffeb87020007950 */ /* 0x000fec0003c3ffff */
        .weak           $__internal_11_$__cuda_sm20_rem_u64
        .type           $__internal_11_$__cuda_sm20_rem_u64,@function
        .size           $__internal_11_$__cuda_sm20_rem_u64,(.L_x_8123 - $__internal_11_$__cuda_sm20_rem_u64)
$__internal_11_$__cuda_sm20_rem_u64:
        /* <DEDUP_REMOVED lines=64> */
[----:B------:R-:W-:Y:S06]  /*14b90*/  RET.REL.NODEC R30 `(_ZN2at6native13reduce_kernelILi128ELi4ENS0_8ReduceOpIN3c104HalfENS0_7MeanOpsIS4_ffS4_EEjS4_Li4ELi8EEEEEvT1_) ;  /* 0xfffeb4601e007950 */ /* 0x000fec0003c3ffff */
.L_x_4093:
        /* <DEDUP_REMOVED lines=14> */
.L_x_8123:


//--------------------- .text._ZN2at6native13reduce_kernelILi512ELi1ENS0_8ReduceOpIN3c108BFloat16ENS0_10WelfordOpsIS4_fiN4cuda3std3__44pairIS4_S4_EEEEjS4_Li2ELi2EEEEEvT1_ --------------------------
	.section	.text._ZN2at6native13reduce_kernelILi512ELi1ENS0_8ReduceOpIN3c108BFloat16ENS0_10WelfordOpsIS4_fiN4cuda3std3__44pairIS4_S4_EEEEjS4_Li2ELi2EEEEEvT1_,"ax",@progbits
	.sectioninfo	@"SHI_REGISTERS=28"
	.align	128
        .global         _ZN2at6native13reduce_kernelILi512ELi1ENS0_8ReduceOpIN3c108BFloat16ENS0_10WelfordOpsIS4_fiN4cuda3std3__44pairIS4_S4_EEEEjS4_Li2ELi2EEEEEvT1_
        .type           _ZN2at6native13reduce_kernelILi512ELi1ENS0_8ReduceOpIN3c108BFloat16ENS0_10WelfordOpsIS4_fiN4cuda3std3__44pairIS4_S4_EEEEjS4_Li2ELi2EEEEEvT1_,@function
        .size           _ZN2at6native13reduce_kernelILi512ELi1ENS0_8ReduceOpIN3c108BFloat16ENS0_10WelfordOpsIS4_fiN4cuda3std3__44pairIS4_S4_EEEEjS4_Li2ELi2EEEEEvT1_,(.L_x_8125 - _ZN2at6native13reduce_kernelILi512ELi1ENS0_8ReduceOpIN3c108BFloat16ENS0_10WelfordOpsIS4_fiN4cuda3std3__44pairIS4_S4_EEEEjS4_Li2ELi2EEEEEvT1_)
        .other          _ZN2at6native13reduce_kernelILi512ELi1ENS0_8ReduceOpIN3c108BFloat16ENS0_10WelfordOpsIS4_fiN4cuda3std3__44pairIS4_S4_EEEEjS4_Li2ELi2EEEEEvT1_,@"STO_CUDA_ENTRY STV_DEFAULT"
_ZN2at6native13reduce_kernelILi512ELi1ENS0_8ReduceOpIN3c108BFloat16ENS0_10WelfordOpsIS4_fiN4cuda3std3__44pairIS4_S4_EEEEjS4_Li2ELi2EEEEEvT1_:
.text._ZN2at6native13reduce_kernelILi512ELi1ENS0_8ReduceOpIN3c108BFloat16ENS0_10WelfordOpsIS4_fiN4cuda3std3__44pairIS4_S4_EEEEjS4_Li2ELi2EEEEEvT1_:
[----:B------:R-:W-:Y:S02]  /*0000*/  MOV R1, c[0x0][0x28] ;  /* 0x00000a0000017a02 */ /* 0x000fe40000000f00 */
[----:B------:R-:W0:Y:S01]  /*0010*/  S2R R20, SR_TID.X ;  /* 0x0000000000147919 */ /* 0x000e220000002100 */
[----:B------:R-:W-:Y:S01]  /*0020*/  ISETP.NE.AND P0, PT, RZ, c[0x0][0x34c], PT ;  /* 0x0000d300ff007a0c */ /* 0x000fe20003f05270 */
[----:B------:R-:W-:Y:S02]  /*0030*/  HFMA2.MMA R10, -RZ, RZ, 0, 0 ;  /* 0x00000000ff0a7435 */ /* 0x000fe400000001ff */
        /* <DEDUP_REMOVED lines=8> */
[----:B------:R-:W-:Y:S02]  /*00c0*/  IMAD.MOV.U32 R4, RZ, RZ, RZ ;  /* 0x000000ffff047224 */ /* 0x000fe400078e00ff */
[----:B---3--:R-:W-:Y:S01]  /*00d0*/  IMAD R13, R0, c[0x0][0x198], R13 ;  /* 0x00006600000d7a24 */ /* 0x008fe200078e020d */
        /* <DEDUP_REMOVED lines=199> */
.L_x_4094:
[----:B------:R-:W-:Y:S01]  /*0d50*/  ISETP.GE.U32.AND P0, PT, R13, c[0x0][0x17c], PT ;  /* 0x00005f000d007a0c */ /* 0x000fe20003f06070 */
[----:B------:R-:W-:Y:S01]  /*0d60*/  ULDC.64 UR36, c[0x0][0x118] ;  /* 0x0000460000247ab9 */ /* 0x000fe20000000a00 */
[----:B------:R-:W-:Y:S01]  /*0d70*/  BSSY B0, `(.L_x_4095) ;  /* 0x000050a000007945 */ /* 0x000fe20003800000 */
[----:B------:R-:W-:Y:S01]  /*0d80*/  MOV R11, RZ ;  /* 0x000000ff000b7202 */ /* 0x000fe20000000f00 */
[----:B------:R-:W-:Y:S01]  /*0d90*/  CS2R R8, SRZ ;  /* 0x0000000000087805 */ /* 0x000fe2000001ff00 */
        /* <DEDUP_REMOVED lines=31> */
.L_x_4103:
[----:B------:R-:W-:Y:S05]  /*0f90*/  BSYNC B3 ;  /* 0x0000000000037941 */ /* 0x000fea0003800000 */
.L_x_4102:
[----:B------:R-:W-:Y:S02]  /*0fa0*/  PRMT R2, R2, 0x9910, RZ ;  /* 0x0000991002027816 */ /* 0x000fe400000000ff */
[----:B------:R-:W-:Y:S02]  /*0fb0*/  MOV R5, c[0x0][0x170] ;  /* 0x00005c0000057a02 */ /* 0x000fe40000000f00 */
[----:B------:R-:W-:-:S13]  /*0fc0*/  ISETP.NE.AND P0, PT, R2, RZ, PT ;  /* 0x000000ff0200720c */ /* 0x000fda0003f05270 */
[----:B------:R-:W-:Y:S05]  /*0fd0*/  @!P0 BRA `(.L_x_4101) ;  /* 0x000000d000008947 */ /* 0x000fea0003800000 */
[----:B------:R-:W-:-:S05]  /*0fe0*/  IADD3 R3, P0, R20, -R7, RZ ;  /* 0x8000000714037210 */ /* 0x000fca0007f1e0ff */
[----:B------:R-:W-:Y:S01]  /*0ff0*/  IMAD.X R4, RZ, RZ, -0x1, P0 ;  /* 0xffffffffff047424 */ /* 0x000fe200000e06ff */
[----:B------:R-:W-:-:S04]  /*1000*/  LEA R2, P0, R3, R14, 0x1 ;  /* 0x0000000e03027211 */ /* 0x000fc800078008ff */
[----:B------:R-:W-:-:S05]  /*1010*/  LEA.HI.X R3, R3, R15, R4, 0x1, P0 ;  /* 0x0000000f03037211 */ /* 0x000fca00000f0c04 */
[----:B------:R-:W2:Y:S01]  /*1020*/  LDG.E.U16 R2, [R2.64] ;  /* 0x0000002402027981 */ /* 0x000ea2000c1e1500 */
[----:B------:R-:W-:-:S04]  /*1030*/  IADD3 R10, R5, 0x1, RZ ;  /* 0x00000001050a7810 */ /* 0x000fc80007ffe0ff */
[----:B------:R-:W0:Y:S08]  /*1040*/  I2F R11, R10 ;  /* 0x0000000a000b7306 */ /* 0x000e300000201400 */
[----:B0-----:R-:W0:Y:S01]  /*1050*/  MUFU.RCP R8, R11 ;  /* 0x0000000b00087308 */ /* 0x001e220000001000 */
[----:B--2---:R-:W-:-:S05]  /*1060*/  PRMT R3, RZ, 0x5410, R2 ;  /* 0x00005410ff037816 */ /* 0x004fca0000000002 */
[----:B------:R-:W-:-:S04]  /*1070*/  FADD.FTZ R9, R3, -c[0x0][0x168] ;  /* 0x80005a0003097621 */ /* 0x000fc80000010000 */
[----:B0-----:R-:W-:-:S04]  /*1080*/  FFMA.FTZ R8, R9, R8, c[0x0][0x168] ;  /* 0x00005a0009087623 */ /* 0x001fc80000010008 */
[----:B------:R-:W-:-:S04]  /*1090*/  FADD.FTZ R4, R3, -R8 ;  /* 0x8000000803047221 */ /* 0x000fc80000010000 */
[----:B------:R-:W-:Y:S02]  /*10a0*/  FFMA.FTZ R9, R9, R4, c[0x0][0x16c] ;  /* 0x00005b0009097623 */ /* 0x000fe40000010004 */
.L_x_4101:
[----:B------:R-:W-:Y:S05]  /*10b0*/  BSYNC B2 ;  /* 0x0000000000027941 */ /* 0x000fea0003800000 */
.L_x_4100:
[C---:B------:R-:W-:Y:S02]  /*10c0*/  IADD3 R2, P0, -R7.reuse, 0x2, RZ ;  /* 0x0000000207027810 */ /* 0x040fe40007f1e1ff */
[----:B------:R-:W-:Y:S02]  /*10d0*/  IADD3 R5, R7, c[0x0][0x17c], RZ ;  /* 0x00005f0007057a10 */ /* 0x000fe40007ffe0ff */
[C---:B------:R-:W-:Y:S02]  /*10e0*/  LEA R14, P1, R2.reuse, R14, 0x1 ;  /* 0x0000000e020e7211 */ /* 0x040fe400078208ff */
[----:B------:R-:W-:Y:S02]  /*10f0*/  IADD3.X R3, RZ, -0x1, RZ, P0, !PT ;  /* 0xffffffffff037810 */ /* 0x000fe400007fe4ff */
[----:B------:R-:W-:Y:S02]  /*1100*/  IADD3 R5, R5, -0x2, RZ ;  /* 0xfffffffe05057810 */ /* 0x000fe40007ffe0ff */
[----:B------:R-:W-:-:S02]  /*1110*/  LEA.HI.X R15, R2, R15, R3, 0x1, P1 ;  /* 0x0000000f020f7211 */ /* 0x000fc400008f0c03 */
.L_x_4099:
[----:B------:R-:W-:Y:S05]  /*1120*/  BSYNC B1 ;  /* 0x0000000000017941 */ /* 0x000fea0003800000 */
.L_x_4098:
[----:B------:R-:W-:Y:S01]  /*1130*/  LEA R2, R13, 0x1, 0x1 ;  /* 0x000000010d027811 */ /* 0x000fe200078e08ff */
[----:B------:R-:W-:Y:S01]  /*1140*/  BSSY B1, `(.L_x_4104) ;  /* 0x0000020000017945 */ /* 0x000fe20003800000 */
[----:B------:R-:W-:Y:S01]  /*1150*/  IMAD.MOV.U32 R3, RZ, RZ, c[0x0][0x168] ;  /* 0x00005a00ff037624 */ /* 0x000fe200078e00ff */
[----:B------:R-:W-:-:S02]  /*1160*/  MOV R4, c[0x0][0x16c] ;  /* 0x00005b0000047a02 */ /* 0x000fc40000000f00 */
[----:B------:R-:W-:Y:S01]  /*1170*/  ISETP.GE.U32.AND P0, PT, R2, R5, PT ;  /* 0x000000050200720c */ /* 0x000fe20003f06070 */
[----:B------:R-:W-:Y:S01]  /*1180*/  IMAD.MOV.U32 R2, RZ, RZ, c[0x0][0x170] ;  /* 0x00005c00ff027624 */ /* 0x000fe200078e00ff */
[----:B------:R-:W-:-:S11]  /*1190*/  MOV R6, c[0x0][0x174] ;  /* 0x00005d0000067a02 */ /* 0x000fd60000000f00 */
[----:B------:R-:W-:Y:S05]  /*11a0*/  @P0 BRA `(.L_x_4105) ;  /* 0x0000019000000947 */ /* 0x000fea0003800000 */
[----:B------:R-:W-:Y:S02]  /*11b0*/  BSSY B2, `(.L_x_4106) ;  /* 0x0000017000027945 */ /* 0x000fe40003800000 */
.L_x_4107:
[----:B------:R-:W-:-:S06]  /*11c0*/  IMAD.WIDE.U32 R6, R13, 0x4, R14 ;  /* 0x000000040d067825 */ /* 0x000fcc00078e000e */
[----:B------:R-:W2:Y:S01]  /*11d0*/  LDG.E R6, [R6.64] ;  /* 0x0000002406067981 */ /* 0x000ea2000c1e1900 */
[----:B------:R-:W-:Y:S02]  /*11e0*/  IADD3 R2, R2, 0x1, RZ ;  /* 0x0000000102027810 */ /* 0x000fe40007ffe0ff */
[----:B------:R-:W-:Y:S02]  /*11f0*/  IADD3 R10, R10, 0x1, RZ ;  /* 0x000000010a0a7810 */ /* 0x000fe40007ffe0ff */
[----:B------:R-:W0:Y:S01]  /*1200*/  I2F R16, R2 ;  /* 0x0000000200107306 */ /* 0x000e220000201400 */
[----:B------:R-:W-:-:S04]  /*1210*/  IADD3 R13, R13, c[0x0][0x184], RZ ;  /* 0x000061000d0d7a10 */ /* 0x000fc80007ffe0ff */
[----:B------:R-:W-:-:S03]  /*1220*/  LEA R22, R13, 0x1, 0x1 ;  /* 0x000000010d167811 */ /* 0x000fc600078e08ff */
[----:B------:R-:W1:Y:S01]  /*1230*/  I2F R11, R10 ;  /* 0x0000000a000b7306 */ /* 0x000e620000201400 */
[----:B------:R-:W-:-:S07]  /*1240*/  ISETP.GE.U32.AND P0, PT, R22, R5, PT ;  /* 0x000000051600720c */ /* 0x000fce0003f06070 */
[----:B0-----:R-:W-:Y:S08]  /*1250*/  MUFU.RCP R24, R16 ;  /* 0x0000001000187308 */ /* 0x001ff00000001000 */
[----:B-1----:R-:W0:Y:S01]  /*1260*/  MUFU.RCP R19, R11 ;  /* 0x0000000b00137308 */ /* 0x002e220000001000 */
[--C-:B--2---:R-:W-:Y:S02]  /*1270*/  PRMT R7, RZ, 0x5410, R6.reuse ;  /* 0x00005410ff077816 */ /* 0x104fe40000000006 */
[----:B------:R-:W-:-:S03]  /*1280*/  PRMT R18, RZ, 0x7610, R6 ;  /* 0x00007610ff127816 */ /* 0x000fc60000000006 */
[--C-:B------:R-:W-:Y:S02]  /*1290*/  FADD.FTZ R6, R7, -R8.reuse ;  /* 0x8000000807067221 */ /* 0x100fe40000010000 */
[--C-:B------:R-:W-:Y:S02]  /*12a0*/  FADD.FTZ R17, R18, -R3.reuse ;  /* 0x8000000312117221 */ /* 0x100fe40000010000 */
[----:B0-----:R-:W-:Y:S02]  /*12b0*/  FFMA.FTZ R8, R6, R19, R8 ;  /* 0x0000001306087223 */ /* 0x001fe40000010008 */
[----:B------:R-:W-:Y:S02]  /*12c0*/  FFMA.FTZ R3, R17, R24, R3 ;  /* 0x0000001811037223 */ /* 0x000fe40000010003 */
[----:B------:R-:W-:Y:S02]  /*12d0*/  FADD.FTZ R7, R7, -R8 ;  /* 0x8000000807077221 */ /* 0x000fe40000010000 */
[----:B------:R-:W-:-:S02]  /*12e0*/  FADD.FTZ R18, R18, -R3 ;  /* 0x8000000312127221 */ /* 0x000fc40000010000 */
[----:B------:R-:W-:Y:S02]  /*12f0*/  FFMA.FTZ R9, R6, R7, R9 ;  /* 0x0000000706097223 */ /* 0x000fe40000010009 */
[----:B------:R-:W-:Y:S01]  /*1300*/  FFMA.FTZ R4, R17, R18, R4 ;  /* 0x0000001211047223 */ /* 0x000fe20000010004 */
[----:B------:R-:W-:Y:S05]  /*1310*/  @!P0 BRA `(.L_x_4107) ;  /* 0xfffffea000008947 */ /* 0x000fea000383ffff */
[----:B------:R-:W-:Y:S05]  /*1320*/  BSYNC B2 ;  /* 0x0000000000027941 */ /* 0x000fea0003800000 */
.L_x_4106:
[----:B------:R-:W-:Y:S02]  /*1330*/  IMAD.MOV.U32 R6, RZ, RZ, R16 ;  /* 0x000000ffff067224 */ /* 0x000fe400078e0010 */
.L_x_4105:
[----:B------:R-:W-:Y:S05]  /*1340*/  BSYNC B1 ;  /* 0x0000000000017941 */ /* 0x000fea0003800000 */
.L_x_4104:
        /* <DEDUP_REMOVED lines=10> */
.L_x_4109:
[----:B------:R-:W-:Y:S05]  /*13f0*/  BSYNC B1 ;  /* 0x0000000000017941 */ /* 0x000fea0003800000 */
.L_x_4108:
        /* <DEDUP_REMOVED lines=9> */
[----:B------:R-:W2:Y:S01]  /*1490*/  LDG.E.U16 R14, [R14.64] ;  /* 0x000000240e0e7981 */ /* 0x000ea2000c1e1500 */
[----:B------:R-:W-:-:S04]  /*14a0*/  IADD3 R10, R10, 0x1, RZ ;  /* 0x000000010a0a7810 */ /* 0x000fc80007ffe0ff */
[----:B------:R-:W0:Y:S08]  /*14b0*/  I2F R11, R10 ;  /* 0x0000000a000b7306 */ /* 0x000e300000201400 */
[----:B0-----:R-:W0:Y:S01]  /*14c0*/  MUFU.RCP R7, R11 ;  /* 0x0000000b00077308 */ /* 0x001e220000001000 */
[----:B--2---:R-:W-:-:S05]  /*14d0*/  PRMT R5, RZ, 0x5410, R14 ;  /* 0x00005410ff057816 */ /* 0x004fca000000000e */
[----:B------:R-:W-:-:S04]  /*14e0*/  FADD.FTZ R0, -R8, R5 ;  /* 0x0000000508007221 */ /* 0x000fc80000010100 */
[----:B0-----:R-:W-:-:S04]  /*14f0*/  FFMA.FTZ R8, R0, R7, R8 ;  /* 0x0000000700087223 */ /* 0x001fc80000010008 */
[----:B------:R-:W-:-:S04]  /*1500*/  FADD.FTZ R5, R5, -R8 ;  /* 0x8000000805057221 */ /* 0x000fc80000010000 */
[----:B------:R-:W-:Y:S02]  /*1510*/  FFMA.FTZ R9, R0, R5, R9 ;  /* 0x0000000500097223 */ /* 0x000fe40000010009 */
.L_x_4111:
[----:B------:R-:W-:Y:S05]  /*1520*/  BSYNC B1 ;  /* 0x0000000000017941 */ /* 0x000fea0003800000 */
.L_x_4110:
[----:B------:R-:W-:-:S13]  /*1530*/  FSETP.NEU.FTZ.AND P0, PT, R11, RZ, PT ;  /* 0x000000ff0b00720b */ /* 0x000fda0003f1d000 */
[----:B------:R-:W-:Y:S05]  /*1540*/  @!P0 BRA `(.L_x_4112) ;  /* 0x000000e000008947 */ /* 0x000fea0003800000 */
[----:B------:R-:W-:-:S13]  /*1550*/  FSETP.NEU.FTZ.AND P0, PT, R6, RZ, PT ;  /* 0x000000ff0600720b */ /* 0x000fda0003f1d000 */
[----:B------:R-:W-:Y:S05]  /*1560*/  @!P0 BRA `(.L_x_4096) ;  /* 0x000048a000008947 */ /* 0x000fea0003800000 */
[----:B------:R-:W-:Y:S01]  /*1570*/  FADD.FTZ R0, R11, R6 ;  /* 0x000000060b007221 */ /* 0x000fe20000010000 */
[----:B------:R-:W-:Y:S01]  /*1580*/  MOV R10, 0xffffffff ;  /* 0xffffffff000a7802 */ /* 0x000fe20000000f00 */
[----:B------:R-:W-:Y:S02]  /*1590*/  FADD.FTZ R3, -R8, R3 ;  /* 0x0000000308037221 */ /* 0x000fe40000010100 */
[----:B------:R-:W0:Y:S01]  /*15a0*/  MUFU.RCP R5, R0 ;  /* 0x0000000000057308 */ /* 0x000e220000001000 */
[----:B------:R-:W-:Y:S02]  /*15b0*/  FADD.FTZ R4, R9, R4 ;  /* 0x0000000409047221 */ /* 0x000fe40000010000 */
[----:B------:R-:W-:-:S04]  /*15c0*/  FMUL.FTZ R2, R3, R3 ;  /* 0x0000000303027220 */ /* 0x000fc80000410000 */
[----:B------:R-:W-:Y:S02]  /*15d0*/  FMUL.FTZ R9, R11, R2 ;  /* 0x000000020b097220 */ /* 0x000fe40000410000 */
[----:B------:R-:W-:Y:S02]  /*15e0*/  IMAD.MOV.U32 R11, RZ, RZ, R0 ;  /* 0x000000ffff0b7224 */ /* 0x000fe400078e0000 */
[----:B0-----:R-:W-:-:S04]  /*15f0*/  FMUL.FTZ R6, R5, R6 ;  /* 0x0000000605067220 */ /* 0x001fc80000410000 */
[----:B------:R-:W-:Y:S02]  /*1600*/  FFMA.FTZ R9, R6, R9, R4 ;  /* 0x0000000906097223 */ /* 0x000fe40000010004 */
[----:B------:R-:W-:Y:S01]  /*1610*/  FFMA.FTZ R8, R3, R6, R8 ;  /* 0x0000000603087223 */ /* 0x000fe20000010008 */
[----:B------:R-:W-:Y:S05]  /*1620*/  BRA `(.L_x_4096) ;  /* 0x000047e000007947 */ /* 0x000fea0003800000 */
.L_x_4112:
[----:B------:R-:W-:Y:S01]  /*1630*/  MOV R8, R3 ;  /* 0x0000000300087202 */ /* 0x000fe20000000f00 */
[----:B------:R-:W-:Y:S01]  /*1640*/  IMAD.MOV.U32 R9, RZ, RZ, R4 ;  /* 0x000000ffff097224 */ /* 0x000fe200078e0004 */
[----:B------:R-:W-:Y:S01]  /*1650*/  MOV R10, R2 ;  /* 0x00000002000a7202 */ /* 0x000fe20000000f00 */
[----:B------:R-:W-:Y:S01]  /*1660*/  IMAD.MOV.U32 R11, RZ, RZ, R6 ;  /* 0x000000ffff0b7224 */ /* 0x000fe200078e0006 */
[----:B------:R-:W-:Y:S05]  /*1670*/  BRA `(.L_x_4096) ;  /* 0x0000479000007947 */ /* 0x000fea0003800000 */
.L_x_4097:
[----:B------:R-:W-:Y:S01]  /*1680*/  MOV R0, c[0x0][0x2e8] ;  /* 0x0000ba0000007a02 */ /* 0x000fe20000000f00 */
[----:B------:R-:W-:-:S03]  /*1690*/  IMAD.MOV.U32 R2, RZ, RZ, 0x1 ;  /* 0x00000001ff027424 */ /* 0x000fc600078e00ff */
[----:B------:R-:W-:Y:S02]  /*16a0*/  SHF.R.U32.HI R0, RZ, 0x1, R0 ;  /* 0x00000001ff007819 */ /* 0x000fe40000011600 */
[----:B------:R-:W-:Y:S02]  /*16b0*/  ISETP.EQ.AND P2, PT, R2, c[0x0][0x1b8], PT ;  /* 0x00006e0002007a0c */ /* 0x000fe40003f42270 */
[----:B------:R-:W-:Y:S02]  /*16c0*/  ISETP.NE.AND P0, PT, R0, 0x1, PT ;  /* 0x000000010000780c */ /* 0x000fe40003f05270 */
[----:B------:R-:W-:-:S11]  /*16d0*/  ISETP.NE.AND P1, PT, R2, c[0x0][0x1b8], PT ;  /* 0x00006e0002007a0c */ /* 0x000fd60003f25270 */
[----:B------:R-:W-:Y:S05]  /*16e0*/  @!P0 BRA P2, `(.L_x_4113) ;  /* 0x0000415000008947 */ /* 0x000fea0001000000 */
[----:B------:R-:W-:Y:S01]  /*16f0*/  IADD3 R2, R13, c[0x0][0x184], RZ ;  /* 0x000061000d027a10 */ /* 0x000fe20007ffe0ff */
[----:B------:R-:W-:Y:S01]  /*1700*/  IMAD.MOV.U32 R6, RZ, RZ, c[0x0][0x16c] ;  /* 0x00005b00ff067624 */ /* 0x000fe200078e00ff */
[----:B------:R-:W-:Y:S01]  /*1710*/  MOV R7, c[0x0][0x168] ;  /* 0x00005a0000077a02 */ /* 0x000fe20000000f00 */
[----:B------:R-:W-:Y:S01]  /*1720*/  IMAD.MOV.U32 R11, RZ, RZ, c[0x0][0x174] ;  /* 0x00005d00ff0b7624 */ /* 0x000fe200078e00ff */
[----:B------:R-:W-:Y:S01]  /*1730*/  MOV R10, c[0x0][0x170] ;  /* 0x00005c00000a7a02 */ /* 0x000fe20000000f00 */
[----:B------:R-:W-:Y:S05]  /*1740*/  @!P1 BRA `(.L_x_4114) ;  /* 0x00003b4000009947 */ /* 0x000fea0003800000 */
[----:B------:R-:W-:Y:S01]  /*1750*/  ISETP.GE.U32.AND P0, PT, R2, c[0x0][0x17c], PT ;  /* 0x00005f0002007a0c */ /* 0x000fe20003f06070 */
[----:B------:R-:W-:Y:S01]  /*1760*/  BSSY B1, `(.L_x_4115) ;  /* 0x00001e5000017945 */ /* 0x000fe20003800000 */
[----:B------:R-:W-:Y:S01]  /*1770*/  MOV R9, c[0x0][0x16c] ;  /* 0x00005b0000097a02 */ /* 0x000fe20000000f00 */
[----:B------:R-:W-:-:S10]  /*1780*/  IMAD.MOV.U32 R8, RZ, RZ, c[0x0][0x168] ;  /* 0x00005a00ff087624 */ /* 0x000fd400078e00ff */
[----:B------:R-:W-:Y:S05]  /*1790*/  @P0 BRA `(.L_x_4116) ;  /* 0x00001e1000000947 */ /* 0x000fea0003800000 */
[----:B------:R-:W-:Y:S01]  /*17a0*/  BSSY B2, `(.L_x_4117) ;  /* 0x00001df000027945 */ /* 0x000fe20003800000 */
[----:B------:R-:W-:Y:S01]  /*17b0*/  ISETP.NE.AND P0, PT, RZ, c[0x0][0x1b8], PT ;  /* 0x00006e00ff007a0c */ /* 0x000fe20003f05270 */
[----:B------:R-:W-:Y:S01]  /*17c0*/  IMAD.MOV.U32 R8, RZ, RZ, c[0x0][0x168] ;  /* 0x00005a00ff087624 */ /* 0x000fe200078e00ff */
[----:B------:R-:W-:-:S09]  /*17d0*/  MOV R9, c[0x0][0x16c] ;  /* 0x00005b0000097a02 */ /* 0x000fd20000000f00 */
.L_x_4121:
[----:B------:R-:W-:Y:S01]  /*17e0*/  HFMA2.MMA R0, -RZ, RZ, 0, 0 ;  /* 0x00000000ff007435 */ /* 0x000fe200000001ff */
[----:B------:R-:W-:Y:S01]  /*17f0*/  IMAD.MOV.U32 R2, RZ, RZ, RZ ;  /* 0x000000ffff027224 */ /* 0x000fe200078e00ff */
[----:B------:R-:W-:Y:S05]  /*1800*/  @!P0 BRA `(.L_x_4118) ;  /* 0x00000de000008947 */ /* 0x000fea0003800000 */
[----:B------:R-:W-:Y:S01]  /*1810*/  MOV R2, RZ ;  /* 0x000000ff00027202 */ /* 0x000fe20000000f00 */
[----:B------:R-:W-:-:S04]  /*1820*/  IMAD.MOV.U32 R3, RZ, RZ, R13 ;  /* 0x000000ffff037224 */ /* 0x000fc800078e000d */
        /* <DEDUP_REMOVED lines=220> */
.L_x_4118:
        /* <DEDUP_REMOVED lines=228> */
.L_x_4119:
[----:B0-----:R-:W-:-:S04]  /*3430*/  LOP3.LUT R3, R0, 0xfffffffe, RZ, 0xc0, !PT ;  /* 0xfffffffe00037812 */ /* 0x001fc800078ec0ff */
[----:B------:R-:W-:-:S05]  /*3440*/  IADD3 R2, P1, R3, R14, RZ ;  /* 0x0000000e03027210 */ /* 0x000fca0007f3e0ff */
[----:B------:R-:W-:-:S05]  /*3450*/  IMAD.X R3, RZ, RZ, R15, P1 ;  /* 0x000000ffff037224 */ /* 0x000fca00008e060f */
[----:B------:R0:W2:Y:S01]  /*3460*/  LDG.E.U16 R2, [R2.64] ;  /* 0x0000002402027981 */ /* 0x0000a2000c1e1500 */
[----:B------:R-:W-:Y:S02]  /*3470*/  IADD3 R10, R10, 0x1, RZ ;  /* 0x000000010a0a7810 */ /* 0x000fe40007ffe0ff */
[----:B------:R-:W-:Y:S02]  /*3480*/  IADD3 R13, R13, c[0x0][0x184], RZ ;  /* 0x000061000d0d7a10 */ /* 0x000fe40007ffe0ff */
[----:B------:R-:W1:Y:S02]  /*3490*/  I2F R11, R10 ;  /* 0x0000000a000b7306 */ /* 0x000e640000201400 */
[----:B------:R-:W-:Y:S02]  /*34a0*/  IADD3 R17, R13, c[0x0][0x184], RZ ;  /* 0x000061000d117a10 */ /* 0x000fe40007ffe0ff */
[----:B0----5:R-:W-:Y:S02]  /*34b0*/  PRMT R3, RZ, 0x5410, R5 ;  /* 0x00005410ff037816 */ /* 0x021fe40000000005 */
[----:B------:R-:W-:-:S03]  /*34c0*/  ISETP.GE.U32.AND P1, PT, R17, c[0x0][0x17c], PT ;  /* 0x00005f0011007a0c */ /* 0x000fc60003f26070 */
[--C-:B------:R-:W-:Y:S01]  /*34d0*/  FADD.FTZ R0, R3, -R8.reuse ;  /* 0x8000000803007221 */ /* 0x100fe20000010000 */
[----:B-1----:R-:W0:Y:S03]  /*34e0*/  MUFU.RCP R19, R11 ;  /* 0x0000000b00137308 */ /* 0x002e260000001000 */
[----:B0-----:R-:W-:-:S04]  /*34f0*/  FFMA.FTZ R8, R0, R19, R8 ;  /* 0x0000001300087223 */ /* 0x001fc80000010008 */
[----:B------:R-:W-:-:S04]  /*3500*/  FADD.FTZ R3, R3, -R8 ;  /* 0x8000000803037221 */ /* 0x000fc80000010000 */
[----:B------:R-:W-:Y:S01]  /*3510*/  FFMA.FTZ R9, R0, R3, R9 ;  /* 0x0000000300097223 */ /* 0x000fe20000010009 */
[----:B--2---:R-:W-:-:S05]  /*3520*/  PRMT R4, RZ, 0x5410, R2 ;  /* 0x00005410ff047816 */ /* 0x004fca0000000002 */
[----:B------:R-:W-:-:S04]  /*3530*/  FADD.FTZ R16, R4, -R7 ;  /* 0x8000000704107221 */ /* 0x000fc80000010000 */
[----:B------:R-:W-:-:S04]  /*3540*/  FFMA.FTZ R7, R16, R19, R7 ;  /* 0x0000001310077223 */ /* 0x000fc80000010007 */
[----:B------:R-:W-:-:S04]  /*3550*/  FADD.FTZ R17, R4, -R7 ;  /* 0x8000000704117221 */ /* 0x000fc80000010000 */
[----:B------:R-:W-:Y:S01]  /*3560*/  FFMA.FTZ R6, R16, R17, R6 ;  /* 0x0000001110067223 */ /* 0x000fe20000010006 */
[----:B------:R-:W-:Y:S01]  /*3570*/  @P1 CALL.REL.NOINC `(.L_x_4120) ;  /* 0x0000001000001944 */ /* 0x000fe20003c00000 */
[----:B------:R-:W-:Y:S05]  /*3580*/  BRA `(.L_x_4121) ;  /* 0xffffe25000007947 */ /* 0x000fea000383ffff */
.L_x_4120:
[----:B------:R-:W-:Y:S05]  /*3590*/  BSYNC B2 ;  /* 0x0000000000027941 */ /* 0x000fea0003800000 */
.L_x_4117:
[----:B------:R-:W-:Y:S02]  /*35a0*/  PRMT R0, R2, 0x7610, R0 ;  /* 0x0000761002007816 */ /* 0x000fe40000000000 */
.L_x_4116:
[----:B------:R-:W-:Y:S05]  /*35b0*/  BSYNC B1 ;  /* 0x0000000000017941 */ /* 0x000fea0003800000 */
.L_x_4115:
[----:B------:R-:W-:Y:S01]  /*35c0*/  ISETP.GE.U32.AND P0, PT, R13, c[0x0][0x17c], PT ;  /* 0x00005f000d007a0c */ /* 0x000fe20003f06070 */
[----:B------:R-:W-:Y:S01]  /*35d0*/  BSSY B1, `(.L_x_4122) ;  /* 0x00001a1000017945 */ /* 0x000fe20003800000 */
[----:B------:R-:W-:Y:S01]  /*35e0*/  MOV R4, R10 ;  /* 0x0000000a00047202 */ /* 0x000fe20000000f00 */
[----:B------:R-:W-:-:S10]  /*35f0*/  IMAD.MOV.U32 R3, RZ, RZ, R11 ;  /* 0x000000ffff037224 */ /* 0x000fd400078e000b */
        /* <DEDUP_REMOVED lines=203> */
.L_x_4124:
        /* <DEDUP_REMOVED lines=207> */
.L_x_4125:
[----:B------:R-:W-:-:S04]  /*4fa0*/  LOP3.LUT R17, R2, 0xfffffffe, RZ, 0xc0, !PT ;  /* 0xfffffffe02117812 */ /* 0x000fc800078ec0ff */
[----:B------:R-:W-:-:S04]  /*4fb0*/  IADD3 R14, P1, R17, R14, RZ ;  /* 0x0000000e110e7210 */ /* 0x000fc80007f3e0ff */
[----:B------:R-:W-:-:S05]  /*4fc0*/  IADD3.X R15, RZ, R15, RZ, P1, !PT ;  /* 0x0000000fff0f7210 */ /* 0x000fca0000ffe4ff */
[----:B------:R0:W5:Y:S04]  /*4fd0*/  LDG.E.U16 R0, [R14.64] ;  /* 0x000000240e007981 */ /* 0x000168000c1e1500 */
.L_x_4123:
[----:B0-----:R-:W-:Y:S05]  /*4fe0*/  BSYNC B1 ;  /* 0x0000000000017941 */ /* 0x001fea0003800000 */
.L_x_4122:
[----:B------:R-:W-:Y:S01]  /*4ff0*/  BSSY B1, `(.L_x_4126) ;  /* 0x0000014000017945 */ /* 0x000fe20003800000 */
[----:B------:R-:W-:Y:S05]  /*5000*/  @P0 BRA `(.L_x_4127) ;  /* 0x0000012000000947 */ /* 0x000fea0003800000 */
[----:B------:R-:W-:Y:S02]  /*5010*/  IADD3 R13, R13, c[0x0][0x184], RZ ;  /* 0x000061000d0d7a10 */ /* 0x000fe40007ffe0ff */
[----:B------:R-:W-:Y:S02]  /*5020*/  IADD3 R10, R10, 0x1, RZ ;  /* 0x000000010a0a7810 */ /* 0x000fe40007ffe0ff */
[----:B------:R-:W-:Y:S02]  /*5030*/  ISETP.GE.U32.AND P0, PT, R13, c[0x0][0x17c], PT ;  /* 0x00005f000d007a0c */ /* 0x000fe40003f06070 */
[----:B------:R-:W0:Y:S01]  /*5040*/  I2F R11, R10 ;  /* 0x0000000a000b7306 */ /* 0x000e220000201400 */
[----:B-----5:R-:W-:-:S05]  /*5050*/  PRMT R5, RZ, 0x5410, R5 ;  /* 0x00005410ff057816 */ /* 0x020fca0000000005 */
[----:B------:R-:W-:-:S05]  /*5060*/  FADD.FTZ R2, -R8, R5 ;  /* 0x0000000508027221 */ /* 0x000fca0000010100 */
[----:B------:R-:W-:Y:S02]  /*5070*/  @!P0 IADD3 R4, R4, 0x1, RZ ;  /* 0x0000000104048810 */ /* 0x000fe40007ffe0ff */
[----:B------:R-:W-:Y:S02]  /*5080*/  @!P0 PRMT R0, RZ, 0x5410, R0 ;  /* 0x00005410ff008816 */ /* 0x000fe40000000000 */
[----:B------:R-:W1:Y:S03]  /*5090*/  @!P0 I2F R3, R4 ;  /* 0x0000000400038306 */ /* 0x000e660000201400 */
[----:B------:R-:W-:-:S05]  /*50a0*/  @!P0 FADD.FTZ R13, -R7, R0 ;  /* 0x00000000070d8221 */ /* 0x000fca0000010100 */
[----:B0-----:R-:W0:Y:S08]  /*50b0*/  MUFU.RCP R15, R11 ;  /* 0x0000000b000f7308 */ /* 0x001e300000001000 */
[----:B-1----:R-:W1:Y:S01]  /*50c0*/  @!P0 MUFU.RCP R14, R3 ;  /* 0x00000003000e8308 */ /* 0x002e620000001000 */
[----:B0-----:R-:W-:-:S04]  /*50d0*/  FFMA.FTZ R8, R2, R15, R8 ;  /* 0x0000000f02087223 */ /* 0x001fc80000010008 */
[----:B------:R-:W-:Y:S02]  /*50e0*/  FADD.FTZ R5, R5, -R8 ;  /* 0x8000000805057221 */ /* 0x000fe40000010000 */
[----:B-1----:R-:W-:Y:S02]  /*50f0*/  @!P0 FFMA.FTZ R7, R13, R14, R7 ;  /* 0x0000000e0d078223 */ /* 0x002fe40000010007 */
[----:B------:R-:W-:Y:S02]  /*5100*/  FFMA.FTZ R9, R2, R5, R9 ;  /* 0x0000000502097223 */ /* 0x000fe40000010009 */
[----:B------:R-:W-:-:S04]  /*5110*/  @!P0 FADD.FTZ R0, R0, -R7 ;  /* 0x8000000700008221 */ /* 0x000fc80000010000 */
[----:B------:R-:W-:Y:S02]  /*5120*/  @!P0 FFMA.FTZ R6, R13, R0, R6 ;  /* 0x000000000d068223 */ /* 0x000fe40000010006 */
.L_x_4127:
[----:B------:R-:W-:Y:S05]  /*5130*/  BSYNC B1 ;  /* 0x0000000000017941 */ /* 0x000fea0003800000 */
.L_x_4126:
[----:B------:R-:W-:-:S13]  /*5140*/  FSETP.NEU.FTZ.AND P0, PT, R11, RZ, PT ;  /* 0x000000ff0b00720b */ /* 0x000fda0003f1d000 */
[----:B------:R-:W-:Y:S05]  /*5150*/  @!P0 BRA `(.L_x_4128) ;  /* 0x000000e000008947 */ /* 0x000fea0003800000 */
[----:B------:R-:W-:-:S13]  /*5160*/  FSETP.NEU.FTZ.AND P0, PT, R3, RZ, PT ;  /* 0x000000ff0300720b */ /* 0x000fda0003f1d000 */
[----:B------:R-:W-:Y:S05]  /*5170*/  @!P0 BRA `(.L_x_4096) ;  /* 0x00000c9000008947 */ /* 0x000fea0003800000 */
[----:B-----5:R-:W-:Y:S02]  /*5180*/  FADD.FTZ R0, R11, R3 ;  /* 0x000000030b007221 */ /* 0x020fe40000010000 */
[----:B------:R-:W-:Y:S02]  /*5190*/  FADD.FTZ R5, -R8, R7 ;  /* 0x0000000708057221 */ /* 0x000fe40000010100 */
[----:B------:R-:W0:Y:S01]  /*51a0*/  MUFU.RCP R4, R0 ;  /* 0x0000000000047308 */ /* 0x000e220000001000 */
[----:B------:R-:W-:Y:S02]  /*51b0*/  FADD.FTZ R9, R9, R6 ;  /* 0x0000000609097221 */ /* 0x000fe40000010000 */
[----:B------:R-:W-:Y:S02]  /*51c0*/  FMUL.FTZ R2, R5, R5 ;  /* 0x0000000505027220 */ /* 0x000fe40000410000 */
[----:B------:R-:W-:Y:S02]  /*51d0*/  IMAD.MOV.U32 R10, RZ, RZ, -0x1 ;  /* 0xffffffffff0a7424 */ /* 0x000fe400078e00ff */
[----:B------:R-:W-:Y:S01]  /*51e0*/  FMUL.FTZ R2, R11, R2 ;  /* 0x000000020b027220 */ /* 0x000fe20000410000 */
[----:B------:R-:W-:Y:S01]  /*51f0*/  MOV R11, R0 ;  /* 0x00000000000b7202 */ /* 0x000fe20000000f00 */
[----:B0-----:R-:W-:-:S04]  /*5200*/  FMUL.FTZ R3, R4, R3 ;  /* 0x0000000304037220 */ /* 0x001fc80000410000 */
[----:B------:R-:W-:Y:S02]  /*5210*/  FFMA.FTZ R9, R3, R2, R9 ;  /* 0x0000000203097223 */ /* 0x000fe40000010009 */
[----:B------:R-:W-:Y:S01]  /*5220*/  FFMA.FTZ R8, R5, R3, R8 ;  /* 0x0000000305087223 */ /* 0x000fe20000010008 */
[----:B------:R-:W-:Y:S05]  /*5230*/  BRA `(.L_x_4096) ;  /* 0x00000bd000007947 */ /* 0x000fea0003800000 */
.L_x_4128:
[----:B------:R-:W-:Y:S01]  /*5240*/  IMAD.MOV.U32 R8, RZ, RZ, R7 ;  /* 0x000000ffff087224 */ /* 0x000fe200078e0007 */
[----:B------:R-:W-:Y:S01]  /*5250*/  MOV R9, R6 ;  /* 0x0000000600097202 */ /* 0x000fe20000000f00 */
[----:B------:R-:W-:Y:S01]  /*5260*/  IMAD.MOV.U32 R10, RZ, RZ, R4 ;  /* 0x000000ffff0a7224 */ /* 0x000fe200078e0004 */
[----:B------:R-:W-:Y:S01]  /*5270*/  MOV R11, R3 ;  /* 0x00000003000b7202 */ /* 0x000fe20000000f00 */
[----:B------:R-:W-:Y:S05]  /*5280*/  BRA `(.L_x_4096) ;  /* 0x00000b8000007947 */ /* 0x000fea0003800000 */
.L_x_4114:
[----:B------:R-:W-:Y:S01]  /*5290*/  ISETP.GE.U32.AND P0, PT, R2, c[0x0][0x17c], PT ;  /* 0x00005f0002007a0c */ /* 0x000fe20003f06070 */
[----:B------:R-:W-:Y:S01]  /*52a0*/  BSSY B1, `(.L_x_4129) ;  /* 0x0000021000017945 */ /* 0x000fe20003800000 */
[----:B------:R-:W-:Y:S01]  /*52b0*/  IMAD.MOV.U32 R9, RZ, RZ, c[0x0][0x16c] ;  /* 0x00005b00ff097624 */ /* 0x000fe200078e00ff */
[----:B------:R-:W-:-:S10]  /*52c0*/  MOV R8, c[0x0][0x168] ;  /* 0x00005a0000087a02 */ /* 0x000fd40000000f00 */
[----:B------:R-:W-:Y:S05]  /*52d0*/  @P0 BRA `(.L_x_4130) ;  /* 0x000001d000000947 */ /* 0x000fea0003800000 */
[----:B------:R-:W-:Y:S01]  /*52e0*/  BSSY B2, `(.L_x_4131) ;  /* 0x000001b000027945 */ /* 0x000fe20003800000 */
[----:B------:R-:W-:Y:S01]  /*52f0*/  IMAD.MOV.U32 R9, RZ, RZ, c[0x0][0x16c] ;  /* 0x00005b00ff097624 */ /* 0x000fe200078e00ff */
[----:B------:R-:W-:Y:S02]  /*5300*/  MOV R8, c[0x0][0x168] ;  /* 0x00005a0000087a02 */ /* 0x000fe40000000f00 */
.L_x_4132:
[----:B------:R-:W-:Y:S01]  /*5310*/  IADD3 R11, R13, c[0x0][0x184], RZ ;  /* 0x000061000d0b7a10 */ /* 0x000fe20007ffe0ff */
[----:B------:R-:W-:-:S04]  /*5320*/  IMAD R3, R0, R13, RZ ;  /* 0x0000000d00037224 */ /* 0x000fc800078e02ff */
[----:B------:R-:W-:Y:S02]  /*5330*/  IMAD R5, R0, R11, RZ ;  /* 0x0000000b00057224 */ /* 0x000fe400078e02ff */
[----:B------:R-:W-:-:S04]  /*5340*/  IMAD.WIDE.U32 R2, R3, 0x2, R14 ;  /* 0x0000000203027825 */ /* 0x000fc800078e000e */
[----:B------:R-:W-:Y:S02]  /*5350*/  IMAD.WIDE.U32 R4, R5, 0x2, R14 ;  /* 0x0000000205047825 */ /* 0x000fe400078e000e */
[----:B------:R-:W2:Y:S04]  /*5360*/  LDG.E.U16 R2, [R2.64] ;  /* 0x0000002402027981 */ /* 0x000ea8000c1e1500 */
[----:B------:R-:W3:Y:S01]  /*5370*/  LDG.E.U16 R5, [R4.64] ;  /* 0x0000002404057981 */ /* 0x000ee2000c1e1500 */
[----:B------:R-:W-:Y:S02]  /*5380*/  IADD3 R10, R10, 0x1, RZ ;  /* 0x000000010a0a7810 */ /* 0x000fe40007ffe0ff */
[----:B------:R-:W-:Y:S02]  /*5390*/  IADD3 R13, R11, c[0x0][0x184], RZ ;  /* 0x000061000b0d7a10 */ /* 0x000fe40007ffe0ff */
[----:B------:R-:W0:Y:S02]  /*53a0*/  I2F R19, R10 ;  /* 0x0000000a00137306 */ /* 0x000e240000201400 */
[----:B------:R-:W-:-:S04]  /*53b0*/  IADD3 R18, R13, c[0x0][0x184], RZ ;  /* 0x000061000d127a10 */ /* 0x000fc80007ffe0ff */
[----:B------:R-:W-:Y:S02]  /*53c0*/  ISETP.GE.U32.AND P0, PT, R18, c[0x0][0x17c], PT ;  /* 0x00005f0012007a0c */ /* 0x000fe40003f06070 */
[----:B0-----:R-:W0:Y:S01]  /*53d0*/  MUFU.RCP R22, R19 ;  /* 0x0000001300167308 */ /* 0x001e220000001000 */
[----:B--2---:R-:W-:Y:S02]  /*53e0*/  PRMT R3, RZ, 0x5410, R2 ;  /* 0x00005410ff037816 */ /* 0x004fe40000000002 */
[----:B---3--:R-:W-:-:S03]  /*53f0*/  PRMT R16, RZ, 0x5410, R5 ;  /* 0x00005410ff107816 */ /* 0x008fc60000000005 */
[--C-:B------:R-:W-:Y:S02]  /*5400*/  FADD.FTZ R11, R3, -R8.reuse ;  /* 0x80000008030b7221 */ /* 0x100fe40000010000 */
[C-C-:B------:R-:W-:Y:S02]  /*5410*/  FADD.FTZ R17, R16.reuse, -R7.reuse ;  /* 0x8000000710117221 */ /* 0x140fe40000010000 */
[-C--:B0-----:R-:W-:Y:S02]  /*5420*/  FFMA.FTZ R8, R11, R22.reuse, R8 ;  /* 0x000000160b087223 */ /* 0x081fe40000010008 */
[----:B------:R-:W-:Y:S02]  /*5430*/  FFMA.FTZ R7, R17, R22, R7 ;  /* 0x0000001611077223 */ /* 0x000fe40000010007 */
[----:B------:R-:W-:Y:S02]  /*5440*/  FADD.FTZ R4, R3, -R8 ;  /* 0x8000000803047221 */ /* 0x000fe40000010000 */
[----:B------:R-:W-:-:S02]  /*5450*/  FADD.FTZ R16, R16, -R7 ;  /* 0x8000000710107221 */ /* 0x000fc40000010000 */
[----:B------:R-:W-:Y:S02]  /*5460*/  FFMA.FTZ R9, R11, R4, R9 ;  /* 0x000000040b097223 */ /* 0x000fe40000010009 */
[----:B------:R-:W-:Y:S01]  /*5470*/  FFMA.FTZ R6, R17, R16, R6 ;  /* 0x0000001011067223 */ /* 0x000fe20000010006 */
[----:B------:R-:W-:Y:S05]  /*5480*/  @!P0 BRA `(.L_x_4132) ;  /* 0xfffffe8000008947 */ /* 0x000fea000383ffff */
[----:B------:R-:W-:Y:S05]  /*5490*/  BSYNC B2 ;  /* 0x0000000000027941 */ /* 0x000fea0003800000 */
.L_x_4131:
[----:B------:R-:W-:Y:S02]  /*54a0*/  IMAD.MOV.U32 R11, RZ, RZ, R19 ;  /* 0x000000ffff0b7224 */ /* 0x000fe400078e0013 */
.L_x_4130:
[----:B------:R-:W-:Y:S05]  /*54b0*/  BSYNC B1 ;  /* 0x0000000000017941 */ /* 0x000fea0003800000 */
.L_x_4129:
[----:B------:R-:W-:Y:S01]  /*54c0*/  ISETP.GE.U32.AND P1, PT, R13, c[0x0][0x17c], PT ;  /* 0x00005f000d007a0c */ /* 0x000fe20003f26070 */
[----:B------:R-:W-:Y:S01]  /*54d0*/  BSSY B1, `(.L_x_4133) ;  /* 0x000000c000017945 */ /* 0x000fe20003800000 */
[----:B------:R-:W-:Y:S01]  /*54e0*/  MOV R4, R10 ;  /* 0x0000000a00047202 */ /* 0x000fe20000000f00 */
[----:B------:R-:W-:-:S10]  /*54f0*/  IMAD.MOV.U32 R16, RZ, RZ, R11 ;  /* 0x000000ffff107224 */ /* 0x000fd400078e000b */
[----:B------:R-:W-:Y:S05]  /*5500*/  @P1 BRA `(.L_x_4134) ;  /* 0x0000008000001947 */ /* 0x000fea0003800000 */
[----:B------:R-:W-:Y:S01]  /*5510*/  IADD3 R17, R13, c[0x0][0x184], RZ ;  /* 0x000061000d117a10 */ /* 0x000fe20007ffe0ff */
[----:B------:R-:W-:-:S03]  /*5520*/  IMAD R3, R0, R13, RZ ;  /* 0x0000000d00037224 */ /* 0x000fc600078e02ff */
[----:B------:R-:W-:Y:S01]  /*5530*/  ISETP.GE.U32.AND P0, PT, R17, c[0x0][0x17c], PT ;  /* 0x00005f0011007a0c */ /* 0x000fe20003f06070 */
[----:B------:R-:W-:-:S06]  /*5540*/  IMAD.WIDE.U32 R2, R3, 0x2, R14 ;  /* 0x0000000203027825 */ /* 0x000fcc00078e000e */
[----:B------:R0:W5:Y:S06]  /*5550*/  LDG.E.U16 R2, [R2.64] ;  /* 0x0000002402027981 */ /* 0x00016c000c1e1500 */
[----:B------:R-:W-:-:S04]  /*5560*/  @!P0 IMAD R17, R0, R17, RZ ;  /* 0x0000001100118224 */ /* 0x000fc800078e02ff */
[----:B------:R-:W-:-:S05]  /*5570*/  @!P0 IMAD.WIDE.U32 R14, R17, 0x2, R14 ;  /* 0x00000002110e8825 */ /* 0x000fca00078e000e */
[----:B------:R0:W5:Y:S02]  /*5580*/  @!P0 LDG.E.U16 R5, [R14.64] ;  /* 0x000000240e058981 */ /* 0x000164000c1e1500 */
.L_x_4134:
[----:B------:R-:W-:Y:S05]  /*5590*/  BSYNC B1 ;  /* 0x0000000000017941 */ /* 0x000fea0003800000 */
.L_x_4133:
[----:B------:R-:W-:Y:S01]  /*55a0*/  BSSY B1, `(.L_x_4135) ;  /* 0x0000014000017945 */ /* 0x000fe20003800000 */
[----:B------:R-:W-:Y:S05]  /*55b0*/  @P1 BRA `(.L_x_4136) ;  /* 0x0000012000001947 */ /* 0x000fea0003800000 */
[----:B------:R-:W-:Y:S02]  /*55c0*/  IADD3 R13, R13, c[0x0][0x184], RZ ;  /* 0x000061000d0d7a10 */ /* 0x000fe40007ffe0ff */
[----:B------:R-:W-:Y:S02]  /*55d0*/  IADD3 R10, R10, 0x1, RZ ;  /* 0x000000010a0a7810 */ /* 0x000fe40007ffe0ff */
[----:B------:R-:W-:Y:S02]  /*55e0*/  ISETP.GE.U32.AND P0, PT, R13, c[0x0][0x17c], PT ;  /* 0x00005f000d007a0c */ /* 0x000fe40003f06070 */
[----:B------:R-:W1:Y:S01]  /*55f0*/  I2F R11, R10 ;  /* 0x0000000a000b7306 */ /* 0x000e620000201400 */
[----:B0----5:R-:W-:-:S05]  /*5600*/  PRMT R3, RZ, 0x5410, R2 ;  /* 0x00005410ff037816 */ /* 0x021fca0000000002 */
[----:B------:R-:W-:-:S05]  /*5610*/  FADD.FTZ R0, -R8, R3 ;  /* 0x0000000308007221 */ /* 0x000fca0000010100 */
[----:B------:R-:W-:Y:S02]  /*5620*/  @!P0 IADD3 R4, R4, 0x1, RZ ;  /* 0x0000000104048810 */ /* 0x000fe40007ffe0ff */
[----:B------:R-:W-:Y:S02]  /*5630*/  @!P0 PRMT R2, RZ, 0x5410, R5 ;  /* 0x00005410ff028816 */ /* 0x000fe40000000005 */
[----:B------:R-:W0:Y:S03]  /*5640*/  @!P0 I2F R16, R4 ;  /* 0x0000000400108306 */ /* 0x000e260000201400 */
[----:B------:R-:W-:-:S05]  /*5650*/  @!P0 FADD.FTZ R5, -R7, R2 ;  /* 0x0000000207058221 */ /* 0x000fca0000010100 */
[----:B-1----:R-:W1:Y:S08]  /*5660*/  MUFU.RCP R13, R11 ;  /* 0x0000000b000d7308 */ /* 0x002e700000001000 */
[----:B0-----:R-:W0:Y:S01]  /*5670*/  @!P0 MUFU.RCP R14, R16 ;  /* 0x00000010000e8308 */ /* 0x001e220000001000 */
[----:B-1----:R-:W-:-:S04]  /*5680*/  FFMA.FTZ R8, R0, R13, R8 ;  /* 0x0000000d00087223 */ /* 0x002fc80000010008 */
[----:B------:R-:W-:Y:S02]  /*5690*/  FADD.FTZ R3, R3, -R8 ;  /* 0x8000000803037221 */ /* 0x000fe40000010000 */
[----:B0-----:R-:W-:Y:S02]  /*56a0*/  @!P0 FFMA.FTZ R7, R5, R14, R7 ;  /* 0x0000000e05078223 */ /* 0x001fe40000010007 */
[----:B------:R-:W-:Y:S02]  /*56b0*/  FFMA.FTZ R9, R0, R3, R9 ;  /* 0x0000000300097223 */ /* 0x000fe40000010009 */
[----:B------:R-:W-:-:S04]  /*56c0*/  @!P0 FADD.FTZ R2, R2, -R7 ;  /* 0x8000000702028221 */ /* 0x000fc80000010000 */
[----:B------:R-:W-:Y:S02]  /*56d0*/  @!P0 FFMA.FTZ R6, R5, R2, R6 ;  /* 0x0000000205068223 */ /* 0x000fe40000010006 */
.L_x_4136:
[----:B------:R-:W-:Y:S05]  /*56e0*/  BSYNC B1 ;  /* 0x0000000000017941 */ /* 0x000fea0003800000 */
.L_x_4135:
[----:B------:R-:W-:-:S13]  /*56f0*/  FSETP.NEU.FTZ.AND P0, PT, R11, RZ, PT ;  /* 0x000000ff0b00720b */ /* 0x000fda0003f1d000 */
[----:B------:R-:W-:Y:S05]  /*5700*/  @!P0 BRA `(.L_x_4137) ;  /* 0x000000e000008947 */ /* 0x000fea0003800000 */
[----:B------:R-:W-:-:S13]  /*5710*/  FSETP.NEU.FTZ.AND P0, PT, R16, RZ, PT ;  /* 0x000000ff1000720b */ /* 0x000fda0003f1d000 */
[----:B------:R-:W-:Y:S05]  /*5720*/  @!P0 BRA `(.L_x_4096) ;  /* 0x000006e000008947 */ /* 0x000fea0003800000 */
[----:B------:R-:W-:Y:S01]  /*5730*/  FADD.FTZ R0, R11, R16 ;  /* 0x000000100b007221 */ /* 0x000fe20000010000 */
[----:B------:R-:W-:Y:S01]  /*5740*/  MOV R10, 0xffffffff ;  /* 0xffffffff000a7802 */ /* 0x000fe20000000f00 */
[----:B0-----:R-:W-:Y:S02]  /*5750*/  FADD.FTZ R3, -R8, R7 ;  /* 0x0000000708037221 */ /* 0x001fe40000010100 */
[----:B-----5:R-:W0:Y:S01]  /*5760*/  MUFU.RCP R5, R0 ;  /* 0x0000000000057308 */ /* 0x020e220000001000 */
        /* <DEDUP_REMOVED lines=8> */
.L_x_4137:
[----:B------:R-:W-:Y:S01]  /*57f0*/  MOV R8, R7 ;  /* 0x0000000700087202 */ /* 0x000fe20000000f00 */
[----:B------:R-:W-:Y:S01]  /*5800*/  IMAD.MOV.U32 R9, RZ, RZ, R6 ;  /* 0x000000ffff097224 */ /* 0x000fe200078e0006 */
[----:B------:R-:W-:Y:S01]  /*5810*/  MOV R10, R4 ;  /* 0x00000004000a7202 */ /* 0x000fe20000000f00 */
[----:B------:R-:W-:Y:S01]  /*5820*/  IMAD.MOV.U32 R11, RZ, RZ, R16 ;  /* 0x000000ffff0b7224 */ /* 0x000fe200078e0010 */
[----:B------:R-:W-:Y:S05]  /*5830*/  BRA `(.L_x_4096) ;  /* 0x000005d000007947 */ /* 0x000fea0003800000 */
.L_x_4113:
[----:B------:R-:W-:Y:S01]  /*5840*/  IADD3 R0, R13, c[0x0][0x184], RZ ;  /* 0x000061000d007a10 */ /* 0x000fe20007ffe0ff */
[----:B------:R-:W-:Y:S01]  /*5850*/  BSSY B1, `(.L_x_4138) ;  /* 0x0000026000017945 */ /* 0x000fe20003800000 */
[----:B------:R-:W-:Y:S01]  /*5860*/  MOV R3, c[0x0][0x168] ;  /* 0x00005a0000037a02 */ /* 0x000fe20000000f00 */
[----:B------:R-:W-:Y:S01]  /*5870*/  IMAD.MOV.U32 R11, RZ, RZ, c[0x0][0x174] ;  /* 0x00005d00ff0b7624 */ /* 0x000fe200078e00ff */
[----:B------:R-:W-:Y:S01]  /*5880*/  ISETP.GE.U32.AND P0, PT, R0, c[0x0][0x17c], PT ;  /* 0x00005f0000007a0c */ /* 0x000fe20003f06070 */
[----:B------:R-:W-:Y:S01]  /*5890*/  IMAD.MOV.U32 R0, RZ, RZ, c[0x0][0x16c] ;  /* 0x00005b00ff007624 */ /* 0x000fe200078e00ff */
[----:B------:R-:W-:Y:S01]  /*58a0*/  MOV R10, c[0x0][0x170] ;  /* 0x00005c00000a7a02 */ /* 0x000fe20000000f00 */
[----:B------:R-:W-:Y:S01]  /*58b0*/  IMAD.MOV.U32 R8, RZ, RZ, c[0x0][0x168] ;  /* 0x00005a00ff087624 */ /* 0x000fe200078e00ff */
[----:B------:R-:W-:-:S09]  /*58c0*/  MOV R9, c[0x0][0x16c] ;  /* 0x00005b0000097a02 */ /* 0x000fd20000000f00 */
[----:B------:R-:W-:Y:S05]  /*58d0*/  @P0 BRA `(.L_x_4139) ;  /* 0x000001d000000947 */ /* 0x000fea0003800000 */
[----:B------:R-:W-:Y:S01]  /*58e0*/  BSSY B2, `(.L_x_4140) ;  /* 0x0000019000027945 */ /* 0x000fe20003800000 */
[----:B------:R-:W-:Y:S01]  /*58f0*/  MOV R9, c[0x0][0x16c] ;  /* 0x00005b0000097a02 */ /* 0x000fe20000000f00 */
[----:B------:R-:W-:Y:S02]  /*5900*/  IMAD.MOV.U32 R8, RZ, RZ, c[0x0][0x168] ;  /* 0x00005a00ff087624 */ /* 0x000fe400078e00ff */
.L_x_4141:
[C---:B------:R-:W-:Y:S01]  /*5910*/  IADD3 R11, R13.reuse, c[0x0][0x184], RZ ;  /* 0x000061000d0b7a10 */ /* 0x040fe20007ffe0ff */
[----:B------:R-:W-:-:S04]  /*5920*/  IMAD.WIDE.U32 R4, R13, 0x2, R14 ;  /* 0x000000020d047825 */ /* 0x000fc800078e000e */
[C---:B------:R-:W-:Y:S02]  /*5930*/  IMAD.WIDE.U32 R6, R11.reuse, 0x2, R14 ;  /* 0x000000020b067825 */ /* 0x040fe400078e000e */
        /* <DEDUP_REMOVED lines=11> */
[--C-:B------:R-:W-:Y:S02]  /*59f0*/  FADD.FTZ R11, R16, -R3.reuse ;  /* 0x80000003100b7221 */ /* 0x100fe40000010000 */
        /* <DEDUP_REMOVED lines=8> */
.L_x_4140:
[----:B------:R-:W-:Y:S02]  /*5a80*/  PRMT R7, R4, 0x7610, R7 ;  /* 0x0000761004077816 */ /* 0x000fe40000000007 */
[----:B------:R-:W-:Y:S02]  /*5a90*/  PRMT R5, R6, 0x7610, R5 ;  /* 0x0000761006057816 */ /* 0x000fe40000000005 */
[----:B------:R-:W-:Y:S02]  /*5aa0*/  MOV R11, R18 ;  /* 0x00000012000b7202 */ /* 0x000fe40000000f00 */
.L_x_4139:
[----:B------:R-:W-:Y:S05]  /*5ab0*/  BSYNC B1 ;  /* 0x0000000000017941 */ /* 0x000fea0003800000 */
.L_x_4138:
[----:B------:R-:W-:Y:S01]  /*5ac0*/  ISETP.GE.U32.AND P1, PT, R13, c[0x0][0x17c], PT ;  /* 0x00005f000d007a0c */ /* 0x000fe20003f26070 */
[----:B------:R-:W-:Y:S01]  /*5ad0*/  BSSY B1, `(.L_x_4142) ;  /* 0x000000a000017945 */ /* 0x000fe20003800000 */
[----:B------:R-:W-:Y:S01]  /*5ae0*/  IMAD.MOV.U32 R4, RZ, RZ, R10 ;  /* 0x000000ffff047224 */ /* 0x000fe200078e000a */
[----:B------:R-:W-:-:S10]  /*5af0*/  MOV R2, R11 ;  /* 0x0000000b00027202 */ /* 0x000fd40000000f00 */
[----:B------:R-:W-:Y:S05]  /*5b00*/  @P1 BRA `(.L_x_4143) ;  /* 0x0000006000001947 */ /* 0x000fea0003800000 */
[C---:B------:R-:W-:Y:S01]  /*5b10*/  IADD3 R17, R13.reuse, c[0x0][0x184], RZ ;  /* 0x000061000d117a10 */ /* 0x040fe20007ffe0ff */
[----:B------:R-:W-:-:S03]  /*5b20*/  IMAD.WIDE.U32 R6, R13, 0x2, R14 ;  /* 0x000000020d067825 */ /* 0x000fc600078e000e */
[----:B------:R-:W-:-:S03]  /*5b30*/  ISETP.GE.U32.AND P0, PT, R17, c[0x0][0x17c], PT ;  /* 0x00005f0011007a0c */ /* 0x000fc60003f06070 */
[----:B------:R0:W5:Y:S10]  /*5b40*/  LDG.E.U16 R7, [R6.64] ;  /* 0x0000002406077981 */ /* 0x000174000c1e1500 */
[----:B------:R-:W-:-:S05]  /*5b50*/  @!P0 IMAD.WIDE.U32 R14, R17, 0x2, R14 ;  /* 0x00000002110e8825 */ /* 0x000fca00078e000e */
[----:B------:R0:W5:Y:S02]  /*5b60*/  @!P0 LDG.E.U16 R5, [R14.64] ;  /* 0x000000240e058981 */ /* 0x000164000c1e1500 */
.L_x_4143:
[----:B------:R-:W-:Y:S05]  /*5b70*/  BSYNC B1 ;  /* 0x0000000000017941 */ /* 0x000fea0003800000 */
.L_x_4142:
[----:B------:R-:W-:Y:S01]  /*5b80*/  BSSY B1, `(.L_x_4144) ;  /* 0x0000014000017945 */ /* 0x000fe20003800000 */
[----:B------:R-:W-:Y:S05]  /*5b90*/  @P1 BRA `(.L_x_4145) ;  /* 0x0000012000001947 */ /* 0x000fea0003800000 */
[----:B------:R-:W-:Y:S02]  /*5ba0*/  IADD3 R13, R13, c[0x0][0x184], RZ ;  /* 0x000061000d0d7a10 */ /* 0x000fe40007ffe0ff */
[----:B------:R-:W-:Y:S02]  /*5bb0*/  IADD3 R10, R10, 0x1, RZ ;  /* 0x000000010a0a7810 */ /* 0x000fe40007ffe0ff */
[----:B------:R-:W-:Y:S02]  /*5bc0*/  ISETP.GE.U32.AND P0, PT, R13, c[0x0][0x17c], PT ;  /* 0x00005f000d007a0c */ /* 0x000fe40003f06070 */
[----:B------:R-:W1:Y:S01]  /*5bd0*/  I2F R11, R10 ;  /* 0x0000000a000b7306 */ /* 0x000e620000201400 */
[----:B-----5:R-:W-:-:S05]  /*5be0*/  PRMT R7, RZ, 0x5410, R7 ;  /* 0x00005410ff077816 */ /* 0x020fca0000000007 */
[----:B0-----:R-:W-:-:S05]  /*5bf0*/  FADD.FTZ R6, -R8, R7 ;  /* 0x0000000708067221 */ /* 0x001fca0000010100 */
        /* <DEDUP_REMOVED lines=12> */
.L_x_4145:
[----:B------:R-:W-:Y:S05]  /*5cc0*/  BSYNC B1 ;  /* 0x0000000000017941 */ /* 0x000fea0003800000 */
.L_x_4144:
[----:B------:R-:W-:-:S13]  /*5cd0*/  FSETP.NEU.FTZ.AND P0, PT, R11, RZ, PT ;  /* 0x000000ff0b00720b */ /* 0x000fda0003f1d000 */
[----:B------:R-:W-:Y:S05]  /*5ce0*/  @!P0 BRA `(.L_x_4146) ;  /* 0x000000e000008947 */ /* 0x000fea0003800000 */
[----:B------:R-:W-:-:S13]  /*5cf0*/  FSETP.NEU.FTZ.AND P0, PT, R2, RZ, PT ;  /* 0x000000ff0200720b */ /* 0x000fda0003f1d000 */
[----:B------:R-:W-:Y:S05]  /*5d00*/  @!P0 BRA `(.L_x_4096) ;  /* 0x0000010000008947 */ /* 0x000fea0003800000 */
[----:B------:R-:W-:Y:S02]  /*5d10*/  FADD.FTZ R4, R11, R2 ;  /* 0x000000020b047221 */ /* 0x000fe40000010000 */
[----:B------:R-:W-:Y:S02]  /*5d20*/  FADD.FTZ R3, -R8, R3 ;  /* 0x0000000308037221 */ /* 0x000fe40000010100 */
[----:B-----5:R-:W1:Y:S01]  /*5d30*/  MUFU.RCP R5, R4 ;  /* 0x0000000400057308 */ /* 0x020e620000001000 */
[----:B------:R-:W-:Y:S02]  /*5d40*/  FADD.FTZ R0, R9, R0 ;  /* 0x0000000009007221 */ /* 0x000fe40000010000 */
[----:B0-----:R-:W-:Y:S02]  /*5d50*/  FMUL.FTZ R6, R3, R3 ;  /* 0x0000000303067220 */ /* 0x001fe40000410000 */
[----:B------:R-:W-:Y:S02]  /*5d60*/  IMAD.MOV.U32 R10, RZ, RZ, -0x1 ;  /* 0xffffffffff0a7424 */ /* 0x000fe400078e00ff */
[----:B------:R-:W-:Y:S01]  /*5d70*/  FMUL.FTZ R9, R11, R6 ;  /* 0x000000060b097220 */ /* 0x000fe20000410000 */
[----:B------:R-:W-:Y:S01]  /*5d80*/  MOV R11, R4 ;  /* 0x00000004000b7202 */ /* 0x000fe20000000f00 */
[----:B-1----:R-:W-:-:S04]  /*5d90*/  FMUL.FTZ R2, R5, R2 ;  /* 0x0000000205027220 */ /* 0x002fc80000410000 */
[----:B------:R-:W-:Y:S02]  /*5da0*/  FFMA.FTZ R9, R2, R9, R0 ;  /* 0x0000000902097223 */ /* 0x000fe40000010000 */
[----:B------:R-:W-:Y:S01]  /*5db0*/  FFMA.FTZ R8, R3, R2, R8 ;  /* 0x0000000203087223 */ /* 0x000fe20000010008 */
[----:B------:R-:W-:Y:S05]  /*5dc0*/  BRA `(.L_x_4096) ;  /* 0x0000004000007947 */ /* 0x000fea0003800000 */
.L_x_4146:
[----:B------:R-:W-:Y:S01]  /*5dd0*/  IMAD.MOV.U32 R8, RZ, RZ, R3 ;  /* 0x000000ffff087224 */ /* 0x000fe200078e0003 */
[----:B------:R-:W-:Y:S01]  /*5de0*/  MOV R9, R0 ;  /* 0x0000000000097202 */ /* 0x000fe20000000f00 */
[----:B------:R-:W-:Y:S01]  /*5df0*/  IMAD.MOV.U32 R10, RZ, RZ, R4 ;  /* 0x000000ffff0a7224 */ /* 0x000fe200078e0004 */
[----:B------:R-:W-:Y:S02]  /*5e00*/  MOV R11, R2 ;  /* 0x00000002000b7202 */ /* 0x000fe40000000f00 */
.L_x_4096:
[----:B------:R-:W-:Y:S05]  /*5e10*/  BSYNC B0 ;  /* 0x0000000000007941 */ /* 0x000fea0003800000 */
.L_x_4095:
[----:B------:R-:W-:-:S13]  /*5e20*/  ISETP.NE.AND P0, PT, RZ, c[0x0][0x194], PT ;  /* 0x00006500ff007a0c */ /* 0x000fda0003f05270 */
[----:B------:R-:W-:Y:S05]  /*5e30*/  @!P0 BRA `(.L_x_4147) ;  /* 0x000002b000008947 */ /* 0x000fea0003800000 */
[----:B-----5:R-:W-:Y:S01]  /*5e40*/  IMAD R0, R21, c[0x0][0x0], R20 ;  /* 0x0000000015007a24 */ /* 0x020fe200078e0214 */
[----:B------:R-:W-:Y:S02]  /*5e50*/  ULDC UR4, c[0x0][0x4] ;  /* 0x0000010000047ab9 */ /* 0x000fe40000000800 */
[----:B------:R-:W-:Y:S02]  /*5e60*/  USHF.R.U32.HI UR4, URZ, 0x1, UR4 ;  /* 0x000000013f047899 */ /* 0x000fe40008011604 */
[----:B------:R1:W-:Y:S04]  /*5e70*/  STS.128 [R0.X16+0x10], R8 ;  /* 0x0000100800007388 */ /* 0x0003e8000000cc00 */
[----:B------:R-:W-:-:S13]  /*5e80*/  ISETP.NE.AND P0, PT, RZ, UR4, PT ;  /* 0x00000004ff007c0c */ /* 0x000fda000bf05270 */
[----:B------:R-:W-:Y:S05]  /*5e90*/  @!P0 BRA `(.L_x_4147) ;  /* 0x0000025000008947 */ /* 0x000fea0003800000 */
[----:B-1----:R-:W-:-:S05]  /*5ea0*/  IMAD.U32 R2, RZ, RZ, UR4 ;  /* 0x00000004ff027e24 */ /* 0x002fca000f8e00ff */
.L_x_4153:
[----:B0-----:R-:W-:Y:S01]  /*5eb0*/  IADD3 R3, R21, R2, RZ ;  /* 0x0000000215037210 */ /* 0x001fe20007ffe0ff */
[----:B------:R-:W-:Y:S03]  /*5ec0*/  BAR.SYNC.DEFER_BLOCKING 0x0 ;  /* 0x0000000000007b1d */ /* 0x000fe60000010000 */
[----:B------:R-:W-:-:S03]  /*5ed0*/  ISETP.GE.U32.AND P0, PT, R3, c[0x0][0x4], PT ;  /* 0x0000010003007a0c */ /* 0x000fc60003f06070 */
[----:B------:R-:W-:Y:S01]  /*5ee0*/  BSSY B0, `(.L_x_4148) ;  /* 0x000001d000007945 */ /* 0x000fe20003800000 */
[----:B------:R-:W-:-:S13]  /*5ef0*/  ISETP.GE.U32.OR P0, PT, R21, R2, P0 ;  /* 0x000000021500720c */ /* 0x000fda0000706470 */
[----:B-1----:R-:W-:Y:S05]  /*5f00*/  @P0 BRA `(.L_x_4149) ;  /* 0x000001a000000947 */ /* 0x002fea0003800000 */
[----:B------:R-:W-:Y:S01]  /*5f10*/  IMAD R3, R3, c[0x0][0x0], R20 ;  /* 0x0000000003037a24 */ /* 0x000fe200078e0214 */
[----:B------:R-:W-:Y:S01]  /*5f20*/  FSETP.NEU.FTZ.AND P0, PT, R11, RZ, PT ;  /* 0x000000ff0b00720b */ /* 0x000fe20003f1d000 */
[----:B------:R-:W-:Y:S03]  /*5f30*/  BSSY B1, `(.L_x_4150) ;  /* 0x0000016000017945 */ /* 0x000fe60003800000 */
[----:B------:R0:W1:Y:S01]  /*5f40*/  LDS.128 R4, [R3.X16+0x10] ;  /* 0x0000100003047984 */ /* 0x000062000000cc00 */
[----:B------:R-:W-:-:S08]  /*5f50*/  LEA R13, R3, 0x10, 0x4 ;  /* 0x00000010030d7811 */ /* 0x000fd000078e20ff */
[----:B------:R-:W-:Y:S05]  /*5f60*/  @!P0 BRA `(.L_x_4151) ;  /* 0x000000e000008947 */ /* 0x000fea0003800000 */
[----:B01----:R-:W-:-:S13]  /*5f70*/  FSETP.NEU.FTZ.AND P0, PT, R7, RZ, PT ;  /* 0x000000ff0700720b */ /* 0x003fda0003f1d000 */
[----:B------:R-:W-:Y:S05]  /*5f80*/  @!P0 BRA `(.L_x_4152) ;  /* 0x0000010000008947 */ /* 0x000fea0003800000 */
[----:B------:R-:W-:Y:S02]  /*5f90*/  FADD.FTZ R6, R11, R7 ;  /* 0x000000070b067221 */ /* 0x000fe40000010000 */
[----:B------:R-:W-:Y:S02]  /*5fa0*/  FADD.FTZ R3, -R8, R4 ;  /* 0x0000000408037221 */ /* 0x000fe40000010100 */
[----:B------:R-:W0:Y:S01]  /*5fb0*/  MUFU.RCP R10, R6 ;  /* 0x00000006000a7308 */ /* 0x000e220000001000 */
[----:B------:R-:W-:Y:S02]  /*5fc0*/  FADD.FTZ R9, R9, R5 ;  /* 0x0000000509097221 */ /* 0x000fe40000010000 */
[----:B------:R-:W-:-:S04]  /*5fd0*/  FMUL.FTZ R4, R3, R3 ;  /* 0x0000000303047220 */ /* 0x000fc80000410000 */
[----:B------:R-:W-:Y:S01]  /*5fe0*/  FMUL.FTZ R4, R11, R4 ;  /* 0x000000040b047220 */ /* 0x000fe20000410000 */
[----:B------:R-:W-:Y:S01]  /*5ff0*/  MOV R11, R6 ;  /* 0x00000006000b7202 */ /* 0x000fe20000000f00 */
[----:B0-----:R-:W-:Y:S02]  /*6000*/  FMUL.FTZ R7, R7, R10 ;  /* 0x0000000a07077220 */ /* 0x001fe40000410000 */
[----:B------:R-:W-:Y:S02]  /*6010*/  IMAD.MOV.U32 R10, RZ, RZ, -0x1 ;  /* 0xffffffffff0a7424 */ /* 0x000fe400078e00ff */
[----:B------:R-:W-:Y:S02]  /*6020*/  FFMA.FTZ R9, R7, R4, R9 ;  /* 0x0000000407097223 */ /* 0x000fe40000010009 */
[----:B------:R-:W-:Y:S01]  /*6030*/  FFMA.FTZ R8, R3, R7, R8 ;  /* 0x0000000703087223 */ /* 0x000fe20000010008 */
[----:B------:R-:W-:Y:S05]  /*6040*/  BRA `(.L_x_4152) ;  /* 0x0000004000007947 */ /* 0x000fea0003800000 */
.L_x_4151:
[----:B0-----:R0:W2:Y:S01]  /*6050*/  LDS R10, [R13+0x8] ;  /* 0x000008000d0a7984 */ /* 0x0010a20000000800 */
[----:B-1----:R-:W-:Y:S01]  /*6060*/  IMAD.MOV.U32 R8, RZ, RZ, R4 ;  /* 0x000000ffff087224 */ /* 0x002fe200078e0004 */
[----:B------:R-:W-:Y:S01]  /*6070*/  MOV R9, R5 ;  /* 0x0000000500097202 */ /* 0x000fe20000000f00 */
[----:B------:R-:W-:-:S02]  /*6080*/  IMAD.MOV.U32 R11, RZ, RZ, R7 ;  /* 0x000000ffff0b7224 */ /* 0x000fc400078e0007 */
.L_x_4152:
[----:B------:R-:W-:Y:S05]  /*6090*/  BSYNC B1 ;  /* 0x0000000000017941 */ /* 0x000fea0003800000 */
.L_x_4150:
[----:B--2---:R1:W-:Y:S02]  /*60a0*/  STS.128 [R0.X16+0x10], R8 ;  /* 0x0000100800007388 */ /* 0x0043e4000000cc00 */
.L_x_4149:
[----:B------:R-:W-:Y:S05]  /*60b0*/  BSYNC B0 ;  /* 0x0000000000007941 */ /* 0x000fea0003800000 */
.L_x_4148:
[----:B------:R-:W-:Y:S02]  /*60c0*/  ISETP.GT.AND P0, PT, R2, 0x1, PT ;  /* 0x000000010200780c */ /* 0x000fe40003f04270 */
[----:B------:R-:W-:-:S11]  /*60d0*/  SHF.R.S32.HI R2, RZ, 0x1, R2 ;  /* 0x00000001ff027819 */ /* 0x000fd60000011402 */
[----:B------:R-:W-:Y:S05]  /*60e0*/  @P0 BRA `(.L_x_4153) ;  /* 0xfffffdc000000947 */ /* 0x000fea000383ffff */
.L_x_4147:
[----:B-1----:R-:W-:-:S13]  /*60f0*/  ISETP.NE.AND P0, PT, RZ, c[0x0][0x190], PT ;  /* 0x00006400ff007a0c */ /* 0x002fda0003f05270 */
[----:B------:R-:W-:Y:S05]  /*6100*/  @!P0 BRA `(.L_x_4154) ;  /* 0x0000051000008947 */ /* 0x000fea0003800000 */
[----:B-----5:R-:W-:Y:S01]  /*6110*/  MOV R2, c[0x0][0x0] ;  /* 0x0000000000027a02 */ /* 0x020fe20000000f00 */
[----:B------:R-:W-:-:S03]  /*6120*/  IMAD.MOV.U32 R0, RZ, RZ, c[0x0][0x0] ;  /* 0x00000000ff007624 */ /* 0x000fc600078e00ff */
[----:B------:R-:W-:-:S13]  /*6130*/  ISETP.GT.AND P0, PT, R2, 0x20, PT ;  /* 0x000000200200780c */ /* 0x000fda0003f04270 */
[----:B------:R-:W-:Y:S05]  /*6140*/  @!P0 BRA `(.L_x_4155) ;  /* 0x000002c000008947 */ /* 0x000fea0003800000 */
[----:B0-----:R-:W-:Y:S01]  /*6150*/  IMAD R13, R21, c[0x0][0x0], R20 ;  /* 0x00000000150d7a24 */ /* 0x001fe200078e0214 */
[----:B------:R-:W-:-:S04]  /*6160*/  LEA.HI R0, R2, c[0x0][0x0], RZ, 0x1 ;  /* 0x0000000002007a11 */ /* 0x000fc800078f08ff */
[----:B------:R0:W-:Y:S01]  /*6170*/  STS.128 [R13.X16+0x10], R8 ;  /* 0x000010080d007388 */ /* 0x0001e2000000cc00 */
[----:B------:R-:W-:Y:S01]  /*6180*/  SHF.R.S32.HI R2, RZ, 0x1, R0 ;  /* 0x00000001ff027819 */ /* 0x000fe20000011400 */
[----:B------:R-:W-:-:S03]  /*6190*/  HFMA2.MMA R0, -RZ, RZ, 0, 1.9073486328125e-06 ;  /* 0x00000020ff007435 */ /* 0x000fc600000001ff */
[----:B------:R-:W-:-:S13]  /*61a0*/  ISETP.GE.AND P0, PT, R2, 0x20, PT ;  /* 0x000000200200780c */ /* 0x000fda0003f06270 */
[----:B------:R-:W-:Y:S05]  /*61b0*/  @!P0 BRA `(.L_x_4155) ;  /* 0x0000025000008947 */ /* 0x000fea0003800000 */
[----:B0-----:R-:W-:Y:S02]  /*61c0*/  LEA R15, R13, 0x10, 0x4 ;  /* 0x000000100d0f7811 */ /* 0x001fe400078e20ff */
.L_x_4161:
[----:B------:R-:W-:Y:S01]  /*61d0*/  IMAD.IADD R0, R20, 0x1, R2 ;  /* 0x0000000114007824 */ /* 0x000fe200078e0202 */
[----:B------:R-:W-:Y:S04]  /*61e0*/  BAR.SYNC.DEFER_BLOCKING 0x0 ;  /* 0x0000000000007b1d */ /* 0x000fe80000010000 */
[----:B------:R-:W-:Y:S02]  /*61f0*/  ISETP.GE.U32.AND P0, PT, R0, c[0x0][0x0], PT ;  /* 0x0000000000007a0c */ /* 0x000fe40003f06070 */
[----:B------:R-:W-:Y:S02]  /*6200*/  BSSY B0, `(.L_x_4156) ;  /* 0x000001c000007945 */ /* 0x000fe40003800000 */
[----:B------:R-:W-:-:S13]  /*6210*/  ISETP.GE.U32.OR P0, PT, R20, R2, P0 ;  /* 0x000000021400720c */ /* 0x000fda0000706470 */
[----:B0-----:R-:W-:Y:S05]  /*6220*/  @P0 BRA `(.L_x_4157) ;  /* 0x0000019000000947 */ /* 0x001fea0003800000 */
[----:B------:R-:W-:Y:S01]  /*6230*/  LEA R4, R2, R15, 0x4 ;  /* 0x0000000f02047211 */ /* 0x000fe200078e20ff */
[----:B------:R-:W-:Y:S01]  /*6240*/  BSSY B1, `(.L_x_4158) ;  /* 0x0000016000017945 */ /* 0x000fe20003800000 */
[----:B------:R-:W-:-:S04]  /*6250*/  FSETP.NEU.FTZ.AND P0, PT, R11, RZ, PT ;  /* 0x000000ff0b00720b */ /* 0x000fc80003f1d000 */
[----:B------:R-:W0:Y:S09]  /*6260*/  LDS.128 R4, [R4] ;  /* 0x0000000004047984 */ /* 0x000e320000000c00 */
[----:B------:R-:W-:Y:S05]  /*6270*/  @!P0 BRA `(.L_x_4159) ;  /* 0x000000e000008947 */ /* 0x000fea0003800000 */
[----:B0-----:R-:W-:-:S13]  /*6280*/  FSETP.NEU.FTZ.AND P0, PT, R7, RZ, PT ;  /* 0x000000ff0700720b */ /* 0x001fda0003f1d000 */
[----:B------:R-:W-:Y:S05]  /*6290*/  @!P0 BRA `(.L_x_4160) ;  /* 0x0000010000008947 */ /* 0x000fea0003800000 */
[----:B------:R-:W-:Y:S02]  /*62a0*/  FADD.FTZ R0, R11, R7 ;  /* 0x000000070b007221 */ /* 0x000fe40000010000 */
        /* <DEDUP_REMOVED lines=11> */
.L_x_4159:
[----:B0-----:R-:W-:Y:S01]  /*6360*/  IMAD.MOV.U32 R10, RZ, RZ, R6 ;  /* 0x000000ffff0a7224 */ /* 0x001fe200078e0006 */
[----:B------:R-:W-:Y:S01]  /*6370*/  MOV R8, R4 ;  /* 0x0000000400087202 */ /* 0x000fe20000000f00 */
[----:B------:R-:W-:Y:S01]  /*6380*/  IMAD.MOV.U32 R9, RZ, RZ, R5 ;  /* 0x000000ffff097224 */ /* 0x000fe200078e0005 */
[----:B------:R-:W-:Y:S02]  /*6390*/  MOV R11, R7 ;  /* 0x00000007000b7202 */ /* 0x000fe40000000f00 */
.L_x_4160:
[----:B------:R-:W-:Y:S05]  /*63a0*/  BSYNC B1 ;  /* 0x0000000000017941 */ /* 0x000fea0003800000 */
.L_x_4158:
[----:B------:R0:W-:Y:S02]  /*63b0*/  STS.128 [R13.X16+0x10], R8 ;  /* 0x000010080d007388 */ /* 0x0001e4000000cc00 */
.L_x_4157:
[----:B------:R-:W-:Y:S05]  /*63c0*/  BSYNC B0 ;  /* 0x0000000000007941 */ /* 0x000fea0003800000 */
.L_x_4156:
[----:B------:R-:W-:-:S04]  /*63d0*/  SHF.R.S32.HI R2, RZ, 0x1, R2 ;  /* 0x00000001ff027819 */ /* 0x000fc80000011402 */
[----:B------:R-:W-:-:S13]  /*63e0*/  ISETP.GE.AND P0, PT, R2, 0x20, PT ;  /* 0x000000200200780c */ /* 0x000fda0003f06270 */
[----:B------:R-:W-:Y:S05]  /*63f0*/  @P0 BRA `(.L_x_4161) ;  /* 0xfffffdd000000947 */ /* 0x000fea000383ffff */
[----:B------:R-:W-:-:S04]  /*6400*/  IMAD.MOV.U32 R0, RZ, RZ, 0x20 ;  /* 0x00000020ff007424 */ /* 0x000fc800078e00ff */
.L_x_4155:
[----:B0-----:R-:W-:Y:S01]  /*6410*/  BAR.SYNC.DEFER_BLOCKING 0x0 ;  /* 0x0000000000007b1d */ /* 0x001fe20000010000 */
[----:B------:R-:W-:-:S13]  /*6420*/  ISETP.GE.AND P0, PT, R0, 0x2, PT ;  /* 0x000000020000780c */ /* 0x000fda0003f06270 */
[----:B------:R-:W-:Y:S05]  /*6430*/  @!P0 BRA `(.L_x_4154) ;  /* 0x000001e000008947 */ /* 0x000fea0003800000 */
[----:B------:R-:W-:-:S06]  /*6440*/  HFMA2.MMA R3, -RZ, RZ, 0, 5.9604644775390625e-08 ;  /* 0x00000001ff037435 */ /* 0x000fcc00000001ff */
.L_x_4165:
[----:B------:R-:W-:Y:S01]  /*6450*/  FSETP.NEU.FTZ.AND P0, PT, R11, RZ, PT ;  /* 0x000000ff0b00720b */ /* 0x000fe20003f1d000 */
[----:B-1----:R0:W1:Y:S01]  /*6460*/  SHFL.DOWN PT, R5, R8, R3, 0x1f ;  /* 0x08001f0308057589 */ /* 0x00206200000e0000 */
[----:B------:R-:W-:Y:S03]  /*6470*/  BSSY B0, `(.L_x_4162) ;  /* 0x0000017000007945 */ /* 0x000fe60003800000 */
[----:B--2---:R0:W2:Y:S04]  /*6480*/  SHFL.DOWN PT, R6, R9, R3, 0x1f ;  /* 0x08001f0309067589 */ /* 0x0040a800000e0000 */
[----:B---3--:R0:W3:Y:S04]  /*6490*/  SHFL.DOWN PT, R2, R10, R3, 0x1f ;  /* 0x08001f030a027589 */ /* 0x0080e800000e0000 */
[----:B------:R0:W4:Y:S01]  /*64a0*/  SHFL.DOWN PT, R14, R11, R3, 0x1f ;  /* 0x08001f030b0e7589 */ /* 0x00012200000e0000 */
[----:B------:R-:W-:Y:S05]  /*64b0*/  @!P0 BRA `(.L_x_4163) ;  /* 0x000000e000008947 */ /* 0x000fea0003800000 */
[----:B----4-:R-:W-:-:S13]  /*64c0*/  FSETP.NEU.FTZ.AND P0, PT, R14, RZ, PT ;  /* 0x000000ff0e00720b */ /* 0x010fda0003f1d000 */
[----:B------:R-:W-:Y:S05]  /*64d0*/  @!P0 BRA `(.L_x_4164) ;  /* 0x0000010000008947 */ /* 0x000fea0003800000 */
[----:B---3--:R-:W-:Y:S02]  /*64e0*/  FADD.FTZ R2, R11, R14 ;  /* 0x0000000e0b027221 */ /* 0x008fe40000010000 */
[----:B-1----:R-:W-:Y:S02]  /*64f0*/  FADD.FTZ R5, -R8, R5 ;  /* 0x0000000508057221 */ /* 0x002fe40000010100 */
[----:B------:R-:W1:Y:S01]  /*6500*/  MUFU.RCP R7, R2 ;  /* 0x0000000200077308 */ /* 0x000e620000001000 */
[----:B--2---:R-:W-:Y:S02]  /*6510*/  FADD.FTZ R6, R9, R6 ;  /* 0x0000000609067221 */ /* 0x004fe40000010000 */
[----:B------:R-:W-:Y:S02]  /*6520*/  FMUL.FTZ R4, R5, R5 ;  /* 0x0000000505047220 */ /* 0x000fe40000410000 */
[----:B0-----:R-:W-:Y:S02]  /*6530*/  IMAD.MOV.U32 R10, RZ, RZ, -0x1 ;  /* 0xffffffffff0a7424 */ /* 0x001fe400078e00ff */
[----:B------:R-:W-:Y:S01]  /*6540*/  FMUL.FTZ R9, R11, R4 ;  /* 0x000000040b097220 */ /* 0x000fe20000410000 */
[----:B------:R-:W-:Y:S01]  /*6550*/  MOV R11, R2 ;  /* 0x00000002000b7202 */ /* 0x000fe20000000f00 */
[----:B-1----:R-:W-:-:S04]  /*6560*/  FMUL.FTZ R4, R14, R7 ;  /* 0x000000070e047220 */ /* 0x002fc80000410000 */
[----:B------:R-:W-:Y:S02]  /*6570*/  FFMA.FTZ R9, R4, R9, R6 ;  /* 0x0000000904097223 */ /* 0x000fe40000010006 */
[----:B------:R-:W-:Y:S01]  /*6580*/  FFMA.FTZ R8, R5, R4, R8 ;  /* 0x0000000405087223 */ /* 0x000fe20000010008 */
[----:B------:R-:W-:Y:S05]  /*6590*/  BRA `(.L_x_4164) ;  /* 0x0000004000007947 */ /* 0x000fea0003800000 */
.L_x_4163:
[----:B01----:R-:W-:Y:S01]  /*65a0*/  IMAD.MOV.U32 R8, RZ, RZ, R5 ;  /* 0x000000ffff087224 */ /* 0x003fe200078e0005 */
[----:B--2---:R-:W-:Y:S01]  /*65b0*/  MOV R9, R6 ;  /* 0x0000000600097202 */ /* 0x004fe20000000f00 */
[----:B---3--:R-:W-:Y:S01]  /*65c0*/  IMAD.MOV.U32 R10, RZ, RZ, R2 ;  /* 0x000000ffff0a7224 */ /* 0x008fe200078e0002 */
[----:B----4-:R-:W-:Y:S02]  /*65d0*/  MOV R11, R14 ;  /* 0x0000000e000b7202 */ /* 0x010fe40000000f00 */
.L_x_4164:
[----:B------:R-:W-:Y:S05]  /*65e0*/  BSYNC B0 ;  /* 0x0000000000007941 */ /* 0x000fea0003800000 */
.L_x_4162:
[----:B0-----:R-:W-:-:S05]  /*65f0*/  IMAD.SHL.U32 R3, R3, 0x2, RZ ;  /* 0x0000000203037824 */ /* 0x001fca00078e00ff */
[----:B------:R-:W-:-:S13]  /*6600*/  ISETP.GE.AND P0, PT, R3, R0, PT ;  /* 0x000000000300720c */ /* 0x000fda0003f06270 */
[----:B------:R-:W-:Y:S05]  /*6610*/  @!P0 BRA `(.L_x_4165) ;  /* 0xfffffe3000008947 */ /* 0x000fea000383ffff */
.L_x_4154:
[----:B------:R-:W-:Y:S01]  /*6620*/  ISETP.NE.AND P0, PT, RZ, c[0x0][0x34c], PT ;  /* 0x0000d300ff007a0c */ /* 0x000fe20003f05270 */
[----:B---3-5:R-:W-:-:S12]  /*6630*/  HFMA2.MMA R2, -RZ, RZ, 0, 0 ;  /* 0x00000000ff027435 */ /* 0x028fd800000001ff */
[----:B------:R-:W-:Y:S05]  /*6640*/  @!P0 BRA `(.L_x_4166) ;  /* 0x00000cb000008947 */ /* 0x000fea0003800000 */
[----:B------:R-:W3:Y:S01]  /*6650*/  S2R R21, SR_TID.Y ;  /* 0x0000000000157919 */ /* 0x000ee20000002200 */
[----:B------:R-:W-:-:S03]  /*6660*/  MOV R0, 0x1 ;  /* 0x0000000100007802 */ /* 0x000fc60000000f00 */
[----:B------:R-:W4:Y:S01]  /*6670*/  S2R R2, SR_CTAID.X ;  /* 0x0000000000027919 */ /* 0x000f220000002500 */
[----:B------:R-:W-:Y:S01]  /*6680*/  ISETP.NE.AND P0, PT, R0, c[0x0][0x34c], PT ;  /* 0x0000d30000007a0c */ /* 0x000fe20003f05270 */
[----:B0--3--:R-:W-:-:S04]  /*6690*/  IMAD R3, R21, c[0x0][0x1a0], R12 ;  /* 0x0000680015037a24 */ /* 0x009fc800078e020c */
[----:B----4-:R-:W-:Y:S02]  /*66a0*/  IMAD R3, R2, c[0x0][0x188], R3 ;  /* 0x0000620002037a24 */ /* 0x010fe400078e0203 */
[----:B------:R-:W-:-:S04]  /*66b0*/  IMAD.MOV.U32 R2, RZ, RZ, RZ ;  /* 0x000000ffff027224 */ /* 0x000fc800078e00ff */
[----:B------:R-:W-:-:S05]  /*66c0*/  IMAD.HI.U32 R4, R3, c[0x0][0x354], R2 ;  /* 0x0000d50003047a27 */ /* 0x000fca00078e0002 */
[----:B-1----:R-:W-:-:S05]  /*66d0*/  SHF.R.U32.HI R5, RZ, c[0x0][0x358], R4 ;  /* 0x0000d600ff057a19 */ /* 0x002fca0000011604 */
[----:B------:R-:W-:-:S04]  /*66e0*/  IMAD.MOV R2, RZ, RZ, -R5 ;  /* 0x000000ffff027224 */ /* 0x000fc800078e0a05 */
[----:B------:R-:W-:-:S04]  /*66f0*/  IMAD R2, R2, c[0x0][0x350], R3 ;  /* 0x0000d40002027a24 */ /* 0x000fc800078e0203 */
[----:B------:R-:W-:Y:S01]  /*6700*/  IMAD R2, R2, c[0x0][0x47c], RZ ;  /* 0x00011f0002027a24 */ /* 0x000fe200078e02ff */
        /* <DEDUP_REMOVED lines=191> */
.L_x_4166:
[----:B------:R-:W-:Y:S01]  /*7300*/  ISETP.NE.U32.AND P0, PT, RZ, c[0x0][0x560], PT ;  /* 0x00015800ff007a0c */ /* 0x000fe20003f05070 */
[----:B0-----:R-:W-:Y:S01]  /*7310*/  CS2R R14, SRZ ;  /* 0x00000000000e7805 */ /* 0x001fe2000001ff00 */
[----:B------:R-:W-:Y:S02]  /*7320*/  IMAD.MOV.U32 R0, RZ, RZ, RZ ;  /* 0x000000ffff007224 */ /* 0x000fe400078e00ff */
[----:B------:R-:W-:-:S13]  /*7330*/  ISETP.NE.AND.EX P0, PT, RZ, c[0x0][0x564], PT, P0 ;  /* 0x00015900ff007a0c */ /* 0x000fda0003f05300 */
[----:B------:R-:W-:Y:S05]  /*7340*/  @!P0 BRA `(.L_x_4167) ;  /* 0x000007f000008947 */ /* 0x000fea0003800000 */
[----:B------:R-:W-:Y:S01]  /*7350*/  HFMA2.MMA R7, -RZ, RZ, 0, 1.1920928955078125e-07 ;  /* 0x00000002ff077435 */ /* 0x000fe200000001ff */
[----:B------:R-:W-:Y:S01]  /*7360*/  MOV R17, RZ ;  /* 0x000000ff00117202 */ /* 0x000fe20000000f00 */
[----:B------:R-:W-:Y:S01]  /*7370*/  HFMA2.MMA R15, -RZ, RZ, 0, 0 ;  /* 0x00000000ff0f7435 */ /* 0x000fe200000001ff */
[----:B------:R-:W-:-:S09]  /*7380*/  IMAD.MOV.U32 R14, RZ, RZ, 0x10 ;  /* 0x00000010ff0e7424 */ /* 0x000fd200078e00ff */
.L_x_4170:
[----:B------:R-:W-:Y:S01]  /*7390*/  LOP3.LUT R0, R17, R15, RZ, 0xfc, !PT ;  /* 0x0000000f11007212 */ /* 0x000fe200078efcff */
[----:B------:R-:W-:-:S03]  /*73a0*/  IMAD.MOV.U32 R3, RZ, RZ, R15 ;  /* 0x000000ffff037224 */ /* 0x000fc600078e000f */
[----:B------:R-:W-:Y:S02]  /*73b0*/  ISETP.NE.U32.AND P0, PT, R0, RZ, PT ;  /* 0x000000ff0000720c */ /* 0x000fe40003f05070 */
[----:B------:R-:W-:-:S11]  /*73c0*/  MOV R0, R14 ;  /* 0x0000000e00007202 */ /* 0x000fd60000000f00 */
[----:B------:R-:W-:Y:S05]  /*73d0*/  @!P0 BRA `(.L_x_4168) ;  /* 0x0000005000008947 */ /* 0x000fea0003800000 */
[----:B------:R-:W-:Y:S02]  /*73e0*/  MOV R13, R14 ;  /* 0x0000000e000d7202 */ /* 0x000fe40000000f00 */
[----:B------:R-:W-:Y:S02]  /*73f0*/  MOV R14, R7 ;  /* 0x00000007000e7202 */ /* 0x000fe40000000f00 */
[----:B------:R-:W-:Y:S02]  /*7400*/  MOV R16, 0x7420 ;  /* 0x0000742000107802 */ /* 0x000fe40000000f00 */
[----:B-12---:R-:W-:Y:S05]  /*7410*/  CALL.REL.NOINC `($__internal_13_$__cuda_sm20_rem_u64) ;  /* 0x00003a7000007944 */ /* 0x006fea0003c00000 */
[----:B------:R-:W-:Y:S05]  /*7420*/  BRA `(.L_x_4169) ;  /* 0x0000013000007947 */ /* 0x000fea0003800000 */
.L_x_4168:
[----:B--2---:R-:W0:Y:S01]  /*7430*/  I2F.U32.RP R6, R14 ;  /* 0x0000000e00067306 */ /* 0x004e220000209000 */
[----:B------:R-:W-:Y:S01]  /*7440*/  ISETP.NE.U32.AND P1, PT, R14, RZ, PT ;  /* 0x000000ff0e00720c */ /* 0x000fe20003f25070 */
[----:B------:R-:W-:-:S06]  /*7450*/  IMAD.MOV.U32 R15, RZ, RZ, RZ ;  /* 0x000000ffff0f7224 */ /* 0x000fcc00078e00ff */
[----:B0-----:R-:W0:Y:S02]  /*7460*/  MUFU.RCP R6, R6 ;  /* 0x0000000600067308 */ /* 0x001e240000001000 */
[----:B0-----:R-:W-:-:S06]  /*7470*/  IADD3 R4, R6, 0xffffffe, RZ ;  /* 0x0ffffffe06047810 */ /* 0x001fcc0007ffe0ff */
[----:B-1----:R0:W1:Y:S02]  /*7480*/  F2I.FTZ.U32.TRUNC.NTZ R5, R4 ;  /* 0x0000000400057305 */ /* 0x002064000021f000 */
        /* <DEDUP_REMOVED lines=12> */
[----:B------:R-:W-:-:S04]  /*7550*/  MOV R14, R5 ;  /* 0x00000005000e7202 */ /* 0x000fc80000000f00 */
.L_x_4169:
[----:B------:R-:W-:Y:S02]  /*7560*/  ISETP.NE.U32.AND P0, PT, R14, RZ, PT ;  /* 0x000000ff0e00720c */ /* 0x000fe40003f05070 */
[----:B------:R-:W-:Y:S02]  /*7570*/  MOV R7, R0 ;  /* 0x0000000000077202 */ /* 0x000fe40000000f00 */
[----:B------:R-:W-:Y:S02]  /*7580*/  ISETP.NE.AND.EX P0, PT, R15, RZ, PT, P0 ;  /* 0x000000ff0f00720c */ /* 0x000fe40003f05300 */
[----:B------:R-:W-:-:S11]  /*7590*/  MOV R17, R3 ;  /* 0x0000000300117202 */ /* 0x000fd60000000f00 */
[----:B------:R-:W-:Y:S05]  /*75a0*/  @P0 BRA `(.L_x_4170) ;  /* 0xfffffde000000947 */ /* 0x000fea000383ffff */
[----:B------:R-:W-:-:S13]  /*75b0*/  ISETP.NE.U32.AND P2, PT, R3, RZ, PT ;  /* 0x000000ff0300720c */ /* 0x000fda0003f45070 */
[----:B------:R-:W-:Y:S05]  /*75c0*/  @!P2 BRA `(.L_x_4171) ;  /* 0x000000700000a947 */ /* 0x000fea0003800000 */
[----:B------:R-:W-:Y:S01]  /*75d0*/  HFMA2.MMA R4, -RZ, RZ, 0, 0 ;  /* 0x00000000ff047435 */ /* 0x000fe200000001ff */
[----:B------:R-:W-:Y:S01]  /*75e0*/  IMAD.MOV.U32 R14, RZ, RZ, 0x10 ;  /* 0x00000010ff0e7424 */ /* 0x000fe200078e00ff */
[----:B------:R-:W-:-:S04]  /*75f0*/  MOV R6, 0x7610 ;  /* 0x0000761000067802 */ /* 0x000fc80000000f00 */
[----:B------:R-:W-:Y:S05]  /*7600*/  CALL.REL.NOINC `($__internal_12_$__cuda_sm20_div_u64) ;  /* 0x0000343000007944 */ /* 0x000fea0003c00000 */
[----:B------:R-:W-:Y:S01]  /*7610*/  MOV R16, R4 ;  /* 0x0000000400107202 */ /* 0x000fe20000000f00 */
[----:B------:R-:W-:Y:S01]  /*7620*/  IMAD.MOV.U32 R17, RZ, RZ, R5 ;  /* 0x000000ffff117224 */ /* 0x000fe200078e0005 */
[----:B------:R-:W-:Y:S05]  /*7630*/  BRA `(.L_x_4172) ;  /* 0x0000013000007947 */ /* 0x000fea0003800000 */
.L_x_4171:
        /* <DEDUP_REMOVED lines=19> */
.L_x_4172:
[----:B------:R-:W-:Y:S05]  /*7770*/  @!P2 BRA `(.L_x_4173) ;  /* 0x000000500000a947 */ /* 0x000fea0003800000 */
[----:B------:R-:W-:Y:S01]  /*7780*/  HFMA2.MMA R4, -RZ, RZ, 0, 0 ;  /* 0x00000000ff047435 */ /* 0x000fe200000001ff */
[----:B------:R-:W-:Y:S01]  /*7790*/  IMAD.MOV.U32 R14, RZ, RZ, 0x2 ;  /* 0x00000002ff0e7424 */ /* 0x000fe200078e00ff */
[----:B------:R-:W-:-:S04]  /*77a0*/  MOV R6, 0x77c0 ;  /* 0x000077c000067802 */ /* 0x000fc80000000f00 */
[----:B------:R-:W-:Y:S05]  /*77b0*/  CALL.REL.NOINC `($__internal_12_$__cuda_sm20_div_u64) ;  /* 0x0000328000007944 */ /* 0x000fea0003c00000 */
[----:B------:R-:W-:Y:S05]  /*77c0*/  BRA `(.L_x_4174) ;  /* 0x0000013000007947 */ /* 0x000fea0003800000 */
.L_x_4173:
        /* <DEDUP_REMOVED lines=19> */
.L_x_4174:
        /* <DEDUP_REMOVED lines=10> */
[----:B------:R-:W-:Y:S05]  /*79a0*/  CALL.REL.NOINC `($__internal_12_$__cuda_sm20_div_u64) ;  /* 0x0000309000007944 */ /* 0x000fea0003c00000 */
[----:B------:R-:W-:Y:S05]  /*79b0*/  BRA `(.L_x_4177) ;  /* 0x0000014000007947 */ /* 0x000fea0003800000 */
.L_x_4176:
[----:B------:R-:W0:Y:S01]  /*79c0*/  I2F.U32.RP R0, R4 ;  /* 0x0000000400007306 */ /* 0x000e220000209000 */
[----:B------:R-:W-:Y:S01]  /*79d0*/  ISETP.NE.U32.AND P2, PT, R4, RZ, PT ;  /* 0x000000ff0400720c */ /* 0x000fe20003f45070 */
[----:B------:R-:W-:-:S06]  /*79e0*/  HFMA2.MMA R5, -RZ, RZ, 0, 0 ;  /* 0x00000000ff057435 */ /* 0x000fcc00000001ff */
        /* <DEDUP_REMOVED lines=11> */
[-C--:B------:R-:W-:Y:S02]  /*7aa0*/  @P0 IADD3 R15, R15, -R4.reuse, RZ ;  /* 0x800000040f0f0210 */ /* 0x080fe40007ffe0ff */
[----:B------:R-:W-:Y:S02]  /*7ab0*/  @P0 IADD3 R7, R7, 0x1, RZ ;  /* 0x0000000107070810 */ /* 0x000fe40007ffe0ff */
[----:B------:R-:W-:-:S13]  /*7ac0*/  ISETP.GE.U32.AND P1, PT, R15, R4, PT ;  /* 0x000000040f00720c */ /* 0x000fda0003f26070 */
[----:B------:R-:W-:Y:S02]  /*7ad0*/  @P1 IADD3 R7, R7, 0x1, RZ ;  /* 0x0000000107071810 */ /* 0x000fe40007ffe0ff */
[----:B------:R-:W-:-:S05]  /*7ae0*/  @!P2 LOP3.LUT R7, RZ, R4, RZ, 0x33, !PT ;  /* 0x00000004ff07a212 */ /* 0x000fca00078e33ff */
[----:B------:R-:W-:Y:S02]  /*7af0*/  IMAD.MOV.U32 R4, RZ, RZ, R7 ;  /* 0x000000ffff047224 */ /* 0x000fe400078e0007 */
.L_x_4177:
[----:B------:R-:W-:Y:S05]  /*7b00*/  BSYNC B0 ;  /* 0x0000000000007941 */ /* 0x000fea0003800000 */
.L_x_4175:
[----:B------:R-:W-:-:S04]  /*7b10*/  IADD3 R14, P0, R4, c[0x0][0x560], RZ ;  /* 0x00015800040e7a10 */ /* 0x000fc80007f1e0ff */
[----:B------:R-:W-:-:S04]  /*7b20*/  IADD3.X R15, R5, c[0x0][0x564], RZ, P0, !PT ;  /* 0x00015900050f7a10 */ /* 0x000fc800007fe4ff */
[----:B------:R-:W-:Y:S02]  /*7b30*/  MOV R0, R15 ;  /* 0x0000000f00007202 */ /* 0x000fe40000000f00 */
.L_x_4167:
[----:B------:R-:W-:-:S13]  /*7b40*/  ISETP.NE.AND P0, PT, RZ, c[0x0][0x198], PT ;  /* 0x00006600ff007a0c */ /* 0x000fda0003f05270 */
[----:B------:R-:W-:Y:S05]  /*7b50*/  @!P0 BRA `(.L_x_4178) ;  /* 0x0000262000008947 */ /* 0x000fea0003800000 */
[----:B------:R-:W0:Y:S01]  /*7b60*/  S2R R12, SR_CTAID.X ;  /* 0x00000000000c7919 */ /* 0x000e220000002500 */
[----:B------:R-:W-:Y:S01]  /*7b70*/  ISETP.NE.AND P0, PT, RZ, c[0x0][0x34c], PT ;  /* 0x0000d300ff007a0c */ /* 0x000fe20003f05270 */
[----:B------:R-:W-:Y:S02]  /*7b80*/  IMAD R2, R20, c[0x0][0x19c], RZ ;  /* 0x0000670014027a24 */ /* 0x000fe400078e02ff */
[----:B------:R-:W-:Y:S02]  /*7b90*/  IMAD.MOV.U32 R16, RZ, RZ, RZ ;  /* 0x000000ffff107224 */ /* 0x000fe400078e00ff */
[----:B------:R-:W-:-:S04]  /*7ba0*/  IMAD R3, R21, c[0x0][0x1a0], R2 ;  /* 0x0000680015037a24 */ /* 0x000fc800078e0202 */
[----:B0-----:R-:W-:-:S04]  /*7bb0*/  IMAD R3, R12, c[0x0][0x188], R3 ;  /* 0x000062000c037a24 */ /* 0x001fc800078e0203 */
[----:B------:R-:W-:Y:S05]  /*7bc0*/  @!P0 BRA `(.L_x_4179) ;  /* 0x00000c6000008947 */ /* 0x000fea0003800000 */
[----:B------:R-:W-:Y:S01]  /*7bd0*/  HFMA2.MMA R2, -RZ, RZ, 0, 0 ;  /* 0x00000000ff027435 */ /* 0x000fe200000001ff */
[----:B------:R-:W-:-:S04]  /*7be0*/  MOV R13, c[0x0][0x34c] ;  /* 0x0000d300000d7a02 */ /* 0x000fc80000000f00 */
[----:B------:R-:W-:-:S05]  /*7bf0*/  ISETP.NE.AND P0, PT, R13, 0x1, PT ;  /* 0x000000010d00780c */ /* 0x000fca0003f05270 */
        /* <DEDUP_REMOVED lines=8> */
[----:B--2---:R-:W-:-:S05]  /*7c80*/  IMAD.HI.U32 R6, R5, c[0x0][0x360], R4 ;  /* 0x0000d80005067a27 */ /* 0x004fca00078e0004 */
        /* <DEDUP_REMOVED lines=186> */
.L_x_4179:
        /* <DEDUP_REMOVED lines=11> */
.L_x_4181:
[----:B------:R-:W-:Y:S05]  /*88e0*/  BSYNC B0 ;  /* 0x0000000000007941 */ /* 0x000fea0003800000 */
.L_x_4180:
[----:B------:R-:W-:Y:S01]  /*88f0*/  PRMT R2, R2, 0x9910, RZ ;  /* 0x0000991002027816 */ /* 0x000fe200000000ff */
[----:B------:R-:W-:Y:S01]  /*8900*/  BSSY B0, `(.L_x_4182) ;  /* 0x000000e000007945 */ /* 0x000fe20003800000 */
[----:B------:R-:W-:Y:S02]  /*8910*/  LOP3.LUT P0, RZ, R20, R21, RZ, 0xfc, !PT ;  /* 0x0000001514ff7212 */ /* 0x000fe4000780fcff */
[----:B------:R-:W-:-:S13]  /*8920*/  ISETP.NE.AND P1, PT, R2, RZ, PT ;  /* 0x000000ff0200720c */ /* 0x000fda0003f25270 */
[----:B------:R-:W-:Y:S05]  /*8930*/  @!P1 BRA `(.L_x_4183) ;  /* 0x000000a000009947 */ /* 0x000fea0003800000 */
[----:B------:R-:W0:Y:S01]  /*8940*/  S2R R3, SR_CTAID.Y ;  /* 0x0000000000037919 */ /* 0x000e220000002600 */
[----:B------:R-:W-:Y:S01]  /*8950*/  ISETP.NE.AND P2, PT, RZ, c[0x0][0x190], PT ;  /* 0x00006400ff007a0c */ /* 0x000fe20003f45270 */
[----:B------:R-:W-:Y:S01]  /*8960*/  HFMA2.MMA R2, -RZ, RZ, 0, 9.5367431640625e-07 ;  /* 0x00000010ff027435 */ /* 0x000fe200000001ff */
[----:B0-----:R-:W-:-:S11]  /*8970*/  IMAD R3, R12, c[0x0][0x10], R3 ;  /* 0x000004000c037a24 */ /* 0x001fd600078e0203 */
[----:B------:R-:W-:-:S04]  /*8980*/  @!P2 IMAD R3, R3, c[0x0][0x0], R20 ;  /* 0x000000000303aa24 */ /* 0x000fc800078e0214 */
[----:B------:R-:W-:-:S05]  /*8990*/  IMAD.WIDE.U32 R2, R3, R2, c[0x0][0x568] ;  /* 0x00015a0003027625 */ /* 0x000fca00078e0002 */
[----:B------:R0:W-:Y:S04]  /*89a0*/  STG.E [R2.64], R8 ;  /* 0x0000000802007986 */ /* 0x0001e8000c101924 */
[----:B------:R0:W-:Y:S04]  /*89b0*/  STG.E [R2.64+0x4], R9 ;  /* 0x0000040902007986 */ /* 0x0001e8000c101924 */
[----:B------:R0:W-:Y:S04]  /*89c0*/  STG.E [R2.64+0x8], R10 ;  /* 0x0000080a02007986 */ /* 0x0001e8000c101924 */
[----:B------:R0:W-:Y:S02]  /*89d0*/  STG.E [R2.64+0xc], R11 ;  /* 0x00000c0b02007986 */ /* 0x0001e4000c101924 */
.L_x_4183:
[----:B------:R-:W-:Y:S05]  /*89e0*/  BSYNC B0 ;  /* 0x0000000000007941 */ /* 0x000fea0003800000 */
.L_x_4182:
        /* <DEDUP_REMOVED lines=13> */
[----:B--2---:R-:W0:Y:S08]  /*8ac0*/  FLO.U32 R6, UR4 ;  /* 0x0000000400067d00 */ /* 0x004e3000080e0000 */
[----:B-1----:R-:W1:Y:S01]  /*8ad0*/  POPC R5, UR4 ;  /* 0x0000000400057d09 */ /* 0x002e620008000000 */
        /* <DEDUP_REMOVED lines=15> */
.L_x_4185:
[----:B------:R-:W-:Y:S05]  /*8bd0*/  BSYNC B0 ;  /* 0x0000000000007941 */ /* 0x000fea0003800000 */
.L_x_4184:
[----:B------:R-:W-:Y:S06]  /*8be0*/  BAR.SYNC.DEFER_BLOCKING 0x0 ;  /* 0x0000000000007b1d */ /* 0x000fec0000010000 */
[----:B0-----:R-:W0:Y:S02]  /*8bf0*/  LDS.U8 R2, [RZ] ;  /* 0x00000000ff027984 */ /* 0x001e240000000000 */
[----:B0-----:R-:W-:-:S13]  /*8c00*/  ISETP.NE.AND P0, PT, R2, RZ, PT ;  /* 0x000000ff0200720c */ /* 0x001fda0003f05270 */
[----:B------:R-:W-:Y:S05]  /*8c10*/  @!P0 EXIT ;  /* 0x000000000000894d */ /* 0x000fea0003800000 */
[----:B------:R-:W-:Y:S01]  /*8c20*/  ISETP.NE.AND P0, PT, RZ, c[0x0][0x190], PT ;  /* 0x00006400ff007a0c */ /* 0x000fe20003f05270 */
[----:B-1----:R-:W-:Y:S01]  /*8c30*/  IMAD.MOV.U32 R5, RZ, RZ, c[0x0][0x16c] ;  /* 0x00005b00ff057624 */ /* 0x002fe200078e00ff */
[----:B------:R-:W-:Y:S02]  /*8c40*/  MOV R4, c[0x0][0x168] ;  /* 0x00005a0000047a02 */ /* 0x000fe40000000f00 */
[----:B--2---:R-:W-:Y:S02]  /*8c50*/  MOV R6, c[0x0][0x170] ;  /* 0x00005c0000067a02 */ /* 0x004fe40000000f00 */
        /* <DEDUP_REMOVED lines=14> */
.L_x_4193:
[----:B0-----:R-:W-:Y:S02]  /*8d40*/  IMAD.MOV.U32 R3, RZ, RZ, 0x10 ;  /* 0x00000010ff037424 */ /* 0x001fe400078e00ff */
[----:B------:R-:W-:-:S04]  /*8d50*/  IMAD R2, R12, c[0x0][0x10], R9 ;  /* 0x000004000c027a24 */ /* 0x000fc800078e0209 */
[----:B------:R-:W-:-:S05]  /*8d60*/  IMAD.WIDE.U32 R2, R2, R3, c[0x0][0x568] ;  /* 0x00015a0002027625 */ /* 0x000fca00078e0003 */
[----:B------:R0:W5:Y:S04]  /*8d70*/  LDG.E R11, [R2.64] ;  /* 0x00000024020b7981 */ /* 0x000168000c1e1900 */
[----:B------:R0:W5:Y:S04]  /*8d80*/  LDG.E R8, [R2.64+0x4] ;  /* 0x0000042402087981 */ /* 0x000168000c1e1900 */
[----:B------:R0:W5:Y:S01]  /*8d90*/  LDG.E R13, [R2.64+0xc] ;  /* 0x00000c24020d7981 */ /* 0x000162000c1e1900 */
[----:B------:R-:W-:Y:S01]  /*8da0*/  FSETP.NEU.FTZ.AND P0, PT, R7, RZ, PT ;  /* 0x000000ff0700720b */ /* 0x000fe20003f1d000 */
[----:B------:R-:W-:Y:S01]  /*8db0*/  BSSY B2, `(.L_x_4190) ;  /* 0x0000017000027945 */ /* 0x000fe20003800000 */
[----:B------:R-:W-:-:S05]  /*8dc0*/  MOV R10, c[0x0][0x0] ;  /* 0x00000000000a7a02 */ /* 0x000fca0000000f00 */
[----:B------:R-:W-:-:S05]  /*8dd0*/  IMAD R9, R10, c[0x0][0x4], R9 ;  /* 0x000001000a097a24 */ /* 0x000fca00078e0209 */
[----:B------:R-:W-:Y:S01]  /*8de0*/  ISETP.GE.U32.AND P2, PT, R9, c[0x0][0x18c], PT ;  /* 0x0000630009007a0c */ /* 0x000fe20003f46070 */
[----:B------:R-:W-:Y:S05]  /*8df0*/  @!P0 BRA `(.L_x_4191) ;  /* 0x000000e000008947 */ /* 0x000fea0003800000 */
[----:B0----5:R-:W-:-:S13]  /*8e00*/  FSETP.NEU.FTZ.AND P0, PT, R13, RZ, PT ;  /* 0x000000ff0d00720b */ /* 0x021fda0003f1d000 */
[----:B------:R-:W-:Y:S05]  /*8e10*/  @!P0 BRA `(.L_x_4192) ;  /* 0x0000010000008947 */ /* 0x000fea0003800000 */
[----:B------:R-:W-:Y:S02]  /*8e20*/  FADD.FTZ R2, R7, R13 ;  /* 0x0000000d07027221 */ /* 0x000fe40000010000 */
[----:B------:R-:W-:Y:S02]  /*8e30*/  FADD.FTZ R3, -R4, R11 ;  /* 0x0000000b04037221 */ /* 0x000fe40000010100 */
[----:B------:R-:W0:Y:S01]  /*8e40*/  MUFU.RCP R10, R2 ;  /* 0x00000002000a7308 */ /* 0x000e220000001000 */
[----:B------:R-:W-:Y:S02]  /*8e50*/  FADD.FTZ R5, R5, R8 ;  /* 0x0000000805057221 */ /* 0x000fe40000010000 */
[----:B------:R-:W-:-:S04]  /*8e60*/  FMUL.FTZ R6, R3, R3 ;  /* 0x0000000303067220 */ /* 0x000fc80000410000 */
[----:B------:R-:W-:Y:S01]  /*8e70*/  FMUL.FTZ R8, R7, R6 ;  /* 0x0000000607087220 */ /* 0x000fe20000410000 */
[----:B------:R-:W-:Y:S01]  /*8e80*/  MOV R6, 0xffffffff ;  /* 0xffffffff00067802 */ /* 0x000fe20000000f00 */
[----:B0-----:R-:W-:-:S04]  /*8e90*/  FMUL.FTZ R7, R13, R10 ;  /* 0x0000000a0d077220 */ /* 0x001fc80000410000 */
[----:B------:R-:W-:Y:S02]  /*8ea0*/  FFMA.FTZ R5, R7, R8, R5 ;  /* 0x0000000807057223 */ /* 0x000fe40000010005 */
[----:B------:R-:W-:Y:S02]  /*8eb0*/  FFMA.FTZ R4, R3, R7, R4 ;  /* 0x0000000703047223 */ /* 0x000fe40000010004 */
[----:B------:R-:W-:Y:S01]  /*8ec0*/  IMAD.MOV.U32 R7, RZ, RZ, R2 ;  /* 0x000000ffff077224 */ /* 0x000fe200078e0002 */
[----:B------:R-:W-:Y:S05]  /*8ed0*/  BRA `(.L_x_4192) ;  /* 0x0000004000007947 */ /* 0x000fea0003800000 */
.L_x_4191:
[----:B0-----:R0:W5:Y:S02]  /*8ee0*/  LDG.E R6, [R2.64+0x8] ;  /* 0x0000082402067981 */ /* 0x001164000c1e1900 */
[----:B-----5:R-:W-:Y:S01]  /*8ef0*/  MOV R4, R11 ;  /* 0x0000000b00047202 */ /* 0x020fe20000000f00 */
[----:B------:R-:W-:Y:S01]  /*8f00*/  IMAD.MOV.U32 R7, RZ, RZ, R13 ;  /* 0x000000ffff077224 */ /* 0x000fe200078e000d */
[----:B------:R-:W-:-:S03]  /*8f10*/  MOV R5, R8 ;  /* 0x0000000800057202 */ /* 0x000fc60000000f00 */
.L_x_4192:
[----:B------:R-:W-:Y:S05]  /*8f20*/  BSYNC B2 ;  /* 0x0000000000027941 */ /* 0x000fea0003800000 */
.L_x_4190:
[----:B------:R-:W-:Y:S05]  /*8f30*/  @!P2 BRA `(.L_x_4193) ;  /* 0xfffffe000000a947 */ /* 0x000fea000383ffff */
.L_x_4189:
[----:B------:R-:W-:Y:S05]  /*8f40*/  BSYNC B1 ;  /* 0x0000000000017941 */ /* 0x000fea0003800000 */
.L_x_4188:
[----:B------:R-:W-:Y:S05]  /*8f50*/  BRA `(.L_x_4194) ;  /* 0x0000023000007947 */ /* 0x000fea0003800000 */
.L_x_4187:
[----:B------:R-:W-:-:S13]  /*8f60*/  ISETP.GE.U32.AND P0, PT, R21, c[0x0][0x18c], PT ;  /* 0x0000630015007a0c */ /* 0x000fda0003f06070 */
[----:B------:R-:W-:Y:S05]  /*8f70*/  @P0 BRA `(.L_x_4194) ;  /* 0x0000021000000947 */ /* 0x000fea0003800000 */
[----:B------:R-:W-:-:S04]  /*8f80*/  MOV R9, R21 ;  /* 0x0000001500097202 */ /* 0x000fc80000000f00 */
.L_x_4198:
[----:B0-----:R-:W-:Y:S01]  /*8f90*/  HFMA2.MMA R2, -RZ, RZ, 0, 9.5367431640625e-07 ;  /* 0x00000010ff027435 */ /* 0x001fe200000001ff */
[----:B------:R-:W-:-:S04]  /*8fa0*/  IMAD R3, R12, c[0x0][0x10], R9 ;  /* 0x000004000c037a24 */ /* 0x000fc800078e0209 */
[----:B------:R-:W-:-:S05]  /*8fb0*/  IMAD R3, R3, c[0x0][0x0], R20 ;  /* 0x0000000003037a24 */ /* 0x000fca00078e0214 */
[----:B------:R-:W-:-:S05]  /*8fc0*/  IMAD.WIDE.U32 R2, R3, R2, c[0x0][0x568] ;  /* 0x00015a0003027625 */ /* 0x000fca00078e0002 */
[----:B------:R0:W5:Y:S04]  /*8fd0*/  LDG.E R11, [R2.64] ;  /* 0x00000024020b7981 */ /* 0x000168000c1e1900 */
[----:B------:R0:W5:Y:S04]  /*8fe0*/  LDG.E R8, [R2.64+0x4] ;  /* 0x0000042402087981 */ /* 0x000168000c1e1900 */
[----:B------:R0:W5:Y:S01]  /*8ff0*/  LDG.E R13, [R2.64+0xc] ;  /* 0x00000c24020d7981 */ /* 0x000162000c1e1900 */
[----:B------:R-:W-:Y:S01]  /*9000*/  FSETP.NEU.FTZ.AND P0, PT, R7, RZ, PT ;  /* 0x000000ff0700720b */ /* 0x000fe20003f1d000 */
[----:B------:R-:W-:Y:S01]  /*9010*/  BSSY B1, `(.L_x_4195) ;  /* 0x0000016000017945 */ /* 0x000fe20003800000 */
[----:B------:R-:W-:-:S04]  /*9020*/  IADD3 R9, R9, c[0x0][0x4], RZ ;  /* 0x0000010009097a10 */ /* 0x000fc80007ffe0ff */
[----:B------:R-:W-:-:S07]  /*9030*/  ISETP.GE.U32.AND P2, PT, R9, c[0x0][0x18c], PT ;  /* 0x0000630009007a0c */ /* 0x000fce0003f46070 */
        /* <DEDUP_REMOVED lines=8> */
[----:B------:R-:W-:Y:S02]  /*90c0*/  FMUL.FTZ R8, R7, R6 ;  /* 0x0000000607087220 */ /* 0x000fe40000410000 */
[----:B------:R-:W-:Y:S02]  /*90d0*/  IMAD.MOV.U32 R6, RZ, RZ, -0x1 ;  /* 0xffffffffff067424 */ /* 0x000fe400078e00ff */
[----:B0-----:R-:W-:-:S04]  /*90e0*/  FMUL.FTZ R7, R13, R10 ;  /* 0x0000000a0d077220 */ /* 0x001fc80000410000 */
[----:B------:R-:W-:Y:S02]  /*90f0*/  FFMA.FTZ R5, R7, R8, R5 ;  /* 0x0000000807057223 */ /* 0x000fe40000010005 */
[----:B------:R-:W-:Y:S01]  /*9100*/  FFMA.FTZ R4, R3, R7, R4 ;  /* 0x0000000703047223 */ /* 0x000fe20000010004 */
[----:B------:R-:W-:Y:S01]  /*9110*/  MOV R7, R2 ;  /* 0x0000000200077202 */ /* 0x000fe20000000f00 */
[----:B------:R-:W-:Y:S05]  /*9120*/  BRA `(.L_x_4197) ;  /* 0x0000004000007947 */ /* 0x000fea0003800000 */
.L_x_4196:
[----:B0-----:R0:W5:Y:S02]  /*9130*/  LDG.E R6, [R2.64+0x8] ;  /* 0x0000082402067981 */ /* 0x001164000c1e1900 */
[----:B-----5:R-:W-:Y:S01]  /*9140*/  MOV R4, R11 ;  /* 0x0000000b00047202 */ /* 0x020fe20000000f00 */
[----:B------:R-:W-:Y:S01]  /*9150*/  IMAD.MOV.U32 R5, RZ, RZ, R8 ;  /* 0x000000ffff057224 */ /* 0x000fe200078e0008 */
[----:B------:R-:W-:Y:S02]  /*9160*/  MOV R7, R13 ;  /* 0x0000000d00077202 */ /* 0x000fe40000000f00 */
.L_x_4197:
[----:B------:R-:W-:Y:S05]  /*9170*/  BSYNC B1 ;  /* 0x0000000000017941 */ /* 0x000fea0003800000 */
.L_x_4195:
[----:B------:R-:W-:Y:S05]  /*9180*/  @!P2 BRA `(.L_x_4198) ;  /* 0xfffffe000000a947 */ /* 0x000fea000383ffff */
.L_x_4194:
[----:B------:R-:W-:Y:S05]  /*9190*/  BSYNC B0 ;  /* 0x0000000000007941 */ /* 0x000fea0003800000 */
.L_x_4186:
[----:B0-----:R-:W-:Y:S01]  /*91a0*/  IMAD R2, R21, c[0x0][0x0], R20 ;  /* 0x0000000015027a24 */ /* 0x001fe200078e0214 */
[----:B------:R-:W-:Y:S02]  /*91b0*/  ULDC UR4, c[0x0][0x4] ;  /* 0x0000010000047ab9 */ /* 0x000fe40000000800 */
[----:B------:R-:W-:-:S02]  /*91c0*/  USHF.R.U32.HI UR4, URZ, 0x1, UR4 ;  /* 0x000000013f047899 */ /* 0x000fc40008011604 */
[----:B------:R0:W-:Y:S01]  /*91d0*/  STS.128 [R2.X16+0x10], R4 ;  /* 0x0000100402007388 */ /* 0x0001e2000000cc00 */
[----:B------:R-:W-:-:S03]  /*91e0*/  LEA R3, R2, 0x10, 0x4 ;  /* 0x0000001002037811 */ /* 0x000fc600078e20ff */
[----:B------:R-:W-:-:S13]  /*91f0*/  ISETP.NE.AND P0, PT, RZ, UR4, PT ;  /* 0x00000004ff007c0c */ /* 0x000fda000bf05270 */
[----:B------:R-:W-:Y:S05]  /*9200*/  @!P0 BRA `(.L_x_4199) ;  /* 0x0000025000008947 */ /* 0x000fea0003800000 */
[----:B0-----:R-:W-:-:S05]  /*9210*/  MOV R12, UR4 ;  /* 0x00000004000c7c02 */ /* 0x001fca0008000f00 */
.L_x_4205:
[----:B------:R-:W-:Y:S01]  /*9220*/  IMAD.IADD R13, R21, 0x1, R12 ;  /* 0x00000001150d7824 */ /* 0x000fe200078e020c */
[----:B------:R-:W-:Y:S04]  /*9230*/  BAR.SYNC.DEFER_BLOCKING 0x0 ;  /* 0x0000000000007b1d */ /* 0x000fe80000010000 */
[----:B------:R-:W-:Y:S02]  /*9240*/  ISETP.GE.U32.AND P0, PT, R13, c[0x0][0x4], PT ;  /* 0x000001000d007a0c */ /* 0x000fe40003f06070 */
[----:B------:R-:W-:Y:S02]  /*9250*/  BSSY B0, `(.L_x_4200) ;  /* 0x000001d000007945 */ /* 0x000fe40003800000 */
[----:B------:R-:W-:-:S13]  /*9260*/  ISETP.GE.U32.OR P0, PT, R21, R12, P0 ;  /* 0x0000000c1500720c */ /* 0x000fda0000706470 */
[----:B01----:R-:W-:Y:S05]  /*9270*/  @P0 BRA `(.L_x_4201) ;  /* 0x000001a000000947 */ /* 0x003fea0003800000 */
        /* <DEDUP_REMOVED lines=14> */
[----:B------:R-:W-:Y:S02]  /*9360*/  MOV R6, 0xffffffff ;  /* 0xffffffff00067802 */ /* 0x000fe40000000f00 */
[----:B------:R-:W-:Y:S01]  /*9370*/  MOV R7, R10 ;  /* 0x0000000a00077202 */ /* 0x000fe20000000f00 */
[----:B0-----:R-:W-:-:S04]  /*9380*/  FMUL.FTZ R11, R11, R18 ;  /* 0x000000120b0b7220 */ /* 0x001fc80000410000 */
[----:B------:R-:W-:Y:S02]  /*9390*/  FFMA.FTZ R5, R11, R8, R5 ;  /* 0x000000080b057223 */ /* 0x000fe40000010005 */
[----:B------:R-:W-:Y:S01]  /*93a0*/  FFMA.FTZ R4, R13, R11, R4 ;  /* 0x0000000b0d047223 */ /* 0x000fe20000010004 */
[----:B------:R-:W-:Y:S05]  /*93b0*/  BRA `(.L_x_4204) ;  /* 0x0000004000007947 */ /* 0x000fea0003800000 */
.L_x_4203:
[----:B0-----:R0:W2:Y:S01]  /*93c0*/  LDS R6, [R17+0x8] ;  /* 0x0000080011067984 */ /* 0x0010a20000000800 */
[----:B-1----:R-:W-:Y:S01]  /*93d0*/  IMAD.MOV.U32 R4, RZ, RZ, R8 ;  /* 0x000000ffff047224 */ /* 0x002fe200078e0008 */
[----:B------:R-:W-:Y:S02]  /*93e0*/  MOV R5, R9 ;  /* 0x0000000900057202 */ /* 0x000fe40000000f00 */
[----:B------:R-:W-:Y:S02]  /*93f0*/  MOV R7, R11 ;  /* 0x0000000b00077202 */ /* 0x000fe40000000f00 */
.L_x_4204:
[----:B------:R-:W-:Y:S05]  /*9400*/  BSYNC B1 ;  /* 0x0000000000017941 */ /* 0x000fea0003800000 */
.L_x_4202:
[----:B--2---:R1:W-:Y:S02]  /*9410*/  STS.128 [R2.X16+0x10], R4 ;  /* 0x0000100402007388 */ /* 0x0043e4000000cc00 */
.L_x_4201:
[----:B------:R-:W-:Y:S05]  /*9420*/  BSYNC B0 ;  /* 0x0000000000007941 */ /* 0x000fea0003800000 */
.L_x_4200:
[----:B------:R-:W-:Y:S02]  /*9430*/  ISETP.GT.AND P0, PT, R12, 0x1, PT ;  /* 0x000000010c00780c */ /* 0x000fe40003f04270 */
[----:B------:R-:W-:-:S11]  /*9440*/  SHF.R.S32.HI R12, RZ, 0x1, R12 ;  /* 0x00000001ff0c7819 */ /* 0x000fd6000001140c */
[----:B------:R-:W-:Y:S05]  /*9450*/  @P0 BRA `(.L_x_4205) ;  /* 0xfffffdc000000947 */ /* 0x000fea000383ffff */
.L_x_4199:
[----:B0-----:R-:W-:-:S13]  /*9460*/  ISETP.NE.AND P0, PT, RZ, c[0x0][0x190], PT ;  /* 0x00006400ff007a0c */ /* 0x001fda0003f05270 */
        /* <DEDUP_REMOVED lines=11> */
.L_x_4213:
        /* <DEDUP_REMOVED lines=16> */
[----:B-1----:R-:W-:Y:S02]  /*9620*/  FADD.FTZ R5, R5, R9 ;  /* 0x0000000905057221 */ /* 0x002fe40000010000 */
[----:B------:R-:W-:-:S04]  /*9630*/  FMUL.FTZ R6, R17, R17 ;  /* 0x0000001111067220 */ /* 0x000fc80000410000 */
[----:B------:R-:W-:Y:S01]  /*9640*/  FMUL.FTZ R8, R7, R6 ;  /* 0x0000000607087220 */ /* 0x000fe20000410000 */
[----:B------:R-:W-:Y:S01]  /*9650*/  MOV R6, 0xffffffff ;  /* 0xffffffff00067802 */ /* 0x000fe20000000f00 */
[----:B------:R-:W-:Y:S02]  /*9660*/  IMAD.MOV.U32 R7, RZ, RZ, R10 ;  /* 0x000000ffff077224 */ /* 0x000fe400078e000a */
[----:B0-----:R-:W-:-:S04]  /*9670*/  FMUL.FTZ R11, R11, R12 ;  /* 0x0000000c0b0b7220 */ /* 0x001fc80000410000 */
[----:B------:R-:W-:Y:S02]  /*9680*/  FFMA.FTZ R5, R11, R8, R5 ;  /* 0x000000080b057223 */ /* 0x000fe40000010005 */
[----:B------:R-:W-:Y:S01]  /*9690*/  FFMA.FTZ R4, R17, R11, R4 ;  /* 0x0000000b11047223 */ /* 0x000fe20000010004 */
[----:B------:R-:W-:Y:S05]  /*96a0*/  BRA `(.L_x_4212) ;  /* 0x0000004000007947 */ /* 0x000fea0003800000 */
.L_x_4211:
[----:B01----:R-:W-:Y:S01]  /*96b0*/  MOV R6, R10 ;  /* 0x0000000a00067202 */ /* 0x003fe20000000f00 */
[----:B------:R-:W-:Y:S01]  /*96c0*/  IMAD.MOV.U32 R5, RZ, RZ, R9 ;  /* 0x000000ffff057224 */ /* 0x000fe200078e0009 */
[----:B------:R-:W-:Y:S02]  /*96d0*/  MOV R4, R8 ;  /* 0x0000000800047202 */ /* 0x000fe40000000f00 */
[----:B------:R-:W-:Y:S02]  /*96e0*/  MOV R7, R11 ;  /* 0x0000000b00077202 */ /* 0x000fe40000000f00 */
.L_x_4212:
[----:B------:R-:W-:Y:S05]  /*96f0*/  BSYNC B1 ;  /* 0x0000000000017941 */ /* 0x000fea0003800000 */
.L_x_4210:
[----:B------:R0:W-:Y:S02]  /*9700*/  STS.128 [R2.X16+0x10], R4 ;  /* 0x0000100402007388 */ /* 0x0001e4000000cc00 */
.L_x_4209:
[----:B------:R-:W-:Y:S05]  /*9710*/  BSYNC B0 ;  /* 0x0000000000007941 */ /* 0x000fea0003800000 */
.L_x_4208:
[----:B------:R-:W-:-:S04]  /*9720*/  SHF.R.S32.HI R13, RZ, 0x1, R13 ;  /* 0x00000001ff0d7819 */ /* 0x000fc8000001140d */
[----:B------:R-:W-:-:S13]  /*9730*/  ISETP.GE.AND P0, PT, R13, 0x20, PT ;  /* 0x000000200d00780c */ /* 0x000fda0003f06270 */
[----:B------:R-:W-:Y:S05]  /*9740*/  @P0 BRA `(.L_x_4213) ;  /* 0xfffffdd000000947 */ /* 0x000fea000383ffff */
[----:B------:R-:W-:-:S09]  /*9750*/  HFMA2.MMA R8, -RZ, RZ, 0, 1.9073486328125e-06 ;  /* 0x00000020ff087435 */ /* 0x000fd200000001ff */
.L_x_4207:
[----:B------:R-:W-:Y:S01]  /*9760*/  BAR.SYNC.DEFER_BLOCKING 0x0 ;  /* 0x0000000000007b1d */ /* 0x000fe20000010000 */
[----:B------:R-:W-:-:S13]  /*9770*/  ISETP.GE.AND P0, PT, R8, 0x2, PT ;  /* 0x000000020800780c */ /* 0x000fda0003f06270 */
[----:B------:R-:W-:Y:S05]  /*9780*/  @!P0 BRA `(.L_x_4206) ;  /* 0x000001e000008947 */ /* 0x000fea0003800000 */
[----:B------:R-:W-:-:S04]  /*9790*/  IMAD.MOV.U32 R3, RZ, RZ, 0x1 ;  /* 0x00000001ff037424 */ /* 0x000fc800078e00ff */
.L_x_4217:
[----:B------:R-:W-:Y:S01]  /*97a0*/  FSETP.NEU.FTZ.AND P0, PT, R7, RZ, PT ;  /* 0x000000ff0700720b */ /* 0x000fe20003f1d000 */
[----:B---3--:R2:W3:Y:S01]  /*97b0*/  SHFL.DOWN PT, R9, R4, R3, 0x1f ;  /* 0x08001f0304097589 */ /* 0x0084e200000e0000 */
[----:B------:R-:W-:Y:S03]  /*97c0*/  BSSY B0, `(.L_x_4214) ;  /* 0x0000017000007945 */ /* 0x000fe60003800000 */
[----:B----4-:R2:W4:Y:S04]  /*97d0*/  SHFL.DOWN PT, R10, R5, R3, 0x1f ;  /* 0x08001f03050a7589 */ /* 0x01052800000e0000 */
[----:B01----:R2:W0:Y:S04]  /*97e0*/  SHFL.DOWN PT, R2, R6, R3, 0x1f ;  /* 0x08001f0306027589 */ /* 0x00342800000e0000 */
[----:B------:R2:W1:Y:S01]  /*97f0*/  SHFL.DOWN PT, R12, R7, R3, 0x1f ;  /* 0x08001f03070c7589 */ /* 0x00046200000e0000 */
[----:B------:R-:W-:Y:S05]  /*9800*/  @!P0 BRA `(.L_x_4215) ;  /* 0x000000e000008947 */ /* 0x000fea0003800000 */
[----:B-1----:R-:W-:-:S13]  /*9810*/  FSETP.NEU.FTZ.AND P0, PT, R12, RZ, PT ;  /* 0x000000ff0c00720b */ /* 0x002fda0003f1d000 */
[----:B------:R-:W-:Y:S05]  /*9820*/  @!P0 BRA `(.L_x_4216) ;  /* 0x0000010000008947 */ /* 0x000fea0003800000 */
[----:B0-----:R-:W-:Y:S02]  /*9830*/  FADD.FTZ R2, R7, R12 ;  /* 0x0000000c07027221 */ /* 0x001fe40000010000 */
[----:B---3--:R-:W-:Y:S02]  /*9840*/  FADD.FTZ R9, -R4, R9 ;  /* 0x0000000904097221 */ /* 0x008fe40000010100 */
[----:B------:R-:W0:Y:S01]  /*9850*/  MUFU.RCP R11, R2 ;  /* 0x00000002000b7308 */ /* 0x000e220000001000 */
[----:B--2-4-:R-:W-:Y:S02]  /*9860*/  FADD.FTZ R5, R5, R10 ;  /* 0x0000000a05057221 */ /* 0x014fe40000010000 */
[----:B------:R-:W-:-:S04]  /*9870*/  FMUL.FTZ R6, R9, R9 ;  /* 0x0000000909067220 */ /* 0x000fc80000410000 */
[----:B------:R-:W-:Y:S01]  /*9880*/  FMUL.FTZ R10, R7, R6 ;  /* 0x00000006070a7220 */ /* 0x000fe20000410000 */
[----:B------:R-:W-:Y:S01]  /*9890*/  MOV R6, 0xffffffff ;  /* 0xffffffff00067802 */ /* 0x000fe20000000f00 */
[----:B0-----:R-:W-:-:S04]  /*98a0*/  FMUL.FTZ R7, R12, R11 ;  /* 0x0000000b0c077220 */ /* 0x001fc80000410000 */
[----:B------:R-:W-:Y:S02]  /*98b0*/  FFMA.FTZ R5, R7, R10, R5 ;  /* 0x0000000a07057223 */ /* 0x000fe40000010005 */
[----:B------:R-:W-:Y:S01]  /*98c0*/  FFMA.FTZ R4, R9, R7, R4 ;  /* 0x0000000709047223 */ /* 0x000fe20000010004 */
[----:B------:R-:W-:Y:S01]  /*98d0*/  MOV R7, R2 ;  /* 0x0000000200077202 */ /* 0x000fe20000000f00 */
[----:B------:R-:W-:Y:S05]  /*98e0*/  BRA `(.L_x_4216) ;  /* 0x0000004000007947 */ /* 0x000fea0003800000 */
.L_x_4215:
[----:B--23--:R-:W-:Y:S01]  /*98f0*/  IMAD.MOV.U32 R4, RZ, RZ, R9 ;  /* 0x000000ffff047224 */ /* 0x00cfe200078e0009 */
[----:B----4-:R-:W-:Y:S01]  /*9900*/  MOV R5, R10 ;  /* 0x0000000a00057202 */ /* 0x010fe20000000f00 */
[----:B-1----:R-:W-:Y:S01]  /*9910*/  IMAD.MOV.U32 R7, RZ, RZ, R12 ;  /* 0x000000ffff077224 */ /* 0x002fe200078e000c */
[----:B0-----:R-:W-:Y:S02]  /*9920*/  MOV R6, R2 ;  /* 0x0000000200067202 */ /* 0x001fe40000000f00 */
.L_x_4216:
[----:B------:R-:W-:Y:S05]  /*9930*/  BSYNC B0 ;  /* 0x0000000000007941 */ /* 0x000fea0003800000 */
.L_x_4214:
[----:B--2---:R-:W-:-:S04]  /*9940*/  SHF.L.U32 R3, R3, 0x1, RZ ;  /* 0x0000000103037819 */ /* 0x004fc800000006ff */
[----:B------:R-:W-:-:S13]  /*9950*/  ISETP.GE.AND P0, PT, R3, R8, PT ;  /* 0x000000080300720c */ /* 0x000fda0003f06270 */
[----:B------:R-:W-:Y:S05]  /*9960*/  @!P0 BRA `(.L_x_4217) ;  /* 0xfffffe3000008947 */ /* 0x000fea000383ffff */
.L_x_4206:
[----:B------:R-:W-:Y:S05]  /*9970*/  @!P1 EXIT ;  /* 0x000000000000994d */ /* 0x000fea0003800000 */
[----:B------:R-:W-:Y:S01]  /*9980*/  ISETP.NE.U32.AND P0, PT, R14, RZ, PT ;  /* 0x000000ff0e00720c */ /* 0x000fe20003f05070 */
[----:B------:R-:W-:-:S03]  /*9990*/  ULDC.U8 UR38, c[0x0][0x580] ;  /* 0x0001600000267ab9 */ /* 0x000fc60000000000 */
[----:B------:R-:W-:-:S13]  /*99a0*/  ISETP.NE.AND.EX P0, PT, R0, RZ, PT, P0 ;  /* 0x000000ff0000720c */ /* 0x000fda0003f05300 */
[----:B------:R-:W-:Y:S05]  /*99b0*/  @!P0 BRA `(.L_x_4218) ;  /* 0x0000037000008947 */ /* 0x000fea0003800000 */
[----:B------:R-:W-:-:S13]  /*99c0*/  ISETP.NE.AND P0, PT, RZ, UR38, PT ;  /* 0x00000026ff007c0c */ /* 0x000fda000bf05270 */
[----:B------:R-:W-:Y:S05]  /*99d0*/  @!P0 BRA `(.L_x_4219) ;  /* 0x0000017000008947 */ /* 0x000fea0003800000 */
[----:B------:R-:W2:Y:S01]  /*99e0*/  LDG.E R13, [R14.64+0xc] ;  /* 0x00000c240e0d7981 */ /* 0x000ea2000c1e1900 */
[----:B------:R-:W-:Y:S01]  /*99f0*/  BSSY B0, `(.L_x_4219) ;  /* 0x0000015000007945 */ /* 0x000fe20003800000 */
[----:B--2---:R-:W-:-:S13]  /*9a00*/  FSETP.NEU.FTZ.AND P0, PT, R13, RZ, PT ;  /* 0x000000ff0d00720b */ /* 0x004fda0003f1d000 */
[----:B------:R-:W-:Y:S05]  /*9a10*/  @!P0 BRA `(.L_x_4220) ;  /* 0x0000012000008947 */ /* 0x000fea0003800000 */
[----:B------:R-:W-:Y:S01]  /*9a20*/  FSETP.NEU.FTZ.AND P0, PT, R7, RZ, PT ;  /* 0x000000ff0700720b */ /* 0x000fe20003f1d000 */
[----:B------:R-:W2:Y:S04]  /*9a30*/  LDG.E R11, [R14.64] ;  /* 0x000000240e0b7981 */ /* 0x000ea8000c1e1900 */
[----:B----4-:R-:W4:Y:S08]  /*9a40*/  LDG.E R12, [R14.64+0x4] ;  /* 0x000004240e0c7981 */ /* 0x010f30000c1e1900 */
[----:B01----:R-:W-:-:S06]  /*9a50*/  @P0 MOV R6, 0xffffffff ;  /* 0xffffffff00060802 */ /* 0x003fcc0000000f00 */
[----:B------:R0:W5:Y:S01]  /*9a60*/  @!P0 LDG.E R6, [R14.64+0x8] ;  /* 0x000008240e068981 */ /* 0x000162000c1e1900 */
[----:B------:R-:W-:-:S04]  /*9a70*/  @P0 FADD.FTZ R2, R7, R13 ;  /* 0x0000000d07020221 */ /* 0x000fc80000010000 */
[----:B------:R-:W1:Y:S02]  /*9a80*/  @P0 MUFU.RCP R10, R2 ;  /* 0x00000002000a0308 */ /* 0x000e640000001000 */
[----:B-1----:R-:W-:Y:S02]  /*9a90*/  @P0 FMUL.FTZ R3, R7, R10 ;  /* 0x0000000a07030220 */ /* 0x002fe40000410000 */
[----:B------:R-:W-:Y:S01]  /*9aa0*/  @P0 IMAD.MOV.U32 R7, RZ, RZ, R2 ;  /* 0x000000ffff070224 */ /* 0x000fe200078e0002 */
[----:B------:R-:W-:Y:S01]  /*9ab0*/  @!P0 MOV R7, R13 ;  /* 0x0000000d00078202 */ /* 0x000fe20000000f00 */
[----:B--2---:R-:W-:-:S04]  /*9ac0*/  @P0 FADD.FTZ R0, R4, -R11 ;  /* 0x8000000b04000221 */ /* 0x004fc80000010000 */
[C---:B------:R-:W-:Y:S02]  /*9ad0*/  @P0 FMUL.FTZ R8, R0.reuse, R0 ;  /* 0x0000000000080220 */ /* 0x040fe40000410000 */
[--C-:B---34-:R-:W-:Y:S02]  /*9ae0*/  @P0 FADD.FTZ R9, R5, R12.reuse ;  /* 0x0000000c05090221 */ /* 0x118fe40000010000 */
[----:B------:R-:W-:Y:S02]  /*9af0*/  @P0 FMUL.FTZ R8, R13, R8 ;  /* 0x000000080d080220 */ /* 0x000fe40000410000 */
[----:B------:R-:W-:Y:S01]  /*9b00*/  @P0 FFMA.FTZ R4, R0, R3, R11 ;  /* 0x0000000300040223 */ /* 0x000fe2000001000b */
[----:B------:R-:W-:Y:S01]  /*9b10*/  @!P0 MOV R4, R11 ;  /* 0x0000000b00048202 */ /* 0x000fe20000000f00 */
[----:B------:R-:W-:Y:S02]  /*9b20*/  @P0 FFMA.FTZ R5, R3, R8, R9 ;  /* 0x0000000803050223 */ /* 0x000fe40000010009 */
[----:B------:R-:W-:-:S02]  /*9b30*/  @!P0 IMAD.MOV.U32 R5, RZ, RZ, R12 ;  /* 0x000000ffff058224 */ /* 0x000fc400078e000c */
.L_x_4220:
[----:B0-----:R-:W-:Y:S05]  /*9b40*/  BSYNC B0 ;  /* 0x0000000000007941 */ /* 0x001fea0003800000 */
.L_x_4219:
[----:B------:R-:W-:Y:S02]  /*9b50*/  ULDC.U8 UR4, c[0x0][0x581] ;  /* 0x0001604000047ab9 */ /* 0x000fe40000000000 */
[----:B------:R-:W-:-:S13]  /*9b60*/  ISETP.NE.AND P0, PT, RZ, UR4, PT ;  /* 0x00000004ff007c0c */ /* 0x000fda000bf05270 */
[----:B------:R-:W-:Y:S05]  /*9b70*/  @!P0 BRA `(.L_x_4221) ;  /* 0x0000016000008947 */ /* 0x000fea0003800000 */
[C---:B------:R-:W-:Y:S01]  /*9b80*/  FADD.FTZ R0, R7.reuse, -c[0x0][0x160] ;  /* 0x8000580007007621 */ /* 0x040fe20000010000 */
[----:B------:R-:W-:Y:S01]  /*9b90*/  FSETP.GT.FTZ.AND P0, PT, R7, c[0x0][0x160], PT ;  /* 0x0000580007007a0b */ /* 0x000fe20003f14000 */
[----:B------:R-:W-:Y:S01]  /*9ba0*/  ULDC.U8 UR4, c[0x0][0x164] ;  /* 0x0000590000047ab9 */ /* 0x000fe20000000000 */
[----:B01---5:R-:W-:Y:S02]  /*9bb0*/  MOV R6, c[0x0][0x584] ;  /* 0x0001610000067a02 */ /* 0x023fe40000000f00 */
[----:B------:R-:W-:Y:S02]  /*9bc0*/  FSEL R0, R0, RZ, P0 ;  /* 0x000000ff00007208 */ /* 0x000fe40000000000 */
[----:B------:R-:W-:-:S04]  /*9bd0*/  ISETP.NE.AND P0, PT, RZ, UR4, PT ;  /* 0x00000004ff007c0c */ /* 0x000fc8000bf05270 */
[----:B------:R-:W0:Y:S02]  /*9be0*/  MUFU.RCP R0, R0 ;  /* 0x0000000000007308 */ /* 0x000e240000001000 */
[----:B0-----:R-:W-:-:S07]  /*9bf0*/  FMUL.FTZ R5, R0, R5 ;  /* 0x0000000500057220 */ /* 0x001fce0000410000 */
[----:B------:R-:W0:Y:S01]  /*9c00*/  @P0 MUFU.SQRT R5, R5 ;  /* 0x0000000500050308 */ /* 0x000e220000002000 */
[----:B------:R-:W-:-:S13]  /*9c10*/  ISETP.GE.AND P0, PT, R6, 0x1, PT ;  /* 0x000000010600780c */ /* 0x000fda0003f06270 */
[----:B------:R-:W-:Y:S02]  /*9c20*/  @P0 IADD3 R2, P1, R16, c[0x0][0x550], RZ ;  /* 0x0001540010020a10 */ /* 0x000fe40007f3e0ff */
[----:B0-----:R-:W-:Y:S02]  /*9c30*/  F2FP.BF16.PACK_AB R7, RZ, R5 ;  /* 0x00000005ff07723e */ /* 0x001fe400000010ff */
[----:B------:R-:W-:-:S05]  /*9c40*/  @P0 IADD3.X R3, RZ, c[0x0][0x554], RZ, P1, !PT ;  /* 0x00015500ff030a10 */ /* 0x000fca0000ffe4ff */
[----:B------:R0:W-:Y:S01]  /*9c50*/  @P0 STG.E.U16 [R2.64], R7 ;  /* 0x0000000702000986 */ /* 0x0001e2000c101524 */
[----:B------:R-:W-:-:S13]  /*9c60*/  ISETP.GE.AND P0, PT, R6, 0x2, PT ;  /* 0x000000020600780c */ /* 0x000fda0003f06270 */
[----:B------:R-:W-:Y:S05]  /*9c70*/  @!P0 EXIT ;  /* 0x000000000000894d */ /* 0x000fea0003800000 */
[----:B0-----:R-:W-:Y:S02]  /*9c80*/  LOP3.LUT R2, R16, 0xfffffffe, RZ, 0xc0, !PT ;  /* 0xfffffffe10027812 */ /* 0x001fe400078ec0ff */
[----:B------:R-:W-:Y:S02]  /*9c90*/  F2FP.BF16.PACK_AB R4, RZ, R4 ;  /* 0x00000004ff04723e */ /* 0x000fe400000010ff */
[----:B------:R-:W-:-:S05]  /*9ca0*/  IADD3 R2, P0, R2, c[0x0][0x558], RZ ;  /* 0x0001560002027a10 */ /* 0x000fca0007f1e0ff */
[----:B------:R-:W-:-:S05]  /*9cb0*/  IMAD.X R3, RZ, RZ, c[0x0][0x55c], P0 ;  /* 0x00015700ff037624 */ /* 0x000fca00000e06ff */
[----:B------:R-:W-:Y:S01]  /*9cc0*/  STG.E.U16 [R2.64], R4 ;  /* 0x0000000402007986 */ /* 0x000fe2000c101524 */
[----:B------:R-:W-:Y:S05]  /*9cd0*/  EXIT ;  /* 0x000000000000794d */ /* 0x000fea0003800000 */
.L_x_4221:
[----:B------:R-:W-:Y:S04]  /*9ce0*/  STG.E [R14.64], R4 ;  /* 0x000000040e007986 */ /* 0x000fe8000c101924 */
[----:B------:R-:W-:Y:S04]  /*9cf0*/  STG.E [R14.64+0x4], R5 ;  /* 0x000004050e007986 */ /* 0x000fe8000c101924 */
[----:B-----5:R-:W-:Y:S04]  /*9d00*/  STG.E [R14.64+0x8], R6 ;  /* 0x000008060e007986 */ /* 0x020fe8000c101924 */
[----:B------:R-:W-:Y:S01]  /*9d10*/  STG.E [R14.64+0xc], R7 ;  /* 0x00000c070e007986 */ /* 0x000fe2000c101924 */
[----:B------:R-:W-:Y:S05]  /*9d20*/  EXIT ;  /* 0x000000000000794d */ /* 0x000fea0003800000 */
.L_x_4218:
[----:B------:R-:W-:-:S13]  /*9d30*/  ISETP.NE.AND P0, PT, RZ, UR38, PT ;  /* 0x00000026ff007c0c */ /* 0x000fda000bf05270 */
[----:B------:R-:W-:Y:S05]  /*9d40*/  @!P0 BRA `(.L_x_4222) ;  /* 0x0000015000008947 */ /* 0x000fea0003800000 */
[----:B01----:R-:W-:Y:S01]  /*9d50*/  MOV R2, 0x0 ;  /* 0x0000000000027802 */ /* 0x003fe20000000f00 */
[----:B------:R-:W-:Y:S01]  /*9d60*/  HFMA2.MMA R8, -RZ, RZ, 0, 4.3690204620361328125e-05 ;  /* 0x000002ddff087435 */ /* 0x000fe200000001ff */
[----:B------:R-:W-:Y:S01]  /*9d70*/  MOV R4, c[0x4][0x580] ;  /* 0x0101600000047a02 */ /* 0x000fe20000000f00 */
[----:B------:R-:W-:Y:S01]  /*9d80*/  HFMA2.MMA R12, -RZ, RZ, 0, 5.9604644775390625e-08 ;  /* 0x00000001ff0c7435 */ /* 0x000fe200000001ff */
[----:B------:R-:W-:Y:S01]  /*9d90*/  MOV R5, c[0x4][0x584] ;  /* 0x0101610000057a02 */ /* 0x000fe20000000f00 */
[----:B------:R-:W-:Y:S01]  /*9da0*/  IMAD.MOV.U32 R6, RZ, RZ, c[0x4][0x578] ;  /* 0x01015e00ff067624 */ /* 0x000fe200078e00ff */
[----:B------:R-:W0:Y:S01]  /*9db0*/  LDC.64 R2, c[0x4][R2] ;  /* 0x0100000002027b82 */ /* 0x000e220000000a00 */
[----:B------:R-:W-:Y:S01]  /*9dc0*/  MOV R7, c[0x4][0x57c] ;  /* 0x01015f0000077a02 */ /* 0x000fe20000000f00 */
[----:B----4-:R-:W-:Y:S01]  /*9dd0*/  IMAD.MOV.U32 R10, RZ, RZ, c[0x4][0x1a8] ;  /* 0x01006a00ff0a7624 */ /* 0x010fe200078e00ff */
[----:B------:R-:W-:Y:S01]  /*9de0*/  MOV R11, c[0x4][0x1ac] ;  /* 0x01006b00000b7a02 */ /* 0x000fe20000000f00 */
[----:B------:R-:W-:-:S04]  /*9df0*/  IMAD.MOV.U32 R13, RZ, RZ, RZ ;  /* 0x000000ffff0d7224 */ /* 0x000fc800078e00ff */
[----:B------:R-:W-:Y:S01]  /*9e00*/  LEPC R14 ;  /* 0x00000000000e734e */ /* 0x000fe20000000000 */
[----:B---3--:R-:W-:-:S02]  /*9e10*/  MOV R9, 0x9e80 ;  /* 0x00009e8000097802 */ /* 0x008fc40000000f00 */
[----:B------:R-:W-:Y:S02]  /*9e20*/  MOV R20, 0x9e00 ;  /* 0x00009e0000147802 */ /* 0x000fe40000000f00 */
[----:B------:R-:W-:Y:S02]  /*9e30*/  MOV R21, 0x0 ;  /* 0x0000000000157802 */ /* 0x000fe40000000f00 */
[----:B------:R-:W-:Y:S02]  /*9e40*/  MOV R0, 0x0 ;  /* 0x0000000000007802 */ /* 0x000fe40000000f00 */
[----:B------:R-:W-:-:S04]  /*9e50*/  IADD3 R20, P0, P1, -R20, R9, R14 ;  /* 0x0000000914147210 */ /* 0x000fc8000791e10e */
[----:B------:R-:W-:-:S04]  /*9e60*/  IADD3.X R21, ~R0, R21, R15, P0, P1 ;  /* 0x0000001500157210 */ /* 0x000fc800007e250f */
[----:B0-----:R-:W-:Y:S05]  /*9e70*/  CALL.ABS.NOINC R2 ;  /* 0x0000000002007343 */ /* 0x001fea0003c00000 */
[----:B------:R-:W-:Y:S01]  /*9e80*/  MOV R7, RZ ;  /* 0x000000ff00077202 */ /* 0x000fe20000000f00 */
[----:B------:R-:W-:Y:S02]  /*9e90*/  CS2R R4, SRZ ;  /* 0x0000000000047805 */ /* 0x000fe4000001ff00 */
.L_x_4222:
[----:B------:R-:W-:Y:S02]  /*9ea0*/  ULDC.U8 UR4, c[0x0][0x581] ;  /* 0x0001604000047ab9 */ /* 0x000fe40000000000 */
[----:B------:R-:W-:-:S13]  /*9eb0*/  ISETP.NE.AND P0, PT, RZ, UR4, PT ;  /* 0x00000004ff007c0c */ /* 0x000fda000bf05270 */
[----:B------:R-:W-:Y:S05]  /*9ec0*/  @!P0 BRA `(.L_x_4223) ;  /* 0x0000017000008947 */ /* 0x000fea0003800000 */
[C---:B------:R-:W-:Y:S01]  /*9ed0*/  FADD.FTZ R0, R7.reuse, -c[0x0][0x160] ;  /* 0x8000580007007621 */ /* 0x040fe20000010000 */
[----:B------:R-:W-:Y:S01]  /*9ee0*/  FSETP.GT.FTZ.AND P0, PT, R7, c[0x0][0x160], PT ;  /* 0x0000580007007a0b */ /* 0x000fe20003f14000 */
[----:B------:R-:W-:Y:S01]  /*9ef0*/  ULDC.U8 UR4, c[0x0][0x164] ;  /* 0x0000590000047ab9 */ /* 0x000fe20000000000 */
[----:B01----:R-:W-:Y:S02]  /*9f00*/  HFMA2.MMA R2, -RZ, RZ, 0, 5.9604644775390625e-08 ;  /* 0x00000001ff027435 */ /* 0x003fe400000001ff */
[----:B------:R-:W-:Y:S02]  /*9f10*/  FSEL R0, R0, RZ, P0 ;  /* 0x000000ff00007208 */ /* 0x000fe40000000000 */
[----:B------:R-:W-:-:S04]  /*9f20*/  ISETP.NE.AND P0, PT, RZ, UR4, PT ;  /* 0x00000004ff007c0c */ /* 0x000fc8000bf05270 */
[----:B------:R-:W0:Y:S02]  /*9f30*/  MUFU.RCP R0, R0 ;  /* 0x0000000000007308 */ /* 0x000e240000001000 */
[----:B0-----:R-:W-:Y:S01]  /*9f40*/  FMUL.FTZ R5, R0, R5 ;  /* 0x0000000500057220 */ /* 0x001fe20000410000 */
[----:B------:R-:W-:-:S06]  /*9f50*/  MOV R0, c[0x0][0x584] ;  /* 0x0001610000007a02 */ /* 0x000fcc0000000f00 */
[----:B------:R-:W0:Y:S01]  /*9f60*/  @P0 MUFU.SQRT R5, R5 ;  /* 0x0000000500050308 */ /* 0x000e220000002000 */
[----:B------:R-:W-:-:S13]  /*9f70*/  ISETP.LE.AND P0, PT, R2, c[0x0][0x584], PT ;  /* 0x0001610002007a0c */ /* 0x000fda0003f03270 */
[----:B------:R-:W-:Y:S02]  /*9f80*/  @P0 IADD3 R2, P1, R16, c[0x0][0x550], RZ ;  /* 0x0001540010020a10 */ /* 0x000fe40007f3e0ff */
[----:B0-----:R-:W-:-:S03]  /*9f90*/  F2FP.BF16.PACK_AB R6, RZ, R5 ;  /* 0x00000005ff06723e */ /* 0x001fc600000010ff */
[----:B------:R-:W-:-:S05]  /*9fa0*/  @P0 IMAD.X R3, RZ, RZ, c[0x0][0x554], P1 ;  /* 0x00015500ff030624 */ /* 0x000fca00008e06ff */
[----:B------:R0:W-:Y:S01]  /*9fb0*/  @P0 STG.E.U16 [R2.64], R6 ;  /* 0x0000000602000986 */ /* 0x0001e2000c101524 */
[----:B------:R-:W-:-:S13]  /*9fc0*/  ISETP.GE.AND P0, PT, R0, 0x2, PT ;  /* 0x000000020000780c */ /* 0x000fda0003f06270 */
[----:B------:R-:W-:Y:S05]  /*9fd0*/  @!P0 EXIT ;  /* 0x000000000000894d */ /* 0x000fea0003800000 */
[----:B0-----:R-:W-:Y:S02]  /*9fe0*/  LOP3.LUT R2, R16, 0xfffffffe, RZ, 0xc0, !PT ;  /* 0xfffffffe10027812 */ /* 0x001fe400078ec0ff */
[----:B------:R-:W-:Y:S02]  /*9ff0*/  F2FP.BF16.PACK_AB R4, RZ, R4 ;  /* 0x00000004ff04723e */ /* 0x000fe400000010ff */
[----:B------:R-:W-:-:S04]  /*a000*/  IADD3 R2, P0, R2, c[0x0][0x558], RZ ;  /* 0x0001560002027a10 */ /* 0x000fc80007f1e0ff */
[----:B------:R-:W-:-:S05]  /*a010*/  IADD3.X R3, RZ, c[0x0][0x55c], RZ, P0, !PT ;  /* 0x00015700ff037a10 */ /* 0x000fca00007fe4ff */
[----:B------:R-:W-:Y:S01]  /*a020*/  STG.E.U16 [R2.64], R4 ;  /* 0x0000000402007986 */ /* 0x000fe2000c101524 */
[----:B------:R-:W-:Y:S05]  /*a030*/  EXIT ;  /* 0x000000000000794d */ /* 0x000fea0003800000 */
.L_x_4223:
[----:B01----:R-:W-:Y:S01]  /*a040*/  MOV R2, 0x0 ;  /* 0x0000000000027802 */ /* 0x003fe20000000f00 */
[----:B------:R-:W-:Y:S01]  /*a050*/  HFMA2.MMA R8, -RZ, RZ, 0, 4.4405460357666015625e-05 ;  /* 0x000002e9ff087435 */ /* 0x000fe200000001ff */
[----:B------:R-:W-:Y:S01]  /*a060*/  IMAD.MOV.U32 R4, RZ, RZ, c[0x4][0x580] ;  /* 0x01016000ff047624 */ /* 0x000fe200078e00ff */
[----:B------:R-:W-:Y:S01]  /*a070*/  HFMA2.MMA R12, -RZ, RZ, 0, 5.9604644775390625e-08 ;  /* 0x00000001ff0c7435 */ /* 0x000fe200000001ff */
[----:B------:R-:W-:Y:S01]  /*a080*/  MOV R5, c[0x4][0x584] ;  /* 0x0101610000057a02 */ /* 0x000fe20000000f00 */
[----:B------:R-:W-:Y:S01]  /*a090*/  IMAD.MOV.U32 R7, RZ, RZ, c[0x4][0x57c] ;  /* 0x01015f00ff077624 */ /* 0x000fe200078e00ff */
[----:B------:R-:W0:Y:S01]  /*a0a0*/  LDC.64 R2, c[0x4][R2] ;  /* 0x0100000002027b82 */ /* 0x000e220000000a00 */
[----:B------:R-:W-:Y:S01]  /*a0b0*/  MOV R6, c[0x4][0x578] ;  /* 0x01015e0000067a02 */ /* 0x000fe20000000f00 */
[----:B------:R-:W-:Y:S01]  /*a0c0*/  IMAD.MOV.U32 R11, RZ, RZ, c[0x4][0x18c] ;  /* 0x01006300ff0b7624 */ /* 0x000fe200078e00ff */
[----:B----4-:R-:W-:-:S02]  /*a0d0*/  MOV R10, c[0x4][0x188] ;  /* 0x01006200000a7a02 */ /* 0x010fc40000000f00 */
[----:B------:R-:W-:-:S03]  /*a0e0*/  MOV R13, RZ ;  /* 0x000000ff000d7202 */ /* 0x000fc60000000f00 */
[----:B------:R-:W-:Y:S01]  /*a0f0*/  LEPC R14 ;  /* 0x00000000000e734e */ /* 0x000fe20000000000 */
[----:B---3--:R-:W-:Y:S02]  /*a100*/  MOV R9, 0xa170 ;  /* 0x0000a17000097802 */ /* 0x008fe40000000f00 */
[----:B------:R-:W-:Y:S02]  /*a110*/  MOV R20, 0xa0f0 ;  /* 0x0000a0f000147802 */ /* 0x000fe40000000f00 */
[----:B------:R-:W-:Y:S02]  /*a120*/  MOV R21, 0x0 ;  /* 0x0000000000157802 */ /* 0x000fe40000000f00 */
[----:B------:R-:W-:Y:S02]  /*a130*/  MOV R0, 0x0 ;  /* 0x0000000000007802 */ /* 0x000fe40000000f00 */
[----:B------:R-:W-:-:S04]  /*a140*/  IADD3 R20, P0, P1, -R20, R9, R14 ;  /* 0x0000000914147210 */ /* 0x000fc8000791e10e */
[----:B------:R-:W-:-:S04]  /*a150*/  IADD3.X R21, ~R0, R21, R15, P0, P1 ;  /* 0x0000001500157210 */ /* 0x000fc800007e250f */
[----:B0-----:R-:W-:Y:S05]  /*a160*/  CALL.ABS.NOINC R2 ;  /* 0x0000000002007343 */ /* 0x001fea0003c00000 */
[----:B------:R-:W-:Y:S05]  /*a170*/  EXIT ;  /* 0x000000000000794d */ /* 0x000fea0003800000 */
.L_x_4178:
[----:B-1----:R-:W0:Y:S04]  /*a180*/  S2R R5, SR_TID.Y ;  /* 0x0000000000057919 */ /* 0x002e280000002200 */
[----:B------:R-:W1:Y:S01]  /*a190*/  S2R R3, SR_CTAID.X ;  /* 0x0000000000037919 */ /* 0x000e620000002500 */
[----:B0-----:R-:W-:-:S04]  /*a1a0*/  IMAD R12, R5, c[0x0][0x1a0], R12 ;  /* 0x00006800050c7a24 */ /* 0x001fc800078e020c */
[----:B-1----:R-:W-:-:S05]  /*a1b0*/  IMAD R3, R3, c[0x0][0x188], R12 ;  /* 0x0000620003037a24 */ /* 0x002fca00078e020c */
        /* <DEDUP_REMOVED lines=12> */
[----:B------:R-:W-:-:S13]  /*a280*/  ISETP.NE.AND P0, PT, RZ, UR38, PT ;  /* 0x00000026ff007c0c */ /* 0x000fda000bf05270 */
[----:B------:R-:W-:Y:S05]  /*a290*/  @!P0 BRA `(.L_x_4225) ;  /* 0x0000017000008947 */ /* 0x000fea0003800000 */
[----:B------:R-:W3:Y:S01]  /*a2a0*/  LDG.E R13, [R14.64+0xc] ;  /* 0x00000c240e0d7981 */ /* 0x000ee2000c1e1900 */
[----:B------:R-:W-:Y:S01]  /*a2b0*/  BSSY B0, `(.L_x_4225) ;  /* 0x0000015000007945 */ /* 0x000fe20003800000 */
[----:B---3--:R-:W-:-:S13]  /*a2c0*/  FSETP.NEU.FTZ.AND P0, PT, R13, RZ, PT ;  /* 0x000000ff0d00720b */ /* 0x008fda0003f1d000 */
[----:B------:R-:W-:Y:S05]  /*a2d0*/  @!P0 BRA `(.L_x_4226) ;  /* 0x0000012000008947 */ /* 0x000fea0003800000 */
[----:B------:R-:W-:Y:S01]  /*a2e0*/  FSETP.NEU.FTZ.AND P0, PT, R11, RZ, PT ;  /* 0x000000ff0b00720b */ /* 0x000fe20003f1d000 */
[----:B------:R-:W3:Y:S04]  /*a2f0*/  LDG.E R7, [R14.64] ;  /* 0x000000240e077981 */ /* 0x000ee8000c1e1900 */
[----:B------:R-:W4:Y:S08]  /*a300*/  LDG.E R16, [R14.64+0x4] ;  /* 0x000004240e107981 */ /* 0x000f30000c1e1900 */
[----:B------:R-:W-:-:S06]  /*a310*/  @P0 IMAD.MOV.U32 R10, RZ, RZ, -0x1 ;  /* 0xffffffffff0a0424 */ /* 0x000fcc00078e00ff */
[----:B------:R0:W5:Y:S01]  /*a320*/  @!P0 LDG.E R10, [R14.64+0x8] ;  /* 0x000008240e0a8981 */ /* 0x000162000c1e1900 */
[----:B------:R-:W-:-:S04]  /*a330*/  @P0 FADD.FTZ R3, R11, R13 ;  /* 0x0000000d0b030221 */ /* 0x000fc80000010000 */
[----:B------:R-:W1:Y:S02]  /*a340*/  @P0 MUFU.RCP R12, R3 ;  /* 0x00000003000c0308 */ /* 0x000e640000001000 */
[----:B-1----:R-:W-:Y:S01]  /*a350*/  @P0 FMUL.FTZ R5, R11, R12 ;  /* 0x0000000c0b050220 */ /* 0x002fe20000410000 */
[----:B------:R-:W-:Y:S02]  /*a360*/  @P0 MOV R11, R3 ;  /* 0x00000003000b0202 */ /* 0x000fe40000000f00 */
[----:B------:R-:W-:Y:S01]  /*a370*/  @!P0 MOV R11, R13 ;  /* 0x0000000d000b8202 */ /* 0x000fe20000000f00 */
[----:B---3--:R-:W-:-:S04]  /*a380*/  @P0 FADD.FTZ R0, R8, -R7 ;  /* 0x8000000708000221 */ /* 0x008fc80000010000 */
[C---:B------:R-:W-:Y:S02]  /*a390*/  @P0 FMUL.FTZ R4, R0.reuse, R0 ;  /* 0x0000000000040220 */ /* 0x040fe40000410000 */
[----:B--2-4-:R-:W-:Y:S02]  /*a3a0*/  @P0 FADD.FTZ R6, R9, R16 ;  /* 0x0000001009060221 */ /* 0x014fe40000010000 */
[----:B------:R-:W-:Y:S02]  /*a3b0*/  @P0 FMUL.FTZ R4, R13, R4 ;  /* 0x000000040d040220 */ /* 0x000fe40000410000 */
[--C-:B------:R-:W-:Y:S02]  /*a3c0*/  @P0 FFMA.FTZ R8, R0, R5, R7.reuse ;  /* 0x0000000500080223 */ /* 0x100fe40000010007 */
[----:B------:R-:W-:Y:S01]  /*a3d0*/  @P0 FFMA.FTZ R9, R5, R4, R6 ;  /* 0x0000000405090223 */ /* 0x000fe20000010006 */
[----:B------:R-:W-:Y:S01]  /*a3e0*/  @!P0 MOV R9, R16 ;  /* 0x0000001000098202 */ /* 0x000fe20000000f00 */
[----:B------:R-:W-:-:S02]  /*a3f0*/  @!P0 IMAD.MOV.U32 R8, RZ, RZ, R7 ;  /* 0x000000ffff088224 */ /* 0x000fc400078e0007 */
.L_x_4226:
[----:B0-----:R-:W-:Y:S05]  /*a400*/  BSYNC B0 ;  /* 0x0000000000007941 */ /* 0x001fea0003800000 */
.L_x_4225:
[----:B------:R-:W-:Y:S02]  /*a410*/  ULDC.U8 UR4, c[0x0][0x581] ;  /* 0x0001604000047ab9 */ /* 0x000fe40000000000 */
[----:B------:R-:W-:-:S13]  /*a420*/  ISETP.NE.AND P0, PT, RZ, UR4, PT ;  /* 0x00000004ff007c0c */ /* 0x000fda000bf05270 */
[----:B------:R-:W-:Y:S05]  /*a430*/  @!P0 BRA `(.L_x_4227) ;  /* 0x0000016000008947 */ /* 0x000fea0003800000 */
[C---:B------:R-:W-:Y:S01]  /*a440*/  FADD.FTZ R0, R11.reuse, -c[0x0][0x160] ;  /* 0x800058000b007621 */ /* 0x040fe20000010000 */
[----:B------:R-:W-:Y:S01]  /*a450*/  FSETP.GT.FTZ.AND P0, PT, R11, c[0x0][0x160], PT ;  /* 0x000058000b007a0b */ /* 0x000fe20003f14000 */
[----:B------:R-:W-:Y:S01]  /*a460*/  ULDC.U8 UR4, c[0x0][0x164] ;  /* 0x0000590000047ab9 */ /* 0x000fe20000000000 */
[----:B--2---:R-:W-:Y:S02]  /*a470*/  MOV R6, c[0x0][0x584] ;  /* 0x0001610000067a02 */ /* 0x004fe40000000f00 */
[----:B------:R-:W-:Y:S02]  /*a480*/  FSEL R0, R0, RZ, P0 ;  /* 0x000000ff00007208 */ /* 0x000fe40000000000 */
[----:B------:R-:W-:Y:S02]  /*a490*/  ISETP.NE.AND P0, PT, RZ, UR4, PT ;  /* 0x00000004ff007c0c */ /* 0x000fe4000bf05270 */
[----:B------:R-:W-:Y:S02]  /*a4a0*/  ISETP.GE.AND P1, PT, R6, 0x1, PT ;  /* 0x000000010600780c */ /* 0x000fe40003f26270 */
[----:B------:R-:W0:Y:S02]  /*a4b0*/  MUFU.RCP R0, R0 ;  /* 0x0000000000007308 */ /* 0x000e240000001000 */
[----:B0-----:R-:W-:-:S07]  /*a4c0*/  FMUL.FTZ R9, R0, R9 ;  /* 0x0000000900097220 */ /* 0x001fce0000410000 */
[----:B------:R-:W0:Y:S02]  /*a4d0*/  @P0 MUFU.SQRT R9, R9 ;  /* 0x0000000900090308 */ /* 0x000e240000002000 */
[----:B------:R-:W-:-:S05]  /*a4e0*/  @P1 IADD3 R4, P0, R2, c[0x0][0x550], RZ ;  /* 0x0001540002041a10 */ /* 0x000fca0007f1e0ff */
[----:B------:R-:W-:Y:S01]  /*a4f0*/  @P1 IMAD.X R5, RZ, RZ, c[0x0][0x554], P0 ;  /* 0x00015500ff051624 */ /* 0x000fe200000e06ff */
[----:B------:R-:W-:Y:S02]  /*a500*/  ISETP.GE.AND P0, PT, R6, 0x2, PT ;  /* 0x000000020600780c */ /* 0x000fe40003f06270 */
[----:B0-----:R-:W-:-:S05]  /*a510*/  F2FP.BF16.PACK_AB R3, RZ, R9 ;  /* 0x00000009ff03723e */ /* 0x001fca00000010ff */
[----:B------:R0:W-:Y:S06]  /*a520*/  @P1 STG.E.U16 [R4.64], R3 ;  /* 0x0000000304001986 */ /* 0x0001ec000c101524 */
[----:B------:R-:W-:Y:S05]  /*a530*/  @!P0 EXIT ;  /* 0x000000000000894d */ /* 0x000fea0003800000 */
[----:B------:R-:W-:Y:S02]  /*a540*/  LOP3.LUT R2, R2, 0xfffffffe, RZ, 0xc0, !PT ;  /* 0xfffffffe02027812 */ /* 0x000fe400078ec0ff */
[----:B------:R-:W-:Y:S02]  /*a550*/  F2FP.BF16.PACK_AB R8, RZ, R8 ;  /* 0x00000008ff08723e */ /* 0x000fe400000010ff */
[----:B------:R-:W-:-:S04]  /*a560*/  IADD3 R2, P0, R2, c[0x0][0x558], RZ ;  /* 0x0001560002027a10 */ /* 0x000fc80007f1e0ff */
[----:B0-----:R-:W-:-:S05]  /*a570*/  IADD3.X R3, RZ, c[0x0][0x55c], RZ, P0, !PT ;  /* 0x00015700ff037a10 */ /* 0x001fca00007fe4ff */
[----:B------:R-:W-:Y:S01]  /*a580*/  STG.E.U16 [R2.64], R8 ;  /* 0x0000000802007986 */ /* 0x000fe2000c101524 */
[----:B------:R-:W-:Y:S05]  /*a590*/  EXIT ;  /* 0x000000000000794d */ /* 0x000fea0003800000 */
.L_x_4227:
[----:B------:R-:W-:Y:S04]  /*a5a0*/  STG.E [R14.64], R8 ;  /* 0x000000080e007986 */ /* 0x000fe8000c101924 */
[----:B------:R-:W-:Y:S04]  /*a5b0*/  STG.E [R14.64+0x4], R9 ;  /* 0x000004090e007986 */ /* 0x000fe8000c101924 */
[----:B-----5:R-:W-:Y:S04]  /*a5c0*/  STG.E [R14.64+0x8], R10 ;  /* 0x0000080a0e007986 */ /* 0x020fe8000c101924 */
[----:B------:R-:W-:Y:S01]  /*a5d0*/  STG.E [R14.64+0xc], R11 ;  /* 0x00000c0b0e007986 */ /* 0x000fe2000c101924 */
[----:B------:R-:W-:Y:S05]  /*a5e0*/  EXIT ;  /* 0x000000000000794d */ /* 0x000fea0003800000 */
.L_x_4224:
[----:B------:R-:W-:-:S13]  /*a5f0*/  ISETP.NE.AND P0, PT, RZ, UR38, PT ;  /* 0x00000026ff007c0c */ /* 0x000fda000bf05270 */
[----:B------:R-:W-:Y:S05]  /*a600*/  @!P0 BRA `(.L_x_4228) ;  /* 0x0000015000008947 */ /* 0x000fea0003800000 */
[----:B------:R-:W-:Y:S01]  /*a610*/  MOV R14, 0x0 ;  /* 0x00000000000e7802 */ /* 0x000fe20000000f00 */
[----:B------:R-:W-:Y:S01]  /*a620*/  HFMA2.MMA R13, -RZ, RZ, 0, 0 ;  /* 0x00000000ff0d7435 */ /* 0x000fe200000001ff */
[----:B------:R-:W-:Y:S01]  /*a630*/  MOV R4, c[0x4][0x580] ;  /* 0x0101600000047a02 */ /* 0x000fe20000000f00 */
[----:B------:R-:W-:Y:S01]  /*a640*/  IMAD.MOV.U32 R5, RZ, RZ, c[0x4][0x584] ;  /* 0x01016100ff057624 */ /* 0x000fe200078e00ff */
[----:B--2---:R-:W-:Y:S01]  /*a650*/  MOV R6, c[0x4][0x578] ;  /* 0x01015e0000067a02 */ /* 0x004fe20000000f00 */
        /* <DEDUP_REMOVED lines=16> */
.L_x_4228:
[----:B------:R-:W-:Y:S02]  /*a760*/  ULDC.U8 UR4, c[0x0][0x581] ;  /* 0x0001604000047ab9 */ /* 0x000fe40000000000 */
[----:B------:R-:W-:-:S13]  /*a770*/  ISETP.NE.AND P0, PT, RZ, UR4, PT ;  /* 0x00000004ff007c0c */ /* 0x000fda000bf05270 */
[----:B------:R-:W-:Y:S05]  /*a780*/  @!P0 BRA `(.L_x_4229) ;  /* 0x0000017000008947 */ /* 0x000fea0003800000 */
[C---:B------:R-:W-:Y:S01]  /*a790*/  FADD.FTZ R0, R11.reuse, -c[0x0][0x160] ;  /* 0x800058000b007621 */ /* 0x040fe20000010000 */
[----:B------:R-:W-:Y:S01]  /*a7a0*/  FSETP.GT.FTZ.AND P0, PT, R11, c[0x0][0x160], PT ;  /* 0x000058000b007a0b */ /* 0x000fe20003f14000 */
[----:B------:R-:W-:Y:S01]  /*a7b0*/  ULDC.U8 UR4, c[0x0][0x164] ;  /* 0x0000590000047ab9 */ /* 0x000fe20000000000 */
[----:B------:R-:W-:Y:S02]  /*a7c0*/  IMAD.MOV.U32 R3, RZ, RZ, 0x1 ;  /* 0x00000001ff037424 */ /* 0x000fe400078e00ff */
        /* <DEDUP_REMOVED lines=19> */
.L_x_4229:
[----:B------:R-:W-:Y:S01]  /*a900*/  MOV R2, 0x0 ;  /* 0x0000000000027802 */ /* 0x000fe20000000f00 */
[----:B------:R-:W-:Y:S01]  /*a910*/  HFMA2.MMA R8, -RZ, RZ, 0, 4.4405460357666015625e-05 ;  /* 0x000002e9ff087435 */ /* 0x000fe200000001ff */
[----:B------:R-:W-:Y:S01]  /*a920*/  MOV R4, c[0x4][0x580] ;  /* 0x0101600000047a02 */ /* 0x000fe20000000f00 */
[----:B------:R-:W-:Y:S01]  /*a930*/  HFMA2.MMA R12, -RZ, RZ, 0, 5.9604644775390625e-08 ;  /* 0x00000001ff0c7435 */ /* 0x000fe200000001ff */
[----:B------:R-:W-:Y:S01]  /*a940*/  MOV R5, c[0x4][0x584] ;  /* 0x0101610000057a02 */ /* 0x000fe20000000f00 */
[----:B--2---:R-:W-:Y:S01]  /*a950*/  IMAD.MOV.U32 R6, RZ, RZ, c[0x4][0x578] ;  /* 0x01015e00ff067624 */ /* 0x004fe200078e00ff */
        /* <DEDUP_REMOVED lines=13> */
[----:B------:R-:W-:Y:S05]  /*aa30*/  EXIT ;  /* 0x000000000000794d */ /* 0x000fea0003800000 */
        .weak           $__internal_12_$__cuda_sm20_div_u64
        .type           $__internal_12_$__cuda_sm20_div_u64,@function
        .size           $__internal_12_$__cuda_sm20_div_u64,($__internal_13_$__cuda_sm20_rem_u64 - $__internal_12_$__cuda_sm20_div_u64)
$__internal_12_$__cuda_sm20_div_u64:
        /* <DEDUP_REMOVED lines=57> */
[----:B------:R-:W-:Y:S02]  /*add0*/  ISETP.GE.U32.AND P0, PT, R13, R0, PT ;  /* 0x000000000d00720c */ /* 0x000fe40003f06070 */
[----:B------:R-:W-:Y:S02]  /*ade0*/  IADD3 R4, P3, R7, 0x1, RZ ;  /* 0x0000000107047810 */ /* 0x000fe40007f7e0ff */
[----:B------:R-:W-:-:S02]  /*adf0*/  ISETP.GE.U32.AND.EX P0, PT, R18, R3, PT, P0 ;  /* 0x000000031200720c */ /* 0x000fc40003f06100 */
[----:B------:R-:W-:Y:S02]  /*ae00*/  ISETP.NE.U32.AND P1, PT, R0, RZ, PT ;  /* 0x000000ff0000720c */ /* 0x000fe40003f25070 */
[-C--:B------:R-:W-:Y:S02]  /*ae10*/  IADD3.X R5, RZ, R14.reuse, RZ, P3, !PT ;  /* 0x0000000eff057210 */ /* 0x080fe40001ffe4ff */
[----:B------:R-:W-:Y:S01]  /*ae20*/  SEL R4, R4, R7, P0 ;  /* 0x0000000704047207 */ /* 0x000fe20000000000 */
[----:B------:R-:W-:Y:S01]  /*ae30*/  IMAD.MOV.U32 R7, RZ, RZ, 0x0 ;  /* 0x00000000ff077424 */ /* 0x000fe200078e00ff */
[----:B------:R-:W-:Y:S02]  /*ae40*/  ISETP.NE.AND.EX P1, PT, R3, RZ, PT, P1 ;  /* 0x000000ff0300720c */ /* 0x000fe40003f25310 */
[----:B------:R-:W-:Y:S02]  /*ae50*/  SEL R5, R5, R14, P0 ;  /* 0x0000000e05057207 */ /* 0x000fe40000000000 */
[----:B------:R-:W-:-:S02]  /*ae60*/  SEL R4, R4, 0xffffffff, P1 ;  /* 0xffffffff04047807 */ /* 0x000fc40000800000 */
[----:B------:R-:W-:Y:S01]  /*ae70*/  SEL R5, R5, 0xffffffff, P1 ;  /* 0xffffffff05057807 */ /* 0x000fe20000800000 */
[----:B------:R-:W-:Y:S06]  /*ae80*/  RET.REL.NODEC R6 `(_ZN2at6native13reduce_kernelILi512ELi1ENS0_8ReduceOpIN3c108BFloat16ENS0_10WelfordOpsIS4_fiN4cuda3std3__44pairIS4_S4_EEEEjS4_Li2ELi2EEEEEvT1_) ;  /* 0xffff517006007950 */ /* 0x000fec0003c3ffff */
        .weak           $__internal_13_$__cuda_sm20_rem_u64
        .type           $__internal_13_$__cuda_sm20_rem_u64,@function
        .size           $__internal_13_$__cuda_sm20_rem_u64,(.L_x_8125 - $__internal_13_$__cuda_sm20_rem_u64)
$__internal_13_$__cuda_sm20_rem_u64:
        /* <DEDUP_REMOVED lines=64> */
[----:B------:R-:W-:Y:S06]  /*b290*/  RET.REL.NODEC R16 `(_ZN2at6native13reduce_kernelILi512ELi1ENS0_8ReduceOpIN3c108BFloat16ENS0_10WelfordOpsIS4_fiN4cuda3std3__44pairIS4_S4_EEEEjS4_Li2ELi2EEEEEvT1_) ;  /* 0xffff4d6010007950 */ /* 0x000fec0003c3ffff */
.L_x_4230:
        /* <DEDUP_REMOVED lines=14> */
.L_x_8125:


//--------------------- .text._ZN2at6native13reduce_kernelILi256ELi2ENS0_8ReduceOpIN3c108BFloat16ENS0_10WelfordOpsIS4_fiN4cuda3std3__44pairIS4_S4_EEEEjS4_Li2ELi2EEEEEvT1_ --------------------------
	.section	.text._ZN2at6native13reduce_kernelILi256ELi2ENS0_8ReduceOpIN3c108BFloat16ENS0_10WelfordOpsIS4_fiN4cuda3std3__44pairIS4_S4_EEEEjS4_Li2ELi2EEEEEvT1_,"ax",@progbits
	.sectioninfo	@"SHI_REGISTERS=34"
	.align	128
        .global         _ZN2at6native13reduce_kernelILi256ELi2ENS0_8ReduceOpIN3c108BFloat16ENS0_10WelfordOpsIS4_fiN4cuda3std3__44pairIS4_S4_EEEEjS4_Li2ELi2EEEEEvT1_
        .type           _ZN2at6native13reduce_kernelILi256ELi2ENS0_8ReduceOpIN3c108BFloat16ENS0_10WelfordOpsIS4_fiN4cuda3std3__44pairIS4_S4_EEEEjS4_Li2ELi2EEEEEvT1_,@function
        .size           _ZN2at6native13reduce_kernelILi256ELi2ENS0_8ReduceOpIN3c108BFloat16ENS0_10WelfordOpsIS4_fiN4cuda3std3__44pairIS4_S4_EEEEjS4_Li2ELi2EEEEEvT1_,(.L_x_8127 - _ZN2at6native13reduce_kernelILi256ELi2ENS0_8ReduceOpIN3c108BFloat16ENS0_10WelfordOpsIS4_fiN4cuda3std3__44pairIS4_S4_EEEEjS4_Li2ELi2EEEEEvT1_)
        .other          _ZN2at6native13reduce_kernelILi256ELi2ENS0_8ReduceOpIN3c108BFloat16ENS0_10WelfordOpsIS4_fiN4cuda3std3__44pairIS4_S4_EEEEjS4_Li2ELi2EEEEEvT1_,@"STO_CUDA_ENTRY STV_DEFAULT"
_ZN2at6native13reduce_kernelILi256ELi2ENS0_8ReduceOpIN3c108BFloat16ENS0_10WelfordOpsIS4_fiN4cuda3std3__44pairIS4_S4_EEEEjS4_Li2ELi2EEEEEvT1_:
.text._ZN2at6native13reduce_kernelILi256ELi2ENS0_8ReduceOpIN3c108BFloat16ENS0_10WelfordOpsIS4_fiN4cuda3std3__44pairIS4_S4_EEEEjS4_Li2ELi2EEEEEvT1_:
[----:B------:R-:W-:Y:S02]  /*0000*/  MOV R1, c[0x0][0x28] ;  /* 0x00000a0000017a02 */ /* 0x000fe40000000f00 */
[----:B------:R-:W0:Y:S01]  /*0010*/  S2R R2, SR_TID.X ;  /* 0x0000000000027919 */ /* 0x000e220000002100 */
[----:B------:R-:W-:Y:S01]  /*0020*/  ISETP.NE.AND P0, PT, RZ, c[0x0][0x34c], PT ;  /* 0x0000d300ff007a0c */ /* 0x000fe20003f05270 */
[----:B------:R-:W-:Y:S01]  /*0030*/  HFMA2.MMA R10, -RZ, RZ, 0, 0 ;  /* 0x00000000ff0a7435 */ /* 0x000fe200000001ff */
[----:B------:R-:W-:Y:S01]  /*0040*/  IMAD.MOV.U32 R16, RZ, RZ, RZ ;  /* 0x000000ffff107224 */ /* 0x000fe200078e00ff */
        /* <DEDUP_REMOVED lines=8> */
[----:B---3--:R-:W-:Y:S02]  /*00d0*/  IMAD R29, R18, c[0x0][0x198], R29 ;  /* 0x00006600121d7a24 */ /* 0x008fe400078e021d */
        /* <DEDUP_REMOVED lines=200> */
.L_x_4231:
[----:B------:R-:W-:Y:S01]  /*0d60*/  ISETP.GE.U32.AND P0, PT, R29, c[0x0][0x17c], PT ;  /* 0x00005f001d007a0c */ /* 0x000fe20003f06070 */
[----:B------:R-:W-:Y:S01]  /*0d70*/  ULDC.64 UR36, c[0x0][0x118] ;  /* 0x0000460000247ab9 */ /* 0x000fe20000000a00 */
[----:B------:R-:W-:Y:S01]  /*0d80*/  BSSY B6, `(.L_x_4232) ;  /* 0x00005df000067945 */ /* 0x000fe20003800000 */
[----:B------:R-:W-:Y:S01]  /*0d90*/  IMAD.MOV.U32 R11, RZ, RZ, RZ ;  /* 0x000000ffff0b7224 */ /* 0x000fe200078e00ff */
        /* <DEDUP_REMOVED lines=53> */
.L_x_4240:
[----:B------:R-:W-:Y:S05]  /*10f0*/  BSYNC B2 ;  /* 0x0000000000027941 */ /* 0x000fea0003800000 */
.L_x_4239:
        /* <DEDUP_REMOVED lines=17> */
.L_x_4238:
[----:B------:R-:W-:Y:S05]  /*1210*/  BSYNC B1 ;  /* 0x0000000000017941 */ /* 0x000fea0003800000 */
.L_x_4237:
[C---:B------:R-:W-:Y:S02]  /*1220*/  IADD3 R0, P0, -R11.reuse, 0x2, RZ ;  /* 0x000000020b007810 */ /* 0x040fe40007f1e1ff */
[----:B------:R-:W-:Y:S02]  /*1230*/  IADD3 R9, R11, c[0x0][0x17c], RZ ;  /* 0x00005f000b097a10 */ /* 0x000fe40007ffe0ff */
[C---:B------:R-:W-:Y:S02]  /*1240*/  LEA R16, P1, R0.reuse, R16, 0x1 ;  /* 0x0000001000107211 */ /* 0x040fe400078208ff */
[----:B------:R-:W-:Y:S02]  /*1250*/  IADD3.X R3, RZ, -0x1, RZ, P0, !PT ;  /* 0xffffffffff037810 */ /* 0x000fe400007fe4ff */
[----:B------:R-:W-:Y:S02]  /*1260*/  IADD3 R9, R9, -0x2, RZ ;  /* 0xfffffffe09097810 */ /* 0x000fe40007ffe0ff */
[----:B------:R-:W-:-:S02]  /*1270*/  LEA.HI.X R17, R0, R17, R3, 0x1, P1 ;  /* 0x0000001100117211 */ /* 0x000fc400008f0c03 */
.L_x_4236:
[----:B------:R-:W-:Y:S05]  /*1280*/  BSYNC B0 ;  /* 0x0000000000007941 */ /* 0x000fea0003800000 */
.L_x_4235:
[----:B------:R-:W-:Y:S01]  /*1290*/  IMAD R0, R2, c[0x0][0x190], RZ ;  /* 0x0000640002007a24 */ /* 0x000fe200078e02ff */
[----:B------:R-:W-:Y:S01]  /*12a0*/  BSSY B0, `(.L_x_4241) ;  /* 0x0000025000007945 */ /* 0x000fe20003800000 */
[----:B------:R-:W-:-:S02]  /*12b0*/  MOV R8, c[0x0][0x16c] ;  /* 0x00005b0000087a02 */ /* 0x000fc40000000f00 */
[----:B------:R-:W-:Y:S01]  /*12c0*/  IMAD R3, R23, c[0x0][0x194], R0 ;  /* 0x0000650017037a24 */ /* 0x000fe200078e0200 */
[----:B------:R-:W-:-:S03]  /*12d0*/  MOV R10, c[0x0][0x174] ;  /* 0x00005d00000a7a02 */ /* 0x000fc60000000f00 */
[----:B------:R-:W-:Y:S02]  /*12e0*/  IMAD R11, R18, c[0x0][0x198], R3 ;  /* 0x00006600120b7a24 */ /* 0x000fe400078e0203 */
[----:B------:R-:W-:-:S03]  /*12f0*/  IMAD.MOV.U32 R3, RZ, RZ, c[0x0][0x168] ;  /* 0x00005a00ff037624 */ /* 0x000fc600078e00ff */
[----:B------:R-:W-:-:S04]  /*1300*/  LEA R0, R11, 0x1, 0x1 ;  /* 0x000000010b007811 */ /* 0x000fc800078e08ff */
[----:B------:R-:W-:Y:S01]  /*1310*/  ISETP.GE.U32.AND P0, PT, R0, R9, PT ;  /* 0x000000090000720c */ /* 0x000fe20003f06070 */
[----:B------:R-:W-:-:S12]  /*1320*/  IMAD.MOV.U32 R0, RZ, RZ, c[0x0][0x170] ;  /* 0x00005c00ff007624 */ /* 0x000fd800078e00ff */
[----:B------:R-:W-:Y:S05]  /*1330*/  @P0 BRA `(.L_x_4242) ;  /* 0x000001b000000947 */ /* 0x000fea0003800000 */
[----:B------:R-:W-:Y:S01]  /*1340*/  BSSY B1, `(.L_x_4243) ;  /* 0x0000018000017945 */ /* 0x000fe20003800000 */
[----:B------:R-:W-:-:S04]  /*1350*/  IMAD.MOV.U32 R7, RZ, RZ, R11 ;  /* 0x000000ffff077224 */ /* 0x000fc800078e000b */
.L_x_4244:
        /* <DEDUP_REMOVED lines=23> */
.L_x_4243:
[----:B------:R-:W-:Y:S01]  /*14d0*/  MOV R10, R13 ;  /* 0x0000000d000a7202 */ /* 0x000fe20000000f00 */
[----:B------:R-:W-:Y:S02]  /*14e0*/  IMAD.MOV.U32 R7, RZ, RZ, R12 ;  /* 0x000000ffff077224 */ /* 0x000fe400078e000c */
.L_x_4242:
[----:B------:R-:W-:Y:S05]  /*14f0*/  BSYNC B0 ;  /* 0x0000000000007941 */ /* 0x000fea0003800000 */
.L_x_4241:
        /* <DEDUP_REMOVED lines=10> */
.L_x_4246:
[----:B------:R-:W-:Y:S05]  /*15a0*/  BSYNC B0 ;  /* 0x0000000000007941 */ /* 0x000fea0003800000 */
.L_x_4245:
        /* <DEDUP_REMOVED lines=18> */
.L_x_4248:
[----:B------:R-:W-:Y:S05]  /*16d0*/  BSYNC B0 ;  /* 0x0000000000007941 */ /* 0x000fea0003800000 */
.L_x_4247:
[----:B------:R-:W-:Y:S01]  /*16e0*/  FSETP.NEU.FTZ.AND P0, PT, R7, RZ, PT ;  /* 0x000000ff0700720b */ /* 0x000fe20003f1d000 */
[----:B------:R-:W-:-:S12]  /*16f0*/  BSSY B0, `(.L_x_4249) ;  /* 0x0000014000007945 */ /* 0x000fd80003800000 */
[----:B------:R-:W-:Y:S05]  /*1700*/  @!P0 BRA `(.L_x_4250) ;  /* 0x000000e000008947 */ /* 0x000fea0003800000 */
[----:B------:R-:W-:-:S13]  /*1710*/  FSETP.NEU.FTZ.AND P0, PT, R10, RZ, PT ;  /* 0x000000ff0a00720b */ /* 0x000fda0003f1d000 */
        /* <DEDUP_REMOVED lines=13> */
.L_x_4250:
[----:B------:R-:W-:Y:S01]  /*17f0*/  MOV R4, R3 ;  /* 0x0000000300047202 */ /* 0x000fe20000000f00 */
[----:B------:R-:W-:Y:S01]  /*1800*/  IMAD.MOV.U32 R5, RZ, RZ, R8 ;  /* 0x000000ffff057224 */ /* 0x000fe200078e0008 */
[----:B------:R-:W-:Y:S01]  /*1810*/  MOV R6, R0 ;  /* 0x0000000000067202 */ /* 0x000fe20000000f00 */
[----:B------:R-:W-:Y:S02]  /*1820*/  IMAD.MOV.U32 R7, RZ, RZ, R10 ;  /* 0x000000ffff077224 */ /* 0x000fe400078e000a */
.L_x_4251:
[----:B------:R-:W-:Y:S05]  /*1830*/  BSYNC B0 ;  /* 0x0000000000007941 */ /* 0x000fea0003800000 */
.L_x_4249:
[----:B------:R-:W-:Y:S01]  /*1840*/  CS2R R8, SRZ ;  /* 0x0000000000087805 */ /* 0x000fe2000001ff00 */
[----:B------:R-:W-:Y:S01]  /*1850*/  CS2R R10, SRZ ;  /* 0x00000000000a7805 */ /* 0x000fe2000001ff00 */
[----:B------:R-:W-:Y:S05]  /*1860*/  BRA `(.L_x_4233) ;  /* 0x0000530000007947 */ /* 0x000fea0003800000 */
.L_x_4234:
        /* <DEDUP_REMOVED lines=30> */
.L_x_4260:
[----:B------:R-:W-:Y:S01]  /*1a50*/  HFMA2.MMA R0, -RZ, RZ, 0, 0 ;  /* 0x00000000ff007435 */ /* 0x000fe200000001ff */
[----:B------:R-:W-:Y:S01]  /*1a60*/  IMAD.MOV.U32 R7, RZ, RZ, RZ ;  /* 0x000000ffff077224 */ /* 0x000fe200078e00ff */
[----:B------:R-:W-:Y:S05]  /*1a70*/  @!P0 BRA `(.L_x_4257) ;  /* 0x00000d2000008947 */ /* 0x000fea0003800000 */
[----:B------:R-:W-:-:S05]  /*1a80*/  MOV R28, RZ ;  /* 0x000000ff001c7202 */ /* 0x000fca0000000f00 */
        /* <DEDUP_REMOVED lines=209> */
.L_x_4257:
[----:B------:R-:W-:-:S04]  /*27a0*/  LOP3.LUT R7, R7, 0xfffffffc, RZ, 0xc0, !PT ;  /* 0xfffffffc07077812 */ /* 0x000fc800078ec0ff */
[----:B------:R-:W-:-:S05]  /*27b0*/  IADD3 R10, P1, R7, R16, RZ ;  /* 0x00000010070a7210 */ /* 0x000fca0007f3e0ff */
[----:B------:R-:W-:-:S05]  /*27c0*/  IMAD.X R11, RZ, RZ, R17, P1 ;  /* 0x000000ffff0b7224 */ /* 0x000fca00008e0611 */
[----:B------:R-:W2:Y:S01]  /*27d0*/  LDG.E R10, [R10.64] ;  /* 0x000000240a0a7981 */ /* 0x000ea2000c1e1900 */
[----:B------:R-:W-:Y:S02]  /*27e0*/  IADD3 R29, R29, c[0x0][0x184], RZ ;  /* 0x000061001d1d7a10 */ /* 0x000fe40007ffe0ff */
        /* <DEDUP_REMOVED lines=213> */
.L_x_4258:
[----:B------:R-:W-:-:S04]  /*3540*/  LOP3.LUT R11, R0, 0xfffffffc, RZ, 0xc0, !PT ;  /* 0xfffffffc000b7812 */ /* 0x000fc800078ec0ff */
[----:B------:R-:W-:-:S04]  /*3550*/  IADD3 R10, P1, R11, R16, RZ ;  /* 0x000000100b0a7210 */ /* 0x000fc80007f3e0ff */
[----:B------:R-:W-:-:S05]  /*3560*/  IADD3.X R11, RZ, R17, RZ, P1, !PT ;  /* 0x00000011ff0b7210 */ /* 0x000fca0000ffe4ff */
[----:B------:R0:W2:Y:S01]  /*3570*/  LDG.E R10, [R10.64] ;  /* 0x000000240a0a7981 */ /* 0x0000a2000c1e1900 */
[----:B------:R-:W-:Y:S02]  /*3580*/  IADD3 R6, R6, 0x1, RZ ;  /* 0x0000000106067810 */ /* 0x000fe40007ffe0ff */
[----:B------:R-:W-:Y:S02]  /*3590*/  IADD3 R29, R29, c[0x0][0x184], RZ ;  /* 0x000061001d1d7a10 */ /* 0x000fe40007ffe0ff */
[----:B------:R-:W1:Y:S01]  /*35a0*/  I2F R7, R6 ;  /* 0x0000000600077306 */ /* 0x000e620000201400 */
[--C-:B------:R-:W-:Y:S02]  /*35b0*/  PRMT R19, RZ, 0x5410, R28.reuse ;  /* 0x00005410ff137816 */ /* 0x100fe4000000001c */
[----:B------:R-:W-:Y:S02]  /*35c0*/  IADD3 R0, R29, c[0x0][0x184], RZ ;  /* 0x000061001d007a10 */ /* 0x000fe40007ffe0ff */
[----:B------:R-:W-:Y:S01]  /*35d0*/  PRMT R13, RZ, 0x7610, R28 ;  /* 0x00007610ff0d7816 */ /* 0x000fe2000000001c */
[----:B0-----:R-:W-:Y:S01]  /*35e0*/  FADD.FTZ R11, R19, -R4 ;  /* 0x80000004130b7221 */ /* 0x001fe20000010000 */
[----:B------:R-:W-:-:S03]  /*35f0*/  ISETP.GE.U32.AND P1, PT, R0, c[0x0][0x17c], PT ;  /* 0x00005f0000007a0c */ /* 0x000fc60003f26070 */
[----:B------:R-:W-:Y:S01]  /*3600*/  FADD.FTZ R12, R13, -R8 ;  /* 0x800000080d0c7221 */ /* 0x000fe20000010000 */
[----:B-1----:R-:W0:Y:S02]  /*3610*/  MUFU.RCP R15, R7 ;  /* 0x00000007000f7308 */ /* 0x002e240000001000 */
[-C--:B0-----:R-:W-:Y:S02]  /*3620*/  FFMA.FTZ R4, R11, R15.reuse, R4 ;  /* 0x0000000f0b047223 */ /* 0x081fe40000010004 */
[----:B------:R-:W-:-:S04]  /*3630*/  FFMA.FTZ R8, R12, R15, R8 ;  /* 0x0000000f0c087223 */ /* 0x000fc80000010008 */
[----:B------:R-:W-:-:S04]  /*3640*/  FADD.FTZ R13, R13, -R8 ;  /* 0x800000080d0d7221 */ /* 0x000fc80000010000 */
[----:B------:R-:W-:Y:S01]  /*3650*/  FFMA.FTZ R9, R12, R13, R9 ;  /* 0x0000000d0c097223 */ /* 0x000fe20000010009 */
[--C-:B--2---:R-:W-:Y:S02]  /*3660*/  PRMT R14, RZ, 0x5410, R10.reuse ;  /* 0x00005410ff0e7816 */ /* 0x104fe4000000000a */
[----:B------:R-:W-:-:S03]  /*3670*/  PRMT R18, RZ, 0x7610, R10 ;  /* 0x00007610ff127816 */ /* 0x000fc6000000000a */
[----:B------:R-:W-:Y:S02]  /*3680*/  FADD.FTZ R0, R14, -R25 ;  /* 0x800000190e007221 */ /* 0x000fe40000010000 */
[----:B------:R-:W-:Y:S02]  /*3690*/  FADD.FTZ R3, R18, -R27 ;  /* 0x8000001b12037221 */ /* 0x000fe40000010000 */
[-C--:B------:R-:W-:Y:S02]  /*36a0*/  FFMA.FTZ R25, R0, R15.reuse, R25 ;  /* 0x0000000f00197223 */ /* 0x080fe40000010019 */
[----:B------:R-:W-:Y:S02]  /*36b0*/  FFMA.FTZ R27, R3, R15, R27 ;  /* 0x0000000f031b7223 */ /* 0x000fe4000001001b */
[----:B------:R-:W-:Y:S02]  /*36c0*/  FADD.FTZ R15, R14, -R25 ;  /* 0x800000190e0f7221 */ /* 0x000fe40000010000 */
[----:B------:R-:W-:-:S02]  /*36d0*/  FADD.FTZ R18, R18, -R27 ;  /* 0x8000001b12127221 */ /* 0x000fc40000010000 */
[----:B------:R-:W-:Y:S02]  /*36e0*/  FADD.FTZ R14, R19, -R4 ;  /* 0x80000004130e7221 */ /* 0x000fe40000010000 */
[----:B------:R-:W-:Y:S02]  /*36f0*/  FFMA.FTZ R24, R0, R15, R24 ;  /* 0x0000000f00187223 */ /* 0x000fe40000010018 */
[----:B------:R-:W-:Y:S02]  /*3700*/  FFMA.FTZ R26, R3, R18, R26 ;  /* 0x00000012031a7223 */ /* 0x000fe4000001001a */
[----:B------:R-:W-:Y:S01]  /*3710*/  FFMA.FTZ R5, R11, R14, R5 ;  /* 0x0000000e0b057223 */ /* 0x000fe20000010005 */
[----:B------:R-:W-:Y:S01]  /*3720*/  @P1 CALL.REL.NOINC `(.L_x_4259) ;  /* 0x0000001000001944 */ /* 0x000fe20003c00000 */
[----:B------:R-:W-:Y:S05]  /*3730*/  BRA `(.L_x_4260) ;  /* 0xffffe31000007947 */ /* 0x000fea000383ffff */
.L_x_4259:
[----:B------:R-:W-:Y:S05]  /*3740*/  BSYNC B1 ;  /* 0x0000000000017941 */ /* 0x000fea0003800000 */
.L_x_4256:
[----:B------:R-:W-:Y:S02]  /*3750*/  PRMT R30, R10, 0x5432, R10 ;  /* 0x000054320a1e7816 */ /* 0x000fe4000000000a */
.L_x_4255:
[----:B------:R-:W-:Y:S05]  /*3760*/  BSYNC B0 ;  /* 0x0000000000007941 */ /* 0x000fea0003800000 */
.L_x_4254:
        /* <DEDUP_REMOVED lines=210> */
.L_x_4263:
        /* <DEDUP_REMOVED lines=208> */
.L_x_4264:
[----:B------:R-:W-:-:S04]  /*5190*/  LOP3.LUT R3, R3, 0xfffffffc, RZ, 0xc0, !PT ;  /* 0xfffffffc03037812 */ /* 0x000fc800078ec0ff */
[----:B------:R-:W-:-:S04]  /*51a0*/  IADD3 R16, P1, R3, R16, RZ ;  /* 0x0000001003107210 */ /* 0x000fc80007f3e0ff */
[----:B------:R-:W-:-:S05]  /*51b0*/  IADD3.X R17, RZ, R17, RZ, P1, !PT ;  /* 0x00000011ff117210 */ /* 0x000fca0000ffe4ff */
[----:B------:R-:W2:Y:S02]  /*51c0*/  LDG.E R16, [R16.64] ;  /* 0x0000002410107981 */ /* 0x000ea4000c1e1900 */
[----:B--2---:R-:W-:Y:S02]  /*51d0*/  PRMT R30, R16, 0x5432, R16 ;  /* 0x00005432101e7816 */ /* 0x004fe40000000010 */
.L_x_4262:
[----:B------:R-:W-:Y:S05]  /*51e0*/  BSYNC B0 ;  /* 0x0000000000007941 */ /* 0x000fea0003800000 */
.L_x_4261:
[----:B------:R-:W-:Y:S01]  /*51f0*/  BSSY B0, `(.L_x_4265) ;  /* 0x0000025000007945 */ /* 0x000fe20003800000 */
[----:B------:R-:W-:Y:S05]  /*5200*/  @P0 BRA `(.L_x_4266) ;  /* 0x0000023000000947 */ /* 0x000fea0003800000 */
[----:B------:R-:W-:Y:S02]  /*5210*/  IADD3 R6, R6, 0x1, RZ ;  /* 0x0000000106067810 */ /* 0x000fe40007ffe0ff */
[----:B------:R-:W-:Y:S02]  /*5220*/  IADD3 R10, R10, 0x1, RZ ;  /* 0x000000010a0a7810 */ /* 0x000fe40007ffe0ff */
[----:B------:R-:W0:Y:S01]  /*5230*/  I2F R7, R6 ;  /* 0x0000000600077306 */ /* 0x000e220000201400 */
[----:B------:R-:W-:Y:S02]  /*5240*/  IADD3 R29, R29, c[0x0][0x184], RZ ;  /* 0x000061001d1d7a10 */ /* 0x000fe40007ffe0ff */
[----:B------:R-:W-:-:S02]  /*5250*/  PRMT R17, RZ, 0x5410, R28 ;  /* 0x00005410ff117816 */ /* 0x000fc4000000001c */
[----:B------:R-:W-:Y:S02]  /*5260*/  PRMT R28, RZ, 0x7610, R28 ;  /* 0x00007610ff1c7816 */ /* 0x000fe4000000001c */
[----:B------:R-:W-:Y:S01]  /*5270*/  ISETP.GE.U32.AND P0, PT, R29, c[0x0][0x17c], PT ;  /* 0x00005f001d007a0c */ /* 0x000fe20003f06070 */
[----:B------:R-:W1:Y:S01]  /*5280*/  I2F R11, R10 ;  /* 0x0000000a000b7306 */ /* 0x000e620000201400 */
[----:B------:R-:W-:Y:S02]  /*5290*/  FADD.FTZ R14, -R4, R17 ;  /* 0x00000011040e7221 */ /* 0x000fe40000010100 */
[----:B------:R-:W-:-:S05]  /*52a0*/  FADD.FTZ R0, -R8, R28 ;  /* 0x0000001c08007221 */ /* 0x000fca0000010100 */
[----:B0-----:R-:W0:Y:S08]  /*52b0*/  MUFU.RCP R3, R7 ;  /* 0x0000000700037308 */ /* 0x001e300000001000 */
[----:B-1----:R-:W1:Y:S01]  /*52c0*/  MUFU.RCP R15, R11 ;  /* 0x0000000b000f7308 */ /* 0x002e620000001000 */
[----:B0-----:R-:W-:-:S04]  /*52d0*/  FFMA.FTZ R4, R14, R3, R4 ;  /* 0x000000030e047223 */ /* 0x001fc80000010004 */
[----:B------:R-:W-:Y:S02]  /*52e0*/  FADD.FTZ R17, R17, -R4 ;  /* 0x8000000411117221 */ /* 0x000fe40000010000 */
[----:B-1----:R-:W-:Y:S02]  /*52f0*/  FFMA.FTZ R8, R0, R15, R8 ;  /* 0x0000000f00087223 */ /* 0x002fe40000010008 */
[----:B------:R-:W-:Y:S02]  /*5300*/  FFMA.FTZ R5, R14, R17, R5 ;  /* 0x000000110e057223 */ /* 0x000fe40000010005 */
[----:B------:R-:W-:-:S04]  /*5310*/  FADD.FTZ R28, R28, -R8 ;  /* 0x800000081c1c7221 */ /* 0x000fc80000010000 */
[----:B------:R-:W-:Y:S01]  /*5320*/  FFMA.FTZ R9, R0, R28, R9 ;  /* 0x0000001c00097223 */ /* 0x000fe20000010009 */
[----:B------:R-:W-:Y:S05]  /*5330*/  @P0 BRA `(.L_x_4266) ;  /* 0x0000010000000947 */ /* 0x000fea0003800000 */
[----:B------:R-:W-:Y:S02]  /*5340*/  IADD3 R21, R21, 0x1, RZ ;  /* 0x0000000115157810 */ /* 0x000fe40007ffe0ff */
[----:B------:R-:W-:Y:S02]  /*5350*/  IADD3 R13, R13, 0x1, RZ ;  /* 0x000000010d0d7810 */ /* 0x000fe40007ffe0ff */
[----:B------:R-:W0:Y:S01]  /*5360*/  I2F R20, R21 ;  /* 0x0000001500147306 */ /* 0x000e220000201400 */
[--C-:B------:R-:W-:Y:S02]  /*5370*/  PRMT R0, RZ, 0x7610, R30.reuse ;  /* 0x00007610ff007816 */ /* 0x100fe4000000001e */
[----:B------:R-:W-:-:S03]  /*5380*/  PRMT R30, RZ, 0x5410, R30 ;  /* 0x00005410ff1e7816 */ /* 0x000fc6000000001e */
[----:B------:R-:W-:Y:S02]  /*5390*/  FADD.FTZ R3, -R25, R0 ;  /* 0x0000000019037221 */ /* 0x000fe40000010100 */
[----:B------:R-:W1:Y:S01]  /*53a0*/  I2F R12, R13 ;  /* 0x0000000d000c7306 */ /* 0x000e620000201400 */
[----:B------:R-:W-:-:S07]  /*53b0*/  FADD.FTZ R14, -R27, R30 ;  /* 0x0000001e1b0e7221 */ /* 0x000fce0000010100 */
[----:B0-----:R-:W0:Y:S08]  /*53c0*/  MUFU.RCP R16, R20 ;  /* 0x0000001400107308 */ /* 0x001e300000001000 */
[----:B-1----:R-:W1:Y:S01]  /*53d0*/  MUFU.RCP R15, R12 ;  /* 0x0000000c000f7308 */ /* 0x002e620000001000 */
[----:B0-----:R-:W-:-:S04]  /*53e0*/  FFMA.FTZ R25, R3, R16, R25 ;  /* 0x0000001003197223 */ /* 0x001fc80000010019 */
[----:B------:R-:W-:Y:S02]  /*53f0*/  FADD.FTZ R0, R0, -R25 ;  /* 0x8000001900007221 */ /* 0x000fe40000010000 */
[----:B-1----:R-:W-:Y:S02]  /*5400*/  FFMA.FTZ R27, R14, R15, R27 ;  /* 0x0000000f0e1b7223 */ /* 0x002fe4000001001b */
[----:B------:R-:W-:Y:S02]  /*5410*/  FFMA.FTZ R24, R3, R0, R24 ;  /* 0x0000000003187223 */ /* 0x000fe40000010018 */
[----:B------:R-:W-:-:S04]  /*5420*/  FADD.FTZ R15, R30, -R27 ;  /* 0x8000001b1e0f7221 */ /* 0x000fc80000010000 */
[----:B------:R-:W-:Y:S02]  /*5430*/  FFMA.FTZ R26, R14, R15, R26 ;  /* 0x0000000f0e1a7223 */ /* 0x000fe4000001001a */
.L_x_4266:
[----:B------:R-:W-:Y:S05]  /*5440*/  BSYNC B0 ;  /* 0x0000000000007941 */ /* 0x000fea0003800000 */
.L_x_4265:
        /* <DEDUP_REMOVED lines=12> */
[----:B------:R-:W-:Y:S02]  /*5510*/  IMAD.MOV.U32 R6, RZ, RZ, -0x1 ;  /* 0xffffffffff067424 */ /* 0x000fe400078e00ff */
[----:B0-----:R-:W-:-:S04]  /*5520*/  FMUL.FTZ R20, R15, R20 ;  /* 0x000000140f147220 */ /* 0x001fc80000410000 */
[----:B------:R-:W-:Y:S02]  /*5530*/  FFMA.FTZ R5, R20, R5, R14 ;  /* 0x0000000514057223 */ /* 0x000fe4000001000e */
[----:B------:R-:W-:Y:S01]  /*5540*/  FFMA.FTZ R4, R3, R20, R4 ;  /* 0x0000001403047223 */ /* 0x000fe20000010004 */
[----:B------:R-:W-:Y:S05]  /*5550*/  BRA `(.L_x_4269) ;  /* 0x0000004000007947 */ /* 0x000fea0003800000 */
.L_x_4268:
[----:B------:R-:W-:Y:S01]  /*5560*/  IMAD.MOV.U32 R4, RZ, RZ, R25 ;  /* 0x000000ffff047224 */ /* 0x000fe200078e0019 */
[----:B------:R-:W-:Y:S01]  /*5570*/  MOV R5, R24 ;  /* 0x0000001800057202 */ /* 0x000fe20000000f00 */
[----:B------:R-:W-:Y:S01]  /*5580*/  IMAD.MOV.U32 R6, RZ, RZ, R21 ;  /* 0x000000ffff067224 */ /* 0x000fe200078e0015 */
[----:B------:R-:W-:Y:S02]  /*5590*/  MOV R7, R20 ;  /* 0x0000001400077202 */ /* 0x000fe40000000f00 */
.L_x_4269:
[----:B------:R-:W-:Y:S05]  /*55a0*/  BSYNC B0 ;  /* 0x0000000000007941 */ /* 0x000fea0003800000 */
.L_x_4267:
[----:B------:R-:W-:-:S13]  /*55b0*/  FSETP.NEU.FTZ.AND P0, PT, R11, RZ, PT ;  /* 0x000000ff0b00720b */ /* 0x000fda0003f1d000 */
        /* <DEDUP_REMOVED lines=15> */
.L_x_4270:
[----:B------:R-:W-:Y:S01]  /*56b0*/  IMAD.MOV.U32 R8, RZ, RZ, R27 ;  /* 0x000000ffff087224 */ /* 0x000fe200078e001b */
[----:B------:R-:W-:Y:S01]  /*56c0*/  MOV R9, R26 ;  /* 0x0000001a00097202 */ /* 0x000fe20000000f00 */
[----:B------:R-:W-:Y:S01]  /*56d0*/  IMAD.MOV.U32 R10, RZ, RZ, R13 ;  /* 0x000000ffff0a7224 */ /* 0x000fe200078e000d */
[----:B------:R-:W-:Y:S01]  /*56e0*/  MOV R11, R12 ;  /* 0x0000000c000b7202 */ /* 0x000fe20000000f00 */
[----:B------:R-:W-:Y:S05]  /*56f0*/  BRA `(.L_x_4233) ;  /* 0x0000147000007947 */ /* 0x000fea0003800000 */
.L_x_4253:
        /* <DEDUP_REMOVED lines=16> */
.L_x_4274:
[----:B------:R-:W-:Y:S01]  /*5800*/  IADD3 R15, R29, c[0x0][0x184], RZ ;  /* 0x000061001d0f7a10 */ /* 0x000fe20007ffe0ff */
[----:B------:R-:W-:-:S04]  /*5810*/  IMAD R29, R14, R29, RZ ;  /* 0x0000001d0e1d7224 */ /* 0x000fc800078e02ff */
[----:B------:R-:W-:Y:S01]  /*5820*/  IMAD R7, R14, R15, RZ ;  /* 0x0000000f0e077224 */ /* 0x000fe200078e02ff */
[----:B------:R-:W-:-:S04]  /*5830*/  SHF.R.U32.HI R11, RZ, 0x1, R29 ;  /* 0x00000001ff0b7819 */ /* 0x000fc8000001161d */
[----:B------:R-:W-:Y:S01]  /*5840*/  SHF.R.U32.HI R7, RZ, 0x1, R7 ;  /* 0x00000001ff077819 */ /* 0x000fe20000011607 */
[----:B------:R-:W-:-:S04]  /*5850*/  IMAD.WIDE.U32 R10, R11, 0x4, R16 ;  /* 0x000000040b0a7825 */ /* 0x000fc800078e0010 */
[----:B------:R-:W-:Y:S02]  /*5860*/  IMAD.WIDE.U32 R12, R7, 0x4, R16 ;  /* 0x00000004070c7825 */ /* 0x000fe400078e0010 */
[----:B------:R-:W2:Y:S04]  /*5870*/  LDG.E R10, [R10.64] ;  /* 0x000000240a0a7981 */ /* 0x000ea8000c1e1900 */
[----:B------:R-:W3:Y:S01]  /*5880*/  LDG.E R12, [R12.64] ;  /* 0x000000240c0c7981 */ /* 0x000ee2000c1e1900 */
[----:B------:R-:W-:Y:S02]  /*5890*/  IADD3 R6, R6, 0x1, RZ ;  /* 0x0000000106067810 */ /* 0x000fe40007ffe0ff */
[----:B------:R-:W-:Y:S02]  /*58a0*/  IADD3 R29, R15, c[0x0][0x184], RZ ;  /* 0x000061000f1d7a10 */ /* 0x000fe40007ffe0ff */
[----:B------:R-:W0:Y:S02]  /*58b0*/  I2F R7, R6 ;  /* 0x0000000600077306 */ /* 0x000e240000201400 */
[----:B------:R-:W-:-:S04]  /*58c0*/  IADD3 R15, R29, c[0x0][0x184], RZ ;  /* 0x000061001d0f7a10 */ /* 0x000fc80007ffe0ff */
[----:B------:R-:W-:Y:S02]  /*58d0*/  ISETP.GE.U32.AND P0, PT, R15, c[0x0][0x17c], PT ;  /* 0x00005f000f007a0c */ /* 0x000fe40003f06070 */
[----:B0-----:R-:W0:Y:S01]  /*58e0*/  MUFU.RCP R28, R7 ;  /* 0x00000007001c7308 */ /* 0x001e220000001000 */
[--C-:B--2---:R-:W-:Y:S02]  /*58f0*/  PRMT R21, RZ, 0x5410, R10.reuse ;  /* 0x00005410ff157816 */ /* 0x104fe4000000000a */
[----:B------:R-:W-:Y:S02]  /*5900*/  PRMT R19, RZ, 0x7610, R10 ;  /* 0x00007610ff137816 */ /* 0x000fe4000000000a */
[----:B---3--:R-:W-:Y:S01]  /*5910*/  PRMT R24, RZ, 0x7610, R12 ;  /* 0x00007610ff187816 */ /* 0x008fe2000000000c */
[----:B------:R-:W-:Y:S01]  /*5920*/  FADD.FTZ R15, R21, -R4 ;  /* 0x80000004150f7221 */ /* 0x000fe20000010000 */
[----:B------:R-:W-:Y:S01]  /*5930*/  PRMT R20, RZ, 0x5410, R12 ;  /* 0x00005410ff147816 */ /* 0x000fe2000000000c */
[----:B------:R-:W-:-:S02]  /*5940*/  FADD.FTZ R18, R19, -R8 ;  /* 0x8000000813127221 */ /* 0x000fc40000010000 */
[----:B------:R-:W-:Y:S02]  /*5950*/  FADD.FTZ R13, R24, -R27 ;  /* 0x8000001b180d7221 */ /* 0x000fe40000010000 */
[----:B------:R-:W-:Y:S02]  /*5960*/  FADD.FTZ R11, R20, -R3 ;  /* 0x80000003140b7221 */ /* 0x000fe40000010000 */
[-C--:B0-----:R-:W-:Y:S02]  /*5970*/  FFMA.FTZ R27, R13, R28.reuse, R27 ;  /* 0x0000001c0d1b7223 */ /* 0x081fe4000001001b */
[-C--:B------:R-:W-:Y:S02]  /*5980*/  FFMA.FTZ R3, R11, R28.reuse, R3 ;  /* 0x0000001c0b037223 */ /* 0x080fe40000010003 */
[-C--:B------:R-:W-:Y:S02]  /*5990*/  FFMA.FTZ R4, R15, R28.reuse, R4 ;  /* 0x0000001c0f047223 */ /* 0x080fe40000010004 */
[----:B------:R-:W-:-:S02]  /*59a0*/  FFMA.FTZ R8, R18, R28, R8 ;  /* 0x0000001c12087223 */ /* 0x000fc40000010008 */
[----:B------:R-:W-:Y:S02]  /*59b0*/  FADD.FTZ R25, R24, -R27 ;  /* 0x8000001b18197221 */ /* 0x000fe40000010000 */
[----:B------:R-:W-:Y:S02]  /*59c0*/  FADD.FTZ R20, R20, -R3 ;  /* 0x8000000314147221 */ /* 0x000fe40000010000 */
[----:B------:R-:W-:Y:S02]  /*59d0*/  FADD.FTZ R24, R21, -R4 ;  /* 0x8000000415187221 */ /* 0x000fe40000010000 */
[----:B------:R-:W-:Y:S02]  /*59e0*/  FADD.FTZ R19, R19, -R8 ;  /* 0x8000000813137221 */ /* 0x000fe40000010000 */
[----:B------:R-:W-:Y:S02]  /*59f0*/  FFMA.FTZ R0, R11, R20, R0 ;  /* 0x000000140b007223 */ /* 0x000fe40000010000 */
[----:B------:R-:W-:-:S02]  /*5a00*/  FFMA.FTZ R26, R13, R25, R26 ;  /* 0x000000190d1a7223 */ /* 0x000fc4000001001a */
[----:B------:R-:W-:Y:S02]  /*5a10*/  FFMA.FTZ R5, R15, R24, R5 ;  /* 0x000000180f057223 */ /* 0x000fe40000010005 */
[----:B------:R-:W-:Y:S01]  /*5a20*/  FFMA.FTZ R9, R18, R19, R9 ;  /* 0x0000001312097223 */ /* 0x000fe20000010009 */
[----:B------:R-:W-:Y:S05]  /*5a30*/  @!P0 BRA `(.L_x_4274) ;  /* 0xfffffdc000008947 */ /* 0x000fea000383ffff */
[----:B------:R-:W-:Y:S05]  /*5a40*/  BSYNC B1 ;  /* 0x0000000000017941 */ /* 0x000fea0003800000 */
.L_x_4273:
[--C-:B------:R-:W-:Y:S02]  /*5a50*/  PRMT R13, R13, 0x5410, R10.reuse ;  /* 0x000054100d0d7816 */ /* 0x100fe4000000000a */
[----:B------:R-:W-:Y:S02]  /*5a60*/  PRMT R25, R25, 0x7610, R10 ;  /* 0x0000761019197816 */ /* 0x000fe4000000000a */
[--C-:B------:R-:W-:Y:S02]  /*5a70*/  PRMT R21, R21, 0x5410, R12.reuse ;  /* 0x0000541015157816 */ /* 0x100fe4000000000c */
[----:B------:R-:W-:Y:S02]  /*5a80*/  PRMT R24, R24, 0x7610, R12 ;  /* 0x0000761018187816 */ /* 0x000fe4000000000c */
.L_x_4272:
[----:B------:R-:W-:Y:S05]  /*5a90*/  BSYNC B0 ;  /* 0x0000000000007941 */ /* 0x000fea0003800000 */
.L_x_4271:
        /* <DEDUP_REMOVED lines=9> */
[----:B------:R-:W-:Y:S01]  /*5b30*/  IADD3 R25, R29, c[0x0][0x184], RZ ;  /* 0x000061001d197a10 */ /* 0x000fe20007ffe0ff */
[----:B------:R-:W-:-:S03]  /*5b40*/  IMAD R12, R14, R29, RZ ;  /* 0x0000001d0e0c7224 */ /* 0x000fc600078e02ff */
[----:B------:R-:W-:Y:S02]  /*5b50*/  ISETP.GE.U32.AND P0, PT, R25, c[0x0][0x17c], PT ;  /* 0x00005f0019007a0c */ /* 0x000fe40003f06070 */
[----:B------:R-:W-:-:S05]  /*5b60*/  SHF.R.U32.HI R13, RZ, 0x1, R12 ;  /* 0x00000001ff0d7819 */ /* 0x000fca000001160c */
[----:B------:R-:W-:-:S06]  /*5b70*/  IMAD.WIDE.U32 R12, R13, 0x4, R16 ;  /* 0x000000040d0c7825 */ /* 0x000fcc00078e0010 */
[----:B------:R-:W-:Y:S01]  /*5b80*/  @!P0 IMAD R25, R14, R25, RZ ;  /* 0x000000190e198224 */ /* 0x000fe200078e02ff */
        /* <DEDUP_REMOVED lines=8> */
.L_x_4276:
[----:B------:R-:W-:Y:S05]  /*5c10*/  BSYNC B0 ;  /* 0x0000000000007941 */ /* 0x000fea0003800000 */
.L_x_4275:
[----:B------:R-:W-:Y:S01]  /*5c20*/  BSSY B0, `(.L_x_4277) ;  /* 0x0000025000007945 */ /* 0x000fe20003800000 */
[----:B------:R-:W-:Y:S05]  /*5c30*/  @P1 BRA `(.L_x_4278) ;  /* 0x0000023000001947 */ /* 0x000fea0003800000 */
[----:B------:R-:W-:Y:S02]  /*5c40*/  IADD3 R6, R6, 0x1, RZ ;  /* 0x0000000106067810 */ /* 0x000fe40007ffe0ff */
[----:B------:R-:W-:-:S02]  /*5c50*/  IADD3 R10, R10, 0x1, RZ ;  /* 0x000000010a0a7810 */ /* 0x000fc40007ffe0ff */
[----:B------:R-:W0:Y:S01]  /*5c60*/  I2F R7, R6 ;  /* 0x0000000600077306 */ /* 0x000e220000201400 */
[----:B------:R-:W-:Y:S02]  /*5c70*/  IADD3 R29, R29, c[0x0][0x184], RZ ;  /* 0x000061001d1d7a10 */ /* 0x000fe40007ffe0ff */
[----:B------:R-:W-:Y:S02]  /*5c80*/  PRMT R13, RZ, 0x7610, R13 ;  /* 0x00007610ff0d7816 */ /* 0x000fe4000000000d */
        /* <DEDUP_REMOVED lines=17> */
[----:B------:R-:W-:Y:S02]  /*5da0*/  PRMT R21, RZ, 0x7610, R21 ;  /* 0x00007610ff157816 */ /* 0x000fe40000000015 */
        /* <DEDUP_REMOVED lines=12> */
.L_x_4278:
[----:B------:R-:W-:Y:S05]  /*5e70*/  BSYNC B0 ;  /* 0x0000000000007941 */ /* 0x000fea0003800000 */
.L_x_4277:
        /* <DEDUP_REMOVED lines=17> */
.L_x_4280:
[----:B------:R-:W-:Y:S01]  /*5f90*/  IMAD.MOV.U32 R4, RZ, RZ, R3 ;  /* 0x000000ffff047224 */ /* 0x000fe200078e0003 */
[----:B------:R-:W-:Y:S01]  /*5fa0*/  MOV R5, R0 ;  /* 0x0000000000057202 */ /* 0x000fe20000000f00 */
[----:B------:R-:W-:Y:S01]  /*5fb0*/  IMAD.MOV.U32 R6, RZ, RZ, R15 ;  /* 0x000000ffff067224 */ /* 0x000fe200078e000f */
[----:B------:R-:W-:Y:S02]  /*5fc0*/  MOV R7, R18 ;  /* 0x0000001200077202 */ /* 0x000fe40000000f00 */
.L_x_4281:
[----:B------:R-:W-:Y:S05]  /*5fd0*/  BSYNC B0 ;  /* 0x0000000000007941 */ /* 0x000fea0003800000 */
.L_x_4279:
        /* <DEDUP_REMOVED lines=16> */
.L_x_4282:
[----:B------:R-:W-:Y:S01]  /*60e0*/  IMAD.MOV.U32 R8, RZ, RZ, R27 ;  /* 0x000000ffff087224 */ /* 0x000fe200078e001b */
[----:B------:R-:W-:Y:S01]  /*60f0*/  MOV R9, R26 ;  /* 0x0000001a00097202 */ /* 0x000fe20000000f00 */
[----:B------:R-:W-:Y:S01]  /*6100*/  IMAD.MOV.U32 R10, RZ, RZ, R19 ;  /* 0x000000ffff0a7224 */ /* 0x000fe200078e0013 */
[----:B------:R-:W-:Y:S01]  /*6110*/  MOV R11, R20 ;  /* 0x00000014000b7202 */ /* 0x000fe20000000f00 */
[----:B------:R-:W-:Y:S05]  /*6120*/  BRA `(.L_x_4233) ;  /* 0x00000a4000007947 */ /* 0x000fea0003800000 */
.L_x_4252:
[----:B------:R-:W-:Y:S01]  /*6130*/  IADD3 R0, R29, c[0x0][0x184], RZ ;  /* 0x000061001d007a10 */ /* 0x000fe20007ffe0ff */
[----:B------:R-:W-:Y:S01]  /*6140*/  BSSY B0, `(.L_x_4283) ;  /* 0x000003c000007945 */ /* 0x000fe20003800000 */
[----:B------:R-:W-:Y:S01]  /*6150*/  IMAD.MOV.U32 R18, RZ, RZ, R29 ;  /* 0x000000ffff127224 */ /* 0x000fe200078e001d */
        /* <DEDUP_REMOVED lines=19> */
.L_x_4286:
[----:B------:R-:W-:Y:S02]  /*6290*/  IADD3 R19, R18, c[0x0][0x184], RZ ;  /* 0x0000610012137a10 */ /* 0x000fe40007ffe0ff */
[----:B------:R-:W-:Y:S02]  /*62a0*/  SHF.R.U32.HI R11, RZ, 0x1, R18 ;  /* 0x00000001ff0b7819 */ /* 0x000fe40000011612 */
[----:B------:R-:W-:-:S03]  /*62b0*/  SHF.R.U32.HI R13, RZ, 0x1, R19 ;  /* 0x00000001ff0d7819 */ /* 0x000fc60000011613 */
        /* <DEDUP_REMOVED lines=32> */
.L_x_4285:
[--C-:B------:R-:W-:Y:S02]  /*64c0*/  PRMT R13, R13, 0x5410, R10.reuse ;  /* 0x000054100d0d7816 */ /* 0x100fe4000000000a */
[----:B------:R-:W-:Y:S02]  /*64d0*/  PRMT R28, R28, 0x7610, R10 ;  /* 0x000076101c1c7816 */ /* 0x000fe4000000000a */
[--C-:B------:R-:W-:Y:S02]  /*64e0*/  PRMT R25, R25, 0x5410, R12.reuse ;  /* 0x0000541019197816 */ /* 0x100fe4000000000c */
[----:B------:R-:W-:Y:S02]  /*64f0*/  PRMT R26, R26, 0x7610, R12 ;  /* 0x000076101a1a7816 */ /* 0x000fe4000000000c */
.L_x_4284:
[----:B------:R-:W-:Y:S05]  /*6500*/  BSYNC B0 ;  /* 0x0000000000007941 */ /* 0x000fea0003800000 */
.L_x_4283:
[----:B------:R-:W-:Y:S01]  /*6510*/  ISETP.GE.U32.AND P1, PT, R18, c[0x0][0x17c], PT ;  /* 0x00005f0012007a0c */ /* 0x000fe20003f26070 */
[----:B------:R-:W-:Y:S01]  /*6520*/  BSSY B0, `(.L_x_4287) ;  /* 0x0000014000007945 */ /* 0x000fe20003800000 */
[-C--:B------:R-:W-:Y:S01]  /*6530*/  MOV R19, R6.reuse ;  /* 0x0000000600137202 */ /* 0x080fe20000000f00 */
[--C-:B------:R-:W-:Y:S01]  /*6540*/  IMAD.MOV.U32 R20, RZ, RZ, R7.reuse ;  /* 0x000000ffff147224 */ /* 0x100fe200078e0007 */
[-C--:B------:R-:W-:Y:S01]  /*6550*/  MOV R21, R6.reuse ;  /* 0x0000000600157202 */ /* 0x080fe20000000f00 */
[----:B------:R-:W-:Y:S01]  /*6560*/  IMAD.MOV.U32 R24, RZ, RZ, R7 ;  /* 0x000000ffff187224 */ /* 0x000fe200078e0007 */
[----:B------:R-:W-:-:S02]  /*6570*/  MOV R10, R6 ;  /* 0x00000006000a7202 */ /* 0x000fc40000000f00 */
[----:B------:R-:W-:-:S05]  /*6580*/  MOV R11, R7 ;  /* 0x00000007000b7202 */ /* 0x000fca0000000f00 */
        /* <DEDUP_REMOVED lines=13> */
.L_x_4288:
[----:B------:R-:W-:Y:S05]  /*6660*/  BSYNC B0 ;  /* 0x0000000000007941 */ /* 0x000fea0003800000 */
.L_x_4287:
        /* <DEDUP_REMOVED lines=37> */
.L_x_4290:
[----:B------:R-:W-:Y:S05]  /*68c0*/  BSYNC B0 ;  /* 0x0000000000007941 */ /* 0x000fea0003800000 */
.L_x_4289:
        /* <DEDUP_REMOVED lines=17> */
.L_x_4292:
[----:B------:R-:W-:Y:S01]  /*69e0*/  MOV R4, R3 ;  /* 0x0000000300047202 */ /* 0x000fe20000000f00 */
[----:B------:R-:W-:Y:S01]  /*69f0*/  IMAD.MOV.U32 R5, RZ, RZ, R0 ;  /* 0x000000ffff057224 */ /* 0x000fe200078e0000 */
[----:B------:R-:W-:Y:S02]  /*6a00*/  MOV R6, R19 ;  /* 0x0000001300067202 */ /* 0x000fe40000000f00 */
[----:B------:R-:W-:Y:S02]  /*6a10*/  MOV R7, R20 ;  /* 0x0000001400077202 */ /* 0x000fe40000000f00 */
.L_x_4293:
[----:B------:R-:W-:Y:S05]  /*6a20*/  BSYNC B0 ;  /* 0x0000000000007941 */ /* 0x000fea0003800000 */
.L_x_4291:
        /* <DEDUP_REMOVED lines=16> */
.L_x_4294:
[----:B------:R-:W-:Y:S01]  /*6b30*/  MOV R8, R15 ;  /* 0x0000000f00087202 */ /* 0x000fe20000000f00 */
[----:B------:R-:W-:Y:S01]  /*6b40*/  IMAD.MOV.U32 R9, RZ, RZ, R14 ;  /* 0x000000ffff097224 */ /* 0x000fe200078e000e */
[----:B------:R-:W-:Y:S02]  /*6b50*/  MOV R10, R21 ;  /* 0x00000015000a7202 */ /* 0x000fe40000000f00 */
[----:B------:R-:W-:Y:S02]  /*6b60*/  MOV R11, R24 ;  /* 0x00000018000b7202 */ /* 0x000fe40000000f00 */
.L_x_4233:
[----:B------:R-:W-:Y:S05]  /*6b70*/  BSYNC B6 ;  /* 0x0000000000067941 */ /* 0x000fea0003800000 */
.L_x_4232:
[----:B------:R-:W-:-:S13]  /*6b80*/  ISETP.NE.AND P0, PT, RZ, c[0x0][0x194], PT ;  /* 0x00006500ff007a0c */ /* 0x000fda0003f05270 */
[----:B------:R-:W-:Y:S05]  /*6b90*/  @!P0 BRA `(.L_x_4295) ;  /* 0x0000048000008947 */ /* 0x000fea0003800000 */
[----:B------:R-:W-:Y:S01]  /*6ba0*/  IMAD R3, R23, c[0x0][0x0], R2 ;  /* 0x0000000017037a24 */ /* 0x000fe200078e0202 */
[----:B------:R-:W-:Y:S02]  /*6bb0*/  ULDC UR4, c[0x0][0x4] ;  /* 0x0000010000047ab9 */ /* 0x000fe40000000800 */
[----:B------:R-:W-:Y:S01]  /*6bc0*/  USHF.R.U32.HI UR4, URZ, 0x1, UR4 ;  /* 0x000000013f047899 */ /* 0x000fe20008011604 */
[C---:B------:R-:W-:Y:S01]  /*6bd0*/  IMAD.SHL.U32 R0, R3.reuse, 0x20, RZ ;  /* 0x0000002003007824 */ /* 0x040fe200078e00ff */
[----:B------:R-:W-:-:S04]  /*6be0*/  LEA R3, R3, 0x10, 0x5 ;  /* 0x0000001003037811 */ /* 0x000fc800078e28ff */
[----:B------:R0:W-:Y:S01]  /*6bf0*/  STS.128 [R0+0x10], R4 ;  /* 0x0000100400007388 */ /* 0x0001e20000000c00 */
[----:B------:R-:W-:-:S03]  /*6c00*/  ISETP.NE.AND P0, PT, RZ, UR4, PT ;  /* 0x00000004ff007c0c */ /* 0x000fc6000bf05270 */
[----:B------:R0:W-:Y:S10]  /*6c10*/  STS.128 [R0+0x20], R8 ;  /* 0x0000200800007388 */ /* 0x0001f40000000c00 */
[----:B------:R-:W-:Y:S05]  /*6c20*/  @!P0 BRA `(.L_x_4295) ;  /* 0x000003f000008947 */ /* 0x000fea0003800000 */
[----:B0-----:R-:W-:-:S04]  /*6c30*/  MOV R0, UR4 ;  /* 0x0000000400007c02 */ /* 0x001fc80008000f00 */
.L_x_4304:
[----:B------:R-:W-:Y:S01]  /*6c40*/  IADD3 R13, R23, R0, RZ ;  /* 0x00000000170d7210 */ /* 0x000fe20007ffe0ff */
[----:B------:R-:W-:Y:S01]  /*6c50*/  WARPSYNC 0xffffffff ;  /* 0xffffffff00007948 */ /* 0x000fe20003800000 */
[----:B------:R-:W-:Y:S02]  /*6c60*/  BAR.SYNC.DEFER_BLOCKING 0x0 ;  /* 0x0000000000007b1d */ /* 0x000fe40000010000 */
[----:B------:R-:W-:-:S04]  /*6c70*/  ISETP.GE.U32.AND P0, PT, R13, c[0x0][0x4], PT ;  /* 0x000001000d007a0c */ /* 0x000fc80003f06070 */
[----:B------:R-:W-:Y:S01]  /*6c80*/  ISETP.GE.U32.OR P0, PT, R23, R0, P0 ;  /* 0x000000001700720c */ /* 0x000fe20000706470 */
[----:B------:R-:W-:-:S12]  /*6c90*/  BSSY B0, `(.L_x_4296) ;  /* 0x0000035000007945 */ /* 0x000fd80003800000 */
[----:B01-3--:R-:W-:Y:S05]  /*6ca0*/  @P0 BRA `(.L_x_4297) ;  /* 0x0000033000000947 */ /* 0x00bfea0003800000 */
[----:B------:R-:W-:Y:S01]  /*6cb0*/  IMAD R20, R13, c[0x0][0x0], R2 ;  /* 0x000000000d147a24 */ /* 0x000fe200078e0202 */
[----:B------:R-:W-:Y:S01]  /*6cc0*/  FSETP.NEU.FTZ.AND P0, PT, R7, RZ, PT ;  /* 0x000000ff0700720b */ /* 0x000fe20003f1d000 */
[----:B------:R-:W-:Y:S02]  /*6cd0*/  BSSY B1, `(.L_x_4298) ;  /* 0x0000018000017945 */ /* 0x000fe40003800000 */
[C---:B------:R-:W-:Y:S01]  /*6ce0*/  IMAD.SHL.U32 R21, R20.reuse, 0x20, RZ ;  /* 0x0000002014157824 */ /* 0x040fe200078e00ff */
[----:B------:R-:W-:-:S04]  /*6cf0*/  LEA R20, R20, 0x10, 0x5 ;  /* 0x0000001014147811 */ /* 0x000fc800078e28ff */
[----:B------:R0:W1:Y:S04]  /*6d00*/  LDS.128 R16, [R21+0x10] ;  /* 0x0000100015107984 */ /* 0x0000680000000c00 */
[----:B------:R0:W2:Y:S01]  /*6d10*/  LDS.128 R12, [R21+0x20] ;  /* 0x00002000150c7984 */ /* 0x0000a20000000c00 */
[----:B------:R-:W-:Y:S05]  /*6d20*/  @!P0 BRA `(.L_x_4299) ;  /* 0x000000e000008947 */ /* 0x000fea0003800000 */
[----:B-1----:R-:W-:-:S13]  /*6d30*/  FSETP.NEU.FTZ.AND P0, PT, R19, RZ, PT ;  /* 0x000000ff1300720b */ /* 0x002fda0003f1d000 */
[----:B------:R-:W-:Y:S05]  /*6d40*/  @!P0 BRA `(.L_x_4300) ;  /* 0x0000010000008947 */ /* 0x000fea0003800000 */
[----:B------:R-:W-:Y:S02]  /*6d50*/  FADD.FTZ R18, R7, R19 ;  /* 0x0000001307127221 */ /* 0x000fe40000010000 */
[----:B0-----:R-:W-:Y:S02]  /*6d60*/  FADD.FTZ R21, -R4, R16 ;  /* 0x0000001004157221 */ /* 0x001fe40000010100 */
        /* <DEDUP_REMOVED lines=10> */
.L_x_4299:
[----:B------:R3:W4:Y:S01]  /*6e10*/  LDS R6, [R20+0x8] ;  /* 0x0000080014067984 */ /* 0x0007220000000800 */
[----:B-1----:R-:W-:Y:S01]  /*6e20*/  IMAD.MOV.U32 R4, RZ, RZ, R16 ;  /* 0x000000ffff047224 */ /* 0x002fe200078e0010 */
[----:B------:R-:W-:Y:S02]  /*6e30*/  MOV R5, R17 ;  /* 0x0000001100057202 */ /* 0x000fe40000000f00 */
[----:B------:R-:W-:Y:S02]  /*6e40*/  MOV R7, R19 ;  /* 0x0000001300077202 */ /* 0x000fe40000000f00 */
.L_x_4300:
[----:B------:R-:W-:Y:S05]  /*6e50*/  BSYNC B1 ;  /* 0x0000000000017941 */ /* 0x000fea0003800000 */
.L_x_4298:
[----:B------:R-:W-:Y:S01]  /*6e60*/  FSETP.NEU.FTZ.AND P0, PT, R11, RZ, PT ;  /* 0x000000ff0b00720b */ /* 0x000fe20003f1d000 */
[----:B------:R-:W-:-:S12]  /*6e70*/  BSSY B1, `(.L_x_4301) ;  /* 0x0000014000017945 */ /* 0x000fd80003800000 */
[----:B------:R-:W-:Y:S05]  /*6e80*/  @!P0 BRA `(.L_x_4302) ;  /* 0x000000e000008947 */ /* 0x000fea0003800000 */
[----:B--2---:R-:W-:-:S13]  /*6e90*/  FSETP.NEU.FTZ.AND P0, PT, R15, RZ, PT ;  /* 0x000000ff0f00720b */ /* 0x004fda0003f1d000 */
[----:B------:R-:W-:Y:S05]  /*6ea0*/  @!P0 BRA `(.L_x_4303) ;  /* 0x0000010000008947 */ /* 0x000fea0003800000 */
[----:B------:R-:W-:Y:S02]  /*6eb0*/  FADD.FTZ R14, R11, R15 ;  /* 0x0000000f0b0e7221 */ /* 0x000fe40000010000 */
[----:B------:R-:W-:Y:S02]  /*6ec0*/  FADD.FTZ R17, -R8, R12 ;  /* 0x0000000c08117221 */ /* 0x000fe40000010100 */
[----:B------:R-:W1:Y:S01]  /*6ed0*/  MUFU.RCP R16, R14 ;  /* 0x0000000e00107308 */ /* 0x000e620000001000 */
[----:B------:R-:W-:Y:S02]  /*6ee0*/  FADD.FTZ R9, R9, R13 ;  /* 0x0000000d09097221 */ /* 0x000fe40000010000 */
[----:B------:R-:W-:-:S04]  /*6ef0*/  FMUL.FTZ R10, R17, R17 ;  /* 0x00000011110a7220 */ /* 0x000fc80000410000 */
[----:B------:R-:W-:Y:S01]  /*6f00*/  FMUL.FTZ R12, R11, R10 ;  /* 0x0000000a0b0c7220 */ /* 0x000fe20000410000 */
[----:B------:R-:W-:Y:S01]  /*6f10*/  MOV R11, R14 ;  /* 0x0000000e000b7202 */ /* 0x000fe20000000f00 */
[----:B------:R-:W-:Y:S02]  /*6f20*/  IMAD.MOV.U32 R10, RZ, RZ, -0x1 ;  /* 0xffffffffff0a7424 */ /* 0x000fe400078e00ff */
[----:B-1----:R-:W-:-:S04]  /*6f30*/  FMUL.FTZ R15, R15, R16 ;  /* 0x000000100f0f7220 */ /* 0x002fc80000410000 */
[----:B------:R-:W-:Y:S02]  /*6f40*/  FFMA.FTZ R9, R15, R12, R9 ;  /* 0x0000000c0f097223 */ /* 0x000fe40000010009 */
[----:B------:R-:W-:Y:S01]  /*6f50*/  FFMA.FTZ R8, R17, R15, R8 ;  /* 0x0000000f11087223 */ /* 0x000fe20000010008 */
[----:B------:R-:W-:Y:S05]  /*6f60*/  BRA `(.L_x_4303) ;  /* 0x0000004000007947 */ /* 0x000fea0003800000 */
.L_x_4302:
[----:B--2---:R-:W-:Y:S01]  /*6f70*/  MOV R8, R12 ;  /* 0x0000000c00087202 */ /* 0x004fe20000000f00 */
[----:B------:R-:W-:Y:S01]  /*6f80*/  IMAD.MOV.U32 R9, RZ, RZ, R13 ;  /* 0x000000ffff097224 */ /* 0x000fe200078e000d */
[----:B------:R-:W-:Y:S02]  /*6f90*/  MOV R10, R14 ;  /* 0x0000000e000a7202 */ /* 0x000fe40000000f00 */
[----:B------:R-:W-:Y:S02]  /*6fa0*/  MOV R11, R15 ;  /* 0x0000000f000b7202 */ /* 0x000fe40000000f00 */
.L_x_4303:
[----:B------:R-:W-:Y:S05]  /*6fb0*/  BSYNC B1 ;  /* 0x0000000000017941 */ /* 0x000fea0003800000 */
.L_x_4301:
[----:B----4-:R1:W-:Y:S04]  /*6fc0*/  STS.128 [R3], R4 ;  /* 0x0000000403007388 */ /* 0x0103e80000000c00 */
[----:B------:R1:W-:Y:S02]  /*6fd0*/  STS.128 [R3+0x10], R8 ;  /* 0x0000100803007388 */ /* 0x0003e40000000c00 */
.L_x_4297:
[----:B------:R-:W-:Y:S05]  /*6fe0*/  BSYNC B0 ;  /* 0x0000000000007941 */ /* 0x000fea0003800000 */
.L_x_4296:
[----:B------:R-:W-:Y:S02]  /*6ff0*/  ISETP.GT.AND P0, PT, R0, 0x1, PT ;  /* 0x000000010000780c */ /* 0x000fe40003f04270 */
[----:B------:R-:W-:-:S11]  /*7000*/  SHF.R.S32.HI R0, RZ, 0x1, R0 ;  /* 0x00000001ff007819 */ /* 0x000fd60000011400 */
[----:B------:R-:W-:Y:S05]  /*7010*/  @P0 BRA `(.L_x_4304) ;  /* 0xfffffc2000000947 */ /* 0x000fea000383ffff */
.L_x_4295:
[----:B------:R-:W-:-:S13]  /*7020*/  ISETP.NE.AND P0, PT, RZ, c[0x0][0x190], PT ;  /* 0x00006400ff007a0c */ /* 0x000fda0003f05270 */
[----:B------:R-:W-:Y:S05]  /*7030*/  @!P0 BRA `(.L_x_4305) ;  /* 0x0000088000008947 */ /* 0x000fea0003800000 */
[----:B0-----:R-:W-:Y:S01]  /*7040*/  IMAD.MOV.U32 R0, RZ, RZ, c[0x0][0x0] ;  /* 0x00000000ff007624 */ /* 0x001fe200078e00ff */
[----:B-1----:R-:W-:-:S04]  /*7050*/  MOV R3, c[0x0][0x0] ;  /* 0x0000000000037a02 */ /* 0x002fc80000000f00 */
[----:B------:R-:W-:-:S13]  /*7060*/  ISETP.GT.AND P0, PT, R0, 0x20, PT ;  /* 0x000000200000780c */ /* 0x000fda0003f04270 */
[----:B------:R-:W-:Y:S05]  /*7070*/  @!P0 BRA `(.L_x_4306) ;  /* 0x0000048000008947 */ /* 0x000fea0003800000 */
[----:B------:R-:W-:Y:S01]  /*7080*/  IMAD R23, R23, c[0x0][0x0], R2 ;  /* 0x0000000017177a24 */ /* 0x000fe200078e0202 */
[----:B------:R-:W-:Y:S01]  /*7090*/  LEA.HI R0, R0, c[0x0][0x0], RZ, 0x1 ;  /* 0x0000000000007a11 */ /* 0x000fe200078f08ff */
[----:B------:R-:W-:-:S03]  /*70a0*/  IMAD.MOV.U32 R3, RZ, RZ, 0x20 ;  /* 0x00000020ff037424 */ /* 0x000fc600078e00ff */
[C---:B------:R-:W-:Y:S02]  /*70b0*/  SHF.L.U32 R13, R23.reuse, 0x5, RZ ;  /* 0x00000005170d7819 */ /* 0x040fe400000006ff */
[----:B------:R-:W-:Y:S02]  /*70c0*/  SHF.R.S32.HI R12, RZ, 0x1, R0 ;  /* 0x00000001ff0c7819 */ /* 0x000fe40000011400 */
[----:B------:R-:W-:Y:S01]  /*70d0*/  LEA R0, R23, 0x10, 0x5 ;  /* 0x0000001017007811 */ /* 0x000fe200078e28ff */
[----:B------:R0:W-:Y:S01]  /*70e0*/  STS.128 [R13+0x10], R4 ;  /* 0x000010040d007388 */ /* 0x0001e20000000c00 */
[----:B------:R-:W-:-:S03]  /*70f0*/  ISETP.GE.AND P0, PT, R12, 0x20, PT ;  /* 0x000000200c00780c */ /* 0x000fc60003f06270 */
[----:B------:R0:W-:Y:S10]  /*7100*/  STS.128 [R13+0x20], R8 ;  /* 0x000020080d007388 */ /* 0x0001f40000000c00 */
[----:B------:R-:W-:Y:S05]  /*7110*/  @!P0 BRA `(.L_x_4306) ;  /* 0x000003e000008947 */ /* 0x000fea0003800000 */
[----:B------:R-:W-:-:S04]  /*7120*/  MOV R3, R12 ;  /* 0x0000000c00037202 */ /* 0x000fc80000000f00 */
.L_x_4315:
[----:B------:R-:W-:Y:S01]  /*7130*/  IADD3 R12, R2, R3, RZ ;  /* 0x00000003020c7210 */ /* 0x000fe20007ffe0ff */
[----:B------:R-:W-:Y:S01]  /*7140*/  WARPSYNC 0xffffffff ;  /* 0xffffffff00007948 */ /* 0x000fe20003800000 */
[----:B------:R-:W-:Y:S02]  /*7150*/  BAR.SYNC.DEFER_BLOCKING 0x0 ;  /* 0x0000000000007b1d */ /* 0x000fe40000010000 */
[----:B------:R-:W-:-:S04]  /*7160*/  ISETP.GE.U32.AND P0, PT, R12, c[0x0][0x0], PT ;  /* 0x000000000c007a0c */ /* 0x000fc80003f06070 */
[----:B------:R-:W-:Y:S01]  /*7170*/  ISETP.GE.U32.OR P0, PT, R2, R3, P0 ;  /* 0x000000030200720c */ /* 0x000fe20000706470 */
[----:B------:R-:W-:-:S12]  /*7180*/  BSSY B0, `(.L_x_4307) ;  /* 0x0000033000007945 */ /* 0x000fd80003800000 */
[----:B01----:R-:W-:Y:S05]  /*7190*/  @P0 BRA `(.L_x_4308) ;  /* 0x0000031000000947 */ /* 0x003fea0003800000 */
[----:B---3--:R-:W-:Y:S01]  /*71a0*/  IMAD R20, R3, 0x20, R0 ;  /* 0x0000002003147824 */ /* 0x008fe200078e0200 */
[----:B------:R-:W-:Y:S01]  /*71b0*/  FSETP.NEU.FTZ.AND P0, PT, R7, RZ, PT ;  /* 0x000000ff0700720b */ /* 0x000fe20003f1d000 */
[----:B------:R-:W-:Y:S03]  /*71c0*/  BSSY B1, `(.L_x_4309) ;  /* 0x0000016000017945 */ /* 0x000fe60003800000 */
[----:B0-----:R0:W1:Y:S04]  /*71d0*/  LDS.128 R12, [R20] ;  /* 0x00000000140c7984 */ /* 0x0010680000000c00 */
[----:B------:R0:W2:Y:S05]  /*71e0*/  LDS.128 R16, [R20+0x10] ;  /* 0x0000100014107984 */ /* 0x0000aa0000000c00 */
[----:B------:R-:W-:Y:S05]  /*71f0*/  @!P0 BRA `(.L_x_4310) ;  /* 0x000000e000008947 */ /* 0x000fea0003800000 */
[----:B-1----:R-:W-:-:S13]  /*7200*/  FSETP.NEU.FTZ.AND P0, PT, R15, RZ, PT ;  /* 0x000000ff0f00720b */ /* 0x002fda0003f1d000 */
[----:B------:R-:W-:Y:S05]  /*7210*/  @!P0 BRA `(.L_x_4311) ;  /* 0x0000010000008947 */ /* 0x000fea0003800000 */
[----:B------:R-:W-:Y:S02]  /*7220*/  FADD.FTZ R14, R15, R7 ;  /* 0x000000070f0e7221 */ /* 0x000fe40000010000 */
[----:B------:R-:W-:Y:S02]  /*7230*/  FADD.FTZ R21, R12, -R4 ;  /* 0x800000040c157221 */ /* 0x000fe40000010000 */
[----:B0-----:R-:W0:Y:S01]  /*7240*/  MUFU.RCP R20, R14 ;  /* 0x0000000e00147308 */ /* 0x001e220000001000 */
        /* <DEDUP_REMOVED lines=9> */
.L_x_4310:
[----:B-1----:R-:W-:Y:S01]  /*72e0*/  IMAD.MOV.U32 R4, RZ, RZ, R12 ;  /* 0x000000ffff047224 */ /* 0x002fe200078e000c */
[----:B------:R-:W-:Y:S01]  /*72f0*/  MOV R5, R13 ;  /* 0x0000000d00057202 */ /* 0x000fe20000000f00 */
[----:B------:R-:W-:Y:S01]  /*7300*/  IMAD.MOV.U32 R6, RZ, RZ, R14 ;  /* 0x000000ffff067224 */ /* 0x000fe200078e000e */
[----:B------:R-:W-:Y:S02]  /*7310*/  MOV R7, R15 ;  /* 0x0000000f00077202 */ /* 0x000fe40000000f00 */
.L_x_4311:
[----:B------:R-:W-:Y:S05]  /*7320*/  BSYNC B1 ;  /* 0x0000000000017941 */ /* 0x000fea0003800000 */
.L_x_4309:
[----:B------:R-:W-:Y:S01]  /*7330*/  FSETP.NEU.FTZ.AND P0, PT, R11, RZ, PT ;  /* 0x000000ff0b00720b */ /* 0x000fe20003f1d000 */
[----:B------:R-:W-:-:S12]  /*7340*/  BSSY B1, `(.L_x_4312) ;  /* 0x0000014000017945 */ /* 0x000fd80003800000 */
[----:B------:R-:W-:Y:S05]  /*7350*/  @!P0 BRA `(.L_x_4313) ;  /* 0x000000e000008947 */ /* 0x000fea0003800000 */
[----:B--2---:R-:W-:-:S13]  /*7360*/  FSETP.NEU.FTZ.AND P0, PT, R19, RZ, PT ;  /* 0x000000ff1300720b */ /* 0x004fda0003f1d000 */
[----:B------:R-:W-:Y:S05]  /*7370*/  @!P0 BRA `(.L_x_4314) ;  /* 0x0000010000008947 */ /* 0x000fea0003800000 */
[----:B------:R-:W-:Y:S02]  /*7380*/  FADD.FTZ R12, R19, R11 ;  /* 0x0000000b130c7221 */ /* 0x000fe40000010000 */
[----:B------:R-:W-:Y:S02]  /*7390*/  FADD.FTZ R13, R16, -R8 ;  /* 0x80000008100d7221 */ /* 0x000fe40000010000 */
[----:B------:R-:W1:Y:S01]  /*73a0*/  MUFU.RCP R18, R12 ;  /* 0x0000000c00127308 */ /* 0x000e620000001000 */
[----:B------:R-:W-:Y:S02]  /*73b0*/  FADD.FTZ R9, R17, R9 ;  /* 0x0000000911097221 */ /* 0x000fe40000010000 */
[----:B------:R-:W-:-:S04]  /*73c0*/  FMUL.FTZ R10, R13, R13 ;  /* 0x0000000d0d0a7220 */ /* 0x000fc80000410000 */
[----:B------:R-:W-:Y:S01]  /*73d0*/  FMUL.FTZ R14, R11, R10 ;  /* 0x0000000a0b0e7220 */ /* 0x000fe20000410000 */
[----:B------:R-:W-:Y:S02]  /*73e0*/  MOV R10, 0xffffffff ;  /* 0xffffffff000a7802 */ /* 0x000fe40000000f00 */
[----:B------:R-:W-:Y:S01]  /*73f0*/  MOV R11, R12 ;  /* 0x0000000c000b7202 */ /* 0x000fe20000000f00 */
[----:B-1----:R-:W-:-:S04]  /*7400*/  FMUL.FTZ R19, R19, R18 ;  /* 0x0000001213137220 */ /* 0x002fc80000410000 */
[----:B------:R-:W-:Y:S02]  /*7410*/  FFMA.FTZ R9, R19, R14, R9 ;  /* 0x0000000e13097223 */ /* 0x000fe40000010009 */
[----:B------:R-:W-:Y:S01]  /*7420*/  FFMA.FTZ R8, R13, R19, R8 ;  /* 0x000000130d087223 */ /* 0x000fe20000010008 */
[----:B------:R-:W-:Y:S05]  /*7430*/  BRA `(.L_x_4314) ;  /* 0x0000004000007947 */ /* 0x000fea0003800000 */
.L_x_4313:
[----:B--2---:R-:W-:Y:S01]  /*7440*/  IMAD.MOV.U32 R8, RZ, RZ, R16 ;  /* 0x000000ffff087224 */ /* 0x004fe200078e0010 */
[----:B------:R-:W-:Y:S01]  /*7450*/  MOV R9, R17 ;  /* 0x0000001100097202 */ /* 0x000fe20000000f00 */
[----:B------:R-:W-:Y:S01]  /*7460*/  IMAD.MOV.U32 R11, RZ, RZ, R19 ;  /* 0x000000ffff0b7224 */ /* 0x000fe200078e0013 */
[----:B------:R-:W-:Y:S02]  /*7470*/  MOV R10, R18 ;  /* 0x00000012000a7202 */ /* 0x000fe40000000f00 */
.L_x_4314:
[----:B------:R-:W-:Y:S05]  /*7480*/  BSYNC B1 ;  /* 0x0000000000017941 */ /* 0x000fea0003800000 */
.L_x_4312:
[----:B------:R1:W-:Y:S04]  /*7490*/  STS.128 [R0], R4 ;  /* 0x0000000400007388 */ /* 0x0003e80000000c00 */
[----:B------:R1:W-:Y:S02]  /*74a0*/  STS.128 [R0+0x10], R8 ;  /* 0x0000100800007388 */ /* 0x0003e40000000c00 */
.L_x_4308:
[----:B------:R-:W-:Y:S05]  /*74b0*/  BSYNC B0 ;  /* 0x0000000000007941 */ /* 0x000fea0003800000 */
.L_x_4307:
[----:B------:R-:W-:-:S04]  /*74c0*/  SHF.R.S32.HI R3, RZ, 0x1, R3 ;  /* 0x00000001ff037819 */ /* 0x000fc80000011403 */
[----:B------:R-:W-:-:S13]  /*74d0*/  ISETP.GE.AND P0, PT, R3, 0x20, PT ;  /* 0x000000200300780c */ /* 0x000fda0003f06270 */
[----:B------:R-:W-:Y:S05]  /*74e0*/  @P0 BRA `(.L_x_4315) ;  /* 0xfffffc4000000947 */ /* 0x000fea000383ffff */
[----:B------:R-:W-:-:S10]  /*74f0*/  HFMA2.MMA R3, -RZ, RZ, 0, 1.9073486328125e-06 ;  /* 0x00000020ff037435 */ /* 0x000fd400000001ff */
.L_x_4306:
[----:B------:R-:W-:Y:S01]  /*7500*/  ISETP.GE.AND P0, PT, R3, 0x2, PT ;  /* 0x000000020300780c */ /* 0x000fe20003f06270 */
[----:B------:R-:W-:Y:S01]  /*7510*/  WARPSYNC 0xffffffff ;  /* 0xffffffff00007948 */ /* 0x000fe20003800000 */
[----:B------:R-:W-:Y:S11]  /*7520*/  BAR.SYNC.DEFER_BLOCKING 0x0 ;  /* 0x0000000000007b1d */ /* 0x000ff60000010000 */
[----:B------:R-:W-:Y:S05]  /*7530*/  @!P0 BRA `(.L_x_4305) ;  /* 0x0000038000008947 */ /* 0x000fea0003800000 */
[----:B-1----:R-:W-:-:S04]  /*7540*/  MOV R0, 0x1 ;  /* 0x0000000100007802 */ /* 0x002fc80000000f00 */
.L_x_4322:
[----:B------:R-:W-:Y:S01]  /*7550*/  FSETP.NEU.FTZ.AND P0, PT, R7, RZ, PT ;  /* 0x000000ff0700720b */ /* 0x000fe20003f1d000 */
[----:B0--3--:R0:W1:Y:S01]  /*7560*/  SHFL.DOWN PT, R13, R4, R0, 0x1f ;  /* 0x08001f00040d7589 */ /* 0x00906200000e0000 */
[----:B------:R-:W-:Y:S03]  /*7570*/  BSSY B0, `(.L_x_4316) ;  /* 0x0000017000007945 */ /* 0x000fe60003800000 */
[----:B--2---:R0:W2:Y:S04]  /*7580*/  SHFL.DOWN PT, R14, R5, R0, 0x1f ;  /* 0x08001f00050e7589 */ /* 0x0040a800000e0000 */
[----:B----4-:R0:W4:Y:S04]  /*7590*/  SHFL.DOWN PT, R12, R6, R0, 0x1f ;  /* 0x08001f00060c7589 */ /* 0x01012800000e0000 */
[----:B------:R0:W3:Y:S01]  /*75a0*/  SHFL.DOWN PT, R16, R7, R0, 0x1f ;  /* 0x08001f0007107589 */ /* 0x0000e200000e0000 */
[----:B------:R-:W-:Y:S05]  /*75b0*/  @!P0 BRA `(.L_x_4317) ;  /* 0x000000e000008947 */ /* 0x000fea0003800000 */
[----:B---3--:R-:W-:-:S13]  /*75c0*/  FSETP.NEU.FTZ.AND P0, PT, R16, RZ, PT ;  /* 0x000000ff1000720b */ /* 0x008fda0003f1d000 */
[----:B------:R-:W-:Y:S05]  /*75d0*/  @!P0 BRA `(.L_x_4318) ;  /* 0x0000010000008947 */ /* 0x000fea0003800000 */
[----:B----4-:R-:W-:Y:S02]  /*75e0*/  FADD.FTZ R12, R16, R7 ;  /* 0x00000007100c7221 */ /* 0x010fe40000010000 */
[----:B-1----:R-:W-:Y:S02]  /*75f0*/  FADD.FTZ R13, R13, -R4 ;  /* 0x800000040d0d7221 */ /* 0x002fe40000010000 */
[----:B------:R-:W1:Y:S01]  /*7600*/  MUFU.RCP R15, R12 ;  /* 0x0000000c000f7308 */ /* 0x000e620000001000 */
[----:B0-2---:R-:W-:Y:S02]  /*7610*/  FADD.FTZ R5, R14, R5 ;  /* 0x000000050e057221 */ /* 0x005fe40000010000 */
[----:B------:R-:W-:-:S04]  /*7620*/  FMUL.FTZ R6, R13, R13 ;  /* 0x0000000d0d067220 */ /* 0x000fc80000410000 */
[----:B------:R-:W-:Y:S02]  /*7630*/  FMUL.FTZ R14, R7, R6 ;  /* 0x00000006070e7220 */ /* 0x000fe40000410000 */
[----:B------:R-:W-:Y:S02]  /*7640*/  IMAD.MOV.U32 R6, RZ, RZ, -0x1 ;  /* 0xffffffffff067424 */ /* 0x000fe400078e00ff */
[----:B-1----:R-:W-:-:S04]  /*7650*/  FMUL.FTZ R7, R16, R15 ;  /* 0x0000000f10077220 */ /* 0x002fc80000410000 */
[----:B------:R-:W-:Y:S02]  /*7660*/  FFMA.FTZ R5, R7, R14, R5 ;  /* 0x0000000e07057223 */ /* 0x000fe40000010005 */
[----:B------:R-:W-:Y:S01]  /*7670*/  FFMA.FTZ R4, R13, R7, R4 ;  /* 0x000000070d047223 */ /* 0x000fe20000010004 */
[----:B------:R-:W-:Y:S01]  /*7680*/  MOV R7, R12 ;  /* 0x0000000c00077202 */ /* 0x000fe20000000f00 */
[----:B------:R-:W-:Y:S05]  /*7690*/  BRA `(.L_x_4318) ;  /* 0x0000004000007947 */ /* 0x000fea0003800000 */
.L_x_4317:
[----:B01----:R-:W-:Y:S01]  /*76a0*/  MOV R4, R13 ;  /* 0x0000000d00047202 */ /* 0x003fe20000000f00 */
[----:B--2---:R-:W-:Y:S01]  /*76b0*/  IMAD.MOV.U32 R5, RZ, RZ, R14 ;  /* 0x000000ffff057224 */ /* 0x004fe200078e000e */
[----:B---3--:R-:W-:Y:S02]  /*76c0*/  MOV R7, R16 ;  /* 0x0000001000077202 */ /* 0x008fe40000000f00 */
[----:B----4-:R-:W-:Y:S02]  /*76d0*/  MOV R6, R12 ;  /* 0x0000000c00067202 */ /* 0x010fe40000000f00 */
.L_x_4318:
[----:B------:R-:W-:Y:S05]  /*76e0*/  BSYNC B0 ;  /* 0x0000000000007941 */ /* 0x000fea0003800000 */
.L_x_4316:
[----:B------:R-:W-:Y:S01]  /*76f0*/  FSETP.NEU.FTZ.AND P0, PT, R11, RZ, PT ;  /* 0x000000ff0b00720b */ /* 0x000fe20003f1d000 */
[----:B-1----:R1:W3:Y:S01]  /*7700*/  SHFL.DOWN PT, R13, R8, R0, 0x1f ;  /* 0x08001f00080d7589 */ /* 0x0022e200000e0000 */
[----:B------:R-:W-:Y:S03]  /*7710*/  BSSY B0, `(.L_x_4319) ;  /* 0x0000017000007945 */ /* 0x000fe60003800000 */
[----:B--2---:R1:W2:Y:S04]  /*7720*/  SHFL.DOWN PT, R14, R9, R0, 0x1f ;  /* 0x08001f00090e7589 */ /* 0x0042a800000e0000 */
[----:B----4-:R1:W4:Y:S04]  /*7730*/  SHFL.DOWN PT, R12, R10, R0, 0x1f ;  /* 0x08001f000a0c7589 */ /* 0x01032800000e0000 */
[----:B------:R1:W0:Y:S01]  /*7740*/  SHFL.DOWN PT, R16, R11, R0, 0x1f ;  /* 0x08001f000b107589 */ /* 0x00022200000e0000 */
[----:B------:R-:W-:Y:S05]  /*7750*/  @!P0 BRA `(.L_x_4320) ;  /* 0x000000e000008947 */ /* 0x000fea0003800000 */
[----:B0-----:R-:W-:-:S13]  /*7760*/  FSETP.NEU.FTZ.AND P0, PT, R16, RZ, PT ;  /* 0x000000ff1000720b */ /* 0x001fda0003f1d000 */
[----:B------:R-:W-:Y:S05]  /*7770*/  @!P0 BRA `(.L_x_4321) ;  /* 0x0000010000008947 */ /* 0x000fea0003800000 */
[----:B----4-:R-:W-:Y:S02]  /*7780*/  FADD.FTZ R12, R16, R11 ;  /* 0x0000000b100c7221 */ /* 0x010fe40000010000 */
[----:B---3--:R-:W-:Y:S02]  /*7790*/  FADD.FTZ R13, R13, -R8 ;  /* 0x800000080d0d7221 */ /* 0x008fe40000010000 */
[----:B------:R-:W0:Y:S01]  /*77a0*/  MUFU.RCP R15, R12 ;  /* 0x0000000c000f7308 */ /* 0x000e220000001000 */
[----:B-12---:R-:W-:Y:S02]  /*77b0*/  FADD.FTZ R9, R14, R9 ;  /* 0x000000090e097221 */ /* 0x006fe40000010000 */
        /* <DEDUP_REMOVED lines=8> */
.L_x_4320:
[----:B-1-3--:R-:W-:Y:S01]  /*7840*/  MOV R8, R13 ;  /* 0x0000000d00087202 */ /* 0x00afe20000000f00 */
[----:B--2---:R-:W-:Y:S01]  /*7850*/  IMAD.MOV.U32 R9, RZ, RZ, R14 ;  /* 0x000000ffff097224 */ /* 0x004fe200078e000e */
[----:B0-----:R-:W-:Y:S02]  /*7860*/  MOV R11, R16 ;  /* 0x00000010000b7202 */ /* 0x001fe40000000f00 */
[----:B----4-:R-:W-:Y:S02]  /*7870*/  MOV R10, R12 ;  /* 0x0000000c000a7202 */ /* 0x010fe40000000f00 */
.L_x_4321:
[----:B------:R-:W-:Y:S05]  /*7880*/  BSYNC B0 ;  /* 0x0000000000007941 */ /* 0x000fea0003800000 */
.L_x_4319:
[----:B-1----:R-:W-:-:S05]  /*7890*/  IMAD.SHL.U32 R0, R0, 0x2, RZ ;  /* 0x0000000200007824 */ /* 0x002fca00078e00ff */
[----:B------:R-:W-:-:S13]  /*78a0*/  ISETP.GE.AND P0, PT, R0, R3, PT ;  /* 0x000000030000720c */ /* 0x000fda0003f06270 */
[----:B------:R-:W-:Y:S05]  /*78b0*/  @!P0 BRA `(.L_x_4322) ;  /* 0xfffffc9000008947 */ /* 0x000fea000383ffff */
.L_x_4305:
[----:B------:R-:W-:Y:S01]  /*78c0*/  ISETP.NE.AND P0, PT, RZ, c[0x0][0x34c], PT ;  /* 0x0000d300ff007a0c */ /* 0x000fe20003f05270 */
[----:B------:R-:W-:-:S12]  /*78d0*/  CS2R R16, SRZ ;  /* 0x0000000000107805 */ /* 0x000fd8000001ff00 */
[----:B------:R-:W-:Y:S05]  /*78e0*/  @!P0 BRA `(.L_x_4323) ;  /* 0x00000cc000008947 */ /* 0x000fea0003800000 */
[----:B-1----:R-:W1:Y:S01]  /*78f0*/  S2R R3, SR_TID.Y ;  /* 0x0000000000037919 */ /* 0x002e620000002200 */
[----:B--2---:R-:W-:-:S03]  /*7900*/  HFMA2.MMA R14, -RZ, RZ, 0, 0 ;  /* 0x00000000ff0e7435 */ /* 0x004fc600000001ff */
[----:B0-----:R-:W0:Y:S01]  /*7910*/  S2R R0, SR_CTAID.X ;  /* 0x0000000000007919 */ /* 0x001e220000002500 */
[----:B-1----:R-:W-:-:S04]  /*7920*/  IMAD R3, R3, c[0x0][0x1a0], R22 ;  /* 0x0000680003037a24 */ /* 0x002fc800078e0216 */
[----:B0-----:R-:W-:-:S05]  /*7930*/  IMAD R0, R0, c[0x0][0x188], R3 ;  /* 0x0000620000007a24 */ /* 0x001fca00078e0203 */
[----:B------:R-:W-:Y:S01]  /*7940*/  SHF.L.U32 R15, R0, 0x1, RZ ;  /* 0x00000001000f7819 */ /* 0x000fe200000006ff */
[----:B------:R-:W-:-:S04]  /*7950*/  IMAD.MOV.U32 R0, RZ, RZ, 0x1 ;  /* 0x00000001ff007424 */ /* 0x000fc800078e00ff */
[----:B----4-:R-:W-:Y:S01]  /*7960*/  IMAD.HI.U32 R12, R15, c[0x0][0x354], R14 ;  /* 0x0000d5000f0c7a27 */ /* 0x010fe200078e000e */
[----:B------:R-:W-:-:S04]  /*7970*/  ISETP.NE.AND P1, PT, R0, c[0x0][0x34c], PT ;  /* 0x0000d30000007a0c */ /* 0x000fc80003f25270 */
[----:B---3--:R-:W-:-:S04]  /*7980*/  SHF.R.U32.HI R13, RZ, c[0x0][0x358], R12 ;  /* 0x0000d600ff0d7a19 */ /* 0x008fc8000001160c */
        /* <DEDUP_REMOVED lines=194> */
.L_x_4323:
[----:B0-----:R-:W0:Y:S04]  /*85b0*/  S2R R21, SR_TID.Y ;  /* 0x0000000000157919 */ /* 0x001e280000002200 */
[----:B----4-:R-:W4:Y:S01]  /*85c0*/  S2R R12, SR_CTAID.X ;  /* 0x00000000000c7919 */ /* 0x010f220000002500 */
[----:B01----:R-:W-:-:S04]  /*85d0*/  IMAD R3, R21, c[0x0][0x1a0], R22 ;  /* 0x0000680015037a24 */ /* 0x003fc800078e0216 */
[----:B----4-:R-:W-:Y:S01]  /*85e0*/  IMAD R12, R12, c[0x0][0x188], R3 ;  /* 0x000062000c0c7a24 */ /* 0x010fe200078e0203 */
[----:B------:R-:W-:Y:S05]  /*85f0*/  @!P0 BRA `(.L_x_4324) ;  /* 0x00000c7000008947 */ /* 0x000fea0003800000 */
[----:B------:R-:W-:Y:S01]  /*8600*/  LEA R19, R12, 0x1, 0x1 ;  /* 0x000000010c137811 */ /* 0x000fe200078e08ff */
[----:B------:R-:W-:Y:S01]  /*8610*/  IMAD.MOV.U32 R18, RZ, RZ, RZ ;  /* 0x000000ffff127224 */ /* 0x000fe200078e00ff */
[----:B------:R-:W-:-:S03]  /*8620*/  MOV R0, c[0x0][0x34c] ;  /* 0x0000d30000007a02 */ /* 0x000fc60000000f00 */
        /* <DEDUP_REMOVED lines=196> */
.L_x_4324:
[----:B------:R-:W-:Y:S01]  /*9270*/  ISETP.NE.U32.AND P0, PT, RZ, c[0x0][0x560], PT ;  /* 0x00015800ff007a0c */ /* 0x000fe20003f05070 */
[----:B------:R-:W-:Y:S01]  /*9280*/  IMAD.MOV.U32 R0, RZ, RZ, RZ ;  /* 0x000000ffff007224 */ /* 0x000fe200078e00ff */
[----:B------:R-:W-:Y:S02]  /*9290*/  MOV R25, RZ ;  /* 0x000000ff00197202 */ /* 0x000fe40000000f00 */
[----:B------:R-:W-:Y:S02]  /*92a0*/  ISETP.NE.AND.EX P0, PT, RZ, c[0x0][0x564], PT, P0 ;  /* 0x00015900ff007a0c */ /* 0x000fe40003f05300 */
[----:B------:R-:W-:-:S11]  /*92b0*/  MOV R3, RZ ;  /* 0x000000ff00037202 */ /* 0x000fd60000000f00 */
[----:B------:R-:W-:Y:S05]  /*92c0*/  @!P0 BRA `(.L_x_4325) ;  /* 0x000008a000008947 */ /* 0x000fea0003800000 */
[----:B---3--:R-:W-:Y:S01]  /*92d0*/  HFMA2.MMA R20, -RZ, RZ, 0, 0 ;  /* 0x00000000ff147435 */ /* 0x008fe200000001ff */
[----:B------:R-:W-:Y:S01]  /*92e0*/  BSSY B0, `(.L_x_4326) ;  /* 0x000002a000007945 */ /* 0x000fe20003800000 */
[----:B------:R-:W-:Y:S01]  /*92f0*/  IMAD.MOV.U32 R0, RZ, RZ, 0x2 ;  /* 0x00000002ff007424 */ /* 0x000fe200078e00ff */
[----:B------:R-:W-:Y:S01]  /*9300*/  MOV R18, 0x10 ;  /* 0x0000001000127802 */ /* 0x000fe20000000f00 */
[----:B------:R-:W-:-:S06]  /*9310*/  IMAD.MOV.U32 R19, RZ, RZ, 0x0 ;  /* 0x00000000ff137424 */ /* 0x000fcc00078e00ff */
.L_x_4330:
[-C--:B------:R-:W-:Y:S01]  /*9320*/  LOP3.LUT R3, R20, R19.reuse, RZ, 0xfc, !PT ;  /* 0x0000001314037212 */ /* 0x080fe200078efcff */
[----:B------:R-:W-:Y:S01]  /*9330*/  BSSY B1, `(.L_x_4327) ;  /* 0x000001f000017945 */ /* 0x000fe20003800000 */
[----:B------:R-:W-:Y:S02]  /*9340*/  MOV R26, R18 ;  /* 0x00000012001a7202 */ /* 0x000fe40000000f00 */
[----:B------:R-:W-:Y:S02]  /*9350*/  ISETP.NE.U32.AND P0, PT, R3, RZ, PT ;  /* 0x000000ff0300720c */ /* 0x000fe40003f05070 */
[----:B------:R-:W-:-:S11]  /*9360*/  MOV R15, R19 ;  /* 0x00000013000f7202 */ /* 0x000fd60000000f00 */
[----:B------:R-:W-:Y:S05]  /*9370*/  @!P0 BRA `(.L_x_4328) ;  /* 0x0000007000008947 */ /* 0x000fea0003800000 */
[----:B------:R-:W-:Y:S01]  /*9380*/  IMAD.MOV.U32 R13, RZ, RZ, R18 ;  /* 0x000000ffff0d7224 */ /* 0x000fe200078e0012 */
[----:B------:R-:W-:Y:S02]  /*9390*/  MOV R3, R19 ;  /* 0x0000001300037202 */ /* 0x000fe40000000f00 */
[----:B--2---:R-:W-:Y:S02]  /*93a0*/  MOV R14, 0x93c0 ;  /* 0x000093c0000e7802 */ /* 0x004fe40000000f00 */
[----:B------:R-:W-:Y:S05]  /*93b0*/  CALL.REL.NOINC `($__internal_15_$__cuda_sm20_rem_u64) ;  /* 0x00005aa000007944 */ /* 0x000fea0003c00000 */
[----:B------:R-:W-:Y:S01]  /*93c0*/  MOV R18, R0 ;  /* 0x0000000000127202 */ /* 0x000fe20000000f00 */
[----:B------:R-:W-:Y:S01]  /*93d0*/  IMAD.MOV.U32 R19, RZ, RZ, R3 ;  /* 0x000000ffff137224 */ /* 0x000fe200078e0003 */
[----:B------:R-:W-:Y:S05]  /*93e0*/  BRA `(.L_x_4329) ;  /* 0x0000013000007947 */ /* 0x000fea0003800000 */
.L_x_4328:
        /* <DEDUP_REMOVED lines=19> */
.L_x_4329:
[----:B------:R-:W-:Y:S05]  /*9520*/  BSYNC B1 ;  /* 0x0000000000017941 */ /* 0x000fea0003800000 */
.L_x_4327:
[----:B------:R-:W-:Y:S01]  /*9530*/  ISETP.NE.U32.AND P0, PT, R18, RZ, PT ;  /* 0x000000ff1200720c */ /* 0x000fe20003f05070 */
[----:B------:R-:W-:Y:S01]  /*9540*/  IMAD.MOV.U32 R20, RZ, RZ, R15 ;  /* 0x000000ffff147224 */ /* 0x000fe200078e000f */
[----:B------:R-:W-:Y:S02]  /*9550*/  MOV R0, R26 ;  /* 0x0000001a00007202 */ /* 0x000fe40000000f00 */
[----:B------:R-:W-:-:S13]  /*9560*/  ISETP.NE.AND.EX P0, PT, R19, RZ, PT, P0 ;  /* 0x000000ff1300720c */ /* 0x000fda0003f05300 */
[----:B------:R-:W-:Y:S05]  /*9570*/  @P0 BRA `(.L_x_4330) ;  /* 0xfffffda000000947 */ /* 0x000fea000383ffff */
[----:B------:R-:W-:Y:S05]  /*9580*/  BSYNC B0 ;  /* 0x0000000000007941 */ /* 0x000fea0003800000 */
.L_x_4326:
[----:B------:R-:W-:Y:S01]  /*9590*/  ISETP.NE.U32.AND P2, PT, R15, RZ, PT ;  /* 0x000000ff0f00720c */ /* 0x000fe20003f45070 */
[----:B------:R-:W-:-:S12]  /*95a0*/  BSSY B0, `(.L_x_4331) ;  /* 0x000001c000007945 */ /* 0x000fd80003800000 */
[----:B------:R-:W-:Y:S05]  /*95b0*/  @!P2 BRA `(.L_x_4332) ;  /* 0x000000700000a947 */ /* 0x000fea0003800000 */
[----:B--2---:R-:W-:Y:S01]  /*95c0*/  HFMA2.MMA R14, -RZ, RZ, 0, 9.5367431640625e-07 ;  /* 0x00000010ff0e7435 */ /* 0x004fe200000001ff */
[----:B------:R-:W-:Y:S02]  /*95d0*/  MOV R0, RZ ;  /* 0x000000ff00007202 */ /* 0x000fe40000000f00 */
[----:B------:R-:W-:-:S03]  /*95e0*/  MOV R20, 0x9600 ;  /* 0x0000960000147802 */ /* 0x000fc60000000f00 */
[----:B------:R-:W-:Y:S05]  /*95f0*/  CALL.REL.NOINC `($__internal_14_$__cuda_sm20_div_u64) ;  /* 0x0000540000007944 */ /* 0x000fea0003c00000 */
[----:B------:R-:W-:Y:S01]  /*9600*/  IMAD.MOV.U32 R18, RZ, RZ, R14 ;  /* 0x000000ffff127224 */ /* 0x000fe200078e000e */
[----:B------:R-:W-:Y:S01]  /*9610*/  MOV R19, R27 ;  /* 0x0000001b00137202 */ /* 0x000fe20000000f00 */
[----:B------:R-:W-:Y:S05]  /*9620*/  BRA `(.L_x_4333) ;  /* 0x0000013000007947 */ /* 0x000fea0003800000 */
.L_x_4332:
        /* <DEDUP_REMOVED lines=19> */
.L_x_4333:
[----:B------:R-:W-:Y:S05]  /*9760*/  BSYNC B0 ;  /* 0x0000000000007941 */ /* 0x000fea0003800000 */
.L_x_4331:
[----:B------:R-:W-:Y:S01]  /*9770*/  BSSY B0, `(.L_x_4334) ;  /* 0x000001c000007945 */ /* 0x000fe20003800000 */
[----:B------:R-:W-:Y:S05]  /*9780*/  @!P2 BRA `(.L_x_4335) ;  /* 0x000000600000a947 */ /* 0x000fea0003800000 */
[----:B--2---:R-:W-:Y:S01]  /*9790*/  HFMA2.MMA R14, -RZ, RZ, 0, 1.1920928955078125e-07 ;  /* 0x00000002ff0e7435 */ /* 0x004fe200000001ff */
[----:B------:R-:W-:Y:S02]  /*97a0*/  MOV R0, RZ ;  /* 0x000000ff00007202 */ /* 0x000fe40000000f00 */
[----:B------:R-:W-:-:S03]  /*97b0*/  MOV R20, 0x97d0 ;  /* 0x000097d000147802 */ /* 0x000fc60000000f00 */
[----:B------:R-:W-:Y:S05]  /*97c0*/  CALL.REL.NOINC `($__internal_14_$__cuda_sm20_div_u64) ;  /* 0x0000523000007944 */ /* 0x000fea0003c00000 */
[----:B------:R-:W-:Y:S01]  /*97d0*/  IMAD.MOV.U32 R26, RZ, RZ, R14 ;  /* 0x000000ffff1a7224 */ /* 0x000fe200078e000e */
[----:B------:R-:W-:Y:S05]  /*97e0*/  BRA `(.L_x_4336) ;  /* 0x0000014000007947 */ /* 0x000fea0003800000 */
.L_x_4335:
[----:B------:R-:W0:Y:S01]  /*97f0*/  I2F.U32.RP R13, R26 ;  /* 0x0000001a000d7306 */ /* 0x000e220000209000 */
[----:B------:R-:W-:Y:S01]  /*9800*/  ISETP.NE.U32.AND P2, PT, R26, RZ, PT ;  /* 0x000000ff1a00720c */ /* 0x000fe20003f45070 */
[----:B------:R-:W-:-:S06]  /*9810*/  IMAD.MOV.U32 R27, RZ, RZ, RZ ;  /* 0x000000ffff1b7224 */ /* 0x000fcc00078e00ff */
[----:B0-----:R-:W0:Y:S02]  /*9820*/  MUFU.RCP R13, R13 ;  /* 0x0000000d000d7308 */ /* 0x001e240000001000 */
[----:B0-2---:R-:W-:-:S06]  /*9830*/  IADD3 R14, R13, 0xffffffe, RZ ;  /* 0x0ffffffe0d0e7810 */ /* 0x005fcc0007ffe0ff */
        /* <DEDUP_REMOVED lines=13> */
[----:B------:R-:W-:-:S04]  /*9910*/  @!P2 LOP3.LUT R0, RZ, R26, RZ, 0x33, !PT ;  /* 0x0000001aff00a212 */ /* 0x000fc800078e33ff */
[----:B------:R-:W-:Y:S02]  /*9920*/  MOV R26, R0 ;  /* 0x00000000001a7202 */ /* 0x000fe40000000f00 */
.L_x_4336:
[----:B------:R-:W-:Y:S05]  /*9930*/  BSYNC B0 ;  /* 0x0000000000007941 */ /* 0x000fea0003800000 */
.L_x_4334:
[-C--:B------:R-:W-:Y:S01]  /*9940*/  IMAD R3, R19, R16.reuse, RZ ;  /* 0x0000001013037224 */ /* 0x080fe200078e02ff */
[----:B------:R-:W-:Y:S01]  /*9950*/  BSSY B0, `(.L_x_4337) ;  /* 0x000001e000007945 */ /* 0x000fe20003800000 */
[----:B------:R-:W-:-:S05]  /*9960*/  IMAD.WIDE.U32 R14, R18, R16, RZ ;  /* 0x00000010120e7225 */ /* 0x000fca00078e00ff */
[----:B------:R-:W-:-:S04]  /*9970*/  IADD3 R0, R15, R3, RZ ;  /* 0x000000030f007210 */ /* 0x000fc80007ffe0ff */
[----:B------:R-:W-:-:S13]  /*9980*/  LOP3.LUT P0, RZ, R0, 0x1f, RZ, 0xc0, !PT ;  /* 0x0000001f00ff7812 */ /* 0x000fda000780c0ff */
[----:B------:R-:W-:Y:S05]  /*9990*/  @!P0 BRA `(.L_x_4338) ;  /* 0x0000005000008947 */ /* 0x000fea0003800000 */
[----:B------:R-:W-:Y:S02]  /*99a0*/  MOV R15, R27 ;  /* 0x0000001b000f7202 */ /* 0x000fe40000000f00 */
[----:B------:R-:W-:Y:S02]  /*99b0*/  MOV R20, 0x99d0 ;  /* 0x000099d000147802 */ /* 0x000fe40000000f00 */
[----:B------:R-:W-:Y:S05]  /*99c0*/  CALL.REL.NOINC `($__internal_14_$__cuda_sm20_div_u64) ;  /* 0x0000503000007944 */ /* 0x000fea0003c00000 */
[----:B------:R-:W-:Y:S01]  /*99d0*/  IMAD.MOV.U32 R15, RZ, RZ, R27 ;  /* 0x000000ffff0f7224 */ /* 0x000fe200078e001b */
[----:B------:R-:W-:Y:S05]  /*99e0*/  BRA `(.L_x_4339) ;  /* 0x0000014000007947 */ /* 0x000fea0003800000 */
.L_x_4338:
[----:B------:R-:W0:Y:S01]  /*99f0*/  I2F.U32.RP R0, R26 ;  /* 0x0000001a00007306 */ /* 0x000e220000209000 */
[----:B------:R-:W-:-:S07]  /*9a00*/  ISETP.NE.U32.AND P2, PT, R26, RZ, PT ;  /* 0x000000ff1a00720c */ /* 0x000fce0003f45070 */
        /* <DEDUP_REMOVED lines=13> */
[----:B------:R-:W-:Y:S01]  /*9ae0*/  ISETP.GE.U32.AND P1, PT, R15, R26, PT ;  /* 0x0000001a0f00720c */ /* 0x000fe20003f26070 */
[----:B------:R-:W-:-:S12]  /*9af0*/  IMAD.MOV.U32 R15, RZ, RZ, RZ ;  /* 0x000000ffff0f7224 */ /* 0x000fd800078e00ff */
[----:B------:R-:W-:Y:S02]  /*9b00*/  @P1 IADD3 R19, R19, 0x1, RZ ;  /* 0x0000000113131810 */ /* 0x000fe40007ffe0ff */
[----:B------:R-:W-:-:S04]  /*9b10*/  @!P2 LOP3.LUT R19, RZ, R26, RZ, 0x33, !PT ;  /* 0x0000001aff13a212 */ /* 0x000fc800078e33ff */
[----:B------:R-:W-:Y:S02]  /*9b20*/  MOV R14, R19 ;  /* 0x00000013000e7202 */ /* 0x000fe40000000f00 */
.L_x_4339:
[----:B------:R-:W-:Y:S05]  /*9b30*/  BSYNC B0 ;  /* 0x0000000000007941 */ /* 0x000fea0003800000 */
.L_x_4337:
[----:B------:R-:W-:-:S04]  /*9b40*/  IADD3 R0, P0, R14, c[0x0][0x560], RZ ;  /* 0x000158000e007a10 */ /* 0x000fc80007f1e0ff */
[----:B------:R-:W-:-:S04]  /*9b50*/  IADD3.X R25, R15, c[0x0][0x564], RZ, P0, !PT ;  /* 0x000159000f197a10 */ /* 0x000fc800007fe4ff */
[----:B------:R-:W-:Y:S02]  /*9b60*/  MOV R3, R25 ;  /* 0x0000001900037202 */ /* 0x000fe40000000f00 */
.L_x_4325:
[----:B------:R-:W-:Y:S02]  /*9b70*/  ISETP.NE.AND P0, PT, RZ, c[0x0][0x198], PT ;  /* 0x00006600ff007a0c */ /* 0x000fe40003f05270 */
[----:B------:R-:W-:-:S11]  /*9b80*/  MOV R24, R0 ;  /* 0x0000000000187202 */ /* 0x000fd60000000f00 */
[----:B------:R-:W-:Y:S05]  /*9b90*/  @!P0 BRA `(.L_x_4340) ;  /* 0x0000410000008947 */ /* 0x000fea0003800000 */
[----:B---3--:R-:W0:Y:S01]  /*9ba0*/  S2R R20, SR_CTAID.X ;  /* 0x0000000000147919 */ /* 0x008e220000002500 */
[----:B------:R-:W-:Y:S01]  /*9bb0*/  ISETP.NE.AND P0, PT, RZ, c[0x0][0x34c], PT ;  /* 0x0000d300ff007a0c */ /* 0x000fe20003f05270 */
        /* <DEDUP_REMOVED lines=204> */
.L_x_4341:
[----:B------:R-:W-:Y:S05]  /*a880*/  @!P0 BRA `(.L_x_4342) ;  /* 0x00000c7000008947 */ /* 0x000fea0003800000 */
[----:B------:R-:W-:Y:S02]  /*a890*/  IADD3 R13, R17, 0x1, RZ ;  /* 0x00000001110d7810 */ /* 0x000fe40007ffe0ff */
[----:B------:R-:W-:Y:S02]  /*a8a0*/  MOV R12, RZ ;  /* 0x000000ff000c7202 */ /* 0x000fe40000000f00 */
        /* <DEDUP_REMOVED lines=197> */
.L_x_4342:
        /* <DEDUP_REMOVED lines=11> */
.L_x_4344:
[----:B------:R-:W-:Y:S05]  /*b5b0*/  BSYNC B0 ;  /* 0x0000000000007941 */ /* 0x000fea0003800000 */
.L_x_4343:
[----:B------:R-:W-:Y:S01]  /*b5c0*/  PRMT R12, R12, 0x9910, RZ ;  /* 0x000099100c0c7816 */ /* 0x000fe200000000ff */
[----:B------:R-:W-:Y:S01]  /*b5d0*/  BSSY B0, `(.L_x_4345) ;  /* 0x0000012000007945 */ /* 0x000fe20003800000 */
[----:B------:R-:W-:Y:S02]  /*b5e0*/  LOP3.LUT P0, RZ, R2, R21, RZ, 0xfc, !PT ;  /* 0x0000001502ff7212 */ /* 0x000fe4000780fcff */
[----:B------:R-:W-:-:S13]  /*b5f0*/  ISETP.NE.AND P1, PT, R12, RZ, PT ;  /* 0x000000ff0c00720c */ /* 0x000fda0003f25270 */
[----:B------:R-:W-:Y:S05]  /*b600*/  @!P1 BRA `(.L_x_4346) ;  /* 0x000000e000009947 */ /* 0x000fea0003800000 */
[----:B------:R-:W0:Y:S01]  /*b610*/  S2R R13, SR_CTAID.Y ;  /* 0x00000000000d7919 */ /* 0x000e220000002600 */
[----:B------:R-:W-:Y:S01]  /*b620*/  ISETP.NE.AND P2, PT, RZ, c[0x0][0x190], PT ;  /* 0x00006400ff007a0c */ /* 0x000fe20003f45270 */
[----:B------:R-:W-:Y:S01]  /*b630*/  HFMA2.MMA R12, -RZ, RZ, 0, 1.9073486328125e-06 ;  /* 0x00000020ff0c7435 */ /* 0x000fe200000001ff */
[----:B0-----:R-:W-:-:S11]  /*b640*/  IMAD R13, R20, c[0x0][0x10], R13 ;  /* 0x00000400140d7a24 */ /* 0x001fd600078e020d */
[----:B------:R-:W-:-:S04]  /*b650*/  @!P2 IMAD R13, R13, c[0x0][0x0], R2 ;  /* 0x000000000d0daa24 */ /* 0x000fc800078e0202 */
[----:B------:R-:W-:-:S05]  /*b660*/  IMAD.WIDE.U32 R12, R13, R12, c[0x0][0x568] ;  /* 0x00015a000d0c7625 */ /* 0x000fca00078e000c */
[----:B------:R0:W-:Y:S04]  /*b670*/  STG.E [R12.64], R4 ;  /* 0x000000040c007986 */ /* 0x0001e8000c101924 */
[----:B------:R0:W-:Y:S04]  /*b680*/  STG.E [R12.64+0x4], R5 ;  /* 0x000004050c007986 */ /* 0x0001e8000c101924 */
[----:B------:R0:W-:Y:S04]  /*b690*/  STG.E [R12.64+0x8], R6 ;  /* 0x000008060c007986 */ /* 0x0001e8000c101924 */
[----:B------:R0:W-:Y:S04]  /*b6a0*/  STG.E [R12.64+0xc], R7 ;  /* 0x00000c070c007986 */ /* 0x0001e8000c101924 */
[----:B------:R0:W-:Y:S04]  /*b6b0*/  STG.E [R12.64+0x10], R8 ;  /* 0x000010080c007986 */ /* 0x0001e8000c101924 */
[----:B------:R0:W-:Y:S04]  /*b6c0*/  STG.E [R12.64+0x14], R9 ;  /* 0x000014090c007986 */ /* 0x0001e8000c101924 */
[----:B------:R0:W-:Y:S04]  /*b6d0*/  STG.E [R12.64+0x18], R10 ;  /* 0x0000180a0c007986 */ /* 0x0001e8000c101924 */
[----:B------:R0:W-:Y:S02]  /*b6e0*/  STG.E [R12.64+0x1c], R11 ;  /* 0x00001c0b0c007986 */ /* 0x0001e4000c101924 */
.L_x_4346:
[----:B------:R-:W-:Y:S05]  /*b6f0*/  BSYNC B0 ;  /* 0x0000000000007941 */ /* 0x000fea0003800000 */
.L_x_4345:
        /* <DEDUP_REMOVED lines=19> */
[----:B-1----:R-:W3:Y:S01]  /*b830*/  @P0 ATOMG.E.ADD.STRONG.GPU PT, R5, [R4.64], R7 ;  /* 0x00000007040509a8 */ /* 0x002ee200081ee1e4 */
[----:B------:R-:W-:-:S03]  /*b840*/  ULDC UR5, c[0x0][0x10] ;  /* 0x0000040000057ab9 */ /* 0x000fc60000000800 */
[----:B------:R-:W0:Y:S02]  /*b850*/  S2R R9, SR_LTMASK ;  /* 0x0000000000097919 */ /* 0x000e240000003900 */
[----:B0-----:R-:W-:Y:S01]  /*b860*/  LOP3.LUT R9, R9, UR4, RZ, 0xc0, !PT ;  /* 0x0000000409097c12 */ /* 0x001fe2000f8ec0ff */
[----:B------:R-:W-:Y:S02]  /*b870*/  UMOV UR4, 0x1 ;  /* 0x0000000100047882 */ /* 0x000fe40000000000 */
[----:B------:R-:W-:-:S03]  /*b880*/  UIADD3 UR4, -UR4, UR5, URZ ;  /* 0x0000000504047290 */ /* 0x000fc6000fffe13f */
[----:B------:R-:W0:Y:S01]  /*b890*/  POPC R9, R9 ;  /* 0x0000000900097309 */ /* 0x000e220000000000 */
[----:B---3--:R-:W0:Y:S02]  /*b8a0*/  SHFL.IDX PT, R6, R5, R8, 0x1f ;  /* 0x00001f0805067589 */ /* 0x008e2400000e0000 */
[----:B0-----:R-:W-:-:S04]  /*b8b0*/  IADD3 R6, R6, R9, RZ ;  /* 0x0000000906067210 */ /* 0x001fc80007ffe0ff */
[----:B------:R-:W-:-:S04]  /*b8c0*/  ISETP.NE.AND P0, PT, R6, UR4, PT ;  /* 0x0000000406007c0c */ /* 0x000fc8000bf05270 */
[----:B------:R-:W-:-:S05]  /*b8d0*/  SEL R6, RZ, 0x1, P0 ;  /* 0x00000001ff067807 */ /* 0x000fca0000000000 */
[----:B------:R0:W-:Y:S04]  /*b8e0*/  STS.U8 [RZ], R6 ;  /* 0x00000006ff007388 */ /* 0x0001e80000000000 */
.L_x_4348:
[----:B------:R-:W-:Y:S05]  /*b8f0*/  BSYNC B0 ;  /* 0x0000000000007941 */ /* 0x000fea0003800000 */
.L_x_4347:
[----:B------:R-:W-:Y:S06]  /*b900*/  BAR.SYNC.DEFER_BLOCKING 0x0 ;  /* 0x0000000000007b1d */ /* 0x000fec0000010000 */
[----:B0-----:R-:W0:Y:S02]  /*b910*/  LDS.U8 R4, [RZ] ;  /* 0x00000000ff047984 */ /* 0x001e240000000000 */
[----:B0-----:R-:W-:-:S13]  /*b920*/  ISETP.NE.AND P0, PT, R4, RZ, PT ;  /* 0x000000ff0400720c */ /* 0x001fda0003f05270 */
[----:B------:R-:W-:Y:S05]  /*b930*/  @!P0 EXIT ;  /* 0x000000000000894d */ /* 0x000fea0003800000 */
[----:B------:R-:W-:Y:S01]  /*b940*/  ISETP.NE.AND P0, PT, RZ, c[0x0][0x190], PT ;  /* 0x00006400ff007a0c */ /* 0x000fe20003f05270 */
[----:B------:R-:W-:Y:S01]  /*b950*/  IMAD.MOV.U32 R13, RZ, RZ, c[0x0][0x16c] ;  /* 0x00005b00ff0d7624 */ /* 0x000fe200078e00ff */
        /* <DEDUP_REMOVED lines=17> */
[----:B------:R-:W-:Y:S02]  /*ba70*/  ISETP.GE.U32.AND P0, PT, R7, c[0x0][0x18c], PT ;  /* 0x0000630007007a0c */ /* 0x000fe40003f06070 */
[----:B------:R-:W-:-:S11]  /*ba80*/  MOV R18, c[0x0][0x170] ;  /* 0x00005c0000127a02 */ /* 0x000fd60000000f00 */
[----:B------:R-:W-:Y:S05]  /*ba90*/  @P0 BRA `(.L_x_4352) ;  /* 0x000003e000000947 */ /* 0x000fea0003800000 */
[----:B------:R-:W-:Y:S01]  /*baa0*/  MOV R16, c[0x0][0x168] ;  /* 0x00005a0000107a02 */ /* 0x000fe20000000f00 */
[----:B------:R-:W-:Y:S01]  /*bab0*/  IMAD.MOV.U32 R18, RZ, RZ, c[0x0][0x170] ;  /* 0x00005c00ff127624 */ /* 0x000fe200078e00ff */
[----:B------:R-:W-:Y:S02]  /*bac0*/  MOV R17, c[0x0][0x16c] ;  /* 0x00005b0000117a02 */ /* 0x000fe40000000f00 */
[----:B------:R-:W-:Y:S02]  /*bad0*/  MOV R19, c[0x0][0x174] ;  /* 0x00005d0000137a02 */ /* 0x000fe40000000f00 */
.L_x_4359:
[----:B0-----:R-:W-:Y:S01]  /*bae0*/  HFMA2.MMA R5, -RZ, RZ, 0, 1.9073486328125e-06 ;  /* 0x00000020ff057435 */ /* 0x001fe200000001ff */
[----:B------:R-:W-:-:S09]  /*baf0*/  IMAD R4, R20, c[0x0][0x10], R7 ;  /* 0x0000040014047a24 */ /* 0x000fd200078e0207 */
[----:B------:R-:W-:-:S05]  /*bb00*/  IMAD.WIDE.U32 R4, R4, R5, c[0x0][0x568] ;  /* 0x00015a0004047625 */ /* 0x000fca00078e0005 */
[----:B------:R0:W5:Y:S04]  /*bb10*/  LDG.E R29, [R4.64] ;  /* 0x00000024041d7981 */ /* 0x000168000c1e1900 */
[----:B------:R0:W5:Y:S04]  /*bb20*/  LDG.E R6, [R4.64+0x4] ;  /* 0x0000042404067981 */ /* 0x000168000c1e1900 */
[----:B------:R0:W5:Y:S04]  /*bb30*/  LDG.E R8, [R4.64+0xc] ;  /* 0x00000c2404087981 */ /* 0x000168000c1e1900 */
[----:B------:R0:W5:Y:S04]  /*bb40*/  LDG.E R9, [R4.64+0x10] ;  /* 0x0000102404097981 */ /* 0x000168000c1e1900 */
[----:B------:R0:W5:Y:S04]  /*bb50*/  LDG.E R10, [R4.64+0x14] ;  /* 0x00001424040a7981 */ /* 0x000168000c1e1900 */
[----:B------:R0:W5:Y:S04]  /*bb60*/  LDG.E R11, [R4.64+0x18] ;  /* 0x00001824040b7981 */ /* 0x000168000c1e1900 */
[----:B------:R0:W5:Y:S01]  /*bb70*/  LDG.E R26, [R4.64+0x1c] ;  /* 0x00001c24041a7981 */ /* 0x000162000c1e1900 */
[----:B------:R-:W-:Y:S01]  /*bb80*/  FSETP.NEU.FTZ.AND P2, PT, R15, RZ, PT ;  /* 0x000000ff0f00720b */ /* 0x000fe20003f5d000 */
[----:B------:R-:W-:Y:S01]  /*bb90*/  IMAD.MOV.U32 R28, RZ, RZ, c[0x0][0x0] ;  /* 0x00000000ff1c7624 */ /* 0x000fe200078e00ff */
[----:B------:R-:W-:Y:S03]  /*bba0*/  BSSY B2, `(.L_x_4353) ;  /* 0x0000016000027945 */ /* 0x000fe60003800000 */
[----:B------:R-:W-:-:S05]  /*bbb0*/  IMAD R7, R28, c[0x0][0x4], R7 ;  /* 0x000001001c077a24 */ /* 0x000fca00078e0207 */
[----:B------:R-:W-:-:S03]  /*bbc0*/  ISETP.GE.U32.AND P0, PT, R7, c[0x0][0x18c], PT ;  /* 0x0000630007007a0c */ /* 0x000fc60003f06070 */
        /* <DEDUP_REMOVED lines=15> */
.L_x_4354:
[----:B0-----:R0:W5:Y:S02]  /*bcc0*/  LDG.E R14, [R4.64+0x8] ;  /* 0x00000824040e7981 */ /* 0x001164000c1e1900 */
[----:B-----5:R-:W-:Y:S01]  /*bcd0*/  IMAD.MOV.U32 R12, RZ, RZ, R29 ;  /* 0x000000ffff0c7224 */ /* 0x020fe200078e001d */
[----:B------:R-:W-:Y:S02]  /*bce0*/  MOV R13, R6 ;  /* 0x00000006000d7202 */ /* 0x000fe40000000f00 */
[----:B------:R-:W-:Y:S02]  /*bcf0*/  MOV R15, R8 ;  /* 0x00000008000f7202 */ /* 0x000fe40000000f00 */
.L_x_4355:
[----:B------:R-:W-:Y:S05]  /*bd00*/  BSYNC B2 ;  /* 0x0000000000027941 */ /* 0x000fea0003800000 */
.L_x_4353:
[----:B------:R-:W-:Y:S01]  /*bd10*/  FSETP.NEU.FTZ.AND P2, PT, R19, RZ, PT ;  /* 0x000000ff1300720b */ /* 0x000fe20003f5d000 */
[----:B------:R-:W-:-:S12]  /*bd20*/  BSSY B2, `(.L_x_4356) ;  /* 0x0000014000027945 */ /* 0x000fd80003800000 */
[----:B------:R-:W-:Y:S05]  /*bd30*/  @!P2 BRA `(.L_x_4357) ;  /* 0x000000e00000a947 */ /* 0x000fea0003800000 */
[----:B------:R-:W-:-:S13]  /*bd40*/  FSETP.NEU.FTZ.AND P2, PT, R26, RZ, PT ;  /* 0x000000ff1a00720b */ /* 0x000fda0003f5d000 */
[----:B------:R-:W-:Y:S05]  /*bd50*/  @!P2 BRA `(.L_x_4358) ;  /* 0x000001000000a947 */ /* 0x000fea0003800000 */
[----:B0-----:R-:W-:Y:S02]  /*bd60*/  FADD.FTZ R4, R19, R26 ;  /* 0x0000001a13047221 */ /* 0x001fe40000010000 */
        /* <DEDUP_REMOVED lines=11> */
.L_x_4357:
[----:B------:R-:W-:Y:S01]  /*be20*/  MOV R16, R9 ;  /* 0x0000000900107202 */ /* 0x000fe20000000f00 */
[----:B------:R-:W-:Y:S01]  /*be30*/  IMAD.MOV.U32 R17, RZ, RZ, R10 ;  /* 0x000000ffff117224 */ /* 0x000fe200078e000a */
[----:B------:R-:W-:Y:S02]  /*be40*/  MOV R18, R11 ;  /* 0x0000000b00127202 */ /* 0x000fe40000000f00 */
[----:B------:R-:W-:Y:S02]  /*be50*/  MOV R19, R26 ;  /* 0x0000001a00137202 */ /* 0x000fe40000000f00 */
.L_x_4358:
[----:B------:R-:W-:Y:S05]  /*be60*/  BSYNC B2 ;  /* 0x0000000000027941 */ /* 0x000fea0003800000 */
.L_x_4356:
[----:B------:R-:W-:Y:S05]  /*be70*/  @!P0 BRA `(.L_x_4359) ;  /* 0xfffffc6000008947 */ /* 0x000fea000383ffff */
.L_x_4352:
[----:B------:R-:W-:Y:S05]  /*be80*/  BSYNC B1 ;  /* 0x0000000000017941 */ /* 0x000fea0003800000 */
.L_x_4351:
[----:B------:R-:W-:Y:S05]  /*be90*/  BRA `(.L_x_4360) ;  /* 0x0000045000007947 */ /* 0x000fea0003800000 */
.L_x_4350:
        /* <DEDUP_REMOVED lines=11> */
.L_x_4367:
[----:B0-----:R-:W-:Y:S02]  /*bf50*/  IMAD R5, R20, c[0x0][0x10], R7 ;  /* 0x0000040014057a24 */ /* 0x001fe400078e0207 */
[----:B------:R-:W-:Y:S02]  /*bf60*/  IMAD.MOV.U32 R4, RZ, RZ, 0x20 ;  /* 0x00000020ff047424 */ /* 0x000fe400078e00ff */
[----:B------:R-:W-:-:S04]  /*bf70*/  IMAD R5, R5, c[0x0][0x0], R2 ;  /* 0x0000000005057a24 */ /* 0x000fc800078e0202 */
        /* <DEDUP_REMOVED lines=27> */
.L_x_4362:
[----:B0-----:R0:W5:Y:S02]  /*c130*/  LDG.E R14, [R4.64+0x8] ;  /* 0x00000824040e7981 */ /* 0x001164000c1e1900 */
[----:B-----5:R-:W-:Y:S01]  /*c140*/  IMAD.MOV.U32 R12, RZ, RZ, R27 ;  /* 0x000000ffff0c7224 */ /* 0x020fe200078e001b */
[----:B------:R-:W-:Y:S02]  /*c150*/  MOV R13, R28 ;  /* 0x0000001c000d7202 */ /* 0x000fe40000000f00 */
[----:B------:R-:W-:Y:S02]  /*c160*/  MOV R15, R26 ;  /* 0x0000001a000f7202 */ /* 0x000fe40000000f00 */
.L_x_4363:
[----:B------:R-:W-:Y:S05]  /*c170*/  BSYNC B1 ;  /* 0x0000000000017941 */ /* 0x000fea0003800000 */
.L_x_4361:
        /* <DEDUP_REMOVED lines=17> */
.L_x_4365:
[----:B------:R-:W-:Y:S01]  /*c290*/  MOV R16, R9 ;  /* 0x0000000900107202 */ /* 0x000fe20000000f00 */
[----:B------:R-:W-:Y:S01]  /*c2a0*/  IMAD.MOV.U32 R17, RZ, RZ, R8 ;  /* 0x000000ffff117224 */ /* 0x000fe200078e0008 */
[----:B------:R-:W-:Y:S02]  /*c2b0*/  MOV R18, R10 ;  /* 0x0000000a00127202 */ /* 0x000fe40000000f00 */
[----:B------:R-:W-:Y:S02]  /*c2c0*/  MOV R19, R6 ;  /* 0x0000000600137202 */ /* 0x000fe40000000f00 */
.L_x_4366:
[----:B------:R-:W-:Y:S05]  /*c2d0*/  BSYNC B1 ;  /* 0x0000000000017941 */ /* 0x000fea0003800000 */
.L_x_4364:
[----:B------:R-:W-:Y:S05]  /*c2e0*/  @!P0 BRA `(.L_x_4367) ;  /* 0xfffffc6000008947 */ /* 0x000fea000383ffff */
.L_x_4360:
[----:B------:R-:W-:Y:S05]  /*c2f0*/  BSYNC B0 ;  /* 0x0000000000007941 */ /* 0x000fea0003800000 */
.L_x_4349:
[----:B------:R-:W-:Y:S01]  /*c300*/  IMAD R20, R21, c[0x0][0x0], R2 ;  /* 0x0000000015147a24 */ /* 0x000fe200078e0202 */
[----:B------:R-:W-:Y:S02]  /*c310*/  ULDC UR4, c[0x0][0x4] ;  /* 0x0000010000047ab9 */ /* 0x000fe40000000800 */
[----:B------:R-:W-:Y:S01]  /*c320*/  USHF.R.U32.HI UR4, URZ, 0x1, UR4 ;  /* 0x000000013f047899 */ /* 0x000fe20008011604 */
[C---:B0-----:R-:W-:Y:S01]  /*c330*/  IMAD.SHL.U32 R4, R20.reuse, 0x20, RZ ;  /* 0x0000002014047824 */ /* 0x041fe200078e00ff */
[----:B------:R-:W-:-:S04]  /*c340*/  LEA R20, R20, 0x10, 0x5 ;  /* 0x0000001014147811 */ /* 0x000fc800078e28ff */
[----:B------:R0:W-:Y:S01]  /*c350*/  STS.128 [R4+0x10], R12 ;  /* 0x0000100c04007388 */ /* 0x0001e20000000c00 */
[----:B------:R-:W-:-:S03]  /*c360*/  ISETP.NE.AND P0, PT, RZ, UR4, PT ;  /* 0x00000004ff007c0c */ /* 0x000fc6000bf05270 */
[----:B------:R0:W-:Y:S10]  /*c370*/  STS.128 [R4+0x20], R16 ;  /* 0x0000201004007388 */ /* 0x0001f40000000c00 */
[----:B------:R-:W-:Y:S05]  /*c380*/  @!P0 BRA `(.L_x_4368) ;  /* 0x000003e000008947 */ /* 0x000fea0003800000 */
[----:B------:R-:W-:-:S04]  /*c390*/  MOV R26, UR4 ;  /* 0x00000004001a7c02 */ /* 0x000fc80008000f00 */
.L_x_4377:
[----:B---3--:R-:W-:Y:S01]  /*c3a0*/  IADD3 R27, R21, R26, RZ ;  /* 0x0000001a151b7210 */ /* 0x008fe20007ffe0ff */
[----:B------:R-:W-:Y:S03]  /*c3b0*/  BAR.SYNC.DEFER_BLOCKING 0x0 ;  /* 0x0000000000007b1d */ /* 0x000fe60000010000 */
[----:B------:R-:W-:-:S03]  /*c3c0*/  ISETP.GE.U32.AND P0, PT, R27, c[0x0][0x4], PT ;  /* 0x000001001b007a0c */ /* 0x000fc60003f06070 */
[----:B------:R-:W-:Y:S01]  /*c3d0*/  BSSY B0, `(.L_x_4369) ;  /* 0x0000036000007945 */ /* 0x000fe20003800000 */
[----:B------:R-:W-:-:S13]  /*c3e0*/  ISETP.GE.U32.OR P0, PT, R21, R26, P0 ;  /* 0x0000001a1500720c */ /* 0x000fda0000706470 */
[----:B01----:R-:W-:Y:S05]  /*c3f0*/  @P0 BRA `(.L_x_4370) ;  /* 0x0000033000000947 */ /* 0x003fea0003800000 */
[----:B------:R-:W-:Y:S01]  /*c400*/  IMAD R27, R27, c[0x0][0x0], R2 ;  /* 0x000000001b1b7a24 */ /* 0x000fe200078e0202 */
[----:B------:R-:W-:Y:S01]  /*c410*/  FSETP.NEU.FTZ.AND P0, PT, R15, RZ, PT ;  /* 0x000000ff0f00720b */ /* 0x000fe20003f1d000 */
[----:B------:R-:W-:Y:S02]  /*c420*/  BSSY B1, `(.L_x_4371) ;  /* 0x0000018000017945 */ /* 0x000fe40003800000 */
[C---:B------:R-:W-:Y:S01]  /*c430*/  IMAD.SHL.U32 R28, R27.reuse, 0x20, RZ ;  /* 0x000000201b1c7824 */ /* 0x040fe200078e00ff */
[----:B------:R-:W-:-:S04]  /*c440*/  LEA R27, R27, 0x10, 0x5 ;  /* 0x000000101b1b7811 */ /* 0x000fc800078e28ff */
[----:B------:R1:W2:Y:S04]  /*c450*/  LDS.128 R8, [R28+0x10] ;  /* 0x000010001c087984 */ /* 0x0002a80000000c00 */
[----:B0-----:R1:W0:Y:S01]  /*c460*/  LDS.128 R4, [R28+0x20] ;  /* 0x000020001c047984 */ /* 0x0012220000000c00 */
[----:B------:R-:W-:Y:S05]  /*c470*/  @!P0 BRA `(.L_x_4372) ;  /* 0x000000e000008947 */ /* 0x000fea0003800000 */
[----:B--2---:R-:W-:-:S13]  /*c480*/  FSETP.NEU.FTZ.AND P0, PT, R11, RZ, PT ;  /* 0x000000ff0b00720b */ /* 0x004fda0003f1d000 */
[----:B------:R-:W-:Y:S05]  /*c490*/  @!P0 BRA `(.L_x_4373) ;  /* 0x0000010000008947 */ /* 0x000fea0003800000 */
[----:B------:R-:W-:Y:S02]  /*c4a0*/  FADD.FTZ R10, R15, R11 ;  /* 0x0000000b0f0a7221 */ /* 0x000fe40000010000 */
[----:B------:R-:W-:Y:S02]  /*c4b0*/  FADD.FTZ R27, -R12, R8 ;  /* 0x000000080c1b7221 */ /* 0x000fe40000010100 */
[----:B------:R-:W2:Y:S01]  /*c4c0*/  MUFU.RCP R14, R10 ;  /* 0x0000000a000e7308 */ /* 0x000ea20000001000 */
[----:B------:R-:W-:Y:S02]  /*c4d0*/  FADD.FTZ R13, R13, R9 ;  /* 0x000000090d0d7221 */ /* 0x000fe40000010000 */
[----:B------:R-:W-:-:S04]  /*c4e0*/  FMUL.FTZ R8, R27, R27 ;  /* 0x0000001b1b087220 */ /* 0x000fc80000410000 */
[----:B------:R-:W-:Y:S01]  /*c4f0*/  FMUL.FTZ R8, R15, R8 ;  /* 0x000000080f087220 */ /* 0x000fe20000410000 */
[----:B------:R-:W-:Y:S01]  /*c500*/  MOV R15, R10 ;  /* 0x0000000a000f7202 */ /* 0x000fe20000000f00 */
[----:B--2---:R-:W-:Y:S01]  /*c510*/  FMUL.FTZ R11, R11, R14 ;  /* 0x0000000e0b0b7220 */ /* 0x004fe20000410000 */
[----:B------:R-:W-:-:S03]  /*c520*/  MOV R14, 0xffffffff ;  /* 0xffffffff000e7802 */ /* 0x000fc60000000f00 */
[----:B------:R-:W-:Y:S02]  /*c530*/  FFMA.FTZ R13, R11, R8, R13 ;  /* 0x000000080b0d7223 */ /* 0x000fe4000001000d */
[----:B------:R-:W-:Y:S01]  /*c540*/  FFMA.FTZ R12, R27, R11, R12 ;  /* 0x0000000b1b0c7223 */ /* 0x000fe2000001000c */
[----:B------:R-:W-:Y:S05]  /*c550*/  BRA `(.L_x_4373) ;  /* 0x0000004000007947 */ /* 0x000fea0003800000 */
.L_x_4372:
[----:B------:R3:W4:Y:S01]  /*c560*/  LDS R14, [R27+0x8] ;  /* 0x000008001b0e7984 */ /* 0x0007220000000800 */
[----:B--2---:R-:W-:Y:S01]  /*c570*/  IMAD.MOV.U32 R12, RZ, RZ, R8 ;  /* 0x000000ffff0c7224 */ /* 0x004fe200078e0008 */
[----:B------:R-:W-:Y:S02]  /*c580*/  MOV R13, R9 ;  /* 0x00000009000d7202 */ /* 0x000fe40000000f00 */
[----:B------:R-:W-:Y:S02]  /*c590*/  MOV R15, R11 ;  /* 0x0000000b000f7202 */ /* 0x000fe40000000f00 */
.L_x_4373:
[----:B------:R-:W-:Y:S05]  /*c5a0*/  BSYNC B1 ;  /* 0x0000000000017941 */ /* 0x000fea0003800000 */
.L_x_4371:
[----:B------:R-:W-:Y:S01]  /*c5b0*/  FSETP.NEU.FTZ.AND P0, PT, R19, RZ, PT ;  /* 0x000000ff1300720b */ /* 0x000fe20003f1d000 */
[----:B------:R-:W-:-:S12]  /*c5c0*/  BSSY B1, `(.L_x_4374) ;  /* 0x0000014000017945 */ /* 0x000fd80003800000 */
        /* <DEDUP_REMOVED lines=15> */
.L_x_4375:
[----:B0-----:R-:W-:Y:S01]  /*c6c0*/  MOV R16, R4 ;  /* 0x0000000400107202 */ /* 0x001fe20000000f00 */
[----:B------:R-:W-:Y:S01]  /*c6d0*/  IMAD.MOV.U32 R17, RZ, RZ, R5 ;  /* 0x000000ffff117224 */ /* 0x000fe200078e0005 */
[----:B------:R-:W-:Y:S02]  /*c6e0*/  MOV R18, R6 ;  /* 0x0000000600127202 */ /* 0x000fe40000000f00 */
[----:B------:R-:W-:Y:S02]  /*c6f0*/  MOV R19, R7 ;  /* 0x0000000700137202 */ /* 0x000fe40000000f00 */
.L_x_4376:
[----:B------:R-:W-:Y:S05]  /*c700*/  BSYNC B1 ;  /* 0x0000000000017941 */ /* 0x000fea0003800000 */
.L_x_4374:
[----:B----4-:R0:W-:Y:S04]  /*c710*/  STS.128 [R20], R12 ;  /* 0x0000000c14007388 */ /* 0x0101e80000000c00 */
[----:B------:R0:W-:Y:S02]  /*c720*/  STS.128 [R20+0x10], R16 ;  /* 0x0000101014007388 */ /* 0x0001e40000000c00 */
.L_x_4370:
[----:B------:R-:W-:Y:S05]  /*c730*/  BSYNC B0 ;  /* 0x0000000000007941 */ /* 0x000fea0003800000 */
.L_x_4369:
[----:B------:R-:W-:Y:S02]  /*c740*/  ISETP.GT.AND P0, PT, R26, 0x1, PT ;  /* 0x000000011a00780c */ /* 0x000fe40003f04270 */
[----:B------:R-:W-:-:S11]  /*c750*/  SHF.R.S32.HI R26, RZ, 0x1, R26 ;  /* 0x00000001ff1a7819 */ /* 0x000fd6000001141a */
[----:B------:R-:W-:Y:S05]  /*c760*/  @P0 BRA `(.L_x_4377) ;  /* 0xfffffc3000000947 */ /* 0x000fea000383ffff */
.L_x_4368:
[----:B------:R-:W-:-:S13]  /*c770*/  ISETP.NE.AND P0, PT, RZ, c[0x0][0x190], PT ;  /* 0x00006400ff007a0c */ /* 0x000fda0003f05270 */
[----:B------:R-:W-:Y:S05]  /*c780*/  @!P0 BRA `(.L_x_4378) ;  /* 0x0000083000008947 */ /* 0x000fea0003800000 */
[----:B------:R-:W-:Y:S01]  /*c790*/  IMAD.MOV.U32 R5, RZ, RZ, 0x20 ;  /* 0x00000020ff057424 */ /* 0x000fe200078e00ff */
[----:B0-----:R-:W-:-:S04]  /*c7a0*/  MOV R4, c[0x0][0x0] ;  /* 0x0000000000047a02 */ /* 0x001fc80000000f00 */
[----:B------:R-:W-:-:S13]  /*c7b0*/  ISETP.LT.AND P0, PT, R5, c[0x0][0x0], PT ;  /* 0x0000000005007a0c */ /* 0x000fda0003f01270 */
[----:B------:R-:W-:Y:S05]  /*c7c0*/  @!P0 BRA `(.L_x_4379) ;  /* 0x0000044000008947 */ /* 0x000fea0003800000 */
[----:B------:R-:W-:Y:S01]  /*c7d0*/  MOV R4, c[0x0][0x0] ;  /* 0x0000000000047a02 */ /* 0x000fe20000000f00 */
[----:B------:R0:W-:Y:S03]  /*c7e0*/  STS.128 [R20], R12 ;  /* 0x0000000c14007388 */ /* 0x0001e60000000c00 */
[----:B------:R-:W-:Y:S01]  /*c7f0*/  LEA.HI R4, R4, c[0x0][0x0], RZ, 0x1 ;  /* 0x0000000004047a11 */ /* 0x000fe200078f08ff */
[----:B------:R0:W-:Y:S03]  /*c800*/  STS.128 [R20+0x10], R16 ;  /* 0x0000101014007388 */ /* 0x0001e60000000c00 */
[----:B------:R-:W-:Y:S01]  /*c810*/  SHF.R.S32.HI R21, RZ, 0x1, R4 ;  /* 0x00000001ff157819 */ /* 0x000fe20000011404 */
[----:B------:R-:W-:-:S03]  /*c820*/  IMAD.MOV.U32 R4, RZ, RZ, 0x20 ;  /* 0x00000020ff047424 */ /* 0x000fc600078e00ff */
[----:B------:R-:W-:-:S13]  /*c830*/  ISETP.GE.AND P0, PT, R21, 0x20, PT ;  /* 0x000000201500780c */ /* 0x000fda0003f06270 */
[----:B0-----:R-:W-:Y:S05]  /*c840*/  @!P0 BRA `(.L_x_4379) ;  /* 0x000003c000008947 */ /* 0x001fea0003800000 */
.L_x_4388:
[----:B------:R-:W-:Y:S01]  /*c850*/  IADD3 R4, R2, R21, RZ ;  /* 0x0000001502047210 */ /* 0x000fe20007ffe0ff */
[----:B------:R-:W-:Y:S03]  /*c860*/  BAR.SYNC.DEFER_BLOCKING 0x0 ;  /* 0x0000000000007b1d */ /* 0x000fe60000010000 */
[----:B------:R-:W-:-:S03]  /*c870*/  ISETP.GE.U32.AND P0, PT, R4, c[0x0][0x0], PT ;  /* 0x0000000004007a0c */ /* 0x000fc60003f06070 */
[----:B------:R-:W-:Y:S01]  /*c880*/  BSSY B0, `(.L_x_4380) ;  /* 0x0000034000007945 */ /* 0x000fe20003800000 */
[----:B------:R-:W-:-:S13]  /*c890*/  ISETP.GE.U32.OR P0, PT, R2, R21, P0 ;  /* 0x000000150200720c */ /* 0x000fda0000706470 */
[----:B0-2---:R-:W-:Y:S05]  /*c8a0*/  @P0 BRA `(.L_x_4381) ;  /* 0x0000031000000947 */ /* 0x005fea0003800000 */
[----:B------:R-:W-:Y:S01]  /*c8b0*/  LEA R26, R21, R20, 0x5 ;  /* 0x00000014151a7211 */ /* 0x000fe200078e28ff */
[----:B------:R-:W-:Y:S01]  /*c8c0*/  BSSY B1, `(.L_x_4382) ;  /* 0x0000017000017945 */ /* 0x000fe20003800000 */
[----:B------:R-:W-:-:S03]  /*c8d0*/  FSETP.NEU.FTZ.AND P0, PT, R15, RZ, PT ;  /* 0x000000ff0f00720b */ /* 0x000fc60003f1d000 */
[----:B------:R0:W2:Y:S04]  /*c8e0*/  LDS.128 R4, [R26] ;  /* 0x000000001a047984 */ /* 0x0000a80000000c00 */
[----:B------:R0:W4:Y:S06]  /*c8f0*/  LDS.128 R8, [R26+0x10] ;  /* 0x000010001a087984 */ /* 0x00012c0000000c00 */
[----:B------:R-:W-:Y:S05]  /*c900*/  @!P0 BRA `(.L_x_4383) ;  /* 0x000000e000008947 */ /* 0x000fea0003800000 */
[----:B--2---:R-:W-:-:S13]  /*c910*/  FSETP.NEU.FTZ.AND P0, PT, R7, RZ, PT ;  /* 0x000000ff0700720b */ /* 0x004fda0003f1d000 */
[----:B------:R-:W-:Y:S05]  /*c920*/  @!P0 BRA `(.L_x_4384) ;  /* 0x0000010000008947 */ /* 0x000fea0003800000 */
[----:B------:R-:W-:Y:S02]  /*c930*/  FADD.FTZ R6, R7, R15 ;  /* 0x0000000f07067221 */ /* 0x000fe40000010000 */
[----:B---3--:R-:W-:Y:S02]  /*c940*/  FADD.FTZ R27, R4, -R12 ;  /* 0x8000000c041b7221 */ /* 0x008fe40000010000 */
[----:B------:R-:W2:Y:S01]  /*c950*/  MUFU.RCP R14, R6 ;  /* 0x00000006000e7308 */ /* 0x000ea20000001000 */
[----:B------:R-:W-:Y:S02]  /*c960*/  FADD.FTZ R5, R5, R13 ;  /* 0x0000000d05057221 */ /* 0x000fe40000010000 */
[----:B------:R-:W-:-:S04]  /*c970*/  FMUL.FTZ R4, R27, R27 ;  /* 0x0000001b1b047220 */ /* 0x000fc80000410000 */
[----:B------:R-:W-:Y:S01]  /*c980*/  FMUL.FTZ R4, R15, R4 ;  /* 0x000000040f047220 */ /* 0x000fe20000410000 */
[----:B------:R-:W-:Y:S01]  /*c990*/  MOV R15, R6 ;  /* 0x00000006000f7202 */ /* 0x000fe20000000f00 */
[----:B--2---:R-:W-:Y:S02]  /*c9a0*/  FMUL.FTZ R7, R7, R14 ;  /* 0x0000000e07077220 */ /* 0x004fe40000410000 */
[----:B------:R-:W-:Y:S02]  /*c9b0*/  IMAD.MOV.U32 R14, RZ, RZ, -0x1 ;  /* 0xffffffffff0e7424 */ /* 0x000fe400078e00ff */
[----:B------:R-:W-:Y:S02]  /*c9c0*/  FFMA.FTZ R13, R7, R4, R5 ;  /* 0x00000004070d7223 */ /* 0x000fe40000010005 */
[----:B------:R-:W-:Y:S01]  /*c9d0*/  FFMA.FTZ R12, R27, R7, R12 ;  /* 0x000000071b0c7223 */ /* 0x000fe2000001000c */
[----:B------:R-:W-:Y:S05]  /*c9e0*/  BRA `(.L_x_4384) ;  /* 0x0000004000007947 */ /* 0x000fea0003800000 */
.L_x_4383:
[----:B--2---:R-:W-:Y:S01]  /*c9f0*/  MOV R12, R4 ;  /* 0x00000004000c7202 */ /* 0x004fe20000000f00 */
[----:B------:R-:W-:Y:S01]  /*ca00*/  IMAD.MOV.U32 R13, RZ, RZ, R5 ;  /* 0x000000ffff0d7224 */ /* 0x000fe200078e0005 */
[----:B------:R-:W-:-:S02]  /*ca10*/  MOV R15, R7 ;  /* 0x00000007000f7202 */ /* 0x000fc40000000f00 */
[----:B------:R-:W-:Y:S02]  /*ca20*/  MOV R14, R6 ;  /* 0x00000006000e7202 */ /* 0x000fe40000000f00 */
.L_x_4384:
[----:B------:R-:W-:Y:S05]  /*ca30*/  BSYNC B1 ;  /* 0x0000000000017941 */ /* 0x000fea0003800000 */
.L_x_4382:
[----:B------:R-:W-:Y:S01]  /*ca40*/  FSETP.NEU.FTZ.AND P0, PT, R19, RZ, PT ;  /* 0x000000ff1300720b */ /* 0x000fe20003f1d000 */
[----:B------:R-:W-:-:S12]  /*ca50*/  BSSY B1, `(.L_x_4385) ;  /* 0x0000014000017945 */ /* 0x000fd80003800000 */
[----:B------:R-:W-:Y:S05]  /*ca60*/  @!P0 BRA `(.L_x_4386) ;  /* 0x000000e000008947 */ /* 0x000fea0003800000 */
[----:B----4-:R-:W-:-:S13]  /*ca70*/  FSETP.NEU.FTZ.AND P0, PT, R11, RZ, PT ;  /* 0x000000ff0b00720b */ /* 0x010fda0003f1d000 */
[----:B------:R-:W-:Y:S05]  /*ca80*/  @!P0 BRA `(.L_x_4387) ;  /* 0x0000010000008947 */ /* 0x000fea0003800000 */
[----:B------:R-:W-:Y:S02]  /*ca90*/  FADD.FTZ R4, R11, R19 ;  /* 0x000000130b047221 */ /* 0x000fe40000010000 */
[----:B------:R-:W-:Y:S02]  /*caa0*/  FADD.FTZ R5, R8, -R16 ;  /* 0x8000001008057221 */ /* 0x000fe40000010000 */
[----:B------:R-:W2:Y:S01]  /*cab0*/  MUFU.RCP R10, R4 ;  /* 0x00000004000a7308 */ /* 0x000ea20000001000 */
[----:B------:R-:W-:Y:S02]  /*cac0*/  FADD.FTZ R9, R9, R17 ;  /* 0x0000001109097221 */ /* 0x000fe40000010000 */
[----:B------:R-:W-:Y:S02]  /*cad0*/  FMUL.FTZ R6, R5, R5 ;  /* 0x0000000505067220 */ /* 0x000fe40000410000 */
[----:B------:R-:W-:Y:S02]  /*cae0*/  IMAD.MOV.U32 R18, RZ, RZ, -0x1 ;  /* 0xffffffffff127424 */ /* 0x000fe400078e00ff */
[----:B------:R-:W-:Y:S01]  /*caf0*/  FMUL.FTZ R6, R19, R6 ;  /* 0x0000000613067220 */ /* 0x000fe20000410000 */
[----:B------:R-:W-:Y:S01]  /*cb00*/  MOV R19, R4 ;  /* 0x0000000400137202 */ /* 0x000fe20000000f00 */
[----:B--2---:R-:W-:-:S04]  /*cb10*/  FMUL.FTZ R11, R11, R10 ;  /* 0x0000000a0b0b7220 */ /* 0x004fc80000410000 */
[----:B------:R-:W-:Y:S02]  /*cb20*/  FFMA.FTZ R17, R11, R6, R9 ;  /* 0x000000060b117223 */ /* 0x000fe40000010009 */
[----:B------:R-:W-:Y:S01]  /*cb30*/  FFMA.FTZ R16, R5, R11, R16 ;  /* 0x0000000b05107223 */ /* 0x000fe20000010010 */
[----:B------:R-:W-:Y:S05]  /*cb40*/  BRA `(.L_x_4387) ;  /* 0x0000004000007947 */ /* 0x000fea0003800000 */
.L_x_4386:
[----:B----4-:R-:W-:Y:S01]  /*cb50*/  MOV R16, R8 ;  /* 0x0000000800107202 */ /* 0x010fe20000000f00 */
[----:B------:R-:W-:Y:S01]  /*cb60*/  IMAD.MOV.U32 R17, RZ, RZ, R9 ;  /* 0x000000ffff117224 */ /* 0x000fe200078e0009 */
[----:B------:R-:W-:Y:S02]  /*cb70*/  MOV R18, R10 ;  /* 0x0000000a00127202 */ /* 0x000fe40000000f00 */
[----:B------:R-:W-:Y:S02]  /*cb80*/  MOV R19, R11 ;  /* 0x0000000b00137202 */ /* 0x000fe40000000f00 */
.L_x_4387:
[----:B------:R-:W-:Y:S05]  /*cb90*/  BSYNC B1 ;  /* 0x0000000000017941 */ /* 0x000fea0003800000 */
.L_x_4385:
[----:B------:R2:W-:Y:S04]  /*cba0*/  STS.128 [R20], R12 ;  /* 0x0000000c14007388 */ /* 0x0005e80000000c00 */
[----:B------:R2:W-:Y:S02]  /*cbb0*/  STS.128 [R20+0x10], R16 ;  /* 0x0000101014007388 */ /* 0x0005e40000000c00 */
.L_x_4381:
[----:B------:R-:W-:Y:S05]  /*cbc0*/  BSYNC B0 ;  /* 0x0000000000007941 */ /* 0x000fea0003800000 */
.L_x_4380:
[----:B------:R-:W-:-:S04]  /*cbd0*/  SHF.R.S32.HI R21, RZ, 0x1, R21 ;  /* 0x00000001ff157819 */ /* 0x000fc80000011415 */
[----:B------:R-:W-:-:S13]  /*cbe0*/  ISETP.GE.AND P0, PT, R21, 0x20, PT ;  /* 0x000000201500780c */ /* 0x000fda0003f06270 */
[----:B------:R-:W-:Y:S05]  /*cbf0*/  @P0 BRA `(.L_x_4388) ;  /* 0xfffffc5000000947 */ /* 0x000fea000383ffff */
[----:B------:R-:W-:-:S04]  /*cc00*/  IMAD.MOV.U32 R4, RZ, RZ, 0x20 ;  /* 0x00000020ff047424 */ /* 0x000fc800078e00ff */
.L_x_4379:
[----:B------:R-:W-:Y:S01]  /*cc10*/  BAR.SYNC.DEFER_BLOCKING 0x0 ;  /* 0x0000000000007b1d */ /* 0x000fe20000010000 */
[----:B------:R-:W-:-:S13]  /*cc20*/  ISETP.GE.AND P0, PT, R4, 0x2, PT ;  /* 0x000000020400780c */ /* 0x000fda0003f06270 */
[----:B------:R-:W-:Y:S05]  /*cc30*/  @!P0 BRA `(.L_x_4378) ;  /* 0x0000038000008947 */ /* 0x000fea0003800000 */
[----:B------:R-:W-:-:S06]  /*cc40*/  HFMA2.MMA R5, -RZ, RZ, 0, 5.9604644775390625e-08 ;  /* 0x00000001ff057435 */ /* 0x000fcc00000001ff */
.L_x_4395:
[----:B------:R-:W-:Y:S01]  /*cc50*/  FSETP.NEU.FTZ.AND P0, PT, R15, RZ, PT ;  /* 0x000000ff0f00720b */ /* 0x000fe20003f1d000 */
[----:B---3--:R4:W0:Y:S01]  /*cc60*/  SHFL.DOWN PT, R7, R12, R5, 0x1f ;  /* 0x08001f050c077589 */ /* 0x00882200000e0000 */
[----:B------:R-:W-:Y:S03]  /*cc70*/  BSSY B0, `(.L_x_4389) ;  /* 0x0000017000007945 */ /* 0x000fe60003800000 */
[----:B-1----:R4:W1:Y:S04]  /*cc80*/  SHFL.DOWN PT, R8, R13, R5, 0x1f ;  /* 0x08001f050d087589 */ /* 0x00286800000e0000 */
[----:B------:R4:W2:Y:S04]  /*cc90*/  SHFL.DOWN PT, R2, R14, R5, 0x1f ;  /* 0x08001f050e027589 */ /* 0x0008a800000e0000 */
[----:B------:R4:W3:Y:S01]  /*cca0*/  SHFL.DOWN PT, R10, R15, R5, 0x1f ;  /* 0x08001f050f0a7589 */ /* 0x0008e200000e0000 */
[----:B------:R-:W-:Y:S05]  /*ccb0*/  @!P0 BRA `(.L_x_4390) ;  /* 0x000000e000008947 */ /* 0x000fea0003800000 */
[----:B---3--:R-:W-:-:S13]  /*ccc0*/  FSETP.NEU.FTZ.AND P0, PT, R10, RZ, PT ;  /* 0x000000ff0a00720b */ /* 0x008fda0003f1d000 */
[----:B------:R-:W-:Y:S05]  /*ccd0*/  @!P0 BRA `(.L_x_4391) ;  /* 0x0000010000008947 */ /* 0x000fea0003800000 */
[----:B--2---:R-:W-:Y:S01]  /*cce0*/  FADD.FTZ R2, R10, R15 ;  /* 0x0000000f0a027221 */ /* 0x004fe20000010000 */
[----:B----4-:R-:W-:Y:S01]  /*ccf0*/  MOV R14, 0xffffffff ;  /* 0xffffffff000e7802 */ /* 0x010fe20000000f00 */
[----:B0-----:R-:W-:Y:S02]  /*cd00*/  FADD.FTZ R7, R7, -R12 ;  /* 0x8000000c07077221 */ /* 0x001fe40000010000 */
[----:B------:R-:W0:Y:S01]  /*cd10*/  MUFU.RCP R9, R2 ;  /* 0x0000000200097308 */ /* 0x000e220000001000 */
[----:B-1----:R-:W-:Y:S02]  /*cd20*/  FADD.FTZ R8, R8, R13 ;  /* 0x0000000d08087221 */ /* 0x002fe40000010000 */
[----:B------:R-:W-:-:S04]  /*cd30*/  FMUL.FTZ R6, R7, R7 ;  /* 0x0000000707067220 */ /* 0x000fc80000410000 */
[----:B------:R-:W-:Y:S02]  /*cd40*/  FMUL.FTZ R13, R15, R6 ;  /* 0x000000060f0d7220 */ /* 0x000fe40000410000 */
[----:B------:R-:W-:Y:S02]  /*cd50*/  IMAD.MOV.U32 R15, RZ, RZ, R2 ;  /* 0x000000ffff0f7224 */ /* 0x000fe400078e0002 */
[----:B0-----:R-:W-:-:S04]  /*cd60*/  FMUL.FTZ R6, R10, R9 ;  /* 0x000000090a067220 */ /* 0x001fc80000410000 */
[----:B------:R-:W-:Y:S02]  /*cd70*/  FFMA.FTZ R13, R6, R13, R8 ;  /* 0x0000000d060d7223 */ /* 0x000fe40000010008 */
[----:B------:R-:W-:Y:S01]  /*cd80*/  FFMA.FTZ R12, R7, R6, R12 ;  /* 0x00000006070c7223 */ /* 0x000fe2000001000c */
[----:B------:R-:W-:Y:S05]  /*cd90*/  BRA `(.L_x_4391) ;  /* 0x0000004000007947 */ /* 0x000fea0003800000 */
.L_x_4390:
[----:B0-2-4-:R-:W-:Y:S01]  /*cda0*/  MOV R12, R7 ;  /* 0x00000007000c7202 */ /* 0x015fe20000000f00 */
[----:B---3--:R-:W-:Y:S01]  /*cdb0*/  IMAD.MOV.U32 R15, RZ, RZ, R10 ;  /* 0x000000ffff0f7224 */ /* 0x008fe200078e000a */
[----:B-1----:R-:W-:Y:S02]  /*cdc0*/  MOV R13, R8 ;  /* 0x00000008000d7202 */ /* 0x002fe40000000f00 */
[----:B------:R-:W-:Y:S02]  /*cdd0*/  MOV R14, R2 ;  /* 0x00000002000e7202 */ /* 0x000fe40000000f00 */
.L_x_4391:
[----:B------:R-:W-:Y:S05]  /*cde0*/  BSYNC B0 ;  /* 0x0000000000007941 */ /* 0x000fea0003800000 */
.L_x_4389:
[----:B------:R-:W-:Y:S01]  /*cdf0*/  FSETP.NEU.FTZ.AND P0, PT, R19, RZ, PT ;  /* 0x000000ff1300720b */ /* 0x000fe20003f1d000 */
[----:B0-----:R0:W3:Y:S01]  /*ce00*/  SHFL.DOWN PT, R7, R16, R5, 0x1f ;  /* 0x08001f0510077589 */ /* 0x0010e200000e0000 */
[----:B------:R-:W-:Y:S03]  /*ce10*/  BSSY B0, `(.L_x_4392) ;  /* 0x0000017000007945 */ /* 0x000fe60003800000 */
[----:B------:R0:W4:Y:S04]  /*ce20*/  SHFL.DOWN PT, R6, R17, R5, 0x1f ;  /* 0x08001f0511067589 */ /* 0x00012800000e0000 */
[----:B-1----:R0:W1:Y:S04]  /*ce30*/  SHFL.DOWN PT, R8, R18, R5, 0x1f ;  /* 0x08001f0512087589 */ /* 0x00206800000e0000 */
[----:B--2---:R0:W2:Y:S01]  /*ce40*/  SHFL.DOWN PT, R2, R19, R5, 0x1f ;  /* 0x08001f0513027589 */ /* 0x0040a200000e0000 */
[----:B------:R-:W-:Y:S05]  /*ce50*/  @!P0 BRA `(.L_x_4393) ;  /* 0x000000e000008947 */ /* 0x000fea0003800000 */
[----:B--2---:R-:W-:-:S13]  /*ce60*/  FSETP.NEU.FTZ.AND P0, PT, R2, RZ, PT ;  /* 0x000000ff0200720b */ /* 0x004fda0003f1d000 */
[----:B------:R-:W-:Y:S05]  /*ce70*/  @!P0 BRA `(.L_x_4394) ;  /* 0x0000010000008947 */ /* 0x000fea0003800000 */
[----:B-1----:R-:W-:Y:S01]  /*ce80*/  FADD.FTZ R8, R2, R19 ;  /* 0x0000001302087221 */ /* 0x002fe20000010000 */
[----:B0-----:R-:W-:Y:S01]  /*ce90*/  MOV R18, 0xffffffff ;  /* 0xffffffff00127802 */ /* 0x001fe20000000f00 */
[----:B---3--:R-:W-:Y:S02]  /*cea0*/  FADD.FTZ R7, R7, -R16 ;  /* 0x8000001007077221 */ /* 0x008fe40000010000 */
[----:B------:R-:W0:Y:S01]  /*ceb0*/  MUFU.RCP R9, R8 ;  /* 0x0000000800097308 */ /* 0x000e220000001000 */
[----:B----4-:R-:W-:Y:S02]  /*cec0*/  FADD.FTZ R6, R6, R17 ;  /* 0x0000001106067221 */ /* 0x010fe40000010000 */
[----:B------:R-:W-:-:S04]  /*ced0*/  FMUL.FTZ R10, R7, R7 ;  /* 0x00000007070a7220 */ /* 0x000fc80000410000 */
[----:B------:R-:W-:Y:S02]  /*cee0*/  FMUL.FTZ R17, R19, R10 ;  /* 0x0000000a13117220 */ /* 0x000fe40000410000 */
[----:B------:R-:W-:Y:S02]  /*cef0*/  IMAD.MOV.U32 R19, RZ, RZ, R8 ;  /* 0x000000ffff137224 */ /* 0x000fe400078e0008 */
[----:B0-----:R-:W-:-:S04]  /*cf00*/  FMUL.FTZ R2, R2, R9 ;  /* 0x0000000902027220 */ /* 0x001fc80000410000 */
[----:B------:R-:W-:Y:S02]  /*cf10*/  FFMA.FTZ R17, R2, R17, R6 ;  /* 0x0000001102117223 */ /* 0x000fe40000010006 */
[----:B------:R-:W-:Y:S01]  /*cf20*/  FFMA.FTZ R16, R7, R2, R16 ;  /* 0x0000000207107223 */ /* 0x000fe20000010010 */
[----:B------:R-:W-:Y:S05]  /*cf30*/  BRA `(.L_x_4394) ;  /* 0x0000004000007947 */ /* 0x000fea0003800000 */
.L_x_4393:
[----:B0--3--:R-:W-:Y:S01]  /*cf40*/  MOV R16, R7 ;  /* 0x0000000700107202 */ /* 0x009fe20000000f00 */
[----:B--2---:R-:W-:Y:S01]  /*cf50*/  IMAD.MOV.U32 R19, RZ, RZ, R2 ;  /* 0x000000ffff137224 */ /* 0x004fe200078e0002 */
[----:B----4-:R-:W-:Y:S02]  /*cf60*/  MOV R17, R6 ;  /* 0x0000000600117202 */ /* 0x010fe40000000f00 */
[----:B-1----:R-:W-:Y:S02]  /*cf70*/  MOV R18, R8 ;  /* 0x0000000800127202 */ /* 0x002fe40000000f00 */
.L_x_4394:
[----:B------:R-:W-:Y:S05]  /*cf80*/  BSYNC B0 ;  /* 0x0000000000007941 */ /* 0x000fea0003800000 */
.L_x_4392:
[----:B0---4-:R-:W-:-:S04]  /*cf90*/  SHF.L.U32 R5, R5, 0x1, RZ ;  /* 0x0000000105057819 */ /* 0x011fc800000006ff */
[----:B------:R-:W-:-:S13]  /*cfa0*/  ISETP.GE.AND P0, PT, R5, R4, PT ;  /* 0x000000040500720c */ /* 0x000fda0003f06270 */
[----:B------:R-:W-:Y:S05]  /*cfb0*/  @!P0 BRA `(.L_x_4395) ;  /* 0xfffffc9000008947 */ /* 0x000fea000383ffff */
.L_x_4378:
[----:B------:R-:W-:Y:S05]  /*cfc0*/  @!P1 EXIT ;  /* 0x000000000000994d */ /* 0x000fea0003800000 */
[----:B------:R-:W-:Y:S01]  /*cfd0*/  ISETP.NE.U32.AND P0, PT, R0, RZ, PT ;  /* 0x000000ff0000720c */ /* 0x000fe20003f05070 */
[----:B------:R-:W-:-:S03]  /*cfe0*/  ULDC.U8 UR38, c[0x0][0x580] ;  /* 0x0001600000267ab9 */ /* 0x000fc60000000000 */
[----:B------:R-:W-:-:S13]  /*cff0*/  ISETP.NE.AND.EX P0, PT, R3, RZ, PT, P0 ;  /* 0x000000ff0300720c */ /* 0x000fda0003f05300 */
[----:B------:R-:W-:Y:S05]  /*d000*/  @!P0 BRA `(.L_x_4396) ;  /* 0x0000061000008947 */ /* 0x000fea0003800000 */
[----:B------:R-:W-:-:S13]  /*d010*/  ISETP.NE.AND P0, PT, RZ, UR38, PT ;  /* 0x00000026ff007c0c */ /* 0x000fda000bf05270 */
[----:B------:R-:W-:Y:S05]  /*d020*/  @!P0 BRA `(.L_x_4397) ;  /* 0x000002e000008947 */ /* 0x000fea0003800000 */
[----:B------:R-:W4:Y:S04]  /*d030*/  LDG.E R9, [R24.64+0xc] ;  /* 0x00000c2418097981 */ /* 0x000f28000c1e1900 */
[----:B------:R-:W5:Y:S01]  /*d040*/  LDG.E R0, [R24.64+0x1c] ;  /* 0x00001c2418007981 */ /* 0x000f62000c1e1900 */
[----:B------:R-:W-:Y:S01]  /*d050*/  BSSY B0, `(.L_x_4398) ;  /* 0x0000016000007945 */ /* 0x000fe20003800000 */
[----:B----4-:R-:W-:Y:S02]  /*d060*/  FSETP.NEU.FTZ.AND P0, PT, R9, RZ, PT ;  /* 0x000000ff0900720b */ /* 0x010fe40003f1d000 */
[----:B-----5:R-:W-:-:S11]  /*d070*/  FSETP.NEU.FTZ.AND P1, PT, R0, RZ, PT ;  /* 0x000000ff0000720b */ /* 0x020fd60003f3d000 */
[----:B------:R-:W-:Y:S05]  /*d080*/  @!P0 BRA `(.L_x_4399) ;  /* 0x0000012000008947 */ /* 0x000fea0003800000 */
[----:B------:R-:W-:Y:S01]  /*d090*/  FSETP.NEU.FTZ.AND P0, PT, R15, RZ, PT ;  /* 0x000000ff0f00720b */ /* 0x000fe20003f1d000 */
[----:B---3--:R-:W3:Y:S04]  /*d0a0*/  LDG.E R7, [R24.64] ;  /* 0x0000002418077981 */ /* 0x008ee8000c1e1900 */
[----:B------:R-:W4:Y:S08]  /*d0b0*/  LDG.E R10, [R24.64+0x4] ;  /* 0x00000424180a7981 */ /* 0x000f30000c1e1900 */
[----:B0-2---:R-:W-:-:S06]  /*d0c0*/  @P0 IMAD.MOV.U32 R14, RZ, RZ, -0x1 ;  /* 0xffffffffff0e0424 */ /* 0x005fcc00078e00ff */
[----:B------:R0:W5:Y:S01]  /*d0d0*/  @!P0 LDG.E R14, [R24.64+0x8] ;  /* 0x00000824180e8981 */ /* 0x000162000c1e1900 */
[----:B------:R-:W-:-:S04]  /*d0e0*/  @P0 FADD.FTZ R3, R15, R9 ;  /* 0x000000090f030221 */ /* 0x000fc80000010000 */
[----:B-1----:R-:W1:Y:S02]  /*d0f0*/  @P0 MUFU.RCP R8, R3 ;  /* 0x0000000300080308 */ /* 0x002e640000001000 */
[----:B-1----:R-:W-:Y:S01]  /*d100*/  @P0 FMUL.FTZ R5, R15, R8 ;  /* 0x000000080f050220 */ /* 0x002fe20000410000 */
[----:B------:R-:W-:Y:S02]  /*d110*/  @P0 MOV R15, R3 ;  /* 0x00000003000f0202 */ /* 0x000fe40000000f00 */
[----:B------:R-:W-:Y:S01]  /*d120*/  @!P0 MOV R15, R9 ;  /* 0x00000009000f8202 */ /* 0x000fe20000000f00 */
[----:B---3--:R-:W-:-:S04]  /*d130*/  @P0 FADD.FTZ R2, R12, -R7 ;  /* 0x800000070c020221 */ /* 0x008fc80000010000 */
[C---:B------:R-:W-:Y:S02]  /*d140*/  @P0 FMUL.FTZ R4, R2.reuse, R2 ;  /* 0x0000000202040220 */ /* 0x040fe40000410000 */
[----:B----4-:R-:W-:Y:S02]  /*d150*/  @P0 FADD.FTZ R6, R13, R10 ;  /* 0x0000000a0d060221 */ /* 0x010fe40000010000 */
[----:B------:R-:W-:Y:S02]  /*d160*/  @P0 FMUL.FTZ R4, R9, R4 ;  /* 0x0000000409040220 */ /* 0x000fe40000410000 */
[--C-:B------:R-:W-:Y:S02]  /*d170*/  @P0 FFMA.FTZ R12, R2, R5, R7.reuse ;  /* 0x00000005020c0223 */ /* 0x100fe40000010007 */
[----:B------:R-:W-:Y:S01]  /*d180*/  @P0 FFMA.FTZ R13, R5, R4, R6 ;  /* 0x00000004050d0223 */ /* 0x000fe20000010006 */
[----:B------:R-:W-:Y:S01]  /*d190*/  @!P0 MOV R13, R10 ;  /* 0x0000000a000d8202 */ /* 0x000fe20000000f00 */
[----:B------:R-:W-:-:S02]  /*d1a0*/  @!P0 IMAD.MOV.U32 R12, RZ, RZ, R7 ;  /* 0x000000ffff0c8224 */ /* 0x000fc400078e0007 */
.L_x_4399:
[----:B0-----:R-:W-:Y:S05]  /*d1b0*/  BSYNC B0 ;  /* 0x0000000000007941 */ /* 0x001fea0003800000 */
.L_x_4398:
[----:B------:R-:W-:Y:S01]  /*d1c0*/  BSSY B0, `(.L_x_4397) ;  /* 0x0000014000007945 */ /* 0x000fe20003800000 */
[----:B------:R-:W-:Y:S05]  /*d1d0*/  @!P1 BRA `(.L_x_4400) ;  /* 0x0000012000009947 */ /* 0x000fea0003800000 */
[----:B------:R-:W-:Y:S01]  /*d1e0*/  FSETP.NEU.FTZ.AND P0, PT, R19, RZ, PT ;  /* 0x000000ff1300720b */ /* 0x000fe20003f1d000 */
[----:B------:R-:W4:Y:S04]  /*d1f0*/  LDG.E R9, [R24.64+0x10] ;  /* 0x0000102418097981 */ /* 0x000f28000c1e1900 */
[----:B-12---:R-:W2:Y:S08]  /*d200*/  LDG.E R8, [R24.64+0x14] ;  /* 0x0000142418087981 */ /* 0x006eb0000c1e1900 */
[----:B------:R-:W-:-:S06]  /*d210*/  @P0 MOV R18, 0xffffffff ;  /* 0xffffffff00120802 */ /* 0x000fcc0000000f00 */
[----:B------:R0:W5:Y:S01]  /*d220*/  @!P0 LDG.E R18, [R24.64+0x18] ;  /* 0x0000182418128981 */ /* 0x000162000c1e1900 */
[----:B------:R-:W-:-:S04]  /*d230*/  @P0 FADD.FTZ R3, R19, R0 ;  /* 0x0000000013030221 */ /* 0x000fc80000010000 */
[----:B------:R-:W1:Y:S02]  /*d240*/  @P0 MUFU.RCP R4, R3 ;  /* 0x0000000300040308 */ /* 0x000e640000001000 */
[----:B-1----:R-:W-:Y:S02]  /*d250*/  @P0 FMUL.FTZ R5, R19, R4 ;  /* 0x0000000413050220 */ /* 0x002fe40000410000 */
[----:B------:R-:W-:Y:S01]  /*d260*/  @P0 IMAD.MOV.U32 R19, RZ, RZ, R3 ;  /* 0x000000ffff130224 */ /* 0x000fe200078e0003 */
[----:B------:R-:W-:Y:S01]  /*d270*/  @!P0 MOV R19, R0 ;  /* 0x0000000000138202 */ /* 0x000fe20000000f00 */
[----:B----4-:R-:W-:-:S04]  /*d280*/  @P0 FADD.FTZ R2, R16, -R9 ;  /* 0x8000000910020221 */ /* 0x010fc80000010000 */
[----:B---3--:R-:W-:Y:S02]  /*d290*/  @P0 FMUL.FTZ R7, R2, R2 ;  /* 0x0000000202070220 */ /* 0x008fe40000410000 */
[----:B--2---:R-:W-:Y:S02]  /*d2a0*/  @P0 FADD.FTZ R6, R17, R8 ;  /* 0x0000000811060221 */ /* 0x004fe40000010000 */
[----:B------:R-:W-:Y:S02]  /*d2b0*/  @P0 FMUL.FTZ R4, R0, R7 ;  /* 0x0000000700040220 */ /* 0x000fe40000410000 */
[----:B------:R-:W-:Y:S01]  /*d2c0*/  @P0 FFMA.FTZ R16, R2, R5, R9 ;  /* 0x0000000502100223 */ /* 0x000fe20000010009 */
[----:B------:R-:W-:Y:S01]  /*d2d0*/  @!P0 MOV R16, R9 ;  /* 0x0000000900108202 */ /* 0x000fe20000000f00 */
[----:B------:R-:W-:Y:S02]  /*d2e0*/  @P0 FFMA.FTZ R17, R5, R4, R6 ;  /* 0x0000000405110223 */ /* 0x000fe40000010006 */
[----:B------:R-:W-:-:S02]  /*d2f0*/  @!P0 IMAD.MOV.U32 R17, RZ, RZ, R8 ;  /* 0x000000ffff118224 */ /* 0x000fc400078e0008 */
.L_x_4400:
[----:B0-----:R-:W-:Y:S05]  /*d300*/  BSYNC B0 ;  /* 0x0000000000007941 */ /* 0x001fea0003800000 */
.L_x_4397:
[----:B------:R-:W-:Y:S02]  /*d310*/  ULDC.U8 UR4, c[0x0][0x581] ;  /* 0x0001604000047ab9 */ /* 0x000fe40000000000 */
[----:B------:R-:W-:-:S13]  /*d320*/  ISETP.NE.AND P0, PT, RZ, UR4, PT ;  /* 0x00000004ff007c0c */ /* 0x000fda000bf05270 */
[----:B------:R-:W-:Y:S05]  /*d330*/  @!P0 BRA `(.L_x_4401) ;  /* 0x0000025000008947 */ /* 0x000fea0003800000 */
[C---:B------:R-:W-:Y:S01]  /*d340*/  FADD.FTZ R0, R15.reuse, -c[0x0][0x160] ;  /* 0x800058000f007621 */ /* 0x040fe20000010000 */
[----:B------:R-:W-:Y:S01]  /*d350*/  FSETP.GT.FTZ.AND P0, PT, R15, c[0x0][0x160], PT ;  /* 0x000058000f007a0b */ /* 0x000fe20003f14000 */
[C---:B------:R-:W-:Y:S01]  /*d360*/  FADD.FTZ R2, R19.reuse, -c[0x0][0x160] ;  /* 0x8000580013027621 */ /* 0x040fe20000010000 */
[----:B------:R-:W-:Y:S01]  /*d370*/  ULDC.U8 UR4, c[0x0][0x164] ;  /* 0x0000590000047ab9 */ /* 0x000fe20000000000 */
[----:B------:R-:W-:Y:S02]  /*d380*/  MOV R3, c[0x0][0x584] ;  /* 0x0001610000037a02 */ /* 0x000fe40000000f00 */
[----:B------:R-:W-:Y:S02]  /*d390*/  FSEL R0, R0, RZ, P0 ;  /* 0x000000ff00007208 */ /* 0x000fe40000000000 */
[----:B------:R-:W-:Y:S02]  /*d3a0*/  FSETP.GT.FTZ.AND P0, PT, R19, c[0x0][0x160], PT ;  /* 0x0000580013007a0b */ /* 0x000fe40003f14000 */
[----:B------:R-:W-:-:S02]  /*d3b0*/  ISETP.GE.AND P1, PT, R3, 0x2, PT ;  /* 0x000000020300780c */ /* 0x000fc40003f26270 */
[----:B------:R-:W-:Y:S01]  /*d3c0*/  FSEL R2, R2, RZ, P0 ;  /* 0x000000ff02027208 */ /* 0x000fe20000000000 */
[----:B------:R-:W4:Y:S01]  /*d3d0*/  MUFU.RCP R0, R0 ;  /* 0x0000000000007308 */ /* 0x000f220000001000 */
[----:B------:R-:W-:Y:S02]  /*d3e0*/  ISETP.NE.AND P0, PT, RZ, UR4, PT ;  /* 0x00000004ff007c0c */ /* 0x000fe4000bf05270 */
[----:B0-2---:R-:W-:-:S05]  /*d3f0*/  F2FP.BF16.PACK_AB R12, R16, R12 ;  /* 0x0000000c100c723e */ /* 0x005fca00000010ff */
[----:B------:R-:W0:Y:S02]  /*d400*/  MUFU.RCP R2, R2 ;  /* 0x0000000200027308 */ /* 0x000e240000001000 */
[----:B------:R-:W-:-:S04]  /*d410*/  @P1 LOP3.LUT R4, R22, 0xfffffffe, RZ, 0xc0, !PT ;  /* 0xfffffffe16041812 */ /* 0x000fc800078ec0ff */
[----:B------:R-:W-:Y:S01]  /*d420*/  @P1 IADD3 R4, P3, R4, c[0x0][0x558], RZ ;  /* 0x0001560004041a10 */ /* 0x000fe20007f7e0ff */
[----:B----4-:R-:W-:-:S03]  /*d430*/  FMUL.FTZ R13, R0, R13 ;  /* 0x0000000d000d7220 */ /* 0x010fc60000410000 */
[----:B------:R-:W-:-:S03]  /*d440*/  @P1 IADD3.X R5, RZ, c[0x0][0x55c], RZ, P3, !PT ;  /* 0x00015700ff051a10 */ /* 0x000fc60001ffe4ff */
[----:B------:R-:W2:Y:S01]  /*d450*/  @P0 MUFU.SQRT R13, R13 ;  /* 0x0000000d000d0308 */ /* 0x000ea20000002000 */
[----:B0-----:R-:W-:-:S07]  /*d460*/  FMUL.FTZ R17, R2, R17 ;  /* 0x0000001102117220 */ /* 0x001fce0000410000 */
[----:B------:R-:W0:Y:S01]  /*d470*/  @P0 MUFU.SQRT R17, R17 ;  /* 0x0000001100110308 */ /* 0x000e220000002000 */
[----:B------:R-:W-:Y:S02]  /*d480*/  ISETP.GE.AND P0, PT, R3, 0x1, PT ;  /* 0x000000010300780c */ /* 0x000fe40003f06270 */
[----:B--2---:R-:W-:-:S11]  /*d490*/  F2FP.BF16.PACK_AB R0, RZ, R13 ;  /* 0x0000000dff00723e */ /* 0x004fd600000010ff */
[----:B------:R-:W-:Y:S02]  /*d4a0*/  @P0 IADD3 R2, P2, R22, c[0x0][0x550], RZ ;  /* 0x0001540016020a10 */ /* 0x000fe40007f5e0ff */
[----:B------:R-:W-:Y:S02]  /*d4b0*/  @P0 IADD3 R6, P4, R23, c[0x0][0x550], RZ ;  /* 0x0001540017060a10 */ /* 0x000fe40007f9e0ff */
[----:B------:R-:W-:Y:S02]  /*d4c0*/  @P0 IADD3.X R3, RZ, c[0x0][0x554], RZ, P2, !PT ;  /* 0x00015500ff030a10 */ /* 0x000fe400017fe4ff */
[----:B01----:R-:W-:Y:S01]  /*d4d0*/  F2FP.BF16.PACK_AB R8, RZ, R17 ;  /* 0x00000011ff08723e */ /* 0x003fe200000010ff */
[----:B---3--:R-:W-:Y:S02]  /*d4e0*/  @P0 IMAD.X R7, RZ, RZ, c[0x0][0x554], P4 ;  /* 0x00015500ff070624 */ /* 0x008fe400020e06ff */
[----:B------:R0:W-:Y:S04]  /*d4f0*/  @P0 STG.E.U16 [R2.64], R0 ;  /* 0x0000000002000986 */ /* 0x0001e8000c101524 */
[----:B------:R0:W-:Y:S04]  /*d500*/  @P1 STG.E.U16 [R4.64], R12 ;  /* 0x0000000c04001986 */ /* 0x0001e8000c101524 */
[----:B------:R0:W-:Y:S01]  /*d510*/  @P0 STG.E.U16 [R6.64], R8 ;  /* 0x0000000806000986 */ /* 0x0001e2000c101524 */
[----:B------:R-:W-:Y:S05]  /*d520*/  @!P1 EXIT ;  /* 0x000000000000994d */ /* 0x000fea0003800000 */
[----:B0-----:R-:W-:Y:S02]  /*d530*/  LOP3.LUT R2, R23, 0xfffffffe, RZ, 0xc0, !PT ;  /* 0xfffffffe17027812 */ /* 0x001fe400078ec0ff */
[----:B------:R-:W-:-:S02]  /*d540*/  PRMT R0, R12, 0x7632, R0 ;  /* 0x000076320c007816 */ /* 0x000fc40000000000 */
[----:B------:R-:W-:-:S04]  /*d550*/  IADD3 R2, P0, R2, c[0x0][0x558], RZ ;  /* 0x0001560002027a10 */ /* 0x000fc80007f1e0ff */
[----:B------:R-:W-:-:S05]  /*d560*/  IADD3.X R3, RZ, c[0x0][0x55c], RZ, P0, !PT ;  /* 0x00015700ff037a10 */ /* 0x000fca00007fe4ff */
[----:B------:R-:W-:Y:S01]  /*d570*/  STG.E.U16 [R2.64], R0 ;  /* 0x0000000002007986 */ /* 0x000fe2000c101524 */
[----:B------:R-:W-:Y:S05]  /*d580*/  EXIT ;  /* 0x000000000000794d */ /* 0x000fea0003800000 */
.L_x_4401:
[----:B------:R-:W-:Y:S04]  /*d590*/  STG.E [R24.64], R12 ;  /* 0x0000000c18007986 */ /* 0x000fe8000c101924 */
[----:B------:R-:W-:Y:S04]  /*d5a0*/  STG.E [R24.64+0x4], R13 ;  /* 0x0000040d18007986 */ /* 0x000fe8000c101924 */
[----:B-----5:R-:W-:Y:S04]  /*d5b0*/  STG.E [R24.64+0x8], R14 ;  /* 0x0000080e18007986 */ /* 0x020fe8000c101924 */
[----:B------:R-:W-:Y:S04]  /*d5c0*/  STG.E [R24.64+0xc], R15 ;  /* 0x00000c0f18007986 */ /* 0x000fe8000c101924 */
[----:B------:R-:W-:Y:S04]  /*d5d0*/  STG.E [R24.64+0x10], R16 ;  /* 0x0000101018007986 */ /* 0x000fe8000c101924 */
[----:B------:R-:W-:Y:S04]  /*d5e0*/  STG.E [R24.64+0x14], R17 ;  /* 0x0000141118007986 */ /* 0x000fe8000c101924 */
[----:B------:R-:W-:Y:S04]  /*d5f0*/  STG.E [R24.64+0x18], R18 ;  /* 0x0000181218007986 */ /* 0x000fe8000c101924 */
[----:B------:R-:W-:Y:S01]  /*d600*/  STG.E [R24.64+0x1c], R19 ;  /* 0x00001c1318007986 */ /* 0x000fe2000c101924 */
[----:B------:R-:W-:Y:S05]  /*d610*/  EXIT ;  /* 0x000000000000794d */ /* 0x000fea0003800000 */
.L_x_4396:
[----:B------:R-:W-:-:S13]  /*d620*/  ISETP.NE.AND P0, PT, RZ, UR38, PT ;  /* 0x00000026ff007c0c */ /* 0x000fda000bf05270 */
[----:B------:R-:W-:Y:S05]  /*d630*/  @!P0 BRA `(.L_x_4402) ;  /* 0x0000017000008947 */ /* 0x000fea0003800000 */
[----:B------:R-:W-:Y:S01]  /*d640*/  MOV R2, 0x0 ;  /* 0x0000000000027802 */ /* 0x000fe20000000f00 */
[----:B-1----:R-:W-:Y:S01]  /*d650*/  HFMA2.MMA R8, -RZ, RZ, 0, 4.3690204620361328125e-05 ;  /* 0x000002ddff087435 */ /* 0x002fe200000001ff */
[----:B0-----:R-:W-:Y:S01]  /*d660*/  IMAD.MOV.U32 R4, RZ, RZ, c[0x4][0x580] ;  /* 0x01016000ff047624 */ /* 0x001fe200078e00ff */
[----:B--2---:R-:W-:Y:S01]  /*d670*/  HFMA2.MMA R12, -RZ, RZ, 0, 5.9604644775390625e-08 ;  /* 0x00000001ff0c7435 */ /* 0x004fe200000001ff */
[----:B------:R-:W-:Y:S01]  /*d680*/  MOV R5, c[0x4][0x584] ;  /* 0x0101610000057a02 */ /* 0x000fe20000000f00 */
[----:B---3--:R-:W-:Y:S01]  /*d690*/  IMAD.MOV.U32 R7, RZ, RZ, c[0x4][0x57c] ;  /* 0x01015f00ff077624 */ /* 0x008fe200078e00ff */
[----:B------:R-:W0:Y:S01]  /*d6a0*/  LDC.64 R2, c[0x4][R2] ;  /* 0x0100000002027b82 */ /* 0x000e220000000a00 */
[----:B------:R-:W-:Y:S01]  /*d6b0*/  MOV R6, c[0x4][0x578] ;  /* 0x01015e0000067a02 */ /* 0x000fe20000000f00 */
[----:B------:R-:W-:Y:S01]  /*d6c0*/  IMAD.MOV.U32 R11, RZ, RZ, c[0x4][0x19c] ;  /* 0x01006700ff0b7624 */ /* 0x000fe200078e00ff */
        /* <DEDUP_REMOVED lines=10> */
[----:B------:R-:W-:Y:S01]  /*d770*/  HFMA2.MMA R19, -RZ, RZ, 0, 0 ;  /* 0x00000000ff137435 */ /* 0x000fe200000001ff */
[----:B------:R-:W-:Y:S01]  /*d780*/  CS2R R12, SRZ ;  /* 0x00000000000c7805 */ /* 0x000fe2000001ff00 */
[----:B------:R-:W-:Y:S01]  /*d790*/  IMAD.MOV.U32 R15, RZ, RZ, RZ ;  /* 0x000000ffff0f7224 */ /* 0x000fe200078e00ff */
[----:B------:R-:W-:Y:S02]  /*d7a0*/  CS2R R16, SRZ ;  /* 0x0000000000107805 */ /* 0x000fe4000001ff00 */
.L_x_4402:
[----:B------:R-:W-:Y:S02]  /*d7b0*/  ULDC.U8 UR4, c[0x0][0x581] ;  /* 0x0001604000047ab9 */ /* 0x000fe40000000000 */
[----:B------:R-:W-:-:S13]  /*d7c0*/  ISETP.NE.AND P0, PT, RZ, UR4, PT ;  /* 0x00000004ff007c0c */ /* 0x000fda000bf05270 */
[----:B------:R-:W-:Y:S05]  /*d7d0*/  @!P0 BRA `(.L_x_4403) ;  /* 0x0000026000008947 */ /* 0x000fea0003800000 */
[C---:B------:R-:W-:Y:S01]  /*d7e0*/  FADD.FTZ R0, R15.reuse, -c[0x0][0x160] ;  /* 0x800058000f007621 */ /* 0x040fe20000010000 */
[----:B------:R-:W-:Y:S01]  /*d7f0*/  FSETP.GT.FTZ.AND P0, PT, R15, c[0x0][0x160], PT ;  /* 0x000058000f007a0b */ /* 0x000fe20003f14000 */
[C---:B------:R-:W-:Y:S01]  /*d800*/  FADD.FTZ R2, R19.reuse, -c[0x0][0x160] ;  /* 0x8000580013027621 */ /* 0x040fe20000010000 */
[----:B------:R-:W-:Y:S01]  /*d810*/  ULDC.U8 UR4, c[0x0][0x164] ;  /* 0x0000590000047ab9 */ /* 0x000fe20000000000 */
[----:B0-----:R-:W-:Y:S01]  /*d820*/  MOV R4, c[0x0][0x584] ;  /* 0x0001610000047a02 */ /* 0x001fe20000000f00 */
[----:B------:R-:W-:Y:S01]  /*d830*/  IMAD.MOV.U32 R3, RZ, RZ, 0x1 ;  /* 0x00000001ff037424 */ /* 0x000fe200078e00ff */
[----:B------:R-:W-:Y:S02]  /*d840*/  FSEL R0, R0, RZ, P0 ;  /* 0x000000ff00007208 */ /* 0x000fe40000000000 */
[----:B------:R-:W-:Y:S02]  /*d850*/  FSETP.GT.FTZ.AND P0, PT, R19, c[0x0][0x160], PT ;  /* 0x0000580013007a0b */ /* 0x000fe40003f14000 */
[----:B------:R-:W-:-:S02]  /*d860*/  ISETP.GE.AND P2, PT, R4, 0x2, PT ;  /* 0x000000020400780c */ /* 0x000fc40003f46270 */
[----:B------:R-:W-:Y:S01]  /*d870*/  FSEL R2, R2, RZ, P0 ;  /* 0x000000ff02027208 */ /* 0x000fe20000000000 */
[----:B------:R-:W0:Y:S01]  /*d880*/  MUFU.RCP R0, R0 ;  /* 0x0000000000007308 */ /* 0x000e220000001000 */
[----:B------:R-:W-:Y:S02]  /*d890*/  ISETP.NE.AND P0, PT, RZ, UR4, PT ;  /* 0x00000004ff007c0c */ /* 0x000fe4000bf05270 */
[----:B--2---:R-:W-:-:S05]  /*d8a0*/  F2FP.BF16.PACK_AB R12, R16, R12 ;  /* 0x0000000c100c723e */ /* 0x004fca00000010ff */
[----:B------:R-:W2:Y:S02]  /*d8b0*/  MUFU.RCP R2, R2 ;  /* 0x0000000200027308 */ /* 0x000ea40000001000 */
[----:B------:R-:W-:-:S04]  /*d8c0*/  @P2 LOP3.LUT R4, R22, 0xfffffffe, RZ, 0xc0, !PT ;  /* 0xfffffffe16042812 */ /* 0x000fc800078ec0ff */
[----:B------:R-:W-:Y:S01]  /*d8d0*/  @P2 IADD3 R4, P3, R4, c[0x0][0x558], RZ ;  /* 0x0001560004042a10 */ /* 0x000fe20007f7e0ff */
[----:B0-----:R-:W-:-:S04]  /*d8e0*/  FMUL.FTZ R13, R0, R13 ;  /* 0x0000000d000d7220 */ /* 0x001fc80000410000 */
[----:B------:R-:W-:Y:S02]  /*d8f0*/  @P2 IMAD.X R5, RZ, RZ, c[0x0][0x55c], P3 ;  /* 0x00015700ff052624 */ /* 0x000fe400018e06ff */
[----:B------:R-:W0:Y:S01]  /*d900*/  @P0 MUFU.SQRT R13, R13 ;  /* 0x0000000d000d0308 */ /* 0x000e220000002000 */
[----:B--2---:R-:W-:-:S07]  /*d910*/  FMUL.FTZ R17, R2, R17 ;  /* 0x0000001102117220 */ /* 0x004fce0000410000 */
[----:B------:R-:W2:Y:S01]  /*d920*/  @P0 MUFU.SQRT R17, R17 ;  /* 0x0000001100110308 */ /* 0x000ea20000002000 */
[----:B------:R-:W-:Y:S02]  /*d930*/  ISETP.LE.AND P0, PT, R3, c[0x0][0x584], PT ;  /* 0x0001610003007a0c */ /* 0x000fe40003f03270 */
[----:B0-----:R-:W-:-:S11]  /*d940*/  F2FP.BF16.PACK_AB R0, RZ, R13 ;  /* 0x0000000dff00723e */ /* 0x001fd600000010ff */
[----:B------:R-:W-:Y:S02]  /*d950*/  @P0 IADD3 R2, P1, R22, c[0x0][0x550], RZ ;  /* 0x0001540016020a10 */ /* 0x000fe40007f3e0ff */
[----:B------:R-:W-:Y:S02]  /*d960*/  @P0 IADD3 R6, P4, R23, c[0x0][0x550], RZ ;  /* 0x0001540017060a10 */ /* 0x000fe40007f9e0ff */
[----:B------:R-:W-:Y:S02]  /*d970*/  @P0 IADD3.X R3, RZ, c[0x0][0x554], RZ, P1, !PT ;  /* 0x00015500ff030a10 */ /* 0x000fe40000ffe4ff */
[----:B-12---:R-:W-:Y:S02]  /*d980*/  F2FP.BF16.PACK_AB R8, RZ, R17 ;  /* 0x00000011ff08723e */ /* 0x006fe400000010ff */
[----:B---3--:R-:W-:Y:S01]  /*d990*/  @P0 IADD3.X R7, RZ, c[0x0][0x554], RZ, P4, !PT ;  /* 0x00015500ff070a10 */ /* 0x008fe200027fe4ff */
        /* <DEDUP_REMOVED lines=10> */
.L_x_4403:
[----:B0-2---:R-:W-:Y:S01]  /*da40*/  MOV R16, 0x0 ;  /* 0x0000000000107802 */ /* 0x005fe20000000f00 */
[----:B------:R-:W-:Y:S01]  /*da50*/  HFMA2.MMA R13, -RZ, RZ, 0, 0 ;  /* 0x00000000ff0d7435 */ /* 0x000fe200000001ff */
[----:B------:R-:W-:Y:S01]  /*da60*/  MOV R4, c[0x4][0x580] ;  /* 0x0101600000047a02 */ /* 0x000fe20000000f00 */
[----:B------:R-:W-:Y:S01]  /*da70*/  IMAD.MOV.U32 R5, RZ, RZ, c[0x4][0x584] ;  /* 0x01016100ff057624 */ /* 0x000fe200078e00ff */
[----:B------:R0:W2:Y:S01]  /*da80*/  LDC.64 R2, c[0x4][R16] ;  /* 0x0100000010027b82 */ /* 0x0000a20000000a00 */
[----:B------:R-:W-:Y:S01]  /*da90*/  MOV R6, c[0x4][0x578] ;  /* 0x01015e0000067a02 */ /* 0x000fe20000000f00 */
[----:B-1----:R-:W-:Y:S01]  /*daa0*/  IMAD.MOV.U32 R8, RZ, RZ, 0x2e9 ;  /* 0x000002e9ff087424 */ /* 0x002fe200078e00ff */
[----:B---3--:R-:W-:Y:S01]  /*dab0*/  MOV R7, c[0x4][0x57c] ;  /* 0x01015f0000077a02 */ /* 0x008fe20000000f00 */
[----:B------:R-:W-:Y:S01]  /*dac0*/  IMAD.MOV.U32 R12, RZ, RZ, 0x1 ;  /* 0x00000001ff0c7424 */ /* 0x000fe200078e00ff */
[----:B------:R-:W-:-:S02]  /*dad0*/  MOV R10, c[0x4][0x188] ;  /* 0x01006200000a7a02 */ /* 0x000fc40000000f00 */
[----:B------:R-:W-:Y:S02]  /*dae0*/  MOV R11, c[0x4][0x18c] ;  /* 0x01006300000b7a02 */ /* 0x000fe40000000f00 */
[----:B------:R-:W-:Y:S01]  /*daf0*/  LEPC R14 ;  /* 0x00000000000e734e */ /* 0x000fe20000000000 */
[----:B------:R-:W-:Y:S02]  /*db00*/  MOV R9, 0xdb70 ;  /* 0x0000db7000097802 */ /* 0x000fe40000000f00 */
[----:B------:R-:W-:Y:S02]  /*db10*/  MOV R20, 0xdaf0 ;  /* 0x0000daf000147802 */ /* 0x000fe40000000f00 */
[----:B------:R-:W-:Y:S02]  /*db20*/  MOV R21, 0x0 ;  /* 0x0000000000157802 */ /* 0x000fe40000000f00 */
[----:B------:R-:W-:Y:S02]  /*db30*/  MOV R0, 0x0 ;  /* 0x0000000000007802 */ /* 0x000fe40000000f00 */
[----:B------:R-:W-:-:S04]  /*db40*/  IADD3 R20, P0, P1, -R20, R9, R14 ;  /* 0x0000000914147210 */ /* 0x000fc8000791e10e */
[----:B------:R-:W-:-:S04]  /*db50*/  IADD3.X R21, ~R0, R21, R15, P0, P1 ;  /* 0x0000001500157210 */ /* 0x000fc800007e250f */
[----:B0-2---:R-:W-:Y:S05]  /*db60*/  CALL.ABS.NOINC R2 ;  /* 0x0000000002007343 */ /* 0x005fea0003c00000 */
[----:B------:R0:W1:Y:S01]  /*db70*/  LDC.64 R2, c[0x4][R16] ;  /* 0x0100000010027b82 */ /* 0x0000620000000a00 */
[----:B------:R-:W-:Y:S01]  /*db80*/  HFMA2.MMA R13, -RZ, RZ, 0, 0 ;  /* 0x00000000ff0d7435 */ /* 0x000fe200000001ff */
[----:B------:R-:W-:Y:S01]  /*db90*/  MOV R4, c[0x4][0x580] ;  /* 0x0101600000047a02 */ /* 0x000fe20000000f00 */
[----:B------:R-:W-:Y:S01]  /*dba0*/  IMAD.MOV.U32 R5, RZ, RZ, c[0x4][0x584] ;  /* 0x01016100ff057624 */ /* 0x000fe200078e00ff */
[----:B------:R-:W-:Y:S01]  /*dbb0*/  MOV R6, c[0x4][0x578] ;  /* 0x01015e0000067a02 */ /* 0x000fe20000000f00 */
[----:B------:R-:W-:Y:S01]  /*dbc0*/  IMAD.MOV.U32 R8, RZ, RZ, 0x2e9 ;  /* 0x000002e9ff087424 */ /* 0x000fe200078e00ff */
[----:B------:R-:W-:Y:S01]  /*dbd0*/  MOV R7, c[0x4][0x57c] ;  /* 0x01015f0000077a02 */ /* 0x000fe20000000f00 */
[----:B------:R-:W-:Y:S01]  /*dbe0*/  IMAD.MOV.U32 R12, RZ, RZ, 0x1 ;  /* 0x00000001ff0c7424 */ /* 0x000fe200078e00ff */
[----:B------:R-:W-:Y:S02]  /*dbf0*/  MOV R10, c[0x4][0x188] ;  /* 0x01006200000a7a02 */ /* 0x000fe40000000f00 */
[----:B------:R-:W-:-:S02]  /*dc00*/  MOV R11, c[0x4][0x18c] ;  /* 0x01006300000b7a02 */ /* 0x000fc40000000f00 */
[----:B0-----:R-:W-:Y:S01]  /*dc10*/  LEPC R14 ;  /* 0x00000000000e734e */ /* 0x001fe20000000000 */
[----:B------:R-:W-:-:S02]  /*dc20*/  MOV R9, 0xdc90 ;  /* 0x0000dc9000097802 */ /* 0x000fc40000000f00 */
[----:B------:R-:W-:Y:S02]  /*dc30*/  MOV R20, 0xdc10 ;  /* 0x0000dc1000147802 */ /* 0x000fe40000000f00 */
[----:B------:R-:W-:Y:S02]  /*dc40*/  MOV R21, 0x0 ;  /* 0x0000000000157802 */ /* 0x000fe40000000f00 */
[----:B------:R-:W-:Y:S02]  /*dc50*/  MOV R0, 0x0 ;  /* 0x0000000000007802 */ /* 0x000fe40000000f00 */
[----:B------:R-:W-:-:S04]  /*dc60*/  IADD3 R20, P0, P1, -R20, R9, R14 ;  /* 0x0000000914147210 */ /* 0x000fc8000791e10e */
[----:B------:R-:W-:-:S04]  /*dc70*/  IADD3.X R21, ~R0, R21, R15, P0, P1 ;  /* 0x0000001500157210 */ /* 0x000fc800007e250f */
[----:B-1----:R-:W-:Y:S05]  /*dc80*/  CALL.ABS.NOINC R2 ;  /* 0x0000000002007343 */ /* 0x002fea0003c00000 */
[----:B------:R-:W-:Y:S05]  /*dc90*/  EXIT ;  /* 0x000000000000794d */ /* 0x000fea0003800000 */
.L_x_4340:
[----:B------:R-:W-:-:S04]  /*dca0*/  SHF.L.U32 R12, R12, 0x1, RZ ;  /* 0x000000010c0c7819 */ /* 0x000fc800000006ff */
        /* <DEDUP_REMOVED lines=12> */
[----:B0-----:R-:W-:-:S13]  /*dd70*/  ISETP.NE.AND P0, PT, R2, RZ, PT ;  /* 0x000000ff0200720c */ /* 0x001fda0003f05270 */
        /* <DEDUP_REMOVED lines=8> */
[----:B------:R-:W4:Y:S04]  /*de00*/  LDG.E R15, [R24.64] ;  /* 0x00000024180f7981 */ /* 0x000f28000c1e1900 */
[----:B---3--:R-:W3:Y:S08]  /*de10*/  LDG.E R20, [R24.64+0x4] ;  /* 0x0000042418147981 */ /* 0x008ef0000c1e1900 */
[----:B------:R-:W-:-:S06]  /*de20*/  @P0 IMAD.MOV.U32 R6, RZ, RZ, -0x1 ;  /* 0xffffffffff060424 */ /* 0x000fcc00078e00ff */
[----:B------:R0:W5:Y:S01]  /*de30*/  @!P0 LDG.E R6, [R24.64+0x8] ;  /* 0x0000082418068981 */ /* 0x000162000c1e1900 */
[----:B------:R-:W-:-:S04]  /*de40*/  @P0 FADD.FTZ R3, R7, R19 ;  /* 0x0000001307030221 */ /* 0x000fc80000010000 */
[----:B------:R-:W1:Y:S02]  /*de50*/  @P0 MUFU.RCP R18, R3 ;  /* 0x0000000300120308 */ /* 0x000e640000001000 */
[----:B-1----:R-:W-:Y:S01]  /*de60*/  @P0 FMUL.FTZ R13, R7, R18 ;  /* 0x00000012070d0220 */ /* 0x002fe20000410000 */
[----:B------:R-:W-:Y:S02]  /*de70*/  @P0 MOV R7, R3 ;  /* 0x0000000300070202 */ /* 0x000fe40000000f00 */
[----:B------:R-:W-:Y:S01]  /*de80*/  @!P0 MOV R7, R19 ;  /* 0x0000001300078202 */ /* 0x000fe20000000f00 */
[----:B----4-:R-:W-:-:S04]  /*de90*/  @P0 FADD.FTZ R2, R4, -R15 ;  /* 0x8000000f04020221 */ /* 0x010fc80000010000 */
[C---:B------:R-:W-:Y:S02]  /*dea0*/  @P0 FMUL.FTZ R12, R2.reuse, R2 ;  /* 0x00000002020c0220 */ /* 0x040fe40000410000 */
[----:B--23--:R-:W-:Y:S02]  /*deb0*/  @P0 FADD.FTZ R14, R5, R20 ;  /* 0x00000014050e0221 */ /* 0x00cfe40000010000 */
[----:B------:R-:W-:Y:S02]  /*dec0*/  @P0 FMUL.FTZ R12, R19, R12 ;  /* 0x0000000c130c0220 */ /* 0x000fe40000410000 */
[--C-:B------:R-:W-:Y:S02]  /*ded0*/  @P0 FFMA.FTZ R4, R2, R13, R15.reuse ;  /* 0x0000000d02040223 */ /* 0x100fe4000001000f */
[----:B------:R-:W-:Y:S01]  /*dee0*/  @P0 FFMA.FTZ R5, R13, R12, R14 ;  /* 0x0000000c0d050223 */ /* 0x000fe2000001000e */
[----:B------:R-:W-:Y:S01]  /*def0*/  @!P0 MOV R5, R20 ;  /* 0x0000001400058202 */ /* 0x000fe20000000f00 */
[----:B------:R-:W-:-:S02]  /*df00*/  @!P0 IMAD.MOV.U32 R4, RZ, RZ, R15 ;  /* 0x000000ffff048224 */ /* 0x000fc400078e000f */
.L_x_4407:
[----:B0-----:R-:W-:Y:S05]  /*df10*/  BSYNC B0 ;  /* 0x0000000000007941 */ /* 0x001fea0003800000 */
.L_x_4406:
[----:B------:R-:W-:Y:S01]  /*df20*/  BSSY B0, `(.L_x_4405) ;  /* 0x0000014000007945 */ /* 0x000fe20003800000 */
[----:B------:R-:W-:Y:S05]  /*df30*/  @!P1 BRA `(.L_x_4408) ;  /* 0x0000012000009947 */ /* 0x000fea0003800000 */
[----:B------:R-:W-:Y:S01]  /*df40*/  FSETP.NEU.FTZ.AND P0, PT, R11, RZ, PT ;  /* 0x000000ff0b00720b */ /* 0x000fe20003f1d000 */
[----:B------:R-:W4:Y:S04]  /*df50*/  LDG.E R19, [R24.64+0x10] ;  /* 0x0000102418137981 */ /* 0x000f28000c1e1900 */
[----:B---3--:R-:W3:Y:S08]  /*df60*/  LDG.E R18, [R24.64+0x14] ;  /* 0x0000142418127981 */ /* 0x008ef0000c1e1900 */
        /* <DEDUP_REMOVED lines=8> */
[----:B------:R-:W-:Y:S02]  /*dff0*/  @P0 FMUL.FTZ R15, R2, R2 ;  /* 0x00000002020f0220 */ /* 0x000fe40000410000 */
[----:B--23--:R-:W-:Y:S02]  /*e000*/  @P0 FADD.FTZ R14, R9, R18 ;  /* 0x00000012090e0221 */ /* 0x00cfe40000010000 */
[----:B------:R-:W-:Y:S02]  /*e010*/  @P0 FMUL.FTZ R12, R0, R15 ;  /* 0x0000000f000c0220 */ /* 0x000fe40000410000 */
[----:B------:R-:W-:Y:S01]  /*e020*/  @P0 FFMA.FTZ R8, R2, R13, R19 ;  /* 0x0000000d02080223 */ /* 0x000fe20000010013 */
[----:B------:R-:W-:Y:S01]  /*e030*/  @!P0 MOV R8, R19 ;  /* 0x0000001300088202 */ /* 0x000fe20000000f00 */
[----:B------:R-:W-:Y:S02]  /*e040*/  @P0 FFMA.FTZ R9, R13, R12, R14 ;  /* 0x0000000c0d090223 */ /* 0x000fe4000001000e */
[----:B------:R-:W-:-:S02]  /*e050*/  @!P0 IMAD.MOV.U32 R9, RZ, RZ, R18 ;  /* 0x000000ffff098224 */ /* 0x000fc400078e0012 */
.L_x_4408:
[----:B0-----:R-:W-:Y:S05]  /*e060*/  BSYNC B0 ;  /* 0x0000000000007941 */ /* 0x001fea0003800000 */
.L_x_4405:
        /* <DEDUP_REMOVED lines=12> */
[----:B------:R-:W0:Y:S01]  /*e130*/  MUFU.RCP R0, R0 ;  /* 0x0000000000007308 */ /* 0x000e220000001000 */
[----:B------:R-:W-:Y:S02]  /*e140*/  ISETP.NE.AND P0, PT, RZ, UR4, PT ;  /* 0x00000004ff007c0c */ /* 0x000fe4000bf05270 */
[----:B------:R-:W-:Y:S02]  /*e150*/  ISETP.GE.AND P3, PT, R3, 0x1, PT ;  /* 0x000000010300780c */ /* 0x000fe40003f66270 */
[----:B------:R-:W-:-:S03]  /*e160*/  F2FP.BF16.PACK_AB R8, R8, R4 ;  /* 0x000000040808723e */ /* 0x000fc600000010ff */
[----:B------:R-:W1:Y:S02]  /*e170*/  MUFU.RCP R2, R2 ;  /* 0x0000000200027308 */ /* 0x000e640000001000 */
[----:B------:R-:W-:-:S04]  /*e180*/  @P4 LOP3.LUT R4, R16, 0xfffffffe, RZ, 0xc0, !PT ;  /* 0xfffffffe10044812 */ /* 0x000fc800078ec0ff */
[----:B------:R-:W-:Y:S01]  /*e190*/  @P4 IADD3 R4, P1, R4, c[0x0][0x558], RZ ;  /* 0x0001560004044a10 */ /* 0x000fe20007f3e0ff */
[----:B0-----:R-:W-:Y:S01]  /*e1a0*/  FMUL.FTZ R5, R0, R5 ;  /* 0x0000000500057220 */ /* 0x001fe20000410000 */
[----:B-----5:R-:W-:-:S05]  /*e1b0*/  @P3 IADD3 R6, P2, R17, c[0x0][0x550], RZ ;  /* 0x0001540011063a10 */ /* 0x020fca0007f5e0ff */
[----:B------:R-:W0:Y:S01]  /*e1c0*/  @P0 MUFU.SQRT R5, R5 ;  /* 0x0000000500050308 */ /* 0x000e220000002000 */
[----:B------:R-:W-:Y:S02]  /*e1d0*/  @P3 IMAD.X R7, RZ, RZ, c[0x0][0x554], P2 ;  /* 0x00015500ff073624 */ /* 0x000fe400010e06ff */
[----:B-1----:R-:W-:-:S06]  /*e1e0*/  FMUL.FTZ R9, R2, R9 ;  /* 0x0000000902097220 */ /* 0x002fcc0000410000 */
[----:B------:R-:W1:Y:S01]  /*e1f0*/  @P0 MUFU.SQRT R9, R9 ;  /* 0x0000000900090308 */ /* 0x000e620000002000 */
[----:B------:R-:W-:-:S04]  /*e200*/  @P3 IADD3 R2, P0, R16, c[0x0][0x550], RZ ;  /* 0x0001540010023a10 */ /* 0x000fc80007f1e0ff */
[----:B------:R-:W-:Y:S02]  /*e210*/  @P3 IADD3.X R3, RZ, c[0x0][0x554], RZ, P0, !PT ;  /* 0x00015500ff033a10 */ /* 0x000fe400007fe4ff */
[----:B0-----:R-:W-:Y:S02]  /*e220*/  F2FP.BF16.PACK_AB R0, RZ, R5 ;  /* 0x00000005ff00723e */ /* 0x001fe400000010ff */
[----:B------:R-:W-:-:S03]  /*e230*/  @P4 IADD3.X R5, RZ, c[0x0][0x55c], RZ, P1, !PT ;  /* 0x00015700ff054a10 */ /* 0x000fc60000ffe4ff */
[----:B------:R0:W-:Y:S01]  /*e240*/  @P3 STG.E.U16 [R2.64], R0 ;  /* 0x0000000002003986 */ /* 0x0001e2000c101524 */
[----:B-1----:R-:W-:-:S03]  /*e250*/  F2FP.BF16.PACK_AB R10, RZ, R9 ;  /* 0x00000009ff0a723e */ /* 0x002fc600000010ff */
[----:B------:R0:W-:Y:S04]  /*e260*/  @P4 STG.E.U16 [R4.64], R8 ;  /* 0x0000000804004986 */ /* 0x0001e8000c101524 */
[----:B------:R0:W-:Y:S01]  /*e270*/  @P3 STG.E.U16 [R6.64], R10 ;  /* 0x0000000a06003986 */ /* 0x0001e2000c101524 */
[----:B------:R-:W-:Y:S05]  /*e280*/  @!P4 EXIT ;  /* 0x000000000000c94d */ /* 0x000fea0003800000 */
[----:B0-----:R-:W-:Y:S02]  /*e290*/  LOP3.LUT R2, R17, 0xfffffffe, RZ, 0xc0, !PT ;  /* 0xfffffffe11027812 */ /* 0x001fe400078ec0ff */
[----:B------:R-:W-:Y:S02]  /*e2a0*/  PRMT R0, R8, 0x7632, R0 ;  /* 0x0000763208007816 */ /* 0x000fe40000000000 */
[----:B------:R-:W-:-:S04]  /*e2b0*/  IADD3 R2, P0, R2, c[0x0][0x558], RZ ;  /* 0x0001560002027a10 */ /* 0x000fc80007f1e0ff */
[----:B------:R-:W-:-:S05]  /*e2c0*/  IADD3.X R3, RZ, c[0x0][0x55c], RZ, P0, !PT ;  /* 0x00015700ff037a10 */ /* 0x000fca00007fe4ff */
[----:B------:R-:W-:Y:S01]  /*e2d0*/  STG.E.U16 [R2.64], R0 ;  /* 0x0000000002007986 */ /* 0x000fe2000c101524 */
[----:B------:R-:W-:Y:S05]  /*e2e0*/  EXIT ;  /* 0x000000000000794d */ /* 0x000fea0003800000 */
.L_x_4409:
        /* <DEDUP_REMOVED lines=9> */
.L_x_4404:
[----:B0-----:R-:W-:-:S13]  /*e380*/  ISETP.NE.AND P0, PT, R2, RZ, PT ;  /* 0x000000ff0200720c */ /* 0x001fda0003f05270 */
[----:B------:R-:W-:Y:S05]  /*e390*/  @!P0 BRA `(.L_x_4410) ;  /* 0x0000017000008947 */ /* 0x000fea0003800000 */
[----:B------:R-:W-:Y:S01]  /*e3a0*/  MOV R2, 0x0 ;  /* 0x0000000000027802 */ /* 0x000fe20000000f00 */
[----:B------:R-:W-:Y:S01]  /*e3b0*/  HFMA2.MMA R8, -RZ, RZ, 0, 4.3690204620361328125e-05 ;  /* 0x000002ddff087435 */ /* 0x000fe200000001ff */
[----:B------:R-:W-:Y:S01]  /*e3c0*/  IMAD.MOV.U32 R4, RZ, RZ, c[0x4][0x580] ;  /* 0x01016000ff047624 */ /* 0x000fe200078e00ff */
[----:B------:R-:W-:Y:S01]  /*e3d0*/  HFMA2.MMA R12, -RZ, RZ, 0, 5.9604644775390625e-08 ;  /* 0x00000001ff0c7435 */ /* 0x000fe200000001ff */
[----:B------:R-:W-:Y:S01]  /*e3e0*/  MOV R5, c[0x4][0x584] ;  /* 0x0101610000057a02 */ /* 0x000fe20000000f00 */
[----:B------:R-:W-:Y:S01]  /*e3f0*/  IMAD.MOV.U32 R7, RZ, RZ, c[0x4][0x57c] ;  /* 0x01015f00ff077624 */ /* 0x000fe200078e00ff */
[----:B------:R-:W0:Y:S01]  /*e400*/  LDC.64 R2, c[0x4][R2] ;  /* 0x0100000002027b82 */ /* 0x000e220000000a00 */
[----:B------:R-:W-:Y:S01]  /*e410*/  MOV R6, c[0x4][0x578] ;  /* 0x01015e0000067a02 */ /* 0x000fe20000000f00 */
[----:B------:R-:W-:Y:S01]  /*e420*/  IMAD.MOV.U32 R11, RZ, RZ, c[0x4][0x19c] ;  /* 0x01006700ff0b7624 */ /* 0x000fe200078e00ff */
[----:B------:R-:W-:Y:S02]  /*e430*/  MOV R10, c[0x4][0x198] ;  /* 0x01006600000a7a02 */ /* 0x000fe40000000f00 */
[----:B---3--:R-:W-:-:S03]  /*e440*/  MOV R13, RZ ;  /* 0x000000ff000d7202 */ /* 0x008fc60000000f00 */
[----:B--2---:R-:W-:Y:S01]  /*e450*/  LEPC R14 ;  /* 0x00000000000e734e */ /* 0x004fe20000000000 */
        /* <DEDUP_REMOVED lines=8> */
[----:B------:R-:W-:Y:S01]  /*e4e0*/  IMAD.MOV.U32 R11, RZ, RZ, RZ ;  /* 0x000000ffff0b7224 */ /* 0x000fe200078e00ff */
[----:B------:R-:W-:Y:S01]  /*e4f0*/  CS2R R8, SRZ ;  /* 0x0000000000087805 */ /* 0x000fe2000001ff00 */
[----:B------:R-:W-:Y:S02]  /*e500*/  CS2R R4, SRZ ;  /* 0x0000000000047805 */ /* 0x000fe4000001ff00 */
.L_x_4410:
[----:B------:R-:W-:Y:S02]  /*e510*/  ULDC.U8 UR4, c[0x0][0x581] ;  /* 0x0001604000047ab9 */ /* 0x000fe40000000000 */
[----:B------:R-:W-:-:S13]  /*e520*/  ISETP.NE.AND P0, PT, RZ, UR4, PT ;  /* 0x00000004ff007c0c */ /* 0x000fda000bf05270 */
[----:B------:R-:W-:Y:S05]  /*e530*/  @!P0 BRA `(.L_x_4411) ;  /* 0x0000026000008947 */ /* 0x000fea0003800000 */
[C---:B------:R-:W-:Y:S01]  /*e540*/  FADD.FTZ R0, R7.reuse, -c[0x0][0x160] ;  /* 0x8000580007007621 */ /* 0x040fe20000010000 */
[----:B------:R-:W-:Y:S01]  /*e550*/  FSETP.GT.FTZ.AND P0, PT, R7, c[0x0][0x160], PT ;  /* 0x0000580007007a0b */ /* 0x000fe20003f14000 */
[C---:B------:R-:W-:Y:S01]  /*e560*/  FADD.FTZ R2, R11.reuse, -c[0x0][0x160] ;  /* 0x800058000b027621 */ /* 0x040fe20000010000 */
[----:B------:R-:W-:Y:S01]  /*e570*/  ULDC.U8 UR4, c[0x0][0x164] ;  /* 0x0000590000047ab9 */ /* 0x000fe20000000000 */
[----:B------:R-:W-:Y:S01]  /*e580*/  MOV R6, c[0x0][0x584] ;  /* 0x0001610000067a02 */ /* 0x000fe20000000f00 */
[----:B------:R-:W-:Y:S01]  /*e590*/  IMAD.MOV.U32 R3, RZ, RZ, 0x1 ;  /* 0x00000001ff037424 */ /* 0x000fe200078e00ff */
[----:B------:R-:W-:Y:S02]  /*e5a0*/  FSEL R0, R0, RZ, P0 ;  /* 0x000000ff00007208 */ /* 0x000fe40000000000 */
[----:B------:R-:W-:Y:S02]  /*e5b0*/  FSETP.GT.FTZ.AND P0, PT, R11, c[0x0][0x160], PT ;  /* 0x000058000b007a0b */ /* 0x000fe40003f14000 */
[----:B------:R-:W-:-:S02]  /*e5c0*/  ISETP.GE.AND P2, PT, R6, 0x2, PT ;  /* 0x000000020600780c */ /* 0x000fc40003f46270 */
[----:B------:R-:W-:Y:S01]  /*e5d0*/  FSEL R2, R2, RZ, P0 ;  /* 0x000000ff02027208 */ /* 0x000fe20000000000 */
[----:B------:R-:W0:Y:S01]  /*e5e0*/  MUFU.RCP R0, R0 ;  /* 0x0000000000007308 */ /* 0x000e220000001000 */
[----:B------:R-:W-:Y:S02]  /*e5f0*/  ISETP.NE.AND P0, PT, RZ, UR4, PT ;  /* 0x00000004ff007c0c */ /* 0x000fe4000bf05270 */
[----:B------:R-:W-:-:S05]  /*e600*/  F2FP.BF16.PACK_AB R8, R8, R4 ;  /* 0x000000040808723e */ /* 0x000fca00000010ff */
[----:B------:R-:W1:Y:S02]  /*e610*/  MUFU.RCP R2, R2 ;  /* 0x0000000200027308 */ /* 0x000e640000001000 */
[----:B------:R-:W-:-:S04]  /*e620*/  @P2 LOP3.LUT R4, R16, 0xfffffffe, RZ, 0xc0, !PT ;  /* 0xfffffffe10042812 */ /* 0x000fc800078ec0ff */
[----:B------:R-:W-:Y:S01]  /*e630*/  @P2 IADD3 R4, P3, R4, c[0x0][0x558], RZ ;  /* 0x0001560004042a10 */ /* 0x000fe20007f7e0ff */
[----:B0-----:R-:W-:-:S06]  /*e640*/  FMUL.FTZ R5, R0, R5 ;  /* 0x0000000500057220 */ /* 0x001fcc0000410000 */
[----:B------:R-:W0:Y:S01]  /*e650*/  @P0 MUFU.SQRT R5, R5 ;  /* 0x0000000500050308 */ /* 0x000e220000002000 */
[----:B-1----:R-:W-:-:S07]  /*e660*/  FMUL.FTZ R9, R2, R9 ;  /* 0x0000000902097220 */ /* 0x002fce0000410000 */
[----:B------:R-:W1:Y:S01]  /*e670*/  @P0 MUFU.SQRT R9, R9 ;  /* 0x0000000900090308 */ /* 0x000e620000002000 */
[----:B------:R-:W-:Y:S02]  /*e680*/  ISETP.LE.AND P0, PT, R3, c[0x0][0x584], PT ;  /* 0x0001610003007a0c */ /* 0x000fe40003f03270 */
[----:B0-----:R-:W-:Y:S01]  /*e690*/  F2FP.BF16.PACK_AB R0, RZ, R5 ;  /* 0x00000005ff00723e */ /* 0x001fe200000010ff */
[----:B------:R-:W-:-:S10]  /*e6a0*/  @P2 IMAD.X R5, RZ, RZ, c[0x0][0x55c], P3 ;  /* 0x00015700ff052624 */ /* 0x000fd400018e06ff */
[----:B------:R-:W-:Y:S02]  /*e6b0*/  @P0 IADD3 R2, P1, R16, c[0x0][0x550], RZ ;  /* 0x0001540010020a10 */ /* 0x000fe40007f3e0ff */
[----:B------:R-:W-:Y:S02]  /*e6c0*/  @P0 IADD3 R6, P4, R17, c[0x0][0x550], RZ ;  /* 0x0001540011060a10 */ /* 0x000fe40007f9e0ff */
[----:B------:R-:W-:Y:S02]  /*e6d0*/  @P0 IADD3.X R3, RZ, c[0x0][0x554], RZ, P1, !PT ;  /* 0x00015500ff030a10 */ /* 0x000fe40000ffe4ff */
[----:B-1----:R-:W-:Y:S02]  /*e6e0*/  F2FP.BF16.PACK_AB R10, RZ, R9 ;  /* 0x00000009ff0a723e */ /* 0x002fe400000010ff */
[----:B------:R-:W-:Y:S01]  /*e6f0*/  @P0 IADD3.X R7, RZ, c[0x0][0x554], RZ, P4, !PT ;  /* 0x00015500ff070a10 */ /* 0x000fe200027fe4ff */
        /* <DEDUP_REMOVED lines=10> */
.L_x_4411:
[----:B------:R-:W-:Y:S01]  /*e7a0*/  MOV R16, 0x0 ;  /* 0x0000000000107802 */ /* 0x000fe20000000f00 */
[----:B---3--:R-:W-:Y:S01]  /*e7b0*/  HFMA2.MMA R13, -RZ, RZ, 0, 0 ;  /* 0x00000000ff0d7435 */ /* 0x008fe200000001ff */
[----:B------:R-:W-:Y:S01]  /*e7c0*/  MOV R4, c[0x4][0x580] ;  /* 0x0101600000047a02 */ /* 0x000fe20000000f00 */
[----:B------:R-:W-:Y:S01]  /*e7d0*/  IMAD.MOV.U32 R5, RZ, RZ, c[0x4][0x584] ;  /* 0x01016100ff057624 */ /* 0x000fe200078e00ff */
[----:B------:R0:W1:Y:S01]  /*e7e0*/  LDC.64 R2, c[0x4][R16] ;  /* 0x0100000010027b82 */ /* 0x0000620000000a00 */
[----:B------:R-:W-:Y:S01]  /*e7f0*/  MOV R6, c[0x4][0x578] ;  /* 0x01015e0000067a02 */ /* 0x000fe20000000f00 */
[----:B------:R-:W-:Y:S01]  /*e800*/  IMAD.MOV.U32 R8, RZ, RZ, 0x2e9 ;  /* 0x000002e9ff087424 */ /* 0x000fe200078e00ff */
[----:B------:R-:W-:Y:S01]  /*e810*/  MOV R7, c[0x4][0x57c] ;  /* 0x01015f0000077a02 */ /* 0x000fe20000000f00 */
[----:B------:R-:W-:Y:S01]  /*e820*/  IMAD.MOV.U32 R12, RZ, RZ, 0x1 ;  /* 0x00000001ff0c7424 */ /* 0x000fe200078e00ff */
[----:B------:R-:W-:-:S02]  /*e830*/  MOV R10, c[0x4][0x188] ;  /* 0x01006200000a7a02 */ /* 0x000fc40000000f00 */
[----:B------:R-:W-:Y:S02]  /*e840*/  MOV R11, c[0x4][0x18c] ;  /* 0x01006300000b7a02 */ /* 0x000fe40000000f00 */
[----:B--2---:R-:W-:Y:S01]  /*e850*/  LEPC R14 ;  /* 0x00000000000e734e */ /* 0x004fe20000000000 */
[----:B------:R-:W-:Y:S02]  /*e860*/  MOV R9, 0xe8d0 ;  /* 0x0000e8d000097802 */ /* 0x000fe40000000f00 */
[----:B------:R-:W-:Y:S02]  /*e870*/  MOV R20, 0xe850 ;  /* 0x0000e85000147802 */ /* 0x000fe40000000f00 */
[----:B------:R-:W-:Y:S02]  /*e880*/  MOV R21, 0x0 ;  /* 0x0000000000157802 */ /* 0x000fe40000000f00 */
[----:B------:R-:W-:Y:S02]  /*e890*/  MOV R0, 0x0 ;  /* 0x0000000000007802 */ /* 0x000fe40000000f00 */
[----:B------:R-:W-:-:S04]  /*e8a0*/  IADD3 R20, P0, P1, -R20, R9, R14 ;  /* 0x0000000914147210 */ /* 0x000fc8000791e10e */
[----:B------:R-:W-:-:S04]  /*e8b0*/  IADD3.X R21, ~R0, R21, R15, P0, P1 ;  /* 0x0000001500157210 */ /* 0x000fc800007e250f */
[----:B01----:R-:W-:Y:S05]  /*e8c0*/  CALL.ABS.NOINC R2 ;  /* 0x0000000002007343 */ /* 0x003fea0003c00000 */
        /* <DEDUP_REMOVED lines=19> */
        .weak           $__internal_14_$__cuda_sm20_div_u64
        .type           $__internal_14_$__cuda_sm20_div_u64,@function
        .size           $__internal_14_$__cuda_sm20_div_u64,($__internal_15_$__cuda_sm20_rem_u64 - $__internal_14_$__cuda_sm20_div_u64)
$__internal_14_$__cuda_sm20_div_u64:
[----:B------:R-:W-:Y:S01]  /*ea00*/  MOV R28, R26 ;  /* 0x0000001a001c7202 */ /* 0x000fe20000000f00 */
[----:B------:R-:W-:-:S04]  /*ea10*/  IMAD.MOV.U32 R29, RZ, RZ, R15 ;  /* 0x000000ffff1d7224 */ /* 0x000fc800078e000f */
        /* <DEDUP_REMOVED lines=9> */
[----:B------:R-:W-:-:S03]  /*eab0*/  IMAD.HI.U32 R24, R22, R3, RZ ;  /* 0x0000000316187227 */ /* 0x000fc600078e00ff */
[----:B------:R-:W-:-:S05]  /*eac0*/  IADD3.X R13, RZ, ~R13, RZ, P0, !PT ;  /* 0x8000000dff0d7210 */ /* 0x000fca00007fe4ff */
[----:B------:R-:W-:-:S04]  /*ead0*/  IMAD.WIDE.U32 R24, P0, R22, R13, R24 ;  /* 0x0000000d16187225 */ /* 0x000fc80007800018 */
[C---:B------:R-:W-:Y:S02]  /*eae0*/  IMAD R22, R23.reuse, R13, RZ ;  /* 0x0000000d17167224 */ /* 0x040fe400078e02ff */
[----:B------:R-:W-:-:S04]  /*eaf0*/  IMAD.HI.U32 R25, P1, R23, R3, R24 ;  /* 0x0000000317197227 */ /* 0x000fc80007820018 */
[----:B------:R-:W-:Y:S01]  /*eb00*/  IMAD.HI.U32 R3, R23, R13, RZ ;  /* 0x0000000d17037227 */ /* 0x000fe200078e00ff */
[----:B------:R-:W-:-:S03]  /*eb10*/  IADD3 R25, P3, R22, R25, RZ ;  /* 0x0000001916197210 */ /* 0x000fc60007f7e0ff */
[----:B------:R-:W-:Y:S02]  /*eb20*/  IMAD.X R3, R3, 0x1, R23, P0 ;  /* 0x0000000103037824 */ /* 0x000fe400000e0617 */
[----:B------:R-:W-:-:S03]  /*eb30*/  IMAD.WIDE.U32 R22, R25, R26, RZ ;  /* 0x0000001a19167225 */ /* 0x000fc600078e00ff */
[----:B------:R-:W-:Y:S01]  /*eb40*/  IADD3.X R3, RZ, RZ, R3, P3, P1 ;  /* 0x000000ffff037210 */ /* 0x000fe20001fe2403 */
[----:B------:R-:W-:Y:S01]  /*eb50*/  IMAD R13, R25, R15, R23 ;  /* 0x0000000f190d7224 */ /* 0x000fe200078e0217 */
[----:B------:R-:W-:-:S03]  /*eb60*/  IADD3 R23, P0, RZ, -R22, RZ ;  /* 0x80000016ff177210 */ /* 0x000fc60007f1e0ff */
        /* <DEDUP_REMOVED lines=8> */
[----:B------:R-:W-:Y:S01]  /*ebf0*/  IMAD.MOV.U32 R23, RZ, RZ, RZ ;  /* 0x000000ffff177224 */ /* 0x000fe200078e00ff */
[----:B------:R-:W-:Y:S01]  /*ec00*/  IADD3.X R3, R22, R3, RZ, P0, !PT ;  /* 0x0000000316037210 */ /* 0x000fe200007fe4ff */
[----:B------:R-:W-:-:S03]  /*ec10*/  IMAD.HI.U32 R22, R13, R14, RZ ;  /* 0x0000000e0d167227 */ /* 0x000fc600078e00ff */
[----:B------:R-:W-:-:S03]  /*ec20*/  IADD3.X R3, RZ, RZ, R3, P3, P1 ;  /* 0x000000ffff037210 */ /* 0x000fc60001fe2403 */
[----:B------:R-:W-:-:S04]  /*ec30*/  IMAD.WIDE.U32 R22, R13, R0, R22 ;  /* 0x000000000d167225 */ /* 0x000fc800078e0016 */
[C---:B------:R-:W-:Y:S02]  /*ec40*/  IMAD R24, R3.reuse, R0, RZ ;  /* 0x0000000003187224 */ /* 0x040fe400078e02ff */
[----:B------:R-:W-:-:S04]  /*ec50*/  IMAD.HI.U32 R13, P0, R3, R14, R22 ;  /* 0x0000000e030d7227 */ /* 0x000fc80007800016 */
[----:B------:R-:W-:Y:S01]  /*ec60*/  IMAD.HI.U32 R3, R3, R0, RZ ;  /* 0x0000000003037227 */ /* 0x000fe200078e00ff */
[----:B------:R-:W-:-:S04]  /*ec70*/  IADD3 R13, P1, R24, R13, RZ ;  /* 0x0000000d180d7210 */ /* 0x000fc80007f3e0ff */
[----:B------:R-:W-:Y:S01]  /*ec80*/  IADD3.X R3, R3, RZ, RZ, P0, !PT ;  /* 0x000000ff03037210 */ /* 0x000fe200007fe4ff */
[----:B------:R-:W-:-:S03]  /*ec90*/  IMAD.WIDE.U32 R22, R13, R26, RZ ;  /* 0x0000001a0d167225 */ /* 0x000fc600078e00ff */
[----:B------:R-:W-:Y:S01]  /*eca0*/  IADD3.X R3, RZ, R3, RZ, P1, !PT ;  /* 0x00000003ff037210 */ /* 0x000fe20000ffe4ff */
[C---:B------:R-:W-:Y:S01]  /*ecb0*/  IMAD R24, R13.reuse, R15, R23 ;  /* 0x0000000f0d187224 */ /* 0x040fe200078e0217 */
[----:B------:R-:W-:Y:S02]  /*ecc0*/  IADD3 R23, P1, -R22, R14, RZ ;  /* 0x0000000e16177210 */ /* 0x000fe40007f3e1ff */
[----:B------:R-:W-:Y:S01]  /*ecd0*/  IADD3 R22, P3, R13, 0x1, RZ ;  /* 0x000000010d167810 */ /* 0x000fe20007f7e0ff */
[-C--:B------:R-:W-:Y:S01]  /*ece0*/  IMAD R25, R3, R26.reuse, R24 ;  /* 0x0000001a03197224 */ /* 0x080fe200078e0218 */
[----:B------:R-:W-:-:S03]  /*ecf0*/  ISETP.GE.U32.AND P0, PT, R23, R26, PT ;  /* 0x0000001a1700720c */ /* 0x000fc60003f06070 */
[----:B------:R-:W-:Y:S01]  /*ed00*/  IMAD.X R14, R0, 0x1, ~R25, P1 ;  /* 0x00000001000e7824 */ /* 0x000fe200008e0e19 */
[----:B------:R-:W-:Y:S02]  /*ed10*/  IADD3 R24, P1, -R26, R23, RZ ;  /* 0x000000171a187210 */ /* 0x000fe40007f3e1ff */
[----:B------:R-:W-:Y:S02]  /*ed20*/  IADD3.X R0, RZ, R3, RZ, P3, !PT ;  /* 0x00000003ff007210 */ /* 0x000fe40001ffe4ff */
[----:B------:R-:W-:Y:S02]  /*ed30*/  ISETP.GE.U32.AND.EX P0, PT, R14, R15, PT, P0 ;  /* 0x0000000f0e00720c */ /* 0x000fe40003f06100 */
[----:B------:R-:W-:Y:S02]  /*ed40*/  IADD3.X R25, ~R15, R14, RZ, P1, !PT ;  /* 0x0000000e0f197210 */ /* 0x000fe40000ffe5ff */
[----:B------:R-:W-:Y:S02]  /*ed50*/  SEL R13, R22, R13, P0 ;  /* 0x0000000d160d7207 */ /* 0x000fe40000000000 */
[----:B------:R-:W-:-:S02]  /*ed60*/  SEL R23, R24, R23, P0 ;  /* 0x0000001718177207 */ /* 0x000fc40000000000 */
[----:B------:R-:W-:Y:S02]  /*ed70*/  SEL R22, R25, R14, P0 ;  /* 0x0000000e19167207 */ /* 0x000fe40000000000 */
[----:B------:R-:W-:Y:S02]  /*ed80*/  SEL R0, R0, R3, P0 ;  /* 0x0000000300007207 */ /* 0x000fe40000000000 */
[----:B------:R-:W-:Y:S02]  /*ed90*/  IADD3 R14, P3, R13, 0x1, RZ ;  /* 0x000000010d0e7810 */ /* 0x000fe40007f7e0ff */
[----:B------:R-:W-:Y:S01]  /*eda0*/  ISETP.GE.U32.AND P0, PT, R23, R26, PT ;  /* 0x0000001a1700720c */ /* 0x000fe20003f06070 */
[----:B------:R-:W-:Y:S01]  /*edb0*/  HFMA2.MMA R23, -RZ, RZ, 0, 0 ;  /* 0x00000000ff177435 */ /* 0x000fe200000001ff */
[----:B------:R-:W-:Y:S01]  /*edc0*/  ISETP.NE.U32.AND P1, PT, R26, RZ, PT ;  /* 0x000000ff1a00720c */ /* 0x000fe20003f25070 */
[----:B------:R-:W-:Y:S01]  /*edd0*/  IMAD.X R27, RZ, RZ, R0, P3 ;  /* 0x000000ffff1b7224 */ /* 0x000fe200018e0600 */
[----:B------:R-:W-:-:S02]  /*ede0*/  ISETP.GE.U32.AND.EX P0, PT, R22, R15, PT, P0 ;  /* 0x0000000f1600720c */ /* 0x000fc40003f06100 */
[----:B------:R-:W-:Y:S02]  /*edf0*/  MOV R22, R20 ;  /* 0x0000001400167202 */ /* 0x000fe40000000f00 */
[----:B------:R-:W-:Y:S02]  /*ee00*/  ISETP.NE.AND.EX P1, PT, R15, RZ, PT, P1 ;  /* 0x000000ff0f00720c */ /* 0x000fe40003f25310 */
[----:B------:R-:W-:Y:S02]  /*ee10*/  SEL R14, R14, R13, P0 ;  /* 0x0000000d0e0e7207 */ /* 0x000fe40000000000 */
[----:B------:R-:W-:Y:S02]  /*ee20*/  SEL R27, R27, R0, P0 ;  /* 0x000000001b1b7207 */ /* 0x000fe40000000000 */
[----:B------:R-:W-:Y:S02]  /*ee30*/  SEL R14, R14, 0xffffffff, P1 ;  /* 0xffffffff0e0e7807 */ /* 0x000fe40000800000 */
[----:B------:R-:W-:Y:S01]  /*ee40*/  SEL R27, R27, 0xffffffff, P1 ;  /* 0xffffffff1b1b7807 */ /* 0x000fe20000800000 */
[----:B------:R-:W-:Y:S06]  /*ee50*/  RET.REL.NODEC R22 `(_ZN2at6native13reduce_kernelILi256ELi2ENS0_8ReduceOpIN3c108BFloat16ENS0_10WelfordOpsIS4_fiN4cuda3std3__44pairIS4_S4_EEEEjS4_Li2ELi2EEEEEvT1_) ;  /* 0xffff11a016007950 */ /* 0x000fec0003c3ffff */
        .weak           $__internal_15_$__cuda_sm20_rem_u64
        .type           $__internal_15_$__cuda_sm20_rem_u64,@function
        .size           $__internal_15_$__cuda_sm20_rem_u64,(.L_x_8127 - $__internal_15_$__cuda_sm20_rem_u64)
$__internal_15_$__cuda_sm20_rem_u64:
[----:B------:R-:W-:Y:S01]  /*ee60*/  IMAD.MOV.U32 R24, RZ, RZ, R13 ;  /* 0x000000ffff187224 */ /* 0x000fe200078e000d */
[----:B------:R-:W-:-:S05]  /*ee70*/  MOV R25, R3 ;  /* 0x0000000300197202 */ /* 0x000fca0000000f00 */
        /* <DEDUP_REMOVED lines=8> */
[----:B------:R-:W-:-:S03]  /*ef00*/  IMAD.HI.U32 R22, R18, R27, RZ ;  /* 0x0000001b12167227 */ /* 0x000fc600078e00ff */
[----:B------:R-:W-:Y:S01]  /*ef10*/  IADD3.X R29, RZ, ~R23, RZ, P0, !PT ;  /* 0x80000017ff1d7210 */ /* 0x000fe200007fe4ff */
[----:B------:R-:W-:-:S04]  /*ef20*/  IMAD.MOV.U32 R23, RZ, RZ, R18 ;  /* 0x000000ffff177224 */ /* 0x000fc800078e0012 */
        /* <DEDUP_REMOVED lines=15> */
[----:B------:R-:W-:Y:S01]  /*f020*/  IMAD.HI.U32 R23, P1, R24, R19, R22 ;  /* 0x0000001318177227 */ /* 0x000fe20007820016 */
[----:B------:R-:W-:-:S03]  /*f030*/  HFMA2.MMA R19, -RZ, RZ, 0, 0 ;  /* 0x00000000ff137435 */ /* 0x000fc600000001ff */
[----:B------:R-:W-:Y:S01]  /*f040*/  IMAD.HI.U32 R25, R24, R25, RZ ;  /* 0x0000001918197227 */ /* 0x000fe200078e00ff */
[----:B------:R-:W-:-:S03]  /*f050*/  IADD3 R23, P2, R18, R23, RZ ;  /* 0x0000001712177210 */ /* 0x000fc60007f5e0ff */
[----:B------:R-:W-:Y:S02]  /*f060*/  IMAD.X R24, R25, 0x1, R24, P0 ;  /* 0x0000000119187824 */ /* 0x000fe400000e0618 */
        /* <DEDUP_REMOVED lines=8> */
[----:B------:R-:W-:-:S04]  /*f0f0*/  IMAD.WIDE.U32 R18, R24, R13, RZ ;  /* 0x0000000d18127225 */ /* 0x000fc800078e00ff */
[----:B------:R-:W-:Y:S01]  /*f100*/  IMAD.X R22, RZ, RZ, R22, P1 ;  /* 0x000000ffff167224 */ /* 0x000fe200008e0616 */
[----:B------:R-:W-:Y:S01]  /*f110*/  IADD3 R0, P1, -R18, R0, RZ ;  /* 0x0000000012007210 */ /* 0x000fe20007f3e1ff */
[----:B------:R-:W-:-:S03]  /*f120*/  IMAD R24, R24, R3, R19 ;  /* 0x0000000318187224 */ /* 0x000fc600078e0213 */
[-C--:B------:R-:W-:Y:S01]  /*f130*/  ISETP.GE.U32.AND P0, PT, R0, R13.reuse, PT ;  /* 0x0000000d0000720c */ /* 0x080fe20003f06070 */
[----:B------:R-:W-:-:S05]  /*f140*/  IMAD R19, R22, R13, R24 ;  /* 0x0000000d16137224 */ /* 0x000fca00078e0218 */
[----:B------:R-:W-:Y:S01]  /*f150*/  IADD3.X R22, ~R19, R20, RZ, P1, !PT ;  /* 0x0000001413167210 */ /* 0x000fe20000ffe5ff */
[----:B------:R-:W-:Y:S01]  /*f160*/  HFMA2.MMA R19, -RZ, RZ, 0, 0 ;  /* 0x00000000ff137435 */ /* 0x000fe200000001ff */
[----:B------:R-:W-:Y:S02]  /*f170*/  IADD3 R18, P1, -R13, R0, RZ ;  /* 0x000000000d127210 */ /* 0x000fe40007f3e1ff */
[----:B------:R-:W-:Y:S02]  /*f180*/  ISETP.GE.U32.AND.EX P0, PT, R22, R3, PT, P0 ;  /* 0x000000031600720c */ /* 0x000fe40003f06100 */
[----:B------:R-:W-:Y:S02]  /*f190*/  IADD3.X R20, ~R3, R22, RZ, P1, !PT ;  /* 0x0000001603147210 */ /* 0x000fe40000ffe5ff */
[----:B------:R-:W-:Y:S02]  /*f1a0*/  SEL R18, R18, R0, P0 ;  /* 0x0000000012127207 */ /* 0x000fe40000000000 */
[----:B------:R-:W-:-:S02]  /*f1b0*/  SEL R20, R20, R22, P0 ;  /* 0x0000001614147207 */ /* 0x000fc40000000000 */
[----:B------:R-:W-:Y:S02]  /*f1c0*/  ISETP.GE.U32.AND P0, PT, R18, R13, PT ;  /* 0x0000000d1200720c */ /* 0x000fe40003f06070 */
[CC--:B------:R-:W-:Y:S02]  /*f1d0*/  IADD3 R0, P2, -R13.reuse, R18.reuse, RZ ;  /* 0x000000120d007210 */ /* 0x0c0fe40007f5e1ff */
[C---:B------:R-:W-:Y:S02]  /*f1e0*/  ISETP.GE.U32.AND.EX P0, PT, R20.reuse, R3, PT, P0 ;  /* 0x000000031400720c */ /* 0x040fe40003f06100 */
[----:B------:R-:W-:Y:S01]  /*f1f0*/  ISETP.NE.U32.AND P1, PT, R13, RZ, PT ;  /* 0x000000ff0d00720c */ /* 0x000fe20003f25070 */
[----:B------:R-:W-:Y:S01]  /*f200*/  IMAD.X R13, R20, 0x1, ~R3, P2 ;  /* 0x00000001140d7824 */ /* 0x000fe200010e0e03 */
[----:B------:R-:W-:Y:S02]  /*f210*/  SEL R0, R0, R18, P0 ;  /* 0x0000001200007207 */ /* 0x000fe40000000000 */
[----:B------:R-:W-:-:S02]  /*f220*/  MOV R18, R14 ;  /* 0x0000000e00127202 */ /* 0x000fc40000000f00 */
[----:B------:R-:W-:Y:S02]  /*f230*/  ISETP.NE.AND.EX P1, PT, R3, RZ, PT, P1 ;  /* 0x000000ff0300720c */ /* 0x000fe40003f25310 */
[----:B------:R-:W-:Y:S02]  /*f240*/  SEL R3, R13, R20, P0 ;  /* 0x000000140d037207 */ /* 0x000fe40000000000 */
[----:B------:R-:W-:Y:S02]  /*f250*/  SEL R0, R0, 0xffffffff, P1 ;  /* 0xffffffff00007807 */ /* 0x000fe40000800000 */
[----:B------:R-:W-:Y:S01]  /*f260*/  SEL R3, R3, 0xffffffff, P1 ;  /* 0xffffffff03037807 */ /* 0x000fe20000800000 */
[----:B------:R-:W-:Y:S06]  /*f270*/  RET.REL.NODEC R18 `(_ZN2at6native13reduce_kernelILi256ELi2ENS0_8ReduceOpIN3c108BFloat16ENS0_10WelfordOpsIS4_fiN4cuda3std3__44pairIS4_S4_EEEEjS4_Li2ELi2EEEEEvT1_) ;  /* 0xffff0d8012007950 */ /* 0x000fec0003c3ffff */
.L_x_4412:
        /* <DEDUP_REMOVED lines=16> */
.L_x_8127:


//--------------------- .text._ZN2at6native13reduce_kernelILi128ELi4ENS0_8ReduceOpIN3c108BFloat16ENS0_10WelfordOpsIS4_fiN4cuda3std3__44pairIS4_S4_EEEEjS4_Li2ELi2EEEEEvT1_ --------------------------
	.section	.text._ZN2at6native13reduce_kernelILi128ELi4ENS0_8ReduceOpIN3c108BFloat16ENS0_10WelfordOpsIS4_fiN4cuda3std3__44pairIS4_S4_EEEEjS4_Li2ELi2EEEEEvT1_,"ax",@progbits
	.sectioninfo	@"SHI_REGISTERS=56"
	.align	128
        .global         _ZN2at6native13reduce_kernelILi128ELi4ENS0_8ReduceOpIN3c108BFloat16ENS0_10WelfordOpsIS4_fiN4cuda3std3__44pairIS4_S4_EEEEjS4_Li2ELi2EEEEEvT1_
        .type           _ZN2at6native13reduce_kernelILi128ELi4ENS0_8ReduceOpIN3c108BFloat16ENS0_10WelfordOpsIS4_fiN4cuda3std3__44pairIS4_S4_EEEEjS4_Li2ELi2EEEEEvT1_,@function
        .size           _ZN2at6native13reduce_kernelILi128ELi4ENS0_8ReduceOpIN3c108BFloat16ENS0_10WelfordOpsIS4_fiN4cuda3std3__44pairIS4_S4_EEEEjS4_Li2ELi2EEEEEvT1_,(.L_x_8129 - _ZN2at6native13reduce_kernelILi128ELi4ENS0_8ReduceOpIN3c108BFloat16ENS0_10WelfordOpsIS4_fiN4cuda3std3__44pairIS4_S4_EEEEjS4_Li2ELi2EEEEEvT1_)
        .other          _ZN2at6native13reduce_kernelILi128ELi4ENS0_8ReduceOpIN3c108BFloat16ENS0_10WelfordOpsIS4_fiN4cuda3std3__44pairIS4_S4_EEEEjS4_Li2ELi2EEEEEvT1_,@"STO_CUDA_ENTRY STV_DEFAULT"
_ZN2at6native13reduce_kernelILi128ELi4ENS0_8ReduceOpIN3c108BFloat16ENS0_10WelfordOpsIS4_fiN4cuda3std3__44pairIS4_S4_EEEEjS4_Li2ELi2EEEEEvT1_:
.text._ZN2at6native13reduce_kernelILi128ELi4ENS0_8ReduceOpIN3c108BFloat16ENS0_10WelfordOpsIS4_fiN4cuda3std3__44pairIS4_S4_EEEEjS4_Li2ELi2EEEEEvT1_:
        /* <DEDUP_REMOVED lines=9> */
[----:B-1----:R-:W-:-:S04]  /*0090*/  IMAD R0, R23, c[0x0][0x1a0], R36 ;  /* 0x0000680017007a24 */ /* 0x002fc800078e0224 */
[----:B--2---:R-:W-:Y:S02]  /*00a0*/  IMAD R4, R3, c[0x0][0x188], R0 ;  /* 0x0000620003047a24 */ /* 0x004fe400078e0200 */
[----:B------:R-:W-:Y:S02]  /*00b0*/  IMAD R3, R23, c[0x0][0x194], R6 ;  /* 0x0000650017037a24 */ /* 0x000fe400078e0206 */
[----:B------:R-:W-:Y:S02]  /*00c0*/  IMAD.MOV.U32 R0, RZ, RZ, RZ ;  /* 0x000000ffff007224 */ /* 0x000fe400078e00ff */
        /* <DEDUP_REMOVED lines=201> */
.L_x_4413:
[----:B------:R-:W-:Y:S01]  /*0d60*/  ISETP.GE.U32.AND P0, PT, R30, c[0x0][0x17c], PT ;  /* 0x00005f001e007a0c */ /* 0x000fe20003f06070 */
[----:B------:R-:W-:Y:S01]  /*0d70*/  ULDC.64 UR36, c[0x0][0x118] ;  /* 0x0000460000247ab9 */ /* 0x000fe20000000a00 */
[----:B------:R-:W-:Y:S01]  /*0d80*/  BSSY B6, `(.L_x_4414) ;  /* 0x0000768000067945 */ /* 0x000fe20003800000 */
[----:B------:R-:W-:Y:S01]  /*0d90*/  IMAD.MOV.U32 R19, RZ, RZ, RZ ;  /* 0x000000ffff137224 */ /* 0x000fe200078e00ff */
[----:B------:R-:W-:Y:S01]  /*0da0*/  ISETP.GE.U32.OR P0, PT, R5, c[0x0][0x180], P0 ;  /* 0x0000600005007a0c */ /* 0x000fe20000706470 */
[----:B------:R-:W-:Y:S01]  /*0db0*/  CS2R R16, SRZ ;  /* 0x0000000000107805 */ /* 0x000fe2000001ff00 */
[----:B------:R-:W-:Y:S01]  /*0dc0*/  CS2R R14, SRZ ;  /* 0x00000000000e7805 */ /* 0x000fe2000001ff00 */
[----:B------:R-:W-:Y:S01]  /*0dd0*/  CS2R R12, SRZ ;  /* 0x00000000000c7805 */ /* 0x000fe2000001ff00 */
[----:B------:R-:W-:Y:S01]  /*0de0*/  CS2R R10, SRZ ;  /* 0x00000000000a7805 */ /* 0x000fe2000001ff00 */
[----:B------:R-:W-:Y:S01]  /*0df0*/  CS2R R8, SRZ ;  /* 0x0000000000087805 */ /* 0x000fe2000001ff00 */
[----:B------:R-:W-:Y:S01]  /*0e00*/  CS2R R6, SRZ ;  /* 0x0000000000067805 */ /* 0x000fe2000001ff00 */
[----:B------:R-:W-:-:S06]  /*0e10*/  CS2R R4, SRZ ;  /* 0x0000000000047805 */ /* 0x000fcc000001ff00 */
        /* <DEDUP_REMOVED lines=49> */
.L_x_4422:
[----:B------:R-:W-:Y:S05]  /*1130*/  BSYNC B2 ;  /* 0x0000000000027941 */ /* 0x000fea0003800000 */
.L_x_4421:
        /* <DEDUP_REMOVED lines=17> */
.L_x_4420:
[----:B------:R-:W-:Y:S05]  /*1250*/  BSYNC B1 ;  /* 0x0000000000017941 */ /* 0x000fea0003800000 */
.L_x_4419:
[C---:B------:R-:W-:Y:S02]  /*1260*/  IADD3 R3, P0, -R11.reuse, 0x2, RZ ;  /* 0x000000020b037810 */ /* 0x040fe40007f1e1ff */
[----:B------:R-:W-:Y:S02]  /*1270*/  IADD3 R0, R11, c[0x0][0x17c], RZ ;  /* 0x00005f000b007a10 */ /* 0x000fe40007ffe0ff */
[C---:B------:R-:W-:Y:S02]  /*1280*/  LEA R24, P1, R3.reuse, R24, 0x1 ;  /* 0x0000001803187211 */ /* 0x040fe400078208ff */
[----:B------:R-:W-:Y:S02]  /*1290*/  IADD3.X R8, RZ, -0x1, RZ, P0, !PT ;  /* 0xffffffffff087810 */ /* 0x000fe400007fe4ff */
[----:B------:R-:W-:Y:S02]  /*12a0*/  IADD3 R0, R0, -0x2, RZ ;  /* 0xfffffffe00007810 */ /* 0x000fe40007ffe0ff */
[----:B------:R-:W-:-:S02]  /*12b0*/  LEA.HI.X R25, R3, R25, R8, 0x1, P1 ;  /* 0x0000001903197211 */ /* 0x000fc400008f0c08 */
.L_x_4418:
[----:B------:R-:W-:Y:S05]  /*12c0*/  BSYNC B0 ;  /* 0x0000000000007941 */ /* 0x000fea0003800000 */
.L_x_4417:
[----:B------:R-:W-:Y:S01]  /*12d0*/  IMAD R8, R2, c[0x0][0x190], RZ ;  /* 0x0000640002087a24 */ /* 0x000fe200078e02ff */
[----:B------:R-:W-:Y:S01]  /*12e0*/  BSSY B0, `(.L_x_4423) ;  /* 0x0000024000007945 */ /* 0x000fe20003800000 */
[----:B------:R-:W-:Y:S01]  /*12f0*/  IMAD.MOV.U32 R11, RZ, RZ, c[0x0][0x168] ;  /* 0x00005a00ff0b7624 */ /* 0x000fe200078e00ff */
[----:B------:R-:W-:Y:S01]  /*1300*/  MOV R10, c[0x0][0x16c] ;  /* 0x00005b00000a7a02 */ /* 0x000fe20000000f00 */
[----:B------:R-:W-:Y:S01]  /*1310*/  IMAD R3, R23, c[0x0][0x194], R8 ;  /* 0x0000650017037a24 */ /* 0x000fe200078e0208 */
[----:B------:R-:W-:Y:S01]  /*1320*/  MOV R8, c[0x0][0x174] ;  /* 0x00005d0000087a02 */ /* 0x000fe20000000f00 */
[----:B------:R-:W-:-:S02]  /*1330*/  IMAD.MOV.U32 R12, RZ, RZ, c[0x0][0x170] ;  /* 0x00005c00ff0c7624 */ /* 0x000fc400078e00ff */
[----:B------:R-:W-:-:S05]  /*1340*/  IMAD R9, R22, c[0x0][0x198], R3 ;  /* 0x0000660016097a24 */ /* 0x000fca00078e0203 */
[----:B------:R-:W-:-:S04]  /*1350*/  LEA R3, R9, 0x1, 0x1 ;  /* 0x0000000109037811 */ /* 0x000fc800078e08ff */
[----:B------:R-:W-:-:S13]  /*1360*/  ISETP.GE.U32.AND P0, PT, R3, R0, PT ;  /* 0x000000000300720c */ /* 0x000fda0003f06070 */
[----:B------:R-:W-:Y:S05]  /*1370*/  @P0 BRA `(.L_x_4424) ;  /* 0x000001a000000947 */ /* 0x000fea0003800000 */
[----:B------:R-:W-:Y:S01]  /*1380*/  BSSY B1, `(.L_x_4425) ;  /* 0x0000018000017945 */ /* 0x000fe20003800000 */
[----:B------:R-:W-:-:S04]  /*1390*/  IMAD.MOV.U32 R3, RZ, RZ, R9 ;  /* 0x000000ffff037224 */ /* 0x000fc800078e0009 */
.L_x_4426:
        /* <DEDUP_REMOVED lines=23> */
.L_x_4425:
[----:B------:R-:W-:Y:S02]  /*1510*/  MOV R8, R13 ;  /* 0x0000000d00087202 */ /* 0x000fe40000000f00 */
.L_x_4424:
[----:B------:R-:W-:Y:S05]  /*1520*/  BSYNC B0 ;  /* 0x0000000000007941 */ /* 0x000fea0003800000 */
.L_x_4423:
        /* <DEDUP_REMOVED lines=10> */
.L_x_4428:
[----:B------:R-:W-:Y:S05]  /*15d0*/  BSYNC B0 ;  /* 0x0000000000007941 */ /* 0x000fea0003800000 */
.L_x_4427:
        /* <DEDUP_REMOVED lines=18> */
.L_x_4430:
[----:B------:R-:W-:Y:S05]  /*1700*/  BSYNC B0 ;  /* 0x0000000000007941 */ /* 0x000fea0003800000 */
.L_x_4429:
        /* <DEDUP_REMOVED lines=17> */
.L_x_4432:
[----:B------:R-:W-:Y:S01]  /*1820*/  IMAD.MOV.U32 R4, RZ, RZ, R11 ;  /* 0x000000ffff047224 */ /* 0x000fe200078e000b */
[----:B------:R-:W-:Y:S01]  /*1830*/  MOV R5, R10 ;  /* 0x0000000a00057202 */ /* 0x000fe20000000f00 */
[----:B------:R-:W-:Y:S01]  /*1840*/  IMAD.MOV.U32 R6, RZ, RZ, R12 ;  /* 0x000000ffff067224 */ /* 0x000fe200078e000c */
[----:B------:R-:W-:Y:S02]  /*1850*/  MOV R7, R8 ;  /* 0x0000000800077202 */ /* 0x000fe40000000f00 */
.L_x_4433:
[----:B------:R-:W-:Y:S05]  /*1860*/  BSYNC B0 ;  /* 0x0000000000007941 */ /* 0x000fea0003800000 */
.L_x_4431:
[----:B------:R-:W-:Y:S01]  /*1870*/  CS2R R8, SRZ ;  /* 0x0000000000087805 */ /* 0x000fe2000001ff00 */
[----:B------:R-:W-:Y:S01]  /*1880*/  CS2R R10, SRZ ;  /* 0x00000000000a7805 */ /* 0x000fe2000001ff00 */
[----:B------:R-:W-:Y:S01]  /*1890*/  CS2R R12, SRZ ;  /* 0x00000000000c7805 */ /* 0x000fe2000001ff00 */
[----:B------:R-:W-:Y:S01]  /*18a0*/  CS2R R14, SRZ ;  /* 0x00000000000e7805 */ /* 0x000fe2000001ff00 */
[----:B------:R-:W-:Y:S01]  /*18b0*/  CS2R R16, SRZ ;  /* 0x0000000000107805 */ /* 0x000fe2000001ff00 */
[----:B------:R-:W-:Y:S01]  /*18c0*/  CS2R R18, SRZ ;  /* 0x0000000000127805 */ /* 0x000fe2000001ff00 */
[----:B------:R-:W-:Y:S05]  /*18d0*/  BRA `(.L_x_4415) ;  /* 0x00006b2000007947 */ /* 0x000fea0003800000 */
.L_x_4416:
[----:B------:R-:W-:Y:S01]  /*18e0*/  HFMA2.MMA R0, -RZ, RZ, 0, 5.9604644775390625e-08 ;  /* 0x00000001ff007435 */ /* 0x000fe200000001ff */
[----:B------:R-:W-:-:S05]  /*18f0*/  IMAD.MOV.U32 R20, RZ, RZ, c[0x0][0x2e8] ;  /* 0x0000ba00ff147624 */ /* 0x000fca00078e00ff */
[----:B------:R-:W-:-:S04]  /*1900*/  SHF.R.U32.HI R20, RZ, 0x1, R20 ;  /* 0x00000001ff147819 */ /* 0x000fc80000011614 */
[----:B------:R-:W-:Y:S02]  /*1910*/  ISETP.EQ.AND P2, PT, R0, c[0x0][0x1b8], PT ;  /* 0x00006e0000007a0c */ /* 0x000fe40003f42270 */
[----:B------:R-:W-:Y:S02]  /*1920*/  ISETP.NE.AND P0, PT, R20, 0x1, PT ;  /* 0x000000011400780c */ /* 0x000fe40003f05270 */
[----:B------:R-:W-:-:S11]  /*1930*/  ISETP.NE.AND P1, PT, R0, c[0x0][0x1b8], PT ;  /* 0x00006e0000007a0c */ /* 0x000fd60003f25270 */
[----:B------:R-:W-:Y:S05]  /*1940*/  @!P0 BRA P2, `(.L_x_4434) ;  /* 0x000058b000008947 */ /* 0x000fea0001000000 */
[----:B------:R-:W-:Y:S01]  /*1950*/  IADD3 R0, R30, c[0x0][0x184], RZ ;  /* 0x000061001e007a10 */ /* 0x000fe20007ffe0ff */
[----:B------:R-:W-:Y:S01]  /*1960*/  IMAD.MOV.U32 R41, RZ, RZ, R30 ;  /* 0x000000ffff297224 */ /* 0x000fe200078e001e */
[----:B------:R-:W-:Y:S01]  /*1970*/  MOV R39, c[0x0][0x168] ;  /* 0x00005a0000277a02 */ /* 0x000fe20000000f00 */
[----:B------:R-:W-:Y:S01]  /*1980*/  IMAD.MOV.U32 R42, RZ, RZ, c[0x0][0x16c] ;  /* 0x00005b00ff2a7624 */ /* 0x000fe200078e00ff */
[----:B------:R-:W-:Y:S01]  /*1990*/  MOV R6, c[0x0][0x170] ;  /* 0x00005c0000067a02 */ /* 0x000fe20000000f00 */
[----:B------:R-:W-:Y:S01]  /*19a0*/  IMAD.MOV.U32 R7, RZ, RZ, c[0x0][0x174] ;  /* 0x00005d00ff077624 */ /* 0x000fe200078e00ff */
        /* <DEDUP_REMOVED lines=34> */
.L_x_4442:
[----:B------:R-:W-:Y:S01]  /*1bd0*/  HFMA2.MMA R0, -RZ, RZ, 0, 0 ;  /* 0x00000000ff007435 */ /* 0x000fe200000001ff */
[----:B------:R-:W-:Y:S01]  /*1be0*/  IMAD.MOV.U32 R3, RZ, RZ, RZ ;  /* 0x000000ffff037224 */ /* 0x000fe200078e00ff */
        /* <DEDUP_REMOVED lines=212> */
.L_x_4439:
[----:B------:R-:W-:-:S04]  /*2930*/  LOP3.LUT R3, R3, 0xfffffff8, RZ, 0xc0, !PT ;  /* 0xfffffff803037812 */ /* 0x000fc800078ec0ff */
[----:B------:R-:W-:-:S04]  /*2940*/  IADD3 R10, P1, R3, R24, RZ ;  /* 0x00000018030a7210 */ /* 0x000fc80007f3e0ff */
[----:B------:R-:W-:-:S06]  /*2950*/  IADD3.X R11, RZ, R25, RZ, P1, !PT ;  /* 0x00000019ff0b7210 */ /* 0x000fcc0000ffe4ff */
[----:B------:R-:W2:Y:S01]  /*2960*/  LDG.E.64 R10, [R10.64] ;  /* 0x000000240a0a7981 */ /* 0x000ea2000c1e1b00 */
[----:B------:R-:W-:Y:S02]  /*2970*/  IADD3 R41, R41, c[0x0][0x184], RZ ;  /* 0x0000610029297a10 */ /* 0x000fe40007ffe0ff */
[--C-:B--2---:R-:W-:Y:S02]  /*2980*/  PRMT R48, R48, 0x5410, R10.reuse ;  /* 0x0000541030307816 */ /* 0x104fe4000000000a */
[----:B------:R-:W-:Y:S02]  /*2990*/  PRMT R49, R49, 0x7610, R10 ;  /* 0x0000761031317816 */ /* 0x000fe4000000000a */
[--C-:B------:R-:W-:Y:S02]  /*29a0*/  PRMT R50, R50, 0x5410, R11.reuse ;  /* 0x0000541032327816 */ /* 0x100fe4000000000b */
[----:B------:R-:W-:Y:S01]  /*29b0*/  PRMT R52, R52, 0x7610, R11 ;  /* 0x0000761034347816 */ /* 0x000fe2000000000b */
[----:B------:R-:W-:Y:S05]  /*29c0*/  @!P0 BRA `(.L_x_4440) ;  /* 0x00000d3000008947 */ /* 0x000fea0003800000 */
[----:B------:R-:W-:Y:S01]  /*29d0*/  MOV R11, R41 ;  /* 0x00000029000b7202 */ /* 0x000fe20000000f00 */
        /* <DEDUP_REMOVED lines=197> */
[----:B------:R-:W-:Y:S02]  /*3630*/  ISETP.NE.AND P1, PT, R3, 0x18, PT ;  /* 0x000000180300780c */ /* 0x000fe40003f25270 */
[----:B------:R-:W-:-:S07]  /*3640*/  MOV R11, R15 ;  /* 0x0000000f000b7202 */ /* 0x000fce0000000f00 */
[----:B------:R-:W-:-:S05]  /*3650*/  IMAD.HI.U32 R10, R15, c[0x0][0x2d4], R10 ;  /* 0x0000b5000f0a7a27 */ /* 0x000fca00078e000a */
[----:B------:R-:W-:Y:S01]  /*3660*/  SHF.R.U32.HI R11, RZ, c[0x0][0x2d8], R10 ;  /* 0x0000b600ff0b7a19 */ /* 0x000fe2000001160a */
[----:B------:R-:W-:-:S04]  /*3670*/  @P1 IMAD.MOV.U32 R10, RZ, RZ, RZ ;  /* 0x000000ffff0a1224 */ /* 0x000fc800078e00ff */
[C---:B------:R-:W-:Y:S01]  /*3680*/  @P1 IMAD.HI.U32 R3, R11.reuse, c[0x0][0x2e0], R10 ;  /* 0x0000b8000b031a27 */ /* 0x040fe200078e000a */
[----:B------:R-:W-:-:S04]  /*3690*/  IADD3 R10, -R11, RZ, RZ ;  /* 0x000000ff0b0a7210 */ /* 0x000fc80007ffe1ff */
[----:B------:R-:W-:Y:S01]  /*36a0*/  @P1 SHF.R.U32.HI R7, RZ, c[0x0][0x2e4], R3 ;  /* 0x0000b900ff071a19 */ /* 0x000fe20000011603 */
[----:B------:R-:W-:-:S03]  /*36b0*/  IMAD R3, R10, c[0x0][0x2d0], R15 ;  /* 0x0000b4000a037a24 */ /* 0x000fc600078e020f */
[----:B------:R-:W-:Y:S01]  /*36c0*/  @P1 IADD3 R7, -R7, RZ, RZ ;  /* 0x000000ff07071210 */ /* 0x000fe20007ffe1ff */
[----:B------:R-:W-:-:S04]  /*36d0*/  IMAD R0, R3, c[0x0][0x344], R0 ;  /* 0x0000d10003007a24 */ /* 0x000fc800078e0200 */
[----:B------:R-:W-:-:S04]  /*36e0*/  @P1 IMAD R11, R7, c[0x0][0x2dc], R11 ;  /* 0x0000b700070b1a24 */ /* 0x000fc800078e020b */
[----:B------:R-:W-:-:S05]  /*36f0*/  @P1 IMAD R0, R11, c[0x0][0x348], R0 ;  /* 0x0000d2000b001a24 */ /* 0x000fca00078e0200 */
.L_x_4440:
[----:B------:R-:W-:-:S04]  /*3700*/  LOP3.LUT R11, R0, 0xfffffff8, RZ, 0xc0, !PT ;  /* 0xfffffff8000b7812 */ /* 0x000fc800078ec0ff */
[----:B------:R-:W-:-:S05]  /*3710*/  IADD3 R10, P1, R11, R24, RZ ;  /* 0x000000180b0a7210 */ /* 0x000fca0007f3e0ff */
[----:B------:R-:W-:-:S06]  /*3720*/  IMAD.X R11, RZ, RZ, R25, P1 ;  /* 0x000000ffff0b7224 */ /* 0x000fcc00008e0619 */
[----:B------:R-:W2:Y:S01]  /*3730*/  LDG.E.64 R10, [R10.64] ;  /* 0x000000240a0a7981 */ /* 0x000ea2000c1e1b00 */
[----:B------:R-:W-:Y:S02]  /*3740*/  IADD3 R6, R6, 0x1, RZ ;  /* 0x0000000106067810 */ /* 0x000fe40007ffe0ff */
[----:B------:R-:W-:Y:S02]  /*3750*/  IADD3 R41, R41, c[0x0][0x184], RZ ;  /* 0x0000610029297a10 */ /* 0x000fe40007ffe0ff */
[----:B------:R-:W0:Y:S01]  /*3760*/  I2F R7, R6 ;  /* 0x0000000600077306 */ /* 0x000e220000201400 */
[----:B------:R-:W-:Y:S02]  /*3770*/  PRMT R48, RZ, 0x7610, R48 ;  /* 0x00007610ff307816 */ /* 0x000fe40000000030 */
[----:B------:R-:W-:Y:S02]  /*3780*/  IADD3 R0, R41, c[0x0][0x184], RZ ;  /* 0x0000610029007a10 */ /* 0x000fe40007ffe0ff */
[----:B------:R-:W-:-:S02]  /*3790*/  PRMT R49, RZ, 0x7610, R49 ;  /* 0x00007610ff317816 */ /* 0x000fc40000000031 */
[----:B------:R-:W-:Y:S02]  /*37a0*/  ISETP.GE.U32.AND P1, PT, R0, c[0x0][0x17c], PT ;  /* 0x00005f0000007a0c */ /* 0x000fe40003f26070 */
[----:B------:R-:W-:Y:S02]  /*37b0*/  PRMT R50, RZ, 0x7610, R50 ;  /* 0x00007610ff327816 */ /* 0x000fe40000000032 */
[----:B------:R-:W-:Y:S01]  /*37c0*/  PRMT R52, RZ, 0x7610, R52 ;  /* 0x00007610ff347816 */ /* 0x000fe20000000034 */
[----:B0-----:R-:W0:Y:S01]  /*37d0*/  MUFU.RCP R22, R7 ;  /* 0x0000000700167308 */ /* 0x001e220000001000 */
[--C-:B--2---:R-:W-:Y:S02]  /*37e0*/  PRMT R0, RZ, 0x5410, R10.reuse ;  /* 0x00005410ff007816 */ /* 0x104fe4000000000a */
[----:B------:R-:W-:Y:S02]  /*37f0*/  PRMT R14, RZ, 0x7610, R10 ;  /* 0x00007610ff0e7816 */ /* 0x000fe4000000000a */
[----:B------:R-:W-:Y:S01]  /*3800*/  PRMT R18, RZ, 0x5410, R11 ;  /* 0x00005410ff127816 */ /* 0x000fe2000000000b */
        /* <DEDUP_REMOVED lines=16> */
[----:B------:R-:W-:Y:S02]  /*3910*/  FFMA.FTZ R42, R21, R20, R42 ;  /* 0x00000014152a7223 */ /* 0x000fe4000001002a */
[----:B------:R-:W-:Y:S02]  /*3920*/  FADD.FTZ R0, R48, -R4 ;  /* 0x8000000430007221 */ /* 0x000fe40000010000 */
[----:B------:R-:W-:Y:S02]  /*3930*/  FADD.FTZ R14, R49, -R8 ;  /* 0x80000008310e7221 */ /* 0x000fe40000010000 */
[----:B------:R-:W-:Y:S02]  /*3940*/  FADD.FTZ R18, R50, -R12 ;  /* 0x8000000c32127221 */ /* 0x000fe40000010000 */
[----:B------:R-:W-:-:S02]  /*3950*/  FADD.FTZ R20, R52, -R16 ;  /* 0x8000001034147221 */ /* 0x000fc40000010000 */
[-C--:B------:R-:W-:Y:S02]  /*3960*/  FFMA.FTZ R4, R0, R22.reuse, R4 ;  /* 0x0000001600047223 */ /* 0x080fe40000010004 */
[-C--:B------:R-:W-:Y:S02]  /*3970*/  FFMA.FTZ R8, R14, R22.reuse, R8 ;  /* 0x000000160e087223 */ /* 0x080fe40000010008 */
[-C--:B------:R-:W-:Y:S02]  /*3980*/  FFMA.FTZ R12, R18, R22.reuse, R12 ;  /* 0x00000016120c7223 */ /* 0x080fe4000001000c */
[----:B------:R-:W-:Y:S02]  /*3990*/  FFMA.FTZ R16, R20, R22, R16 ;  /* 0x0000001614107223 */ /* 0x000fe40000010010 */
[----:B------:R-:W-:Y:S02]  /*39a0*/  FADD.FTZ R3, R48, -R4 ;  /* 0x8000000430037221 */ /* 0x000fe40000010000 */
[----:B------:R-:W-:-:S02]  /*39b0*/  FADD.FTZ R15, R49, -R8 ;  /* 0x80000008310f7221 */ /* 0x000fc40000010000 */
[----:B------:R-:W-:Y:S02]  /*39c0*/  FADD.FTZ R19, R50, -R12 ;  /* 0x8000000c32137221 */ /* 0x000fe40000010000 */
[----:B------:R-:W-:Y:S02]  /*39d0*/  FADD.FTZ R21, R52, -R16 ;  /* 0x8000001034157221 */ /* 0x000fe40000010000 */
[----:B------:R-:W-:Y:S02]  /*39e0*/  FFMA.FTZ R5, R0, R3, R5 ;  /* 0x0000000300057223 */ /* 0x000fe40000010005 */
[----:B------:R-:W-:Y:S02]  /*39f0*/  FFMA.FTZ R9, R14, R15, R9 ;  /* 0x0000000f0e097223 */ /* 0x000fe40000010009 */
[----:B------:R-:W-:Y:S02]  /*3a00*/  FFMA.FTZ R13, R18, R19, R13 ;  /* 0x00000013120d7223 */ /* 0x000fe4000001000d */
[----:B------:R-:W-:Y:S01]  /*3a10*/  FFMA.FTZ R17, R20, R21, R17 ;  /* 0x0000001514117223 */ /* 0x000fe20000010011 */
[----:B------:R-:W-:Y:S01]  /*3a20*/  @P1 CALL.REL.NOINC `(.L_x_4441) ;  /* 0x0000001000001944 */ /* 0x000fe20003c00000 */
[----:B------:R-:W-:Y:S05]  /*3a30*/  BRA `(.L_x_4442) ;  /* 0xffffe19000007947 */ /* 0x000fea000383ffff */
.L_x_4441:
[----:B------:R-:W-:Y:S05]  /*3a40*/  BSYNC B1 ;  /* 0x0000000000017941 */ /* 0x000fea0003800000 */
.L_x_4438:
[--C-:B------:R-:W-:Y:S02]  /*3a50*/  PRMT R45, R45, 0x5410, R10.reuse ;  /* 0x000054102d2d7816 */ /* 0x100fe4000000000a */
[----:B------:R-:W-:-:S02]  /*3a60*/  PRMT R46, R46, 0x7610, R10 ;  /* 0x000076102e2e7816 */ /* 0x000fc4000000000a */
[--C-:B------:R-:W-:Y:S02]  /*3a70*/  PRMT R47, R47, 0x5410, R11.reuse ;  /* 0x000054102f2f7816 */ /* 0x100fe4000000000b */
[----:B------:R-:W-:Y:S02]  /*3a80*/  PRMT R51, R51, 0x7610, R11 ;  /* 0x0000761033337816 */ /* 0x000fe4000000000b */
.L_x_4437:
[----:B------:R-:W-:Y:S05]  /*3a90*/  BSYNC B0 ;  /* 0x0000000000007941 */ /* 0x000fea0003800000 */
.L_x_4436:
[----:B------:R-:W-:Y:S01]  /*3aa0*/  ISETP.GE.U32.AND P0, PT, R41, c[0x0][0x17c], PT ;  /* 0x00005f0029007a0c */ /* 0x000fe20003f06070 */
[----:B------:R-:W-:Y:S01]  /*3ab0*/  BSSY B0, `(.L_x_4443) ;  /* 0x00001b5000007945 */ /* 0x000fe20003800000 */
[-C--:B------:R-:W-:Y:S01]  /*3ac0*/  MOV R27, R6.reuse ;  /* 0x00000006001b7202 */ /* 0x080fe20000000f00 */
[--C-:B------:R-:W-:Y:S01]  /*3ad0*/  IMAD.MOV.U32 R26, RZ, RZ, R6.reuse ;  /* 0x000000ffff1a7224 */ /* 0x100fe200078e0006 */
[-C--:B------:R-:W-:Y:S01]  /*3ae0*/  MOV R28, R7.reuse ;  /* 0x00000007001c7202 */ /* 0x080fe20000000f00 */
[--C-:B------:R-:W-:Y:S01]  /*3af0*/  IMAD.MOV.U32 R20, RZ, RZ, R7.reuse ;  /* 0x000000ffff147224 */ /* 0x100fe200078e0007 */
[----:B------:R-:W-:Y:S01]  /*3b00*/  MOV R22, R7 ;  /* 0x0000000700167202 */ /* 0x000fe20000000f00 */
[----:B------:R-:W-:Y:S01]  /*3b10*/  IMAD.MOV.U32 R10, RZ, RZ, R6 ;  /* 0x000000ffff0a7224 */ /* 0x000fe200078e0006 */
[-C--:B------:R-:W-:Y:S01]  /*3b20*/  MOV R21, R6.reuse ;  /* 0x0000000600157202 */ /* 0x080fe20000000f00 */
[----:B------:R-:W-:Y:S01]  /*3b30*/  IMAD.MOV.U32 R15, RZ, RZ, R7 ;  /* 0x000000ffff0f7224 */ /* 0x000fe200078e0007 */
[----:B------:R-:W-:-:S02]  /*3b40*/  MOV R3, R6 ;  /* 0x0000000600037202 */ /* 0x000fc40000000f00 */
[-C--:B------:R-:W-:Y:S02]  /*3b50*/  MOV R0, R7.reuse ;  /* 0x0000000700007202 */ /* 0x080fe40000000f00 */
[-C--:B------:R-:W-:Y:S02]  /*3b60*/  MOV R11, R7.reuse ;  /* 0x00000007000b7202 */ /* 0x080fe40000000f00 */
[-C--:B------:R-:W-:Y:S02]  /*3b70*/  MOV R14, R6.reuse ;  /* 0x00000006000e7202 */ /* 0x080fe40000000f00 */
[----:B------:R-:W-:Y:S02]  /*3b80*/  MOV R18, R6 ;  /* 0x0000000600127202 */ /* 0x000fe40000000f00 */
[----:B------:R-:W-:Y:S01]  /*3b90*/  MOV R19, R7 ;  /* 0x0000000700137202 */ /* 0x000fe20000000f00 */
[----:B------:R-:W-:Y:S05]  /*3ba0*/  @P0 BRA `(.L_x_4444) ;  /* 0x00001a5000000947 */ /* 0x000fea0003800000 */
[----:B------:R-:W-:Y:S01]  /*3bb0*/  ISETP.NE.AND P1, PT, RZ, c[0x0][0x1b8], PT ;  /* 0x00006e00ff007a0c */ /* 0x000fe20003f25270 */
[----:B------:R-:W-:-:S12]  /*3bc0*/  IMAD.MOV.U32 R44, RZ, RZ, RZ ;  /* 0x000000ffff2c7224 */ /* 0x000fd800078e00ff */
        /* <DEDUP_REMOVED lines=200> */
.L_x_4445:
        /* <DEDUP_REMOVED lines=211> */
.L_x_4446:
[----:B------:R-:W-:-:S04]  /*5580*/  LOP3.LUT R33, R44, 0xfffffff8, RZ, 0xc0, !PT ;  /* 0xfffffff82c217812 */ /* 0x000fc800078ec0ff */
[----:B------:R-:W-:-:S04]  /*5590*/  IADD3 R24, P1, R33, R24, RZ ;  /* 0x0000001821187210 */ /* 0x000fc80007f3e0ff */
[----:B------:R-:W-:-:S06]  /*55a0*/  IADD3.X R25, RZ, R25, RZ, P1, !PT ;  /* 0x00000019ff197210 */ /* 0x000fcc0000ffe4ff */
[----:B------:R-:W2:Y:S02]  /*55b0*/  LDG.E.64 R24, [R24.64] ;  /* 0x0000002418187981 */ /* 0x000ea4000c1e1b00 */
[--C-:B--2---:R-:W-:Y:S02]  /*55c0*/  PRMT R45, R45, 0x5410, R24.reuse ;  /* 0x000054102d2d7816 */ /* 0x104fe40000000018 */
[----:B------:R-:W-:Y:S02]  /*55d0*/  PRMT R46, R46, 0x7610, R24 ;  /* 0x000076102e2e7816 */ /* 0x000fe40000000018 */
[--C-:B------:R-:W-:Y:S02]  /*55e0*/  PRMT R47, R47, 0x5410, R25.reuse ;  /* 0x000054102f2f7816 */ /* 0x100fe40000000019 */
[----:B------:R-:W-:Y:S02]  /*55f0*/  PRMT R51, R51, 0x7610, R25 ;  /* 0x0000761033337816 */ /* 0x000fe40000000019 */
.L_x_4444:
[----:B------:R-:W-:Y:S05]  /*5600*/  BSYNC B0 ;  /* 0x0000000000007941 */ /* 0x000fea0003800000 */
.L_x_4443:
[----:B------:R-:W-:Y:S01]  /*5610*/  BSSY B0, `(.L_x_4447) ;  /* 0x0000045000007945 */ /* 0x000fe20003800000 */
[----:B------:R-:W-:Y:S05]  /*5620*/  @P0 BRA `(.L_x_4448) ;  /* 0x0000043000000947 */ /* 0x000fea0003800000 */
[----:B------:R-:W-:Y:S02]  /*5630*/  IADD3 R6, R6, 0x1, RZ ;  /* 0x0000000106067810 */ /* 0x000fe40007ffe0ff */
[----:B------:R-:W-:-:S02]  /*5640*/  IADD3 R10, R10, 0x1, RZ ;  /* 0x000000010a0a7810 */ /* 0x000fc40007ffe0ff */
[----:B------:R-:W-:Y:S01]  /*5650*/  IADD3 R14, R14, 0x1, RZ ;  /* 0x000000010e0e7810 */ /* 0x000fe20007ffe0ff */
[----:B------:R-:W0:Y:S01]  /*5660*/  I2F R7, R6 ;  /* 0x0000000600077306 */ /* 0x000e220000201400 */
[----:B------:R-:W-:Y:S02]  /*5670*/  IADD3 R18, R18, 0x1, RZ ;  /* 0x0000000112127810 */ /* 0x000fe40007ffe0ff */
[----:B------:R-:W-:Y:S02]  /*5680*/  IADD3 R24, R41, c[0x0][0x184], RZ ;  /* 0x0000610029187a10 */ /* 0x000fe40007ffe0ff */
[----:B------:R-:W-:Y:S02]  /*5690*/  PRMT R48, RZ, 0x7610, R48 ;  /* 0x00007610ff307816 */ /* 0x000fe40000000030 */
[----:B------:R-:W-:Y:S01]  /*56a0*/  PRMT R49, RZ, 0x7610, R49 ;  /* 0x00007610ff317816 */ /* 0x000fe20000000031 */
[----:B------:R-:W1:Y:S01]  /*56b0*/  I2F R11, R10 ;  /* 0x0000000a000b7306 */ /* 0x000e620000201400 */
[----:B------:R-:W-:Y:S01]  /*56c0*/  PRMT R50, RZ, 0x7610, R50 ;  /* 0x00007610ff327816 */ /* 0x000fe20000000032 */
[----:B------:R-:W-:Y:S01]  /*56d0*/  FADD.FTZ R44, -R4, R48 ;  /* 0x00000030042c7221 */ /* 0x000fe20000010100 */
[----:B------:R-:W-:Y:S01]  /*56e0*/  PRMT R52, RZ, 0x7610, R52 ;  /* 0x00007610ff347816 */ /* 0x000fe20000000034 */
[----:B------:R-:W-:Y:S01]  /*56f0*/  FADD.FTZ R34, -R8, R49 ;  /* 0x0000003108227221 */ /* 0x000fe20000010100 */
[----:B------:R-:W-:Y:S01]  /*5700*/  ISETP.GE.U32.AND P0, PT, R24, c[0x0][0x17c], PT ;  /* 0x00005f0018007a0c */ /* 0x000fe20003f06070 */
[----:B------:R-:W-:-:S02]  /*5710*/  FADD.FTZ R32, -R12, R50 ;  /* 0x000000320c207221 */ /* 0x000fc40000010100 */
[----:B------:R-:W2:Y:S01]  /*5720*/  I2F R15, R14 ;  /* 0x0000000e000f7306 */ /* 0x000ea20000201400 */
[----:B------:R-:W-:-:S07]  /*5730*/  FADD.FTZ R24, -R16, R52 ;  /* 0x0000003410187221 */ /* 0x000fce0000010100 */
[----:B------:R-:W-:Y:S08]  /*5740*/  I2F R19, R18 ;  /* 0x0000001200137306 */ /* 0x000ff00000201400 */
[----:B0-----:R-:W0:Y:S08]  /*5750*/  MUFU.RCP R25, R7 ;  /* 0x0000000700197308 */ /* 0x001e300000001000 */
[----:B-1----:R-:W1:Y:S08]  /*5760*/  MUFU.RCP R35, R11 ;  /* 0x0000000b00237308 */ /* 0x002e700000001000 */
[----:B--2---:R-:W2:Y:S01]  /*5770*/  MUFU.RCP R33, R15 ;  /* 0x0000000f00217308 */ /* 0x004ea20000001000 */
[----:B0-----:R-:W-:-:S04]  /*5780*/  FFMA.FTZ R4, R44, R25, R4 ;  /* 0x000000192c047223 */ /* 0x001fc80000010004 */
[----:B------:R-:W-:-:S03]  /*5790*/  FADD.FTZ R48, R48, -R4 ;  /* 0x8000000430307221 */ /* 0x000fc60000010000 */
[----:B------:R-:W0:Y:S01]  /*57a0*/  MUFU.RCP R41, R19 ;  /* 0x0000001300297308 */ /* 0x000e220000001000 */
[----:B-1----:R-:W-:Y:S02]  /*57b0*/  FFMA.FTZ R8, R34, R35, R8 ;  /* 0x0000002322087223 */ /* 0x002fe40000010008 */
[----:B------:R-:W-:Y:S02]  /*57c0*/  FFMA.FTZ R5, R44, R48, R5 ;  /* 0x000000302c057223 */ /* 0x000fe40000010005 */
[----:B------:R-:W-:Y:S02]  /*57d0*/  FADD.FTZ R49, R49, -R8 ;  /* 0x8000000831317221 */ /* 0x000fe40000010000 */
[----:B--2---:R-:W-:Y:S02]  /*57e0*/  FFMA.FTZ R12, R32, R33, R12 ;  /* 0x00000021200c7223 */ /* 0x004fe4000001000c */
[----:B------:R-:W-:Y:S02]  /*57f0*/  FFMA.FTZ R9, R34, R49, R9 ;  /* 0x0000003122097223 */ /* 0x000fe40000010009 */
[----:B------:R-:W-:-:S02]  /*5800*/  FADD.FTZ R50, R50, -R12 ;  /* 0x8000000c32327221 */ /* 0x000fc40000010000 */
[----:B0-----:R-:W-:Y:S02]  /*5810*/  FFMA.FTZ R16, R24, R41, R16 ;  /* 0x0000002918107223 */ /* 0x001fe40000010010 */
[----:B------:R-:W-:Y:S02]  /*5820*/  FFMA.FTZ R13, R32, R50, R13 ;  /* 0x00000032200d7223 */ /* 0x000fe4000001000d */
[----:B------:R-:W-:-:S04]  /*5830*/  FADD.FTZ R52, R52, -R16 ;  /* 0x8000001034347221 */ /* 0x000fc80000010000 */
[----:B------:R-:W-:Y:S01]  /*5840*/  FFMA.FTZ R17, R24, R52, R17 ;  /* 0x0000003418117223 */ /* 0x000fe20000010011 */
[----:B------:R-:W-:Y:S05]  /*5850*/  @P0 BRA `(.L_x_4448) ;  /* 0x0000020000000947 */ /* 0x000fea0003800000 */
[----:B------:R-:W-:Y:S02]  /*5860*/  IADD3 R27, R27, 0x1, RZ ;  /* 0x000000011b1b7810 */ /* 0x000fe40007ffe0ff */
[----:B------:R-:W-:Y:S02]  /*5870*/  IADD3 R26, R26, 0x1, RZ ;  /* 0x000000011a1a7810 */ /* 0x000fe40007ffe0ff */
[----:B------:R-:W-:Y:S01]  /*5880*/  IADD3 R21, R21, 0x1, RZ ;  /* 0x0000000115157810 */ /* 0x000fe20007ffe0ff */
[----:B------:R-:W0:Y:S01]  /*5890*/  I2F R28, R27 ;  /* 0x0000001b001c7306 */ /* 0x000e220000201400 */
[----:B------:R-:W-:Y:S02]  /*58a0*/  IADD3 R3, R3, 0x1, RZ ;  /* 0x0000000103037810 */ /* 0x000fe40007ffe0ff */
[----:B------:R-:W-:Y:S02]  /*58b0*/  PRMT R45, RZ, 0x7610, R45 ;  /* 0x00007610ff2d7816 */ /* 0x000fe4000000002d */
[----:B------:R-:W-:-:S02]  /*58c0*/  PRMT R46, RZ, 0x7610, R46 ;  /* 0x00007610ff2e7816 */ /* 0x000fc4000000002e */
[----:B------:R-:W-:Y:S01]  /*58d0*/  PRMT R47, RZ, 0x7610, R47 ;  /* 0x00007610ff2f7816 */ /* 0x000fe2000000002f */
[----:B------:R-:W1:Y:S01]  /*58e0*/  I2F R22, R26 ;  /* 0x0000001a00167306 */ /* 0x000e620000201400 */
[----:B------:R-:W-:Y:S01]  /*58f0*/  PRMT R51, RZ, 0x7610, R51 ;  /* 0x00007610ff337816 */ /* 0x000fe20000000033 */
[----:B------:R-:W-:Y:S02]  /*5900*/  FADD.FTZ R24, -R29, R45 ;  /* 0x0000002d1d187221 */ /* 0x000fe40000010100 */
[----:B------:R-:W-:Y:S02]  /*5910*/  FADD.FTZ R25, -R31, R46 ;  /* 0x0000002e1f197221 */ /* 0x000fe40000010100 */
[----:B------:R-:W-:Y:S02]  /*5920*/  FADD.FTZ R32, -R37, R47 ;  /* 0x0000002f25207221 */ /* 0x000fe40000010100 */
        /* <DEDUP_REMOVED lines=9> */
[C---:B-1----:R-:W-:Y:S02]  /*59c0*/  FFMA.FTZ R31, R25.reuse, R44, R31 ;  /* 0x0000002c191f7223 */ /* 0x042fe4000001001f */
        /* <DEDUP_REMOVED lines=8> */
[----:B------:R-:W-:Y:S02]  /*5a50*/  FFMA.FTZ R42, R33, R51, R42 ;  /* 0x00000033212a7223 */ /* 0x000fe4000001002a */
.L_x_4448:
[----:B------:R-:W-:Y:S05]  /*5a60*/  BSYNC B0 ;  /* 0x0000000000007941 */ /* 0x000fea0003800000 */
.L_x_4447:
        /* <DEDUP_REMOVED lines=17> */
.L_x_4450:
[----:B------:R-:W-:Y:S01]  /*5b80*/  MOV R4, R29 ;  /* 0x0000001d00047202 */ /* 0x000fe20000000f00 */
[----:B------:R-:W-:Y:S01]  /*5b90*/  IMAD.MOV.U32 R6, RZ, RZ, R27 ;  /* 0x000000ffff067224 */ /* 0x000fe200078e001b */
[----:B------:R-:W-:Y:S02]  /*5ba0*/  MOV R5, R30 ;  /* 0x0000001e00057202 */ /* 0x000fe40000000f00 */
[----:B------:R-:W-:Y:S02]  /*5bb0*/  MOV R7, R28 ;  /* 0x0000001c00077202 */ /* 0x000fe40000000f00 */
.L_x_4451:
[----:B------:R-:W-:Y:S05]  /*5bc0*/  BSYNC B0 ;  /* 0x0000000000007941 */ /* 0x000fea0003800000 */
.L_x_4449:
        /* <DEDUP_REMOVED lines=17> */
.L_x_4453:
[----:B------:R-:W-:Y:S01]  /*5ce0*/  MOV R8, R31 ;  /* 0x0000001f00087202 */ /* 0x000fe20000000f00 */
[----:B------:R-:W-:Y:S01]  /*5cf0*/  IMAD.MOV.U32 R10, RZ, RZ, R26 ;  /* 0x000000ffff0a7224 */ /* 0x000fe200078e001a */
[----:B------:R-:W-:Y:S02]  /*5d00*/  MOV R9, R38 ;  /* 0x0000002600097202 */ /* 0x000fe40000000f00 */
[----:B------:R-:W-:Y:S02]  /*5d10*/  MOV R11, R22 ;  /* 0x00000016000b7202 */ /* 0x000fe40000000f00 */
.L_x_4454:
[----:B------:R-:W-:Y:S05]  /*5d20*/  BSYNC B0 ;  /* 0x0000000000007941 */ /* 0x000fea0003800000 */
.L_x_4452:
        /* <DEDUP_REMOVED lines=17> */
.L_x_4456:
[----:B------:R-:W-:Y:S01]  /*5e40*/  MOV R12, R37 ;  /* 0x00000025000c7202 */ /* 0x000fe20000000f00 */
[----:B------:R-:W-:Y:S01]  /*5e50*/  IMAD.MOV.U32 R14, RZ, RZ, R21 ;  /* 0x000000ffff0e7224 */ /* 0x000fe200078e0015 */
[----:B------:R-:W-:Y:S02]  /*5e60*/  MOV R13, R40 ;  /* 0x00000028000d7202 */ /* 0x000fe40000000f00 */
[----:B------:R-:W-:Y:S02]  /*5e70*/  MOV R15, R20 ;  /* 0x00000014000f7202 */ /* 0x000fe40000000f00 */
.L_x_4457:
[----:B------:R-:W-:Y:S05]  /*5e80*/  BSYNC B0 ;  /* 0x0000000000007941 */ /* 0x000fea0003800000 */
.L_x_4455:
        /* <DEDUP_REMOVED lines=16> */
.L_x_4458:
[----:B------:R-:W-:Y:S01]  /*5f90*/  MOV R16, R39 ;  /* 0x0000002700107202 */ /* 0x000fe20000000f00 */
[----:B------:R-:W-:Y:S01]  /*5fa0*/  IMAD.MOV.U32 R18, RZ, RZ, R3 ;  /* 0x000000ffff127224 */ /* 0x000fe200078e0003 */
[----:B------:R-:W-:Y:S02]  /*5fb0*/  MOV R17, R42 ;  /* 0x0000002a00117202 */ /* 0x000fe40000000f00 */
[----:B------:R-:W-:Y:S01]  /*5fc0*/  MOV R19, R0 ;  /* 0x0000000000137202 */ /* 0x000fe20000000f00 */
[----:B------:R-:W-:Y:S05]  /*5fd0*/  BRA `(.L_x_4415) ;  /* 0x0000242000007947 */ /* 0x000fea0003800000 */
.L_x_4435:
        /* <DEDUP_REMOVED lines=32> */
.L_x_4462:
[----:B------:R-:W-:-:S05]  /*61e0*/  IADD3 R19, R41, c[0x0][0x184], RZ ;  /* 0x0000610029137a10 */ /* 0x000fca0007ffe0ff */
[----:B------:R-:W-:-:S05]  /*61f0*/  IMAD R7, R20, R19, RZ ;  /* 0x0000001314077224 */ /* 0x000fca00078e02ff */
[----:B------:R-:W-:-:S05]  /*6200*/  SHF.R.U32.HI R7, RZ, 0x2, R7 ;  /* 0x00000002ff077819 */ /* 0x000fca0000011607 */
[----:B------:R-:W-:-:S04]  /*6210*/  IMAD.WIDE.U32 R10, R7, 0x8, R24 ;  /* 0x00000008070a7825 */ /* 0x000fc800078e0018 */
[----:B------:R-:W-:Y:S02]  /*6220*/  IMAD R41, R20, R41, RZ ;  /* 0x0000002914297224 */ /* 0x000fe400078e02ff */
[----:B------:R-:W2:Y:S03]  /*6230*/  LDG.E.64 R10, [R10.64] ;  /* 0x000000240a0a7981 */ /* 0x000ea6000c1e1b00 */
[----:B------:R-:W-:-:S05]  /*6240*/  SHF.R.U32.HI R15, RZ, 0x2, R41 ;  /* 0x00000002ff0f7819 */ /* 0x000fca0000011629 */
[----:B------:R-:W-:-:S06]  /*6250*/  IMAD.WIDE.U32 R14, R15, 0x8, R24 ;  /* 0x000000080f0e7825 */ /* 0x000fcc00078e0018 */
[----:B------:R-:W3:Y:S01]  /*6260*/  LDG.E.64 R14, [R14.64] ;  /* 0x000000240e0e7981 */ /* 0x000ee2000c1e1b00 */
        /* <DEDUP_REMOVED lines=22> */
[----:B------:R-:W-:Y:S01]  /*63d0*/  FFMA.FTZ R0, R19, R18, R0 ;  /* 0x0000001213007223 */ /* 0x000fe20000010000 */
[----:B---3--:R-:W-:Y:S01]  /*63e0*/  PRMT R19, RZ, 0x5410, R14 ;  /* 0x00005410ff137816 */ /* 0x008fe2000000000e */
[----:B------:R-:W-:Y:S01]  /*63f0*/  FFMA.FTZ R22, R21, R28, R22 ;  /* 0x0000001c15167223 */ /* 0x000fe20000010016 */
[----:B------:R-:W-:Y:S01]  /*6400*/  PRMT R21, RZ, 0x7610, R14 ;  /* 0x00007610ff157816 */ /* 0x000fe2000000000e */
[----:B------:R-:W-:Y:S01]  /*6410*/  FFMA.FTZ R26, R31, R30, R26 ;  /* 0x0000001e1f1a7223 */ /* 0x000fe2000001001a */
[--C-:B------:R-:W-:Y:S01]  /*6420*/  PRMT R31, RZ, 0x5410, R15.reuse ;  /* 0x00005410ff1f7816 */ /* 0x100fe2000000000f */
[----:B------:R-:W-:Y:S01]  /*6430*/  FFMA.FTZ R42, R33, R32, R42 ;  /* 0x00000020212a7223 */ /* 0x000fe2000001002a */
[----:B------:R-:W-:Y:S01]  /*6440*/  PRMT R33, RZ, 0x7610, R15 ;  /* 0x00007610ff217816 */ /* 0x000fe2000000000f */
[----:B------:R-:W-:-:S02]  /*6450*/  FADD.FTZ R18, R19, -R4 ;  /* 0x8000000413127221 */ /* 0x000fc40000010000 */
[----:B------:R-:W-:Y:S02]  /*6460*/  FADD.FTZ R28, R21, -R8 ;  /* 0x80000008151c7221 */ /* 0x000fe40000010000 */
[----:B------:R-:W-:Y:S02]  /*6470*/  FADD.FTZ R30, R31, -R12 ;  /* 0x8000000c1f1e7221 */ /* 0x000fe40000010000 */
[----:B------:R-:W-:Y:S02]  /*6480*/  FADD.FTZ R32, R33, -R16 ;  /* 0x8000001021207221 */ /* 0x000fe40000010000 */
[-C--:B------:R-:W-:Y:S02]  /*6490*/  FFMA.FTZ R4, R18, R34.reuse, R4 ;  /* 0x0000002212047223 */ /* 0x080fe40000010004 */
[-C--:B------:R-:W-:Y:S02]  /*64a0*/  FFMA.FTZ R8, R28, R34.reuse, R8 ;  /* 0x000000221c087223 */ /* 0x080fe40000010008 */
[----:B------:R-:W-:-:S02]  /*64b0*/  FFMA.FTZ R12, R30, R34, R12 ;  /* 0x000000221e0c7223 */ /* 0x000fc4000001000c */
[----:B------:R-:W-:Y:S02]  /*64c0*/  FFMA.FTZ R16, R32, R34, R16 ;  /* 0x0000002220107223 */ /* 0x000fe40000010010 */
[----:B------:R-:W-:Y:S02]  /*64d0*/  FADD.FTZ R19, R19, -R4 ;  /* 0x8000000413137221 */ /* 0x000fe40000010000 */
[----:B------:R-:W-:Y:S02]  /*64e0*/  FADD.FTZ R21, R21, -R8 ;  /* 0x8000000815157221 */ /* 0x000fe40000010000 */
[----:B------:R-:W-:Y:S02]  /*64f0*/  FADD.FTZ R31, R31, -R12 ;  /* 0x8000000c1f1f7221 */ /* 0x000fe40000010000 */
[----:B------:R-:W-:Y:S02]  /*6500*/  FADD.FTZ R33, R33, -R16 ;  /* 0x8000001021217221 */ /* 0x000fe40000010000 */
[----:B------:R-:W-:-:S02]  /*6510*/  FFMA.FTZ R5, R18, R19, R5 ;  /* 0x0000001312057223 */ /* 0x000fc40000010005 */
[----:B------:R-:W-:Y:S02]  /*6520*/  FFMA.FTZ R9, R28, R21, R9 ;  /* 0x000000151c097223 */ /* 0x000fe40000010009 */
[----:B------:R-:W-:Y:S02]  /*6530*/  FFMA.FTZ R13, R30, R31, R13 ;  /* 0x0000001f1e0d7223 */ /* 0x000fe4000001000d */
[----:B------:R-:W-:Y:S01]  /*6540*/  FFMA.FTZ R17, R32, R33, R17 ;  /* 0x0000002120117223 */ /* 0x000fe20000010011 */
[----:B------:R-:W-:Y:S05]  /*6550*/  @!P0 BRA `(.L_x_4462) ;  /* 0xfffffc8000008947 */ /* 0x000fea000383ffff */
[----:B------:R-:W-:Y:S05]  /*6560*/  BSYNC B1 ;  /* 0x0000000000017941 */ /* 0x000fea0003800000 */
.L_x_4461:
        /* <DEDUP_REMOVED lines=8> */
.L_x_4460:
[----:B------:R-:W-:Y:S05]  /*65f0*/  BSYNC B0 ;  /* 0x0000000000007941 */ /* 0x000fea0003800000 */
.L_x_4459:
[----:B------:R-:W-:Y:S01]  /*6600*/  ISETP.GE.U32.AND P1, PT, R41, c[0x0][0x17c], PT ;  /* 0x00005f0029007a0c */ /* 0x000fe20003f26070 */
[----:B------:R-:W-:Y:S01]  /*6610*/  BSSY B0, `(.L_x_4463) ;  /* 0x0000021000007945 */ /* 0x000fe20003800000 */
[--C-:B------:R-:W-:Y:S01]  /*6620*/  IMAD.MOV.U32 R32, RZ, RZ, R6.reuse ;  /* 0x000000ffff207224 */ /* 0x100fe200078e0006 */
        /* <DEDUP_REMOVED lines=10> */
[----:B------:R-:W-:Y:S02]  /*66d0*/  MOV R14, R6 ;  /* 0x00000006000e7202 */ /* 0x000fe40000000f00 */
[-C--:B------:R-:W-:Y:S02]  /*66e0*/  MOV R15, R7.reuse ;  /* 0x00000007000f7202 */ /* 0x080fe40000000f00 */
[----:B------:R-:W-:Y:S01]  /*66f0*/  MOV R19, R7 ;  /* 0x0000000700137202 */ /* 0x000fe20000000f00 */
        /* <DEDUP_REMOVED lines=8> */
[C---:B------:R-:W-:Y:S02]  /*6780*/  @!P0 IMAD.WIDE.U32 R24, R45.reuse, 0x8, R24 ;  /* 0x000000082d188825 */ /* 0x040fe400078e0018 */
[----:B------:R-:W2:Y:S04]  /*6790*/  LDG.E.64 R20, [R20.64] ;  /* 0x0000002414147981 */ /* 0x000ea8000c1e1b00 */
[----:B------:R-:W3:Y:S01]  /*67a0*/  @!P0 LDG.E.64 R24, [R24.64] ;  /* 0x0000002418188981 */ /* 0x000ee2000c1e1b00 */
[--C-:B--2---:R-:W-:Y:S02]  /*67b0*/  PRMT R45, R45, 0x5410, R20.reuse ;  /* 0x000054102d2d7816 */ /* 0x104fe40000000014 */
[----:B------:R-:W-:Y:S02]  /*67c0*/  PRMT R46, R46, 0x7610, R20 ;  /* 0x000076102e2e7816 */ /* 0x000fe40000000014 */
[----:B------:R-:W-:-:S02]  /*67d0*/  PRMT R47, R47, 0x5410, R21 ;  /* 0x000054102f2f7816 */ /* 0x000fc40000000015 */
[--C-:B---3--:R-:W-:Y:S02]  /*67e0*/  @!P0 PRMT R28, R28, 0x5410, R24.reuse ;  /* 0x000054101c1c8816 */ /* 0x108fe40000000018 */
[----:B------:R-:W-:Y:S02]  /*67f0*/  @!P0 PRMT R30, R30, 0x7610, R24 ;  /* 0x000076101e1e8816 */ /* 0x000fe40000000018 */
[--C-:B------:R-:W-:Y:S02]  /*6800*/  @!P0 PRMT R31, R31, 0x5410, R25.reuse ;  /* 0x000054101f1f8816 */ /* 0x100fe40000000019 */
[----:B------:R-:W-:Y:S02]  /*6810*/  @!P0 PRMT R43, R43, 0x7610, R25 ;  /* 0x000076102b2b8816 */ /* 0x000fe40000000019 */
.L_x_4464:
[----:B------:R-:W-:Y:S05]  /*6820*/  BSYNC B0 ;  /* 0x0000000000007941 */ /* 0x000fea0003800000 */
.L_x_4463:
[----:B------:R-:W-:Y:S01]  /*6830*/  BSSY B0, `(.L_x_4465) ;  /* 0x0000045000007945 */ /* 0x000fe20003800000 */
[----:B------:R-:W-:Y:S05]  /*6840*/  @P1 BRA `(.L_x_4466) ;  /* 0x0000043000001947 */ /* 0x000fea0003800000 */
[----:B------:R-:W-:Y:S02]  /*6850*/  IADD3 R6, R6, 0x1, RZ ;  /* 0x0000000106067810 */ /* 0x000fe40007ffe0ff */
[----:B------:R-:W-:Y:S02]  /*6860*/  IADD3 R10, R10, 0x1, RZ ;  /* 0x000000010a0a7810 */ /* 0x000fe40007ffe0ff */
[----:B------:R-:W-:Y:S01]  /*6870*/  IADD3 R14, R14, 0x1, RZ ;  /* 0x000000010e0e7810 */ /* 0x000fe20007ffe0ff */
[----:B------:R-:W0:Y:S01]  /*6880*/  I2F R7, R6 ;  /* 0x0000000600077306 */ /* 0x000e220000201400 */
[----:B------:R-:W-:-:S02]  /*6890*/  IADD3 R18, R18, 0x1, RZ ;  /* 0x0000000112127810 */ /* 0x000fc40007ffe0ff */
        /* <DEDUP_REMOVED lines=62> */
.L_x_4466:
[----:B------:R-:W-:Y:S05]  /*6c80*/  BSYNC B0 ;  /* 0x0000000000007941 */ /* 0x000fea0003800000 */
.L_x_4465:
        /* <DEDUP_REMOVED lines=17> */
.L_x_4468:
[----:B------:R-:W-:Y:S01]  /*6da0*/  MOV R4, R3 ;  /* 0x0000000300047202 */ /* 0x000fe20000000f00 */
[----:B------:R-:W-:Y:S01]  /*6db0*/  IMAD.MOV.U32 R6, RZ, RZ, R32 ;  /* 0x000000ffff067224 */ /* 0x000fe200078e0020 */
[----:B------:R-:W-:Y:S02]  /*6dc0*/  MOV R5, R0 ;  /* 0x0000000000057202 */ /* 0x000fe40000000f00 */
[----:B------:R-:W-:Y:S02]  /*6dd0*/  MOV R7, R34 ;  /* 0x0000002200077202 */ /* 0x000fe40000000f00 */
.L_x_4469:
[----:B------:R-:W-:Y:S05]  /*6de0*/  BSYNC B0 ;  /* 0x0000000000007941 */ /* 0x000fea0003800000 */
.L_x_4467:
        /* <DEDUP_REMOVED lines=17> */
.L_x_4471:
[----:B------:R-:W-:Y:S01]  /*6f00*/  MOV R8, R27 ;  /* 0x0000001b00087202 */ /* 0x000fe20000000f00 */
[----:B------:R-:W-:Y:S01]  /*6f10*/  IMAD.MOV.U32 R10, RZ, RZ, R33 ;  /* 0x000000ffff0a7224 */ /* 0x000fe200078e0021 */
[----:B------:R-:W-:Y:S02]  /*6f20*/  MOV R9, R22 ;  /* 0x0000001600097202 */ /* 0x000fe40000000f00 */
[----:B------:R-:W-:Y:S02]  /*6f30*/  MOV R11, R38 ;  /* 0x00000026000b7202 */ /* 0x000fe40000000f00 */
.L_x_4472:
[----:B------:R-:W-:Y:S05]  /*6f40*/  BSYNC B0 ;  /* 0x0000000000007941 */ /* 0x000fea0003800000 */
.L_x_4470:
        /* <DEDUP_REMOVED lines=17> */
.L_x_4474:
[----:B------:R-:W-:Y:S01]  /*7060*/  MOV R12, R29 ;  /* 0x0000001d000c7202 */ /* 0x000fe20000000f00 */
[----:B------:R-:W-:Y:S01]  /*7070*/  IMAD.MOV.U32 R14, RZ, RZ, R35 ;  /* 0x000000ffff0e7224 */ /* 0x000fe200078e0023 */
[----:B------:R-:W-:Y:S02]  /*7080*/  MOV R13, R26 ;  /* 0x0000001a000d7202 */ /* 0x000fe40000000f00 */
[----:B------:R-:W-:Y:S02]  /*7090*/  MOV R15, R40 ;  /* 0x00000028000f7202 */ /* 0x000fe40000000f00 */
.L_x_4475:
[----:B------:R-:W-:Y:S05]  /*70a0*/  BSYNC B0 ;  /* 0x0000000000007941 */ /* 0x000fea0003800000 */
.L_x_4473:
        /* <DEDUP_REMOVED lines=16> */
.L_x_4476:
[----:B------:R-:W-:Y:S01]  /*71b0*/  MOV R16, R39 ;  /* 0x0000002700107202 */ /* 0x000fe20000000f00 */
[----:B------:R-:W-:Y:S01]  /*71c0*/  IMAD.MOV.U32 R18, RZ, RZ, R37 ;  /* 0x000000ffff127224 */ /* 0x000fe200078e0025 */
[----:B------:R-:W-:Y:S02]  /*71d0*/  MOV R17, R42 ;  /* 0x0000002a00117202 */ /* 0x000fe40000000f00 */
[----:B------:R-:W-:Y:S01]  /*71e0*/  MOV R19, R44 ;  /* 0x0000002c00137202 */ /* 0x000fe20000000f00 */
[----:B------:R-:W-:Y:S05]  /*71f0*/  BRA `(.L_x_4415) ;  /* 0x0000120000007947 */ /* 0x000fea0003800000 */
.L_x_4434:
        /* <DEDUP_REMOVED lines=37> */
.L_x_4480:
[----:B------:R-:W-:-:S04]  /*7450*/  IADD3 R10, R30, c[0x0][0x184], RZ ;  /* 0x000061001e0a7a10 */ /* 0x000fc80007ffe0ff */
[----:B------:R-:W-:-:S05]  /*7460*/  SHF.R.U32.HI R43, RZ, 0x2, R10 ;  /* 0x00000002ff2b7819 */ /* 0x000fca000001160a */
[----:B------:R-:W-:-:S06]  /*7470*/  IMAD.WIDE.U32 R42, R43, 0x8, R24 ;  /* 0x000000082b2a7825 */ /* 0x000fcc00078e0018 */
[----:B------:R-:W2:Y:S01]  /*7480*/  LDG.E.64 R42, [R42.64] ;  /* 0x000000242a2a7981 */ /* 0x000ea2000c1e1b00 */
        /* <DEDUP_REMOVED lines=51> */
.L_x_4479:
[--C-:B------:R-:W-:Y:S02]  /*77c0*/  PRMT R45, R45, 0x5410, R20.reuse ;  /* 0x000054102d2d7816 */ /* 0x100fe40000000014 */
[----:B------:R-:W-:Y:S02]  /*77d0*/  PRMT R46, R46, 0x7610, R20 ;  /* 0x000076102e2e7816 */ /* 0x000fe40000000014 */
[----:B------:R-:W-:Y:S02]  /*77e0*/  PRMT R47, R47, 0x5410, R21 ;  /* 0x000054102f2f7816 */ /* 0x000fe40000000015 */
[----:B------:R-:W-:-:S02]  /*77f0*/  PRMT R32, R32, 0x5410, R42 ;  /* 0x0000541020207816 */ /* 0x000fc4000000002a */
[----:B------:R-:W-:Y:S02]  /*7800*/  PRMT R33, R33, 0x7610, R42 ;  /* 0x0000761021217816 */ /* 0x000fe4000000002a */
[----:B------:R-:W-:Y:S02]  /*7810*/  PRMT R34, R34, 0x5410, R43 ;  /* 0x0000541022227816 */ /* 0x000fe4000000002b */
.L_x_4478:
[----:B------:R-:W-:Y:S05]  /*7820*/  BSYNC B0 ;  /* 0x0000000000007941 */ /* 0x000fea0003800000 */
.L_x_4477:
        /* <DEDUP_REMOVED lines=17> */
[----:B------:R-:W-:Y:S02]  /*7940*/  IADD3 R45, R30, c[0x0][0x184], RZ ;  /* 0x000061001e2d7a10 */ /* 0x000fe40007ffe0ff */
[----:B------:R-:W-:-:S02]  /*7950*/  SHF.R.U32.HI R21, RZ, 0x2, R30 ;  /* 0x00000002ff157819 */ /* 0x000fc4000001161e */
        /* <DEDUP_REMOVED lines=8> */
[----:B------:R-:W-:Y:S02]  /*79e0*/  PRMT R47, R47, 0x5410, R21 ;  /* 0x000054102f2f7816 */ /* 0x000fe40000000015 */
[--C-:B---3--:R-:W-:Y:S02]  /*79f0*/  @!P0 PRMT R32, R32, 0x5410, R24.reuse ;  /* 0x0000541020208816 */ /* 0x108fe40000000018 */
[----:B------:R-:W-:Y:S02]  /*7a00*/  @!P0 PRMT R33, R33, 0x7610, R24 ;  /* 0x0000761021218816 */ /* 0x000fe40000000018 */
[----:B------:R-:W-:-:S02]  /*7a10*/  @!P0 PRMT R34, R34, 0x5410, R25 ;  /* 0x0000541022228816 */ /* 0x000fc40000000019 */
[----:B------:R-:W-:Y:S02]  /*7a20*/  @!P0 PRMT R43, R43, 0x7610, R25 ;  /* 0x000076102b2b8816 */ /* 0x000fe40000000019 */
.L_x_4482:
[----:B------:R-:W-:Y:S05]  /*7a30*/  BSYNC B0 ;  /* 0x0000000000007941 */ /* 0x000fea0003800000 */
.L_x_4481:
[----:B------:R-:W-:Y:S01]  /*7a40*/  BSSY B0, `(.L_x_4483) ;  /* 0x0000045000007945 */ /* 0x000fe20003800000 */
[----:B------:R-:W-:Y:S05]  /*7a50*/  @P1 BRA `(.L_x_4484) ;  /* 0x0000043000001947 */ /* 0x000fea0003800000 */
[----:B------:R-:W-:Y:S02]  /*7a60*/  IADD3 R6, R6, 0x1, RZ ;  /* 0x0000000106067810 */ /* 0x000fe40007ffe0ff */
[----:B------:R-:W-:Y:S02]  /*7a70*/  IADD3 R10, R10, 0x1, RZ ;  /* 0x000000010a0a7810 */ /* 0x000fe40007ffe0ff */
[----:B------:R-:W-:Y:S01]  /*7a80*/  IADD3 R14, R14, 0x1, RZ ;  /* 0x000000010e0e7810 */ /* 0x000fe20007ffe0ff */
[----:B------:R-:W0:Y:S01]  /*7a90*/  I2F R7, R6 ;  /* 0x0000000600077306 */ /* 0x000e220000201400 */
[----:B------:R-:W-:Y:S02]  /*7aa0*/  IADD3 R18, R18, 0x1, RZ ;  /* 0x0000000112127810 */ /* 0x000fe40007ffe0ff */
[----:B------:R-:W-:Y:S02]  /*7ab0*/  IADD3 R30, R30, c[0x0][0x184], RZ ;  /* 0x000061001e1e7a10 */ /* 0x000fe40007ffe0ff */
[----:B------:R-:W-:-:S02]  /*7ac0*/  PRMT R45, RZ, 0x7610, R45 ;  /* 0x00007610ff2d7816 */ /* 0x000fc4000000002d */
[----:B------:R-:W-:Y:S01]  /*7ad0*/  PRMT R46, RZ, 0x7610, R46 ;  /* 0x00007610ff2e7816 */ /* 0x000fe2000000002e */
[----:B------:R-:W1:Y:S01]  /*7ae0*/  I2F R11, R10 ;  /* 0x0000000a000b7306 */ /* 0x000e620000201400 */
[----:B------:R-:W-:Y:S01]  /*7af0*/  PRMT R47, RZ, 0x7610, R47 ;  /* 0x00007610ff2f7816 */ /* 0x000fe2000000002f */
[----:B------:R-:W-:Y:S01]  /*7b00*/  FADD.FTZ R48, -R4, R45 ;  /* 0x0000002d04307221 */ /* 0x000fe20000010100 */
[----:B------:R-:W-:Y:S02]  /*7b10*/  PRMT R21, RZ, 0x7610, R21 ;  /* 0x00007610ff157816 */ /* 0x000fe40000000015 */
[----:B------:R-:W-:Y:S01]  /*7b20*/  ISETP.GE.U32.AND P0, PT, R30, c[0x0][0x17c], PT ;  /* 0x00005f001e007a0c */ /* 0x000fe20003f06070 */
[----:B------:R-:W-:Y:S02]  /*7b30*/  FADD.FTZ R30, -R8, R46 ;  /* 0x0000002e081e7221 */ /* 0x000fe40000010100 */
[----:B------:R-:W2:Y:S01]  /*7b40*/  I2F R15, R14 ;  /* 0x0000000e000f7306 */ /* 0x000ea20000201400 */
[----:B------:R-:W-:-:S02]  /*7b50*/  FADD.FTZ R24, -R12, R47 ;  /* 0x0000002f0c187221 */ /* 0x000fc40000010100 */
[----:B------:R-:W-:-:S05]  /*7b60*/  FADD.FTZ R20, -R16, R21 ;  /* 0x0000001510147221 */ /* 0x000fca0000010100 */
        /* <DEDUP_REMOVED lines=50> */
.L_x_4484:
[----:B------:R-:W-:Y:S05]  /*7e90*/  BSYNC B0 ;  /* 0x0000000000007941 */ /* 0x000fea0003800000 */
.L_x_4483:
        /* <DEDUP_REMOVED lines=17> */
.L_x_4486:
[----:B------:R-:W-:Y:S01]  /*7fb0*/  MOV R4, R3 ;  /* 0x0000000300047202 */ /* 0x000fe20000000f00 */
[----:B------:R-:W-:Y:S01]  /*7fc0*/  IMAD.MOV.U32 R5, RZ, RZ, R0 ;  /* 0x000000ffff057224 */ /* 0x000fe200078e0000 */
[----:B------:R-:W-:Y:S02]  /*7fd0*/  MOV R6, R35 ;  /* 0x0000002300067202 */ /* 0x000fe40000000f00 */
[----:B------:R-:W-:Y:S02]  /*7fe0*/  MOV R7, R38 ;  /* 0x0000002600077202 */ /* 0x000fe40000000f00 */
.L_x_4487:
[----:B------:R-:W-:Y:S05]  /*7ff0*/  BSYNC B0 ;  /* 0x0000000000007941 */ /* 0x000fea0003800000 */
.L_x_4485:
        /* <DEDUP_REMOVED lines=17> */
.L_x_4489:
[----:B------:R-:W-:Y:S01]  /*8110*/  MOV R8, R27 ;  /* 0x0000001b00087202 */ /* 0x000fe20000000f00 */
[----:B------:R-:W-:Y:S01]  /*8120*/  IMAD.MOV.U32 R9, RZ, RZ, R22 ;  /* 0x000000ffff097224 */ /* 0x000fe200078e0016 */
[----:B------:R-:W-:Y:S02]  /*8130*/  MOV R10, R37 ;  /* 0x00000025000a7202 */ /* 0x000fe40000000f00 */
[----:B------:R-:W-:Y:S02]  /*8140*/  MOV R11, R40 ;  /* 0x00000028000b7202 */ /* 0x000fe40000000f00 */
.L_x_4490:
[----:B------:R-:W-:Y:S05]  /*8150*/  BSYNC B0 ;  /* 0x0000000000007941 */ /* 0x000fea0003800000 */
.L_x_4488:
        /* <DEDUP_REMOVED lines=17> */
.L_x_4492:
[----:B------:R-:W-:Y:S01]  /*8270*/  MOV R12, R29 ;  /* 0x0000001d000c7202 */ /* 0x000fe20000000f00 */
[----:B------:R-:W-:Y:S01]  /*8280*/  IMAD.MOV.U32 R13, RZ, RZ, R26 ;  /* 0x000000ffff0d7224 */ /* 0x000fe200078e001a */
[----:B------:R-:W-:Y:S02]  /*8290*/  MOV R14, R39 ;  /* 0x00000027000e7202 */ /* 0x000fe40000000f00 */
[----:B------:R-:W-:Y:S02]  /*82a0*/  MOV R15, R42 ;  /* 0x0000002a000f7202 */ /* 0x000fe40000000f00 */
.L_x_4493:
[----:B------:R-:W-:Y:S05]  /*82b0*/  BSYNC B0 ;  /* 0x0000000000007941 */ /* 0x000fea0003800000 */
.L_x_4491:
        /* <DEDUP_REMOVED lines=16> */
.L_x_4494:
[----:B------:R-:W-:Y:S01]  /*83c0*/  MOV R16, R31 ;  /* 0x0000001f00107202 */ /* 0x000fe20000000f00 */
[----:B------:R-:W-:Y:S01]  /*83d0*/  IMAD.MOV.U32 R17, RZ, RZ, R28 ;  /* 0x000000ffff117224 */ /* 0x000fe200078e001c */
[----:B------:R-:W-:Y:S02]  /*83e0*/  MOV R18, R41 ;  /* 0x0000002900127202 */ /* 0x000fe40000000f00 */
[----:B------:R-:W-:Y:S02]  /*83f0*/  MOV R19, R44 ;  /* 0x0000002c00137202 */ /* 0x000fe40000000f00 */
.L_x_4415:
[----:B------:R-:W-:Y:S05]  /*8400*/  BSYNC B6 ;  /* 0x0000000000067941 */ /* 0x000fea0003800000 */
.L_x_4414:
        /* <DEDUP_REMOVED lines=9> */
[----:B------:R0:W-:Y:S04]  /*84a0*/  STS.128 [R3+0x20], R8 ;  /* 0x0000200803007388 */ /* 0x0001e80000000c00 */
[----:B------:R0:W-:Y:S04]  /*84b0*/  STS.128 [R3+0x30], R12 ;  /* 0x0000300c03007388 */ /* 0x0001e80000000c00 */
[----:B------:R0:W-:Y:S02]  /*84c0*/  STS.128 [R3+0x40], R16 ;  /* 0x0000401003007388 */ /* 0x0001e40000000c00 */
[----:B------:R-:W-:Y:S05]  /*84d0*/  @!P0 BRA `(.L_x_4495) ;  /* 0x000006f000008947 */ /* 0x000fea0003800000 */
[----:B------:R-:W-:-:S04]  /*84e0*/  MOV R20, UR4 ;  /* 0x0000000400147c02 */ /* 0x000fc80008000f00 */
.L_x_4510:
[----:B0-----:R-:W-:Y:S01]  /*84f0*/  IADD3 R3, R23, R20, RZ ;  /* 0x0000001417037210 */ /* 0x001fe20007ffe0ff */
[----:B------:R-:W-:Y:S01]  /*8500*/  WARPSYNC 0xffffffff ;  /* 0xffffffff00007948 */ /* 0x000fe20003800000 */
[----:B------:R-:W-:Y:S02]  /*8510*/  BAR.SYNC.DEFER_BLOCKING 0x0 ;  /* 0x0000000000007b1d */ /* 0x000fe40000010000 */
[----:B------:R-:W-:-:S04]  /*8520*/  ISETP.GE.U32.AND P0, PT, R3, c[0x0][0x4], PT ;  /* 0x0000010003007a0c */ /* 0x000fc80003f06070 */
[----:B------:R-:W-:Y:S01]  /*8530*/  ISETP.GE.U32.OR P0, PT, R23, R20, P0 ;  /* 0x000000141700720c */ /* 0x000fe20000706470 */
[----:B------:R-:W-:-:S12]  /*8540*/  BSSY B0, `(.L_x_4496) ;  /* 0x0000065000007945 */ /* 0x000fd80003800000 */
[----:B-1----:R-:W-:Y:S05]  /*8550*/  @P0 BRA `(.L_x_4497) ;  /* 0x0000063000000947 */ /* 0x002fea0003800000 */
[----:B------:R-:W-:Y:S01]  /*8560*/  IMAD R3, R3, c[0x0][0x0], R2 ;  /* 0x0000000003037a24 */ /* 0x000fe200078e0202 */
[----:B------:R-:W-:Y:S01]  /*8570*/  FSETP.NEU.FTZ.AND P0, PT, R7, RZ, PT ;  /* 0x000000ff0700720b */ /* 0x000fe20003f1d000 */
[----:B------:R-:W-:Y:S02]  /*8580*/  BSSY B1, `(.L_x_4498) ;  /* 0x000001a000017945 */ /* 0x000fe40003800000 */
[C---:B------:R-:W-:Y:S01]  /*8590*/  IMAD.SHL.U32 R21, R3.reuse, 0x40, RZ ;  /* 0x0000004003157824 */ /* 0x040fe200078e00ff */
[----:B------:R-:W-:-:S04]  /*85a0*/  LEA R3, R3, 0x10, 0x6 ;  /* 0x0000001003037811 */ /* 0x000fc800078e30ff */
[----:B------:R0:W1:Y:S04]  /*85b0*/  LDS.128 R40, [R21+0x10] ;  /* 0x0000100015287984 */ /* 0x0000680000000c00 */
[----:B------:R0:W2:Y:S04]  /*85c0*/  LDS.128 R24, [R21+0x20] ;  /* 0x0000200015187984 */ /* 0x0000a80000000c00 */
[----:B------:R0:W3:Y:S04]  /*85d0*/  LDS.128 R28, [R21+0x30] ;  /* 0x00003000151c7984 */ /* 0x0000e80000000c00 */
[----:B------:R0:W4:Y:S01]  /*85e0*/  LDS.128 R32, [R21+0x40] ;  /* 0x0000400015207984 */ /* 0x0001220000000c00 */
[----:B------:R-:W-:Y:S05]  /*85f0*/  @!P0 BRA `(.L_x_4499) ;  /* 0x000000e000008947 */ /* 0x000fea0003800000 */
[----:B-1----:R-:W-:-:S13]  /*8600*/  FSETP.NEU.FTZ.AND P0, PT, R43, RZ, PT ;  /* 0x000000ff2b00720b */ /* 0x002fda0003f1d000 */
[----:B------:R-:W-:Y:S05]  /*8610*/  @!P0 BRA `(.L_x_4500) ;  /* 0x0000010000008947 */ /* 0x000fea0003800000 */
[----:B0-----:R-:W-:Y:S02]  /*8620*/  FADD.FTZ R21, R7, R43 ;  /* 0x0000002b07157221 */ /* 0x001fe40000010000 */
        /* <DEDUP_REMOVED lines=11> */
.L_x_4499:
[----:B------:R0:W4:Y:S01]  /*86e0*/  LDS R6, [R3+0x8] ;  /* 0x0000080003067984 */ /* 0x0001220000000800 */
[----:B-1----:R-:W-:Y:S01]  /*86f0*/  IMAD.MOV.U32 R4, RZ, RZ, R40 ;  /* 0x000000ffff047224 */ /* 0x002fe200078e0028 */
[----:B------:R-:W-:Y:S02]  /*8700*/  MOV R5, R41 ;  /* 0x0000002900057202 */ /* 0x000fe40000000f00 */
[----:B------:R-:W-:Y:S02]  /*8710*/  MOV R7, R43 ;  /* 0x0000002b00077202 */ /* 0x000fe40000000f00 */
.L_x_4500:
[----:B------:R-:W-:Y:S05]  /*8720*/  BSYNC B1 ;  /* 0x0000000000017941 */ /* 0x000fea0003800000 */
.L_x_4498:
[----:B------:R-:W-:Y:S01]  /*8730*/  FSETP.NEU.FTZ.AND P0, PT, R11, RZ, PT ;  /* 0x000000ff0b00720b */ /* 0x000fe20003f1d000 */
[----:B------:R-:W-:-:S12]  /*8740*/  BSSY B1, `(.L_x_4501) ;  /* 0x0000014000017945 */ /* 0x000fd80003800000 */
[----:B------:R-:W-:Y:S05]  /*8750*/  @!P0 BRA `(.L_x_4502) ;  /* 0x000000e000008947 */ /* 0x000fea0003800000 */
[----:B--2---:R-:W-:-:S13]  /*8760*/  FSETP.NEU.FTZ.AND P0, PT, R27, RZ, PT ;  /* 0x000000ff1b00720b */ /* 0x004fda0003f1d000 */
[----:B------:R-:W-:Y:S05]  /*8770*/  @!P0 BRA `(.L_x_4503) ;  /* 0x0000010000008947 */ /* 0x000fea0003800000 */
[----:B0-----:R-:W-:Y:S02]  /*8780*/  FADD.FTZ R21, R11, R27 ;  /* 0x0000001b0b157221 */ /* 0x001fe40000010000 */
        /* <DEDUP_REMOVED lines=11> */
.L_x_4502:
[----:B--2---:R-:W-:Y:S01]  /*8840*/  MOV R8, R24 ;  /* 0x0000001800087202 */ /* 0x004fe20000000f00 */
[----:B------:R-:W-:Y:S01]  /*8850*/  IMAD.MOV.U32 R9, RZ, RZ, R25 ;  /* 0x000000ffff097224 */ /* 0x000fe200078e0019 */
[----:B------:R-:W-:Y:S02]  /*8860*/  MOV R10, R26 ;  /* 0x0000001a000a7202 */ /* 0x000fe40000000f00 */
[----:B------:R-:W-:Y:S02]  /*8870*/  MOV R11, R27 ;  /* 0x0000001b000b7202 */ /* 0x000fe40000000f00 */
.L_x_4503:
[----:B------:R-:W-:Y:S05]  /*8880*/  BSYNC B1 ;  /* 0x0000000000017941 */ /* 0x000fea0003800000 */
.L_x_4501:
[----:B------:R-:W-:Y:S01]  /*8890*/  FSETP.NEU.FTZ.AND P0, PT, R15, RZ, PT ;  /* 0x000000ff0f00720b */ /* 0x000fe20003f1d000 */
[----:B------:R-:W-:-:S12]  /*88a0*/  BSSY B1, `(.L_x_4504) ;  /* 0x0000014000017945 */ /* 0x000fd80003800000 */
[----:B------:R-:W-:Y:S05]  /*88b0*/  @!P0 BRA `(.L_x_4505) ;  /* 0x000000e000008947 */ /* 0x000fea0003800000 */
[----:B---3--:R-:W-:-:S13]  /*88c0*/  FSETP.NEU.FTZ.AND P0, PT, R31, RZ, PT ;  /* 0x000000ff1f00720b */ /* 0x008fda0003f1d000 */
        /* <DEDUP_REMOVED lines=13> */
.L_x_4505:
[----:B---3--:R-:W-:Y:S01]  /*89a0*/  MOV R12, R28 ;  /* 0x0000001c000c7202 */ /* 0x008fe20000000f00 */
[----:B------:R-:W-:Y:S01]  /*89b0*/  IMAD.MOV.U32 R13, RZ, RZ, R29 ;  /* 0x000000ffff0d7224 */ /* 0x000fe200078e001d */
[----:B------:R-:W-:Y:S02]  /*89c0*/  MOV R14, R30 ;  /* 0x0000001e000e7202 */ /* 0x000fe40000000f00 */
[----:B------:R-:W-:Y:S02]  /*89d0*/  MOV R15, R31 ;  /* 0x0000001f000f7202 */ /* 0x000fe40000000f00 */
.L_x_4506:
[----:B------:R-:W-:Y:S05]  /*89e0*/  BSYNC B1 ;  /* 0x0000000000017941 */ /* 0x000fea0003800000 */
.L_x_4504:
[----:B------:R-:W-:Y:S01]  /*89f0*/  FSETP.NEU.FTZ.AND P0, PT, R19, RZ, PT ;  /* 0x000000ff1300720b */ /* 0x000fe20003f1d000 */
[----:B------:R-:W-:-:S12]  /*8a00*/  BSSY B1, `(.L_x_4507) ;  /* 0x0000014000017945 */ /* 0x000fd80003800000 */
[----:B------:R-:W-:Y:S05]  /*8a10*/  @!P0 BRA `(.L_x_4508) ;  /* 0x000000e000008947 */ /* 0x000fea0003800000 */
[----:B----4-:R-:W-:-:S13]  /*8a20*/  FSETP.NEU.FTZ.AND P0, PT, R35, RZ, PT ;  /* 0x000000ff2300720b */ /* 0x010fda0003f1d000 */
        /* <DEDUP_REMOVED lines=13> */
.L_x_4508:
[----:B----4-:R-:W-:Y:S01]  /*8b00*/  MOV R16, R32 ;  /* 0x0000002000107202 */ /* 0x010fe20000000f00 */
[----:B------:R-:W-:Y:S01]  /*8b10*/  IMAD.MOV.U32 R17, RZ, RZ, R33 ;  /* 0x000000ffff117224 */ /* 0x000fe200078e0021 */
[----:B------:R-:W-:Y:S02]  /*8b20*/  MOV R18, R34 ;  /* 0x0000002200127202 */ /* 0x000fe40000000f00 */
[----:B------:R-:W-:Y:S02]  /*8b30*/  MOV R19, R35 ;  /* 0x0000002300137202 */ /* 0x000fe40000000f00 */
.L_x_4509:
[----:B------:R-:W-:Y:S05]  /*8b40*/  BSYNC B1 ;  /* 0x0000000000017941 */ /* 0x000fea0003800000 */
.L_x_4507:
[----:B------:R1:W-:Y:S04]  /*8b50*/  STS.128 [R0], R4 ;  /* 0x0000000400007388 */ /* 0x0003e80000000c00 */
[----:B------:R1:W-:Y:S04]  /*8b60*/  STS.128 [R0+0x10], R8 ;  /* 0x0000100800007388 */ /* 0x0003e80000000c00 */
[----:B------:R1:W-:Y:S04]  /*8b70*/  STS.128 [R0+0x20], R12 ;  /* 0x0000200c00007388 */ /* 0x0003e80000000c00 */
[----:B------:R1:W-:Y:S02]  /*8b80*/  STS.128 [R0+0x30], R16 ;  /* 0x0000301000007388 */ /* 0x0003e40000000c00 */
.L_x_4497:
[----:B------:R-:W-:Y:S05]  /*8b90*/  BSYNC B0 ;  /* 0x0000000000007941 */ /* 0x000fea0003800000 */
.L_x_4496:
[----:B------:R-:W-:Y:S02]  /*8ba0*/  ISETP.GT.AND P0, PT, R20, 0x1, PT ;  /* 0x000000011400780c */ /* 0x000fe40003f04270 */
[----:B------:R-:W-:-:S11]  /*8bb0*/  SHF.R.S32.HI R20, RZ, 0x1, R20 ;  /* 0x00000001ff147819 */ /* 0x000fd60000011414 */
[----:B------:R-:W-:Y:S05]  /*8bc0*/  @P0 BRA `(.L_x_4510) ;  /* 0xfffff92000000947 */ /* 0x000fea000383ffff */
.L_x_4495:
[----:B------:R-:W-:-:S13]  /*8bd0*/  ISETP.NE.AND P0, PT, RZ, c[0x0][0x190], PT ;  /* 0x00006400ff007a0c */ /* 0x000fda0003f05270 */
[----:B------:R-:W-:Y:S05]  /*8be0*/  @!P0 BRA `(.L_x_4511) ;  /* 0x00000ee000008947 */ /* 0x000fea0003800000 */
[----:B-1----:R-:W-:Y:S01]  /*8bf0*/  IMAD.MOV.U32 R0, RZ, RZ, c[0x0][0x0] ;  /* 0x00000000ff007624 */ /* 0x002fe200078e00ff */
[----:B0-----:R-:W-:-:S04]  /*8c00*/  MOV R3, c[0x0][0x0] ;  /* 0x0000000000037a02 */ /* 0x001fc80000000f00 */
        /* <DEDUP_REMOVED lines=10> */
[----:B------:R0:W-:Y:S04]  /*8cb0*/  STS.128 [R21+0x20], R8 ;  /* 0x0000200815007388 */ /* 0x0001e80000000c00 */
[----:B------:R0:W-:Y:S04]  /*8cc0*/  STS.128 [R21+0x30], R12 ;  /* 0x0000300c15007388 */ /* 0x0001e80000000c00 */
[----:B------:R0:W-:Y:S02]  /*8cd0*/  STS.128 [R21+0x40], R16 ;  /* 0x0000401015007388 */ /* 0x0001e40000000c00 */
[----:B------:R-:W-:Y:S05]  /*8ce0*/  @!P0 BRA `(.L_x_4512) ;  /* 0x000006e000008947 */ /* 0x000fea0003800000 */
[----:B------:R-:W-:-:S04]  /*8cf0*/  MOV R3, R20 ;  /* 0x0000001400037202 */ /* 0x000fc80000000f00 */
.L_x_4527:
[----:B------:R-:W-:Y:S01]  /*8d00*/  IADD3 R20, R2, R3, RZ ;  /* 0x0000000302147210 */ /* 0x000fe20007ffe0ff */
[----:B------:R-:W-:Y:S01]  /*8d10*/  WARPSYNC 0xffffffff ;  /* 0xffffffff00007948 */ /* 0x000fe20003800000 */
[----:B------:R-:W-:Y:S02]  /*8d20*/  BAR.SYNC.DEFER_BLOCKING 0x0 ;  /* 0x0000000000007b1d */ /* 0x000fe40000010000 */
[----:B------:R-:W-:-:S04]  /*8d30*/  ISETP.GE.U32.AND P0, PT, R20, c[0x0][0x0], PT ;  /* 0x0000000014007a0c */ /* 0x000fc80003f06070 */
[----:B------:R-:W-:Y:S01]  /*8d40*/  ISETP.GE.U32.OR P0, PT, R2, R3, P0 ;  /* 0x000000030200720c */ /* 0x000fe20000706470 */
[----:B------:R-:W-:-:S12]  /*8d50*/  BSSY B0, `(.L_x_4513) ;  /* 0x0000063000007945 */ /* 0x000fd80003800000 */
[----:B01----:R-:W-:Y:S05]  /*8d60*/  @P0 BRA `(.L_x_4514) ;  /* 0x0000061000000947 */ /* 0x003fea0003800000 */
[----:B------:R-:W-:Y:S01]  /*8d70*/  IMAD R37, R3, 0x40, R0 ;  /* 0x0000004003257824 */ /* 0x000fe200078e0200 */
[----:B------:R-:W-:Y:S01]  /*8d80*/  FSETP.NEU.FTZ.AND P0, PT, R7, RZ, PT ;  /* 0x000000ff0700720b */ /* 0x000fe20003f1d000 */
[----:B------:R-:W-:Y:S03]  /*8d90*/  BSSY B1, `(.L_x_4515) ;  /* 0x0000018000017945 */ /* 0x000fe60003800000 */
[----:B0-----:R0:W1:Y:S04]  /*8da0*/  LDS.128 R20, [R37] ;  /* 0x0000000025147984 */ /* 0x0010680000000c00 */
[----:B------:R0:W2:Y:S04]  /*8db0*/  LDS.128 R24, [R37+0x10] ;  /* 0x0000100025187984 */ /* 0x0000a80000000c00 */
[----:B------:R0:W3:Y:S04]  /*8dc0*/  LDS.128 R28, [R37+0x20] ;  /* 0x00002000251c7984 */ /* 0x0000e80000000c00 */
[----:B------:R0:W4:Y:S01]  /*8dd0*/  LDS.128 R32, [R37+0x30] ;  /* 0x0000300025207984 */ /* 0x0001220000000c00 */
[----:B------:R-:W-:Y:S05]  /*8de0*/  @!P0 BRA `(.L_x_4516) ;  /* 0x000000e000008947 */ /* 0x000fea0003800000 */
[----:B-1----:R-:W-:-:S13]  /*8df0*/  FSETP.NEU.FTZ.AND P0, PT, R23, RZ, PT ;  /* 0x000000ff1700720b */ /* 0x002fda0003f1d000 */
[----:B------:R-:W-:Y:S05]  /*8e00*/  @!P0 BRA `(.L_x_4517) ;  /* 0x0000010000008947 */ /* 0x000fea0003800000 */
[----:B------:R-:W-:Y:S02]  /*8e10*/  FADD.FTZ R22, R23, R7 ;  /* 0x0000000717167221 */ /* 0x000fe40000010000 */
[----:B0-----:R-:W-:Y:S02]  /*8e20*/  FADD.FTZ R37, R20, -R4 ;  /* 0x8000000414257221 */ /* 0x001fe40000010000 */
        /* <DEDUP_REMOVED lines=10> */
.L_x_4516:
[----:B-1----:R-:W-:Y:S01]  /*8ed0*/  IMAD.MOV.U32 R4, RZ, RZ, R20 ;  /* 0x000000ffff047224 */ /* 0x002fe200078e0014 */
[----:B------:R-:W-:Y:S01]  /*8ee0*/  MOV R5, R21 ;  /* 0x0000001500057202 */ /* 0x000fe20000000f00 */
[----:B------:R-:W-:Y:S01]  /*8ef0*/  IMAD.MOV.U32 R6, RZ, RZ, R22 ;  /* 0x000000ffff067224 */ /* 0x000fe200078e0016 */
[----:B------:R-:W-:Y:S02]  /*8f00*/  MOV R7, R23 ;  /* 0x0000001700077202 */ /* 0x000fe40000000f00 */
.L_x_4517:
[----:B------:R-:W-:Y:S05]  /*8f10*/  BSYNC B1 ;  /* 0x0000000000017941 */ /* 0x000fea0003800000 */
.L_x_4515:
        /* <DEDUP_REMOVED lines=17> */
.L_x_4519:
[----:B--2---:R-:W-:Y:S01]  /*9030*/  IMAD.MOV.U32 R8, RZ, RZ, R24 ;  /* 0x000000ffff087224 */ /* 0x004fe200078e0018 */
[----:B------:R-:W-:Y:S01]  /*9040*/  MOV R9, R25 ;  /* 0x0000001900097202 */ /* 0x000fe20000000f00 */
[----:B------:R-:W-:Y:S01]  /*9050*/  IMAD.MOV.U32 R10, RZ, RZ, R26 ;  /* 0x000000ffff0a7224 */ /* 0x000fe200078e001a */
[----:B------:R-:W-:Y:S02]  /*9060*/  MOV R11, R27 ;  /* 0x0000001b000b7202 */ /* 0x000fe40000000f00 */
.L_x_4520:
[----:B------:R-:W-:Y:S05]  /*9070*/  BSYNC B1 ;  /* 0x0000000000017941 */ /* 0x000fea0003800000 */
.L_x_4518:
[----:B------:R-:W-:Y:S01]  /*9080*/  FSETP.NEU.FTZ.AND P0, PT, R15, RZ, PT ;  /* 0x000000ff0f00720b */ /* 0x000fe20003f1d000 */
[----:B------:R-:W-:-:S12]  /*9090*/  BSSY B1, `(.L_x_4521) ;  /* 0x0000014000017945 */ /* 0x000fd80003800000 */
[----:B------:R-:W-:Y:S05]  /*90a0*/  @!P0 BRA `(.L_x_4522) ;  /* 0x000000e000008947 */ /* 0x000fea0003800000 */
[----:B---3--:R-:W-:-:S13]  /*90b0*/  FSETP.NEU.FTZ.AND P0, PT, R31, RZ, PT ;  /* 0x000000ff1f00720b */ /* 0x008fda0003f1d000 */
        /* <DEDUP_REMOVED lines=13> */
.L_x_4522:
[----:B---3--:R-:W-:Y:S01]  /*9190*/  IMAD.MOV.U32 R12, RZ, RZ, R28 ;  /* 0x000000ffff0c7224 */ /* 0x008fe200078e001c */
[----:B------:R-:W-:Y:S01]  /*91a0*/  MOV R13, R29 ;  /* 0x0000001d000d7202 */ /* 0x000fe20000000f00 */
[----:B------:R-:W-:Y:S01]  /*91b0*/  IMAD.MOV.U32 R14, RZ, RZ, R30 ;  /* 0x000000ffff0e7224 */ /* 0x000fe200078e001e */
[----:B------:R-:W-:Y:S02]  /*91c0*/  MOV R15, R31 ;  /* 0x0000001f000f7202 */ /* 0x000fe40000000f00 */
.L_x_4523:
[----:B------:R-:W-:Y:S05]  /*91d0*/  BSYNC B1 ;  /* 0x0000000000017941 */ /* 0x000fea0003800000 */
.L_x_4521:
[----:B------:R-:W-:Y:S01]  /*91e0*/  FSETP.NEU.FTZ.AND P0, PT, R19, RZ, PT ;  /* 0x000000ff1300720b */ /* 0x000fe20003f1d000 */
[----:B------:R-:W-:-:S12]  /*91f0*/  BSSY B1, `(.L_x_4524) ;  /* 0x0000014000017945 */ /* 0x000fd80003800000 */
[----:B------:R-:W-:Y:S05]  /*9200*/  @!P0 BRA `(.L_x_4525) ;  /* 0x000000e000008947 */ /* 0x000fea0003800000 */
[----:B----4-:R-:W-:-:S13]  /*9210*/  FSETP.NEU.FTZ.AND P0, PT, R35, RZ, PT ;  /* 0x000000ff2300720b */ /* 0x010fda0003f1d000 */
        /* <DEDUP_REMOVED lines=13> */
.L_x_4525:
[----:B----4-:R-:W-:Y:S01]  /*92f0*/  IMAD.MOV.U32 R16, RZ, RZ, R32 ;  /* 0x000000ffff107224 */ /* 0x010fe200078e0020 */
[----:B------:R-:W-:Y:S01]  /*9300*/  MOV R17, R33 ;  /* 0x0000002100117202 */ /* 0x000fe20000000f00 */
[----:B------:R-:W-:Y:S01]  /*9310*/  IMAD.MOV.U32 R19, RZ, RZ, R35 ;  /* 0x000000ffff137224 */ /* 0x000fe200078e0023 */
[----:B------:R-:W-:Y:S02]  /*9320*/  MOV R18, R34 ;  /* 0x0000002200127202 */ /* 0x000fe40000000f00 */
.L_x_4526:
[----:B------:R-:W-:Y:S05]  /*9330*/  BSYNC B1 ;  /* 0x0000000000017941 */ /* 0x000fea0003800000 */
.L_x_4524:
[----:B------:R1:W-:Y:S04]  /*9340*/  STS.128 [R0], R4 ;  /* 0x0000000400007388 */ /* 0x0003e80000000c00 */
[----:B------:R1:W-:Y:S04]  /*9350*/  STS.128 [R0+0x10], R8 ;  /* 0x0000100800007388 */ /* 0x0003e80000000c00 */
[----:B------:R1:W-:Y:S04]  /*9360*/  STS.128 [R0+0x20], R12 ;  /* 0x0000200c00007388 */ /* 0x0003e80000000c00 */
[----:B------:R1:W-:Y:S02]  /*9370*/  STS.128 [R0+0x30], R16 ;  /* 0x0000301000007388 */ /* 0x0003e40000000c00 */
.L_x_4514:
[----:B------:R-:W-:Y:S05]  /*9380*/  BSYNC B0 ;  /* 0x0000000000007941 */ /* 0x000fea0003800000 */
.L_x_4513:
[----:B------:R-:W-:-:S04]  /*9390*/  SHF.R.S32.HI R3, RZ, 0x1, R3 ;  /* 0x00000001ff037819 */ /* 0x000fc80000011403 */
[----:B------:R-:W-:-:S13]  /*93a0*/  ISETP.GE.AND P0, PT, R3, 0x20, PT ;  /* 0x000000200300780c */ /* 0x000fda0003f06270 */
[----:B------:R-:W-:Y:S05]  /*93b0*/  @P0 BRA `(.L_x_4527) ;  /* 0xfffff94000000947 */ /* 0x000fea000383ffff */
[----:B------:R-:W-:-:S10]  /*93c0*/  HFMA2.MMA R3, -RZ, RZ, 0, 1.9073486328125e-06 ;  /* 0x00000020ff037435 */ /* 0x000fd400000001ff */
.L_x_4512:
[----:B------:R-:W-:Y:S01]  /*93d0*/  ISETP.GE.AND P0, PT, R3, 0x2, PT ;  /* 0x000000020300780c */ /* 0x000fe20003f06270 */
[----:B------:R-:W-:Y:S01]  /*93e0*/  WARPSYNC 0xffffffff ;  /* 0xffffffff00007948 */ /* 0x000fe20003800000 */
[----:B------:R-:W-:Y:S11]  /*93f0*/  BAR.SYNC.DEFER_BLOCKING 0x0 ;  /* 0x0000000000007b1d */ /* 0x000ff60000010000 */
[----:B------:R-:W-:Y:S05]  /*9400*/  @!P0 BRA `(.L_x_4511) ;  /* 0x000006c000008947 */ /* 0x000fea0003800000 */
[----:B-1----:R-:W-:-:S04]  /*9410*/  MOV R0, 0x1 ;  /* 0x0000000100007802 */ /* 0x002fc80000000f00 */
.L_x_4540:
[----:B------:R-:W-:Y:S01]  /*9420*/  FSETP.NEU.FTZ.AND P0, PT, R7, RZ, PT ;  /* 0x000000ff0700720b */ /* 0x000fe20003f1d000 */
[----:B0---4-:R0:W1:Y:S01]  /*9430*/  SHFL.DOWN PT, R21, R4, R0, 0x1f ;  /* 0x08001f0004157589 */ /* 0x01106200000e0000 */
        /* <DEDUP_REMOVED lines=19> */
.L_x_4529:
[----:B01----:R-:W-:Y:S01]  /*9570*/  MOV R4, R21 ;  /* 0x0000001500047202 */ /* 0x003fe20000000f00 */
[----:B--2---:R-:W-:Y:S01]  /*9580*/  IMAD.MOV.U32 R5, RZ, RZ, R22 ;  /* 0x000000ffff057224 */ /* 0x004fe200078e0016 */
[----:B----4-:R-:W-:Y:S02]  /*9590*/  MOV R7, R24 ;  /* 0x0000001800077202 */ /* 0x010fe40000000f00 */
[----:B---3--:R-:W-:Y:S02]  /*95a0*/  MOV R6, R20 ;  /* 0x0000001400067202 */ /* 0x008fe40000000f00 */
.L_x_4530:
[----:B------:R-:W-:Y:S05]  /*95b0*/  BSYNC B0 ;  /* 0x0000000000007941 */ /* 0x000fea0003800000 */
.L_x_4528:
[----:B------:R-:W-:Y:S01]  /*95c0*/  FSETP.NEU.FTZ.AND P0, PT, R11, RZ, PT ;  /* 0x000000ff0b00720b */ /* 0x000fe20003f1d000 */
[----:B-1----:R1:W4:Y:S01]  /*95d0*/  SHFL.DOWN PT, R21, R8, R0, 0x1f ;  /* 0x08001f0008157589 */ /* 0x00232200000e0000 */
[----:B------:R-:W-:Y:S03]  /*95e0*/  BSSY B0, `(.L_x_4531) ;  /* 0x0000017000007945 */ /* 0x000fe60003800000 */
[----:B--2---:R1:W2:Y:S04]  /*95f0*/  SHFL.DOWN PT, R22, R9, R0, 0x1f ;  /* 0x08001f0009167589 */ /* 0x0042a800000e0000 */
[----:B---3--:R1:W3:Y:S04]  /*9600*/  SHFL.DOWN PT, R20, R10, R0, 0x1f ;  /* 0x08001f000a147589 */ /* 0x0082e800000e0000 */
[----:B------:R1:W0:Y:S01]  /*9610*/  SHFL.DOWN PT, R24, R11, R0, 0x1f ;  /* 0x08001f000b187589 */ /* 0x00022200000e0000 */
[----:B------:R-:W-:Y:S05]  /*9620*/  @!P0 BRA `(.L_x_4532) ;  /* 0x000000e000008947 */ /* 0x000fea0003800000 */
[----:B0-----:R-:W-:-:S13]  /*9630*/  FSETP.NEU.FTZ.AND P0, PT, R24, RZ, PT ;  /* 0x000000ff1800720b */ /* 0x001fda0003f1d000 */
[----:B------:R-:W-:Y:S05]  /*9640*/  @!P0 BRA `(.L_x_4533) ;  /* 0x0000010000008947 */ /* 0x000fea0003800000 */
[----:B---3--:R-:W-:Y:S02]  /*9650*/  FADD.FTZ R20, R24, R11 ;  /* 0x0000000b18147221 */ /* 0x008fe40000010000 */
[----:B----4-:R-:W-:Y:S02]  /*9660*/  FADD.FTZ R21, R21, -R8 ;  /* 0x8000000815157221 */ /* 0x010fe40000010000 */
        /* <DEDUP_REMOVED lines=10> */
.L_x_4532:
[----:B-1--4-:R-:W-:Y:S01]  /*9710*/  MOV R8, R21 ;  /* 0x0000001500087202 */ /* 0x012fe20000000f00 */
[----:B--2---:R-:W-:Y:S01]  /*9720*/  IMAD.MOV.U32 R9, RZ, RZ, R22 ;  /* 0x000000ffff097224 */ /* 0x004fe200078e0016 */
[----:B0-----:R-:W-:Y:S02]  /*9730*/  MOV R11, R24 ;  /* 0x00000018000b7202 */ /* 0x001fe40000000f00 */
[----:B---3--:R-:W-:Y:S02]  /*9740*/  MOV R10, R20 ;  /* 0x00000014000a7202 */ /* 0x008fe40000000f00 */
.L_x_4533:
[----:B------:R-:W-:Y:S05]  /*9750*/  BSYNC B0 ;  /* 0x0000000000007941 */ /* 0x000fea0003800000 */
.L_x_4531:
[----:B------:R-:W-:Y:S01]  /*9760*/  FSETP.NEU.FTZ.AND P0, PT, R15, RZ, PT ;  /* 0x000000ff0f00720b */ /* 0x000fe20003f1d000 */
[----:B----4-:R0:W4:Y:S01]  /*9770*/  SHFL.DOWN PT, R21, R12, R0, 0x1f ;  /* 0x08001f000c157589 */ /* 0x01012200000e0000 */
[----:B------:R-:W-:Y:S03]  /*9780*/  BSSY B0, `(.L_x_4534) ;  /* 0x0000017000007945 */ /* 0x000fe60003800000 */
[----:B--2---:R0:W2:Y:S04]  /*9790*/  SHFL.DOWN PT, R22, R13, R0, 0x1f ;  /* 0x08001f000d167589 */ /* 0x0040a800000e0000 */
[----:B---3--:R0:W3:Y:S04]  /*97a0*/  SHFL.DOWN PT, R20, R14, R0, 0x1f ;  /* 0x08001f000e147589 */ /* 0x0080e800000e0000 */
[----:B------:R0:W1:Y:S01]  /*97b0*/  SHFL.DOWN PT, R24, R15, R0, 0x1f ;  /* 0x08001f000f187589 */ /* 0x00006200000e0000 */
[----:B------:R-:W-:Y:S05]  /*97c0*/  @!P0 BRA `(.L_x_4535) ;  /* 0x000000e000008947 */ /* 0x000fea0003800000 */
[----:B-1----:R-:W-:-:S13]  /*97d0*/  FSETP.NEU.FTZ.AND P0, PT, R24, RZ, PT ;  /* 0x000000ff1800720b */ /* 0x002fda0003f1d000 */
[----:B------:R-:W-:Y:S05]  /*97e0*/  @!P0 BRA `(.L_x_4536) ;  /* 0x0000010000008947 */ /* 0x000fea0003800000 */
[----:B---3--:R-:W-:Y:S02]  /*97f0*/  FADD.FTZ R20, R24, R15 ;  /* 0x0000000f18147221 */ /* 0x008fe40000010000 */
[----:B----4-:R-:W-:Y:S02]  /*9800*/  FADD.FTZ R21, R21, -R12 ;  /* 0x8000000c15157221 */ /* 0x010fe40000010000 */
        /* <DEDUP_REMOVED lines=10> */
.L_x_4535:
[----:B0---4-:R-:W-:Y:S01]  /*98b0*/  MOV R12, R21 ;  /* 0x00000015000c7202 */ /* 0x011fe20000000f00 */
[----:B--2---:R-:W-:Y:S01]  /*98c0*/  IMAD.MOV.U32 R13, RZ, RZ, R22 ;  /* 0x000000ffff0d7224 */ /* 0x004fe200078e0016 */
[----:B-1----:R-:W-:Y:S02]  /*98d0*/  MOV R15, R24 ;  /* 0x00000018000f7202 */ /* 0x002fe40000000f00 */
[----:B---3--:R-:W-:Y:S02]  /*98e0*/  MOV R14, R20 ;  /* 0x00000014000e7202 */ /* 0x008fe40000000f00 */
.L_x_4536:
[----:B------:R-:W-:Y:S05]  /*98f0*/  BSYNC B0 ;  /* 0x0000000000007941 */ /* 0x000fea0003800000 */
.L_x_4534:
[----:B------:R-:W-:Y:S01]  /*9900*/  FSETP.NEU.FTZ.AND P0, PT, R19, RZ, PT ;  /* 0x000000ff1300720b */ /* 0x000fe20003f1d000 */
[----:B----4-:R1:W4:Y:S01]  /*9910*/  SHFL.DOWN PT, R21, R16, R0, 0x1f ;  /* 0x08001f0010157589 */ /* 0x01032200000e0000 */
        /* <DEDUP_REMOVED lines=19> */
.L_x_4538:
[----:B-1--4-:R-:W-:Y:S01]  /*9a50*/  MOV R16, R21 ;  /* 0x0000001500107202 */ /* 0x012fe20000000f00 */
[----:B--2---:R-:W-:Y:S01]  /*9a60*/  IMAD.MOV.U32 R17, RZ, RZ, R22 ;  /* 0x000000ffff117224 */ /* 0x004fe200078e0016 */
[----:B0-----:R-:W-:Y:S02]  /*9a70*/  MOV R19, R24 ;  /* 0x0000001800137202 */ /* 0x001fe40000000f00 */
[----:B---3--:R-:W-:Y:S02]  /*9a80*/  MOV R18, R20 ;  /* 0x0000001400127202 */ /* 0x008fe40000000f00 */
.L_x_4539:
[----:B------:R-:W-:Y:S05]  /*9a90*/  BSYNC B0 ;  /* 0x0000000000007941 */ /* 0x000fea0003800000 */
.L_x_4537:
[----:B-1----:R-:W-:-:S05]  /*9aa0*/  IMAD.SHL.U32 R0, R0, 0x2, RZ ;  /* 0x0000000200007824 */ /* 0x002fca00078e00ff */
[----:B------:R-:W-:-:S13]  /*9ab0*/  ISETP.GE.AND P0, PT, R0, R3, PT ;  /* 0x000000030000720c */ /* 0x000fda0003f06270 */
[----:B------:R-:W-:Y:S05]  /*9ac0*/  @!P0 BRA `(.L_x_4540) ;  /* 0xfffff95000008947 */ /* 0x000fea000383ffff */
.L_x_4511:
[----:B------:R-:W-:Y:S01]  /*9ad0*/  ISETP.NE.AND P0, PT, RZ, c[0x0][0x34c], PT ;  /* 0x0000d300ff007a0c */ /* 0x000fe20003f05270 */
[----:B--2---:R-:W-:-:S12]  /*9ae0*/  CS2R R22, SRZ ;  /* 0x0000000000167805 */ /* 0x004fd8000001ff00 */
[----:B------:R-:W-:Y:S05]  /*9af0*/  @!P0 BRA `(.L_x_4541) ;  /* 0x00000cc000008947 */ /* 0x000fea0003800000 */
[----:B0-----:R-:W0:Y:S01]  /*9b00*/  S2R R3, SR_TID.Y ;  /* 0x0000000000037919 */ /* 0x001e220000002200 */
[----:B---3--:R-:W-:-:S03]  /*9b10*/  HFMA2.MMA R20, -RZ, RZ, 0, 0 ;  /* 0x00000000ff147435 */ /* 0x008fc600000001ff */
[----:B-1----:R-:W1:Y:S01]  /*9b20*/  S2R R0, SR_CTAID.X ;  /* 0x0000000000007919 */ /* 0x002e620000002500 */
[----:B0-----:R-:W-:-:S04]  /*9b30*/  IMAD R3, R3, c[0x0][0x1a0], R36 ;  /* 0x0000680003037a24 */ /* 0x001fc800078e0224 */
[----:B-1----:R-:W-:-:S05]  /*9b40*/  IMAD R0, R0, c[0x0][0x188], R3 ;  /* 0x0000620000007a24 */ /* 0x002fca00078e0203 */
[----:B----4-:R-:W-:Y:S01]  /*9b50*/  SHF.L.U32 R21, R0, 0x2, RZ ;  /* 0x0000000200157819 */ /* 0x010fe200000006ff */
        /* <DEDUP_REMOVED lines=198> */
.L_x_4541:
[----:B------:R-:W2:Y:S04]  /*a7c0*/  S2R R41, SR_TID.Y ;  /* 0x0000000000297919 */ /* 0x000ea80000002200 */
[----:B-1----:R-:W1:Y:S01]  /*a7d0*/  S2R R0, SR_CTAID.X ;  /* 0x0000000000007919 */ /* 0x002e620000002500 */
[----:B0-2---:R-:W-:-:S04]  /*a7e0*/  IMAD R3, R41, c[0x0][0x1a0], R36 ;  /* 0x0000680029037a24 */ /* 0x005fc800078e0224 */
[----:B-1----:R-:W-:Y:S01]  /*a7f0*/  IMAD R0, R0, c[0x0][0x188], R3 ;  /* 0x0000620000007a24 */ /* 0x002fe200078e0203 */
[----:B------:R-:W-:Y:S05]  /*a800*/  @!P0 BRA `(.L_x_4542) ;  /* 0x00000c7000008947 */ /* 0x000fea0003800000 */
[----:B----4-:R-:W-:Y:S01]  /*a810*/  LEA R21, R0, 0x1, 0x2 ;  /* 0x0000000100157811 */ /* 0x010fe200078e10ff */
[----:B---3--:R-:W-:Y:S01]  /*a820*/  IMAD.MOV.U32 R20, RZ, RZ, RZ ;  /* 0x000000ffff147224 */ /* 0x008fe200078e00ff */
        /* <DEDUP_REMOVED lines=197> */
.L_x_4542:
[----:B------:R-:W-:Y:S01]  /*b480*/  CS2R R24, SRZ ;  /* 0x0000000000187805 */ /* 0x000fe2000001ff00 */
        /* <DEDUP_REMOVED lines=200> */
.L_x_4543:
        /* <DEDUP_REMOVED lines=200> */
.L_x_4544:
[----:B------:R-:W-:Y:S01]  /*cd90*/  ISETP.NE.U32.AND P0, PT, RZ, c[0x0][0x560], PT ;  /* 0x00015800ff007a0c */ /* 0x000fe20003f05070 */
[----:B------:R-:W-:Y:S01]  /*cda0*/  IMAD.MOV.U32 R40, RZ, RZ, RZ ;  /* 0x000000ffff287224 */ /* 0x000fe200078e00ff */
[----:B------:R-:W-:Y:S02]  /*cdb0*/  MOV R43, RZ ;  /* 0x000000ff002b7202 */ /* 0x000fe40000000f00 */
[----:B------:R-:W-:Y:S02]  /*cdc0*/  ISETP.NE.AND.EX P0, PT, RZ, c[0x0][0x564], PT, P0 ;  /* 0x00015900ff007a0c */ /* 0x000fe40003f05300 */
[----:B------:R-:W-:-:S11]  /*cdd0*/  MOV R3, RZ ;  /* 0x000000ff00037202 */ /* 0x000fd60000000f00 */
[----:B------:R-:W-:Y:S05]  /*cde0*/  @!P0 BRA `(.L_x_4545) ;  /* 0x000008a000008947 */ /* 0x000fea0003800000 */
[----:B------:R-:W-:Y:S01]  /*cdf0*/  HFMA2.MMA R31, -RZ, RZ, 0, 0 ;  /* 0x00000000ff1f7435 */ /* 0x000fe200000001ff */
[----:B------:R-:W-:Y:S01]  /*ce00*/  BSSY B0, `(.L_x_4546) ;  /* 0x0000028000007945 */ /* 0x000fe20003800000 */
[----:B------:R-:W-:Y:S01]  /*ce10*/  IMAD.MOV.U32 R30, RZ, RZ, 0x2 ;  /* 0x00000002ff1e7424 */ /* 0x000fe200078e00ff */
[----:B------:R-:W-:Y:S01]  /*ce20*/  MOV R28, 0x10 ;  /* 0x00000010001c7802 */ /* 0x000fe20000000f00 */
[----:B------:R-:W-:-:S06]  /*ce30*/  IMAD.MOV.U32 R29, RZ, RZ, 0x0 ;  /* 0x00000000ff1d7424 */ /* 0x000fcc00078e00ff */
.L_x_4550:
        /* <DEDUP_REMOVED lines=8> */
[----:B------:R-:W-:Y:S02]  /*cec0*/  MOV R30, 0xcee0 ;  /* 0x0000cee0001e7802 */ /* 0x000fe40000000f00 */
[----:B---34-:R-:W-:Y:S05]  /*ced0*/  CALL.REL.NOINC `($__internal_17_$__cuda_sm20_rem_u64) ;  /* 0x0000997000007944 */ /* 0x018fea0003c00000 */
[----:B------:R-:W-:Y:S05]  /*cee0*/  BRA `(.L_x_4549) ;  /* 0x0000013000007947 */ /* 0x000fea0003800000 */
.L_x_4548:
[----:B------:R-:W0:Y:S01]  /*cef0*/  I2F.U32.RP R27, R28 ;  /* 0x0000001c001b7306 */ /* 0x000e220000209000 */
[----:B------:R-:W-:-:S07]  /*cf00*/  ISETP.NE.U32.AND P1, PT, R28, RZ, PT ;  /* 0x000000ff1c00720c */ /* 0x000fce0003f25070 */
[----:B0-----:R-:W0:Y:S02]  /*cf10*/  MUFU.RCP R27, R27 ;  /* 0x0000001b001b7308 */ /* 0x001e240000001000 */
[----:B0--3--:R-:W-:-:S06]  /*cf20*/  IADD3 R20, R27, 0xffffffe, RZ ;  /* 0x0ffffffe1b147810 */ /* 0x009fcc0007ffe0ff */
[----:B----4-:R0:W1:Y:S02]  /*cf30*/  F2I.FTZ.U32.TRUNC.NTZ R21, R20 ;  /* 0x0000001400157305 */ /* 0x010064000021f000 */
[----:B0-----:R-:W-:Y:S01]  /*cf40*/  IMAD.MOV.U32 R20, RZ, RZ, RZ ;  /* 0x000000ffff147224 */ /* 0x001fe200078e00ff */
[----:B-1----:R-:W-:-:S05]  /*cf50*/  IADD3 R29, RZ, -R21, RZ ;  /* 0x80000015ff1d7210 */ /* 0x002fca0007ffe0ff */
[----:B------:R-:W-:-:S04]  /*cf60*/  IMAD R29, R29, R28, RZ ;  /* 0x0000001c1d1d7224 */ /* 0x000fc800078e02ff */
[----:B------:R-:W-:Y:S01]  /*cf70*/  IMAD.HI.U32 R21, R21, R29, R20 ;  /* 0x0000001d15157227 */ /* 0x000fe200078e0014 */
[----:B------:R-:W-:-:S05]  /*cf80*/  HFMA2.MMA R29, -RZ, RZ, 0, 0 ;  /* 0x00000000ff1d7435 */ /* 0x000fca00000001ff */
[----:B------:R-:W-:-:S05]  /*cf90*/  IMAD.HI.U32 R21, R21, R30, RZ ;  /* 0x0000001e15157227 */ /* 0x000fca00078e00ff */
[----:B------:R-:W-:-:S05]  /*cfa0*/  IADD3 R21, -R21, RZ, RZ ;  /* 0x000000ff15157210 */ /* 0x000fca0007ffe1ff */
[----:B------:R-:W-:-:S05]  /*cfb0*/  IMAD R21, R28, R21, R30 ;  /* 0x000000151c157224 */ /* 0x000fca00078e021e */
[----:B------:R-:W-:-:S13]  /*cfc0*/  ISETP.GE.U32.AND P0, PT, R21, R28, PT ;  /* 0x0000001c1500720c */ /* 0x000fda0003f06070 */
[----:B------:R-:W-:-:S04]  /*cfd0*/  @P0 IADD3 R21, R21, -R28, RZ ;  /* 0x8000001c15150210 */ /* 0x000fc80007ffe0ff */
[----:B------:R-:W-:-:S13]  /*cfe0*/  ISETP.GE.U32.AND P0, PT, R21, R28, PT ;  /* 0x0000001c1500720c */ /* 0x000fda0003f06070 */
[----:B------:R-:W-:Y:S01]  /*cff0*/  @P0 IMAD.IADD R21, R21, 0x1, -R28 ;  /* 0x0000000115150824 */ /* 0x000fe200078e0a1c */
[----:B------:R-:W-:-:S04]  /*d000*/  @!P1 LOP3.LUT R21, RZ, R28, RZ, 0x33, !PT ;  /* 0x0000001cff159212 */ /* 0x000fc800078e33ff */
[----:B------:R-:W-:Y:S02]  /*d010*/  MOV R28, R21 ;  /* 0x00000015001c7202 */ /* 0x000fe40000000f00 */
.L_x_4549:
[----:B------:R-:W-:Y:S05]  /*d020*/  BSYNC B1 ;  /* 0x0000000000017941 */ /* 0x000fea0003800000 */
.L_x_4547:
[----:B------:R-:W-:Y:S01]  /*d030*/  ISETP.NE.U32.AND P0, PT, R28, RZ, PT ;  /* 0x000000ff1c00720c */ /* 0x000fe20003f05070 */
[----:B------:R-:W-:Y:S01]  /*d040*/  IMAD.MOV.U32 R30, RZ, RZ, R26 ;  /* 0x000000ffff1e7224 */ /* 0x000fe200078e001a */
[----:B------:R-:W-:Y:S02]  /*d050*/  MOV R31, R3 ;  /* 0x00000003001f7202 */ /* 0x000fe40000000f00 */
[----:B------:R-:W-:-:S13]  /*d060*/  ISETP.NE.AND.EX P0, PT, R29, RZ, PT, P0 ;  /* 0x000000ff1d00720c */ /* 0x000fda0003f05300 */
[----:B------:R-:W-:Y:S05]  /*d070*/  @P0 BRA `(.L_x_4550) ;  /* 0xfffffdc000000947 */ /* 0x000fea000383ffff */
[----:B------:R-:W-:Y:S05]  /*d080*/  BSYNC B0 ;  /* 0x0000000000007941 */ /* 0x000fea0003800000 */
.L_x_4546:
[----:B------:R-:W-:Y:S01]  /*d090*/  ISETP.NE.U32.AND P2, PT, R3, RZ, PT ;  /* 0x000000ff0300720c */ /* 0x000fe20003f45070 */
[----:B------:R-:W-:-:S12]  /*d0a0*/  BSSY B0, `(.L_x_4551) ;  /* 0x000001c000007945 */ /* 0x000fd80003800000 */
[----:B------:R-:W-:Y:S05]  /*d0b0*/  @!P2 BRA `(.L_x_4552) ;  /* 0x000000700000a947 */ /* 0x000fea0003800000 */
[----:B------:R-:W-:Y:S01]  /*d0c0*/  HFMA2.MMA R30, -RZ, RZ, 0, 9.5367431640625e-07 ;  /* 0x00000010ff1e7435 */ /* 0x000fe200000001ff */
[----:B------:R-:W-:Y:S01]  /*d0d0*/  IMAD.MOV.U32 R27, RZ, RZ, RZ ;  /* 0x000000ffff1b7224 */ /* 0x000fe200078e00ff */
[----:B------:R-:W-:-:S04]  /*d0e0*/  MOV R32, 0xd100 ;  /* 0x0000d10000207802 */ /* 0x000fc80000000f00 */
[----:B------:R-:W-:Y:S05]  /*d0f0*/  CALL.REL.NOINC `($__internal_16_$__cuda_sm20_div_u64) ;  /* 0x0000930000007944 */ /* 0x000fea0003c00000 */
[----:B------:R-:W-:Y:S02]  /*d100*/  MOV R20, R28 ;  /* 0x0000001c00147202 */ /* 0x000fe40000000f00 */
[----:B------:R-:W-:Y:S01]  /*d110*/  MOV R21, R29 ;  /* 0x0000001d00157202 */ /* 0x000fe20000000f00 */
[----:B------:R-:W-:Y:S05]  /*d120*/  BRA `(.L_x_4553) ;  /* 0x0000013000007947 */ /* 0x000fea0003800000 */
.L_x_4552:
        /* <DEDUP_REMOVED lines=15> */
[----:B------:R-:W-:Y:S02]  /*d220*/  ISETP.GE.U32.AND P1, PT, R21, R26, PT ;  /* 0x0000001a1500720c */ /* 0x000fe40003f26070 */
[----:B------:R-:W-:-:S11]  /*d230*/  MOV R21, RZ ;  /* 0x000000ff00157202 */ /* 0x000fd60000000f00 */
[----:B------:R-:W-:Y:S02]  /*d240*/  @P1 IADD3 R20, R20, 0x1, RZ ;  /* 0x0000000114141810 */ /* 0x000fe40007ffe0ff */
[----:B------:R-:W-:Y:S02]  /*d250*/  @!P3 LOP3.LUT R20, RZ, R26, RZ, 0x33, !PT ;  /* 0x0000001aff14b212 */ /* 0x000fe400078e33ff */
.L_x_4553:
[----:B------:R-:W-:Y:S05]  /*d260*/  BSYNC B0 ;  /* 0x0000000000007941 */ /* 0x000fea0003800000 */
.L_x_4551:
[----:B------:R-:W-:Y:S01]  /*d270*/  BSSY B0, `(.L_x_4554) ;  /* 0x000001d000007945 */ /* 0x000fe20003800000 */
[----:B------:R-:W-:Y:S05]  /*d280*/  @!P2 BRA `(.L_x_4555) ;  /* 0x000000700000a947 */ /* 0x000fea0003800000 */
[----:B------:R-:W-:Y:S01]  /*d290*/  HFMA2.MMA R30, -RZ, RZ, 0, 1.1920928955078125e-07 ;  /* 0x00000002ff1e7435 */ /* 0x000fe200000001ff */
[----:B------:R-:W-:Y:S01]  /*d2a0*/  IMAD.MOV.U32 R27, RZ, RZ, RZ ;  /* 0x000000ffff1b7224 */ /* 0x000fe200078e00ff */
[----:B------:R-:W-:-:S04]  /*d2b0*/  MOV R32, 0xd2d0 ;  /* 0x0000d2d000207802 */ /* 0x000fc80000000f00 */
[----:B------:R-:W-:Y:S05]  /*d2c0*/  CALL.REL.NOINC `($__internal_16_$__cuda_sm20_div_u64) ;  /* 0x0000913000007944 */ /* 0x000fea0003c00000 */
[----:B------:R-:W-:Y:S02]  /*d2d0*/  MOV R26, R28 ;  /* 0x0000001c001a7202 */ /* 0x000fe40000000f00 */
[----:B------:R-:W-:Y:S01]  /*d2e0*/  MOV R27, R29 ;  /* 0x0000001d001b7202 */ /* 0x000fe20000000f00 */
[----:B------:R-:W-:Y:S05]  /*d2f0*/  BRA `(.L_x_4556) ;  /* 0x0000014000007947 */ /* 0x000fea0003800000 */
.L_x_4555:
        /* <DEDUP_REMOVED lines=9> */
[----:B------:R-:W-:-:S05]  /*d390*/  IMAD.HI.U32 R3, R3, 0x2, RZ ;  /* 0x0000000203037827 */ /* 0x000fca00078e00ff */
[----:B------:R-:W-:-:S05]  /*d3a0*/  IADD3 R27, -R3, RZ, RZ ;  /* 0x000000ff031b7210 */ /* 0x000fca0007ffe1ff */
[----:B------:R-:W-:-:S05]  /*d3b0*/  IMAD R27, R26, R27, 0x2 ;  /* 0x000000021a1b7424 */ /* 0x000fca00078e021b */
[----:B------:R-:W-:-:S13]  /*d3c0*/  ISETP.GE.U32.AND P0, PT, R27, R26, PT ;  /* 0x0000001a1b00720c */ /* 0x000fda0003f06070 */
[----:B------:R-:W-:Y:S01]  /*d3d0*/  @P0 IMAD.IADD R27, R27, 0x1, -R26 ;  /* 0x000000011b1b0824 */ /* 0x000fe200078e0a1a */
[----:B------:R-:W-:-:S04]  /*d3e0*/  @P0 IADD3 R3, R3, 0x1, RZ ;  /* 0x0000000103030810 */ /* 0x000fc80007ffe0ff */
[----:B------:R-:W-:Y:S01]  /*d3f0*/  ISETP.GE.U32.AND P1, PT, R27, R26, PT ;  /* 0x0000001a1b00720c */ /* 0x000fe20003f26070 */
[----:B------:R-:W-:-:S12]  /*d400*/  HFMA2.MMA R27, -RZ, RZ, 0, 0 ;  /* 0x00000000ff1b7435 */ /* 0x000fd800000001ff */
[----:B------:R-:W-:Y:S02]  /*d410*/  @P1 IADD3 R3, R3, 0x1, RZ ;  /* 0x0000000103031810 */ /* 0x000fe40007ffe0ff */
[----:B------:R-:W-:-:S04]  /*d420*/  @!P2 LOP3.LUT R3, RZ, R26, RZ, 0x33, !PT ;  /* 0x0000001aff03a212 */ /* 0x000fc800078e33ff */
[----:B------:R-:W-:Y:S02]  /*d430*/  MOV R26, R3 ;  /* 0x00000003001a7202 */ /* 0x000fe40000000f00 */
.L_x_4556:
[----:B------:R-:W-:Y:S05]  /*d440*/  BSYNC B0 ;  /* 0x0000000000007941 */ /* 0x000fea0003800000 */
.L_x_4554:
[-C--:B------:R-:W-:Y:S01]  /*d450*/  IMAD R3, R21, R22.reuse, RZ ;  /* 0x0000001615037224 */ /* 0x080fe200078e02ff */
[----:B------:R-:W-:Y:S01]  /*d460*/  BSSY B0, `(.L_x_4557) ;  /* 0x000001f000007945 */ /* 0x000fe20003800000 */
[----:B------:R-:W-:-:S04]  /*d470*/  IMAD.WIDE.U32 R30, R20, R22, RZ ;  /* 0x00000016141e7225 */ /* 0x000fc800078e00ff */
[----:B------:R-:W-:-:S05]  /*d480*/  IMAD.IADD R20, R31, 0x1, R3 ;  /* 0x000000011f147824 */ /* 0x000fca00078e0203 */
[----:B------:R-:W-:-:S13]  /*d490*/  LOP3.LUT P0, RZ, R20, 0x1f, RZ, 0xc0, !PT ;  /* 0x0000001f14ff7812 */ /* 0x000fda000780c0ff */
[----:B------:R-:W-:Y:S05]  /*d4a0*/  @!P0 BRA `(.L_x_4558) ;  /* 0x0000007000008947 */ /* 0x000fea0003800000 */
[----:B------:R-:W-:Y:S02]  /*d4b0*/  MOV R3, R27 ;  /* 0x0000001b00037202 */ /* 0x000fe40000000f00 */
[----:B------:R-:W-:Y:S02]  /*d4c0*/  MOV R27, R20 ;  /* 0x00000014001b7202 */ /* 0x000fe40000000f00 */
[----:B------:R-:W-:Y:S02]  /*d4d0*/  MOV R32, 0xd4f0 ;  /* 0x0000d4f000207802 */ /* 0x000fe40000000f00 */
[----:B------:R-:W-:Y:S05]  /*d4e0*/  CALL.REL.NOINC `($__internal_16_$__cuda_sm20_div_u64) ;  /* 0x00008f1000007944 */ /* 0x000fea0003c00000 */
[----:B------:R-:W-:Y:S01]  /*d4f0*/  IMAD.MOV.U32 R20, RZ, RZ, R28 ;  /* 0x000000ffff147224 */ /* 0x000fe200078e001c */
[----:B------:R-:W-:Y:S01]  /*d500*/  MOV R21, R29 ;  /* 0x0000001d00157202 */ /* 0x000fe20000000f00 */
[----:B------:R-:W-:Y:S05]  /*d510*/  BRA `(.L_x_4559) ;  /* 0x0000013000007947 */ /* 0x000fea0003800000 */
.L_x_4558:
        /* <DEDUP_REMOVED lines=9> */
[----:B------:R-:W-:-:S04]  /*d5b0*/  IMAD.HI.U32 R20, R21, R30, RZ ;  /* 0x0000001e15147227 */ /* 0x000fc800078e00ff */
[----:B------:R-:W-:Y:S01]  /*d5c0*/  IMAD.MOV.U32 R21, RZ, RZ, RZ ;  /* 0x000000ffff157224 */ /* 0x000fe200078e00ff */
[----:B------:R-:W-:-:S05]  /*d5d0*/  IADD3 R31, -R20, RZ, RZ ;  /* 0x000000ff141f7210 */ /* 0x000fca0007ffe1ff */
[----:B------:R-:W-:-:S05]  /*d5e0*/  IMAD R31, R26, R31, R30 ;  /* 0x0000001f1a1f7224 */ /* 0x000fca00078e021e */
[----:B------:R-:W-:-:S13]  /*d5f0*/  ISETP.GE.U32.AND P0, PT, R31, R26, PT ;  /* 0x0000001a1f00720c */ /* 0x000fda0003f06070 */
[-C--:B------:R-:W-:Y:S02]  /*d600*/  @P0 IADD3 R31, R31, -R26.reuse, RZ ;  /* 0x8000001a1f1f0210 */ /* 0x080fe40007ffe0ff */
[----:B------:R-:W-:Y:S02]  /*d610*/  @P0 IADD3 R20, R20, 0x1, RZ ;  /* 0x0000000114140810 */ /* 0x000fe40007ffe0ff */
[----:B------:R-:W-:-:S13]  /*d620*/  ISETP.GE.U32.AND P1, PT, R31, R26, PT ;  /* 0x0000001a1f00720c */ /* 0x000fda0003f26070 */
[----:B------:R-:W-:Y:S02]  /*d630*/  @P1 IADD3 R20, R20, 0x1, RZ ;  /* 0x0000000114141810 */ /* 0x000fe40007ffe0ff */
[----:B------:R-:W-:Y:S02]  /*d640*/  @!P2 LOP3.LUT R20, RZ, R26, RZ, 0x33, !PT ;  /* 0x0000001aff14a212 */ /* 0x000fe400078e33ff */
.L_x_4559:
[----:B------:R-:W-:Y:S05]  /*d650*/  BSYNC B0 ;  /* 0x0000000000007941 */ /* 0x000fea0003800000 */
.L_x_4557:
[----:B------:R-:W-:-:S04]  /*d660*/  IADD3 R40, P0, R20, c[0x0][0x560], RZ ;  /* 0x0001580014287a10 */ /* 0x000fc80007f1e0ff */
[----:B------:R-:W-:-:S04]  /*d670*/  IADD3.X R43, R21, c[0x0][0x564], RZ, P0, !PT ;  /* 0x00015900152b7a10 */ /* 0x000fc800007fe4ff */
[----:B------:R-:W-:Y:S02]  /*d680*/  MOV R3, R43 ;  /* 0x0000002b00037202 */ /* 0x000fe40000000f00 */
.L_x_4545:
[----:B------:R-:W-:Y:S02]  /*d690*/  ISETP.NE.AND P0, PT, RZ, c[0x0][0x198], PT ;  /* 0x00006600ff007a0c */ /* 0x000fe40003f05270 */
[----:B------:R-:W-:-:S11]  /*d6a0*/  MOV R42, R40 ;  /* 0x00000028002a7202 */ /* 0x000fd60000000f00 */
[----:B------:R-:W-:Y:S05]  /*d6b0*/  @!P0 BRA `(.L_x_4560) ;  /* 0x0000762000008947 */ /* 0x000fea0003800000 */
[----:B------:R-:W0:Y:S01]  /*d6c0*/  S2R R0, SR_CTAID.X ;  /* 0x0000000000007919 */ /* 0x000e220000002500 */
[----:B------:R-:W-:Y:S01]  /*d6d0*/  ISETP.NE.AND P0, PT, RZ, c[0x0][0x34c], PT ;  /* 0x0000d300ff007a0c */ /* 0x000fe20003f05270 */
[----:B---3--:R-:W-:Y:S01]  /*d6e0*/  IMAD R20, R2, c[0x0][0x19c], RZ ;  /* 0x0000670002147a24 */ /* 0x008fe200078e02ff */
[----:B------:R-:W-:-:S03]  /*d6f0*/  CS2R R38, SRZ ;  /* 0x0000000000267805 */ /* 0x000fc6000001ff00 */
[----:B----4-:R-:W-:-:S04]  /*d700*/  IMAD R21, R41, c[0x0][0x1a0], R20 ;  /* 0x0000680029157a24 */ /* 0x010fc800078e0214 */
        /* <DEDUP_REMOVED lines=201> */
.L_x_4561:
        /* <DEDUP_REMOVED lines=199> */
[----:B------:R-:W-:Y:S02]  /*f010*/  @P1 IMAD R39, R24, c[0x0][0x53c], R39 ;  /* 0x00014f0018271a24 */ /* 0x000fe400078e0227 */
.L_x_4562:
[----:B------:R-:W-:Y:S01]  /*f020*/  CS2R R36, SRZ ;  /* 0x0000000000247805 */ /* 0x000fe2000001ff00 */
        /* <DEDUP_REMOVED lines=200> */
.L_x_4563:
        /* <DEDUP_REMOVED lines=200> */
.L_x_4564:
        /* <DEDUP_REMOVED lines=11> */
.L_x_4566:
[----:B------:R-:W-:Y:S05]  /*109e0*/  BSYNC B0 ;  /* 0x0000000000007941 */ /* 0x000fea0003800000 */
.L_x_4565:
[----:B------:R-:W-:Y:S01]  /*109f0*/  PRMT R20, R20, 0x9910, RZ ;  /* 0x0000991014147816 */ /* 0x000fe200000000ff */
[----:B------:R-:W-:Y:S01]  /*10a00*/  BSSY B0, `(.L_x_4567) ;  /* 0x000001a000007945 */ /* 0x000fe20003800000 */
[----:B------:R-:W-:Y:S02]  /*10a10*/  LOP3.LUT P0, RZ, R2, R41, RZ, 0xfc, !PT ;  /* 0x0000002902ff7212 */ /* 0x000fe4000780fcff */
[----:B------:R-:W-:-:S13]  /*10a20*/  ISETP.NE.AND P1, PT, R20, RZ, PT ;  /* 0x000000ff1400720c */ /* 0x000fda0003f25270 */
[----:B------:R-:W-:Y:S05]  /*10a30*/  @!P1 BRA `(.L_x_4568) ;  /* 0x0000016000009947 */ /* 0x000fea0003800000 */
[----:B------:R-:W0:Y:S01]  /*10a40*/  S2R R21, SR_CTAID.Y ;  /* 0x0000000000157919 */ /* 0x000e220000002600 */
[----:B------:R-:W-:Y:S01]  /*10a50*/  ISETP.NE.AND P2, PT, RZ, c[0x0][0x190], PT ;  /* 0x00006400ff007a0c */ /* 0x000fe20003f45270 */
[----:B------:R-:W-:Y:S01]  /*10a60*/  HFMA2.MMA R20, -RZ, RZ, 0, 3.814697265625e-06 ;  /* 0x00000040ff147435 */ /* 0x000fe200000001ff */
        /* <DEDUP_REMOVED lines=18> */
[----:B------:R0:W-:Y:S02]  /*10b90*/  STG.E [R20.64+0x3c], R19 ;  /* 0x00003c1314007986 */ /* 0x0001e4000c101924 */
.L_x_4568:
[----:B------:R-:W-:Y:S05]  /*10ba0*/  BSYNC B0 ;  /* 0x0000000000007941 */ /* 0x000fea0003800000 */
.L_x_4567:
        /* <DEDUP_REMOVED lines=31> */
.L_x_4570:
[----:B------:R-:W-:Y:S05]  /*10da0*/  BSYNC B0 ;  /* 0x0000000000007941 */ /* 0x000fea0003800000 */
.L_x_4569:
[----:B------:R-:W-:Y:S06]  /*10db0*/  BAR.SYNC.DEFER_BLOCKING 0x0 ;  /* 0x0000000000007b1d */ /* 0x000fec0000010000 */
        /* <DEDUP_REMOVED lines=24> */
[----:B------:R-:W-:Y:S01]  /*10f40*/  MOV R26, c[0x0][0x170] ;  /* 0x00005c00001a7a02 */ /* 0x000fe20000000f00 */
[----:B------:R-:W-:Y:S01]  /*10f50*/  IMAD.MOV.U32 R33, RZ, RZ, c[0x0][0x16c] ;  /* 0x00005b00ff217624 */ /* 0x000fe200078e00ff */
[----:B------:R-:W-:Y:S02]  /*10f60*/  MOV R28, c[0x0][0x168] ;  /* 0x00005a00001c7a02 */ /* 0x000fe40000000f00 */
[----:B------:R-:W-:-:S02]  /*10f70*/  MOV R29, c[0x0][0x16c] ;  /* 0x00005b00001d7a02 */ /* 0x000fc40000000f00 */
[----:B------:R-:W-:Y:S02]  /*10f80*/  MOV R31, c[0x0][0x174] ;  /* 0x00005d00001f7a02 */ /* 0x000fe40000000f00 */
[----:B------:R-:W-:Y:S02]  /*10f90*/  MOV R32, c[0x0][0x168] ;  /* 0x00005a0000207a02 */ /* 0x000fe40000000f00 */
[----:B------:R-:W-:Y:S02]  /*10fa0*/  MOV R34, c[0x0][0x170] ;  /* 0x00005c0000227a02 */ /* 0x000fe40000000f00 */
[----:B------:R-:W-:Y:S01]  /*10fb0*/  MOV R35, c[0x0][0x174] ;  /* 0x00005d0000237a02 */ /* 0x000fe20000000f00 */
[----:B------:R-:W-:Y:S05]  /*10fc0*/  @P0 BRA `(.L_x_4574) ;  /* 0x000007a000000947 */ /* 0x000fea0003800000 */
        /* <DEDUP_REMOVED lines=12> */
.L_x_4587:
[----:B0-----:R-:W-:Y:S02]  /*11090*/  IMAD.MOV.U32 R5, RZ, RZ, 0x40 ;  /* 0x00000040ff057424 */ /* 0x001fe400078e00ff */
        /* <DEDUP_REMOVED lines=37> */
.L_x_4576:
[----:B0-----:R0:W5:Y:S02]  /*112f0*/  LDG.E R22, [R4.64+0x8] ;  /* 0x0000082404167981 */ /* 0x001164000c1e1900 */
[----:B-----5:R-:W-:Y:S01]  /*11300*/  MOV R20, R19 ;  /* 0x0000001300147202 */ /* 0x020fe20000000f00 */
[----:B------:R-:W-:Y:S01]  /*11310*/  IMAD.MOV.U32 R23, RZ, RZ, R46 ;  /* 0x000000ffff177224 */ /* 0x000fe200078e002e */
[----:B------:R-:W-:-:S03]  /*11320*/  MOV R21, R44 ;  /* 0x0000002c00157202 */ /* 0x000fc60000000f00 */
.L_x_4577:
[----:B------:R-:W-:Y:S05]  /*11330*/  BSYNC B2 ;  /* 0x0000000000027941 */ /* 0x000fea0003800000 */
.L_x_4575:
        /* <DEDUP_REMOVED lines=17> */
.L_x_4579:
[----:B------:R-:W-:Y:S01]  /*11450*/  IMAD.MOV.U32 R24, RZ, RZ, R15 ;  /* 0x000000ffff187224 */ /* 0x000fe200078e000f */
[----:B------:R-:W-:Y:S01]  /*11460*/  MOV R25, R18 ;  /* 0x0000001200197202 */ /* 0x000fe20000000f00 */
[----:B------:R-:W-:Y:S01]  /*11470*/  IMAD.MOV.U32 R27, RZ, RZ, R16 ;  /* 0x000000ffff1b7224 */ /* 0x000fe200078e0010 */
[----:B------:R-:W-:Y:S02]  /*11480*/  MOV R26, R45 ;  /* 0x0000002d001a7202 */ /* 0x000fe40000000f00 */
.L_x_4580:
[----:B------:R-:W-:Y:S05]  /*11490*/  BSYNC B2 ;  /* 0x0000000000027941 */ /* 0x000fea0003800000 */
.L_x_4578:
[----:B------:R-:W-:Y:S01]  /*114a0*/  FSETP.NEU.FTZ.AND P2, PT, R31, RZ, PT ;  /* 0x000000ff1f00720b */ /* 0x000fe20003f5d000 */
[----:B------:R-:W-:-:S12]  /*114b0*/  BSSY B2, `(.L_x_4581) ;  /* 0x0000014000027945 */ /* 0x000fd80003800000 */
[----:B------:R-:W-:Y:S05]  /*114c0*/  @!P2 BRA `(.L_x_4582) ;  /* 0x000000e00000a947 */ /* 0x000fea0003800000 */
[----:B------:R-:W-:-:S13]  /*114d0*/  FSETP.NEU.FTZ.AND P2, PT, R12, RZ, PT ;  /* 0x000000ff0c00720b */ /* 0x000fda0003f5d000 */
[----:B------:R-:W-:Y:S05]  /*114e0*/  @!P2 BRA `(.L_x_4583) ;  /* 0x000001000000a947 */ /* 0x000fea0003800000 */
[----:B0-----:R-:W-:Y:S01]  /*114f0*/  FADD.FTZ R4, R31, R12 ;  /* 0x0000000c1f047221 */ /* 0x001fe20000010000 */
[----:B------:R-:W-:Y:S01]  /*11500*/  MOV R30, 0xffffffff ;  /* 0xffffffff001e7802 */ /* 0x000fe20000000f00 */
[----:B------:R-:W-:Y:S02]  /*11510*/  FADD.FTZ R5, -R28, R13 ;  /* 0x0000000d1c057221 */ /* 0x000fe40000010100 */
[----:B------:R-:W0:Y:S01]  /*11520*/  MUFU.RCP R15, R4 ;  /* 0x00000004000f7308 */ /* 0x000e220000001000 */
[----:B------:R-:W-:Y:S02]  /*11530*/  FADD.FTZ R6, R29, R6 ;  /* 0x000000061d067221 */ /* 0x000fe40000010000 */
[----:B------:R-:W-:-:S04]  /*11540*/  FMUL.FTZ R14, R5, R5 ;  /* 0x00000005050e7220 */ /* 0x000fc80000410000 */
[----:B------:R-:W-:Y:S01]  /*11550*/  FMUL.FTZ R29, R31, R14 ;  /* 0x0000000e1f1d7220 */ /* 0x000fe20000410000 */
[----:B------:R-:W-:Y:S01]  /*11560*/  MOV R31, R4 ;  /* 0x00000004001f7202 */ /* 0x000fe20000000f00 */
[----:B0-----:R-:W-:-:S04]  /*11570*/  FMUL.FTZ R12, R12, R15 ;  /* 0x0000000f0c0c7220 */ /* 0x001fc80000410000 */
[----:B------:R-:W-:Y:S02]  /*11580*/  FFMA.FTZ R29, R12, R29, R6 ;  /* 0x0000001d0c1d7223 */ /* 0x000fe40000010006 */
[----:B------:R-:W-:Y:S01]  /*11590*/  FFMA.FTZ R28, R5, R12, R28 ;  /* 0x0000000c051c7223 */ /* 0x000fe2000001001c */
[----:B------:R-:W-:Y:S05]  /*115a0*/  BRA `(.L_x_4583) ;  /* 0x0000004000007947 */ /* 0x000fea0003800000 */
.L_x_4582:
[----:B------:R-:W-:Y:S01]  /*115b0*/  IMAD.MOV.U32 R28, RZ, RZ, R13 ;  /* 0x000000ffff1c7224 */ /* 0x000fe200078e000d */
[----:B------:R-:W-:Y:S01]  /*115c0*/  MOV R29, R6 ;  /* 0x00000006001d7202 */ /* 0x000fe20000000f00 */
[----:B------:R-:W-:Y:S01]  /*115d0*/  IMAD.MOV.U32 R31, RZ, RZ, R12 ;  /* 0x000000ffff1f7224 */ /* 0x000fe200078e000c */
[----:B------:R-:W-:Y:S02]  /*115e0*/  MOV R30, R14 ;  /* 0x0000000e001e7202 */ /* 0x000fe40000000f00 */
.L_x_4583:
[----:B------:R-:W-:Y:S05]  /*115f0*/  BSYNC B2 ;  /* 0x0000000000027941 */ /* 0x000fea0003800000 */
.L_x_4581:
        /* <DEDUP_REMOVED lines=17> */
.L_x_4585:
[----:B------:R-:W-:Y:S01]  /*11710*/  IMAD.MOV.U32 R32, RZ, RZ, R9 ;  /* 0x000000ffff207224 */ /* 0x000fe200078e0009 */
[----:B------:R-:W-:Y:S01]  /*11720*/  MOV R33, R10 ;  /* 0x0000000a00217202 */ /* 0x000fe20000000f00 */
[----:B------:R-:W-:Y:S01]  /*11730*/  IMAD.MOV.U32 R35, RZ, RZ, R8 ;  /* 0x000000ffff237224 */ /* 0x000fe200078e0008 */
[----:B------:R-:W-:Y:S02]  /*11740*/  MOV R34, R11 ;  /* 0x0000000b00227202 */ /* 0x000fe40000000f00 */
.L_x_4586:
[----:B------:R-:W-:Y:S05]  /*11750*/  BSYNC B2 ;  /* 0x0000000000027941 */ /* 0x000fea0003800000 */
.L_x_4584:
[----:B------:R-:W-:Y:S05]  /*11760*/  @!P0 BRA `(.L_x_4587) ;  /* 0xfffff92000008947 */ /* 0x000fea000383ffff */
.L_x_4574:
[----:B------:R-:W-:Y:S05]  /*11770*/  BSYNC B0 ;  /* 0x0000000000007941 */ /* 0x000fea0003800000 */
.L_x_4573:
[----:B------:R-:W-:Y:S05]  /*11780*/  BRA `(.L_x_4588) ;  /* 0x0000089000007947 */ /* 0x000fea0003800000 */
.L_x_4572:
        /* <DEDUP_REMOVED lines=27> */
.L_x_4601:
[----:B0-----:R-:W-:Y:S01]  /*11940*/  HFMA2.MMA R4, -RZ, RZ, 0, 3.814697265625e-06 ;  /* 0x00000040ff047435 */ /* 0x001fe200000001ff */
[----:B------:R-:W-:-:S04]  /*11950*/  IMAD R5, R0, c[0x0][0x10], R7 ;  /* 0x0000040000057a24 */ /* 0x000fc800078e0207 */
[----:B------:R-:W-:-:S05]  /*11960*/  IMAD R5, R5, c[0x0][0x0], R2 ;  /* 0x0000000005057a24 */ /* 0x000fca00078e0202 */
        /* <DEDUP_REMOVED lines=35> */
.L_x_4590:
[----:B0-----:R0:W5:Y:S02]  /*11ba0*/  LDG.E R22, [R4.64+0x8] ;  /* 0x0000082404167981 */ /* 0x001164000c1e1900 */
[----:B-----5:R-:W-:Y:S01]  /*11bb0*/  MOV R20, R19 ;  /* 0x0000001300147202 */ /* 0x020fe20000000f00 */
[----:B------:R-:W-:Y:S01]  /*11bc0*/  IMAD.MOV.U32 R21, RZ, RZ, R44 ;  /* 0x000000ffff157224 */ /* 0x000fe200078e002c */
[----:B------:R-:W-:Y:S02]  /*11bd0*/  MOV R23, R46 ;  /* 0x0000002e00177202 */ /* 0x000fe40000000f00 */
.L_x_4591:
[----:B------:R-:W-:Y:S05]  /*11be0*/  BSYNC B0 ;  /* 0x0000000000007941 */ /* 0x000fea0003800000 */
.L_x_4589:
        /* <DEDUP_REMOVED lines=17> */
.L_x_4593:
[----:B------:R-:W-:Y:S01]  /*11d00*/  MOV R24, R15 ;  /* 0x0000000f00187202 */ /* 0x000fe20000000f00 */
[----:B------:R-:W-:Y:S01]  /*11d10*/  IMAD.MOV.U32 R26, RZ, RZ, R45 ;  /* 0x000000ffff1a7224 */ /* 0x000fe200078e002d */
[----:B------:R-:W-:Y:S02]  /*11d20*/  MOV R25, R18 ;  /* 0x0000001200197202 */ /* 0x000fe40000000f00 */
[----:B------:R-:W-:Y:S02]  /*11d30*/  MOV R27, R16 ;  /* 0x00000010001b7202 */ /* 0x000fe40000000f00 */
.L_x_4594:
[----:B------:R-:W-:Y:S05]  /*11d40*/  BSYNC B0 ;  /* 0x0000000000007941 */ /* 0x000fea0003800000 */
.L_x_4592:
        /* <DEDUP_REMOVED lines=17> */
.L_x_4596:
[----:B------:R-:W-:Y:S01]  /*11e60*/  MOV R28, R13 ;  /* 0x0000000d001c7202 */ /* 0x000fe20000000f00 */
[----:B------:R-:W-:Y:S01]  /*11e70*/  IMAD.MOV.U32 R30, RZ, RZ, R14 ;  /* 0x000000ffff1e7224 */ /* 0x000fe200078e000e */
[----:B------:R-:W-:Y:S02]  /*11e80*/  MOV R29, R6 ;  /* 0x00000006001d7202 */ /* 0x000fe40000000f00 */
[----:B------:R-:W-:Y:S02]  /*11e90*/  MOV R31, R12 ;  /* 0x0000000c001f7202 */ /* 0x000fe40000000f00 */
.L_x_4597:
[----:B------:R-:W-:Y:S05]  /*11ea0*/  BSYNC B0 ;  /* 0x0000000000007941 */ /* 0x000fea0003800000 */
.L_x_4595:
        /* <DEDUP_REMOVED lines=17> */
.L_x_4599:
[----:B------:R-:W-:Y:S01]  /*11fc0*/  MOV R32, R9 ;  /* 0x0000000900207202 */ /* 0x000fe20000000f00 */
[----:B------:R-:W-:Y:S01]  /*11fd0*/  IMAD.MOV.U32 R34, RZ, RZ, R11 ;  /* 0x000000ffff227224 */ /* 0x000fe200078e000b */
[----:B------:R-:W-:Y:S02]  /*11fe0*/  MOV R33, R10 ;  /* 0x0000000a00217202 */ /* 0x000fe40000000f00 */
[----:B------:R-:W-:Y:S02]  /*11ff0*/  MOV R35, R8 ;  /* 0x0000000800237202 */ /* 0x000fe40000000f00 */
.L_x_4600:
[----:B------:R-:W-:Y:S05]  /*12000*/  BSYNC B0 ;  /* 0x0000000000007941 */ /* 0x000fea0003800000 */
.L_x_4598:
[----:B------:R-:W-:Y:S05]  /*12010*/  @!P0 BRA `(.L_x_4601) ;  /* 0xfffff92000008947 */ /* 0x000fea000383ffff */
.L_x_4588:
[----:B------:R-:W-:Y:S05]  /*12020*/  BSYNC B1 ;  /* 0x0000000000017941 */ /* 0x000fea0003800000 */
.L_x_4571:
[----:B------:R-:W-:Y:S01]  /*12030*/  IMAD R0, R41, c[0x0][0x0], R2 ;  /* 0x0000000029007a24 */ /* 0x000fe200078e0202 */
[----:B------:R-:W-:Y:S02]  /*12040*/  ULDC UR4, c[0x0][0x4] ;  /* 0x0000010000047ab9 */ /* 0x000fe40000000800 */
[----:B------:R-:W-:-:S02]  /*12050*/  USHF.R.U32.HI UR4, URZ, 0x1, UR4 ;  /* 0x000000013f047899 */ /* 0x000fc40008011604 */
[C---:B0-----:R-:W-:Y:S02]  /*12060*/  SHF.L.U32 R4, R0.reuse, 0x6, RZ ;  /* 0x0000000600047819 */ /* 0x041fe400000006ff */
[----:B------:R-:W-:Y:S02]  /*12070*/  LEA R0, R0, 0x10, 0x6 ;  /* 0x0000001000007811 */ /* 0x000fe400078e30ff */
[----:B------:R-:W-:Y:S01]  /*12080*/  ISETP.NE.AND P0, PT, RZ, UR4, PT ;  /* 0x00000004ff007c0c */ /* 0x000fe2000bf05270 */
[----:B------:R0:W-:Y:S04]  /*12090*/  STS.128 [R4+0x10], R20 ;  /* 0x0000101404007388 */ /* 0x0001e80000000c00 */
[----:B------:R0:W-:Y:S04]  /*120a0*/  STS.128 [R4+0x20], R24 ;  /* 0x0000201804007388 */ /* 0x0001e80000000c00 */
[----:B------:R0:W-:Y:S04]  /*120b0*/  STS.128 [R4+0x30], R28 ;  /* 0x0000301c04007388 */ /* 0x0001e80000000c00 */
[----:B------:R0:W-:Y:S01]  /*120c0*/  STS.128 [R4+0x40], R32 ;  /* 0x0000402004007388 */ /* 0x0001e20000000c00 */
[----:B------:R-:W-:Y:S05]  /*120d0*/  @!P0 BRA `(.L_x_4602) ;  /* 0x000006e000008947 */ /* 0x000fea0003800000 */
[----:B------:R-:W-:-:S05]  /*120e0*/  IMAD.U32 R44, RZ, RZ, UR4 ;  /* 0x00000004ff2c7e24 */ /* 0x000fca000f8e00ff */
.L_x_4617:
[----:B-1----:R-:W-:Y:S01]  /*120f0*/  IADD3 R45, R41, R44, RZ ;  /* 0x0000002c292d7210 */ /* 0x002fe20007ffe0ff */
[----:B------:R-:W-:Y:S03]  /*12100*/  BAR.SYNC.DEFER_BLOCKING 0x0 ;  /* 0x0000000000007b1d */ /* 0x000fe60000010000 */
[----:B------:R-:W-:-:S03]  /*12110*/  ISETP.GE.U32.AND P0, PT, R45, c[0x0][0x4], PT ;  /* 0x000001002d007a0c */ /* 0x000fc60003f06070 */
[----:B------:R-:W-:Y:S01]  /*12120*/  BSSY B0, `(.L_x_4603) ;  /* 0x0000066000007945 */ /* 0x000fe20003800000 */
[----:B------:R-:W-:-:S13]  /*12130*/  ISETP.GE.U32.OR P0, PT, R41, R44, P0 ;  /* 0x0000002c2900720c */ /* 0x000fda0000706470 */
[----:B0-----:R-:W-:Y:S05]  /*12140*/  @P0 BRA `(.L_x_4604) ;  /* 0x0000063000000947 */ /* 0x001fea0003800000 */
[----:B------:R-:W-:Y:S01]  /*12150*/  IMAD R45, R45, c[0x0][0x0], R2 ;  /* 0x000000002d2d7a24 */ /* 0x000fe200078e0202 */
[----:B------:R-:W-:Y:S01]  /*12160*/  FSETP.NEU.FTZ.AND P0, PT, R23, RZ, PT ;  /* 0x000000ff1700720b */ /* 0x000fe20003f1d000 */
[----:B------:R-:W-:Y:S03]  /*12170*/  BSSY B1, `(.L_x_4605) ;  /* 0x000001a000017945 */ /* 0x000fe60003800000 */
[C---:B------:R-:W-:Y:S02]  /*12180*/  SHF.L.U32 R46, R45.reuse, 0x6, RZ ;  /* 0x000000062d2e7819 */ /* 0x040fe400000006ff */
[----:B------:R-:W-:-:S03]  /*12190*/  LEA R45, R45, 0x10, 0x6 ;  /* 0x000000102d2d7811 */ /* 0x000fc600078e30ff */
[----:B------:R1:W2:Y:S04]  /*121a0*/  LDS.128 R16, [R46+0x10] ;  /* 0x000010002e107984 */ /* 0x0002a80000000c00 */
[----:B0-----:R1:W0:Y:S04]  /*121b0*/  LDS.128 R4, [R46+0x20] ;  /* 0x000020002e047984 */ /* 0x0012280000000c00 */
[----:B------:R1:W3:Y:S04]  /*121c0*/  LDS.128 R8, [R46+0x30] ;  /* 0x000030002e087984 */ /* 0x0002e80000000c00 */
[----:B------:R1:W4:Y:S01]  /*121d0*/  LDS.128 R12, [R46+0x40] ;  /* 0x000040002e0c7984 */ /* 0x0003220000000c00 */
        /* <DEDUP_REMOVED lines=15> */
.L_x_4606:
[----:B------:R1:W4:Y:S01]  /*122d0*/  LDS R22, [R45+0x8] ;  /* 0x000008002d167984 */ /* 0x0003220000000800 */
[----:B--2---:R-:W-:Y:S01]  /*122e0*/  MOV R20, R16 ;  /* 0x0000001000147202 */ /* 0x004fe20000000f00 */
[----:B------:R-:W-:Y:S01]  /*122f0*/  IMAD.MOV.U32 R21, RZ, RZ, R17 ;  /* 0x000000ffff157224 */ /* 0x000fe200078e0011 */
[----:B------:R-:W-:-:S02]  /*12300*/  MOV R23, R19 ;  /* 0x0000001300177202 */ /* 0x000fc40000000f00 */
.L_x_4607:
[----:B------:R-:W-:Y:S05]  /*12310*/  BSYNC B1 ;  /* 0x0000000000017941 */ /* 0x000fea0003800000 */
.L_x_4605:
[----:B------:R-:W-:Y:S01]  /*12320*/  FSETP.NEU.FTZ.AND P0, PT, R27, RZ, PT ;  /* 0x000000ff1b00720b */ /* 0x000fe20003f1d000 */
[----:B------:R-:W-:-:S12]  /*12330*/  BSSY B1, `(.L_x_4608) ;  /* 0x0000014000017945 */ /* 0x000fd80003800000 */
[----:B------:R-:W-:Y:S05]  /*12340*/  @!P0 BRA `(.L_x_4609) ;  /* 0x000000e000008947 */ /* 0x000fea0003800000 */
[----:B0-----:R-:W-:-:S13]  /*12350*/  FSETP.NEU.FTZ.AND P0, PT, R7, RZ, PT ;  /* 0x000000ff0700720b */ /* 0x001fda0003f1d000 */
        /* <DEDUP_REMOVED lines=13> */
.L_x_4609:
[----:B0-----:R-:W-:Y:S01]  /*12430*/  MOV R24, R4 ;  /* 0x0000000400187202 */ /* 0x001fe20000000f00 */
[----:B------:R-:W-:Y:S01]  /*12440*/  IMAD.MOV.U32 R26, RZ, RZ, R6 ;  /* 0x000000ffff1a7224 */ /* 0x000fe200078e0006 */
[----:B------:R-:W-:Y:S02]  /*12450*/  MOV R25, R5 ;  /* 0x0000000500197202 */ /* 0x000fe40000000f00 */
[----:B------:R-:W-:Y:S02]  /*12460*/  MOV R27, R7 ;  /* 0x00000007001b7202 */ /* 0x000fe40000000f00 */
.L_x_4610:
[----:B------:R-:W-:Y:S05]  /*12470*/  BSYNC B1 ;  /* 0x0000000000017941 */ /* 0x000fea0003800000 */
.L_x_4608:
[----:B------:R-:W-:Y:S01]  /*12480*/  FSETP.NEU.FTZ.AND P0, PT, R31, RZ, PT ;  /* 0x000000ff1f00720b */ /* 0x000fe20003f1d000 */
[----:B------:R-:W-:-:S12]  /*12490*/  BSSY B1, `(.L_x_4611) ;  /* 0x0000014000017945 */ /* 0x000fd80003800000 */
[----:B------:R-:W-:Y:S05]  /*124a0*/  @!P0 BRA `(.L_x_4612) ;  /* 0x000000e000008947 */ /* 0x000fea0003800000 */
[----:B---3--:R-:W-:-:S13]  /*124b0*/  FSETP.NEU.FTZ.AND P0, PT, R11, RZ, PT ;  /* 0x000000ff0b00720b */ /* 0x008fda0003f1d000 */
        /* <DEDUP_REMOVED lines=13> */
.L_x_4612:
[----:B---3--:R-:W-:Y:S01]  /*12590*/  MOV R28, R8 ;  /* 0x00000008001c7202 */ /* 0x008fe20000000f00 */
[----:B------:R-:W-:Y:S01]  /*125a0*/  IMAD.MOV.U32 R30, RZ, RZ, R10 ;  /* 0x000000ffff1e7224 */ /* 0x000fe200078e000a */
[----:B------:R-:W-:Y:S02]  /*125b0*/  MOV R29, R9 ;  /* 0x00000009001d7202 */ /* 0x000fe40000000f00 */
[----:B------:R-:W-:Y:S02]  /*125c0*/  MOV R31, R11 ;  /* 0x0000000b001f7202 */ /* 0x000fe40000000f00 */
.L_x_4613:
[----:B------:R-:W-:Y:S05]  /*125d0*/  BSYNC B1 ;  /* 0x0000000000017941 */ /* 0x000fea0003800000 */
.L_x_4611:
[----:B------:R-:W-:Y:S01]  /*125e0*/  FSETP.NEU.FTZ.AND P0, PT, R35, RZ, PT ;  /* 0x000000ff2300720b */ /* 0x000fe20003f1d000 */
[----:B------:R-:W-:-:S12]  /*125f0*/  BSSY B1, `(.L_x_4614) ;  /* 0x0000014000017945 */ /* 0x000fd80003800000 */
[----:B------:R-:W-:Y:S05]  /*12600*/  @!P0 BRA `(.L_x_4615) ;  /* 0x000000e000008947 */ /* 0x000fea0003800000 */
[----:B----4-:R-:W-:-:S13]  /*12610*/  FSETP.NEU.FTZ.AND P0, PT, R15, RZ, PT ;  /* 0x000000ff0f00720b */ /* 0x010fda0003f1d000 */
        /* <DEDUP_REMOVED lines=13> */
.L_x_4615:
[----:B----4-:R-:W-:Y:S01]  /*126f0*/  MOV R32, R12 ;  /* 0x0000000c00207202 */ /* 0x010fe20000000f00 */
[----:B------:R-:W-:Y:S01]  /*12700*/  IMAD.MOV.U32 R34, RZ, RZ, R14 ;  /* 0x000000ffff227224 */ /* 0x000fe200078e000e */
[----:B------:R-:W-:Y:S02]  /*12710*/  MOV R33, R13 ;  /* 0x0000000d00217202 */ /* 0x000fe40000000f00 */
[----:B------:R-:W-:Y:S02]  /*12720*/  MOV R35, R15 ;  /* 0x0000000f00237202 */ /* 0x000fe40000000f00 */
.L_x_4616:
[----:B------:R-:W-:Y:S05]  /*12730*/  BSYNC B1 ;  /* 0x0000000000017941 */ /* 0x000fea0003800000 */
.L_x_4614:
[----:B------:R0:W-:Y:S04]  /*12740*/  STS.128 [R0], R20 ;  /* 0x0000001400007388 */ /* 0x0001e80000000c00 */
[----:B------:R0:W-:Y:S04]  /*12750*/  STS.128 [R0+0x10], R24 ;  /* 0x0000101800007388 */ /* 0x0001e80000000c00 */
[----:B------:R0:W-:Y:S04]  /*12760*/  STS.128 [R0+0x20], R28 ;  /* 0x0000201c00007388 */ /* 0x0001e80000000c00 */
[----:B------:R0:W-:Y:S02]  /*12770*/  STS.128 [R0+0x30], R32 ;  /* 0x0000302000007388 */ /* 0x0001e40000000c00 */
.L_x_4604:
[----:B------:R-:W-:Y:S05]  /*12780*/  BSYNC B0 ;  /* 0x0000000000007941 */ /* 0x000fea0003800000 */
.L_x_4603:
[----:B------:R-:W-:Y:S02]  /*12790*/  ISETP.GT.AND P0, PT, R44, 0x1, PT ;  /* 0x000000012c00780c */ /* 0x000fe40003f04270 */
[----:B------:R-:W-:-:S11]  /*127a0*/  SHF.R.S32.HI R44, RZ, 0x1, R44 ;  /* 0x00000001ff2c7819 */ /* 0x000fd6000001142c */
[----:B------:R-:W-:Y:S05]  /*127b0*/  @P0 BRA `(.L_x_4617) ;  /* 0xfffff93000000947 */ /* 0x000fea000383ffff */
.L_x_4602:
[----:B------:R-:W-:-:S13]  /*127c0*/  ISETP.NE.AND P0, PT, RZ, c[0x0][0x190], PT ;  /* 0x00006400ff007a0c */ /* 0x000fda0003f05270 */
[----:B------:R-:W-:Y:S05]  /*127d0*/  @!P0 BRA `(.L_x_4618) ;  /* 0x00000e8000008947 */ /* 0x000fea0003800000 */
[----:B------:R-:W-:Y:S01]  /*127e0*/  MOV R5, c[0x0][0x0] ;  /* 0x0000000000057a02 */ /* 0x000fe20000000f00 */
[----:B0-----:R-:W-:-:S03]  /*127f0*/  IMAD.MOV.U32 R4, RZ, RZ, c[0x0][0x0] ;  /* 0x00000000ff047624 */ /* 0x001fc600078e00ff */
[----:B------:R-:W-:-:S13]  /*12800*/  ISETP.GT.AND P0, PT, R5, 0x20, PT ;  /* 0x000000200500780c */ /* 0x000fda0003f04270 */
[----:B------:R-:W-:Y:S05]  /*12810*/  @!P0 BRA `(.L_x_4619) ;  /* 0x0000075000008947 */ /* 0x000fea0003800000 */
[----:B------:R-:W-:Y:S01]  /*12820*/  LEA.HI R5, R5, c[0x0][0x0], RZ, 0x1 ;  /* 0x0000000005057a11 */ /* 0x000fe200078f08ff */
[----:B------:R0:W-:Y:S01]  /*12830*/  STS.128 [R0], R20 ;  /* 0x0000001400007388 */ /* 0x0001e20000000c00 */
[----:B------:R-:W-:Y:S02]  /*12840*/  HFMA2.MMA R4, -RZ, RZ, 0, 1.9073486328125e-06 ;  /* 0x00000020ff047435 */ /* 0x000fe400000001ff */
[----:B------:R-:W-:Y:S01]  /*12850*/  SHF.R.S32.HI R41, RZ, 0x1, R5 ;  /* 0x00000001ff297819 */ /* 0x000fe20000011405 */
[----:B------:R0:W-:Y:S03]  /*12860*/  STS.128 [R0+0x10], R24 ;  /* 0x0000101800007388 */ /* 0x0001e60000000c00 */
[----:B------:R-:W-:Y:S01]  /*12870*/  ISETP.GE.AND P0, PT, R41, 0x20, PT ;  /* 0x000000202900780c */ /* 0x000fe20003f06270 */
[----:B------:R0:W-:Y:S04]  /*12880*/  STS.128 [R0+0x20], R28 ;  /* 0x0000201c00007388 */ /* 0x0001e80000000c00 */
[----:B------:R0:W-:Y:S08]  /*12890*/  STS.128 [R0+0x30], R32 ;  /* 0x0000302000007388 */ /* 0x0001f00000000c00 */
[----:B------:R-:W-:Y:S05]  /*128a0*/  @!P0 BRA `(.L_x_4619) ;  /* 0x000006c000008947 */ /* 0x000fea0003800000 */
.L_x_4634:
[----:B------:R-:W-:Y:S01]  /*128b0*/  IADD3 R4, R2, R41, RZ ;  /* 0x0000002902047210 */ /* 0x000fe20007ffe0ff */
[----:B------:R-:W-:Y:S03]  /*128c0*/  BAR.SYNC.DEFER_BLOCKING 0x0 ;  /* 0x0000000000007b1d */ /* 0x000fe60000010000 */
[----:B------:R-:W-:-:S03]  /*128d0*/  ISETP.GE.U32.AND P0, PT, R4, c[0x0][0x0], PT ;  /* 0x0000000004007a0c */ /* 0x000fc60003f06070 */
[----:B------:R-:W-:Y:S01]  /*128e0*/  BSSY B0, `(.L_x_4620) ;  /* 0x0000064000007945 */ /* 0x000fe20003800000 */
[----:B------:R-:W-:-:S13]  /*128f0*/  ISETP.GE.U32.OR P0, PT, R2, R41, P0 ;  /* 0x000000290200720c */ /* 0x000fda0000706470 */
[----:B012---:R-:W-:Y:S05]  /*12900*/  @P0 BRA `(.L_x_4621) ;  /* 0x0000061000000947 */ /* 0x007fea0003800000 */
[----:B------:R-:W-:Y:S01]  /*12910*/  IMAD R44, R41, 0x40, R0 ;  /* 0x00000040292c7824 */ /* 0x000fe200078e0200 */
[----:B------:R-:W-:Y:S01]  /*12920*/  FSETP.NEU.FTZ.AND P0, PT, R23, RZ, PT ;  /* 0x000000ff1700720b */ /* 0x000fe20003f1d000 */
[----:B------:R-:W-:Y:S03]  /*12930*/  BSSY B1, `(.L_x_4622) ;  /* 0x0000018000017945 */ /* 0x000fe60003800000 */
[----:B------:R2:W3:Y:S04]  /*12940*/  LDS.128 R4, [R44] ;  /* 0x000000002c047984 */ /* 0x0004e80000000c00 */
[----:B------:R2:W4:Y:S04]  /*12950*/  LDS.128 R8, [R44+0x10] ;  /* 0x000010002c087984 */ /* 0x0005280000000c00 */
[----:B------:R2:W0:Y:S04]  /*12960*/  LDS.128 R12, [R44+0x20] ;  /* 0x000020002c0c7984 */ /* 0x0004280000000c00 */
[----:B------:R2:W1:Y:S01]  /*12970*/  LDS.128 R16, [R44+0x30] ;  /* 0x000030002c107984 */ /* 0x0004620000000c00 */
[----:B------:R-:W-:Y:S05]  /*12980*/  @!P0 BRA `(.L_x_4623) ;  /* 0x000000e000008947 */ /* 0x000fea0003800000 */
[----:B---3--:R-:W-:-:S13]  /*12990*/  FSETP.NEU.FTZ.AND P0, PT, R7, RZ, PT ;  /* 0x000000ff0700720b */ /* 0x008fda0003f1d000 */
[----:B------:R-:W-:Y:S05]  /*129a0*/  @!P0 BRA `(.L_x_4624) ;  /* 0x0000010000008947 */ /* 0x000fea0003800000 */
[----:B------:R-:W-:Y:S02]  /*129b0*/  FADD.FTZ R6, R7, R23 ;  /* 0x0000001707067221 */ /* 0x000fe40000010000 */
[----:B-1----:R-:W-:Y:S02]  /*129c0*/  FADD.FTZ R45, R4, -R20 ;  /* 0x80000014042d7221 */ /* 0x002fe40000010000 */
[----:B0-----:R-:W0:Y:S01]  /*129d0*/  MUFU.RCP R22, R6 ;  /* 0x0000000600167308 */ /* 0x001e220000001000 */
[----:B------:R-:W-:Y:S02]  /*129e0*/  FADD.FTZ R5, R5, R21 ;  /* 0x0000001505057221 */ /* 0x000fe40000010000 */
[----:B------:R-:W-:-:S04]  /*129f0*/  FMUL.FTZ R4, R45, R45 ;  /* 0x0000002d2d047220 */ /* 0x000fc80000410000 */
[----:B------:R-:W-:Y:S01]  /*12a00*/  FMUL.FTZ R4, R23, R4 ;  /* 0x0000000417047220 */ /* 0x000fe20000410000 */
[----:B------:R-:W-:Y:S01]  /*12a10*/  MOV R23, R6 ;  /* 0x0000000600177202 */ /* 0x000fe20000000f00 */
[----:B0-----:R-:W-:Y:S01]  /*12a20*/  FMUL.FTZ R7, R7, R22 ;  /* 0x0000001607077220 */ /* 0x001fe20000410000 */
[----:B------:R-:W-:-:S03]  /*12a30*/  MOV R22, 0xffffffff ;  /* 0xffffffff00167802 */ /* 0x000fc60000000f00 */
[----:B------:R-:W-:Y:S02]  /*12a40*/  FFMA.FTZ R21, R7, R4, R5 ;  /* 0x0000000407157223 */ /* 0x000fe40000010005 */
[----:B------:R-:W-:Y:S01]  /*12a50*/  FFMA.FTZ R20, R45, R7, R20 ;  /* 0x000000072d147223 */ /* 0x000fe20000010014 */
[----:B------:R-:W-:Y:S05]  /*12a60*/  BRA `(.L_x_4624) ;  /* 0x0000004000007947 */ /* 0x000fea0003800000 */
.L_x_4623:
[----:B0--3--:R-:W-:Y:S01]  /*12a70*/  IMAD.MOV.U32 R20, RZ, RZ, R4 ;  /* 0x000000ffff147224 */ /* 0x009fe200078e0004 */
[----:B------:R-:W-:Y:S01]  /*12a80*/  MOV R21, R5 ;  /* 0x0000000500157202 */ /* 0x000fe20000000f00 */
[----:B------:R-:W-:Y:S01]  /*12a90*/  IMAD.MOV.U32 R22, RZ, RZ, R6 ;  /* 0x000000ffff167224 */ /* 0x000fe200078e0006 */
[----:B------:R-:W-:Y:S02]  /*12aa0*/  MOV R23, R7 ;  /* 0x0000000700177202 */ /* 0x000fe40000000f00 */
.L_x_4624:
[----:B------:R-:W-:Y:S05]  /*12ab0*/  BSYNC B1 ;  /* 0x0000000000017941 */ /* 0x000fea0003800000 */
.L_x_4622:
[----:B------:R-:W-:Y:S01]  /*12ac0*/  FSETP.NEU.FTZ.AND P0, PT, R27, RZ, PT ;  /* 0x000000ff1b00720b */ /* 0x000fe20003f1d000 */
[----:B------:R-:W-:-:S12]  /*12ad0*/  BSSY B1, `(.L_x_4625) ;  /* 0x0000014000017945 */ /* 0x000fd80003800000 */
[----:B------:R-:W-:Y:S05]  /*12ae0*/  @!P0 BRA `(.L_x_4626) ;  /* 0x000000e000008947 */ /* 0x000fea0003800000 */
[----:B----4-:R-:W-:-:S13]  /*12af0*/  FSETP.NEU.FTZ.AND P0, PT, R11, RZ, PT ;  /* 0x000000ff0b00720b */ /* 0x010fda0003f1d000 */
[----:B------:R-:W-:Y:S05]  /*12b00*/  @!P0 BRA `(.L_x_4627) ;  /* 0x0000010000008947 */ /* 0x000fea0003800000 */
[----:B------:R-:W-:Y:S01]  /*12b10*/  FADD.FTZ R4, R11, R27 ;  /* 0x0000001b0b047221 */ /* 0x000fe20000010000 */
[----:B0-----:R-:W-:Y:S01]  /*12b20*/  MOV R26, 0xffffffff ;  /* 0xffffffff001a7802 */ /* 0x001fe20000000f00 */
[----:B------:R-:W-:Y:S02]  /*12b30*/  FADD.FTZ R5, R8, -R24 ;  /* 0x8000001808057221 */ /* 0x000fe40000010000 */
        /* <DEDUP_REMOVED lines=9> */
.L_x_4626:
[----:B0---4-:R-:W-:Y:S01]  /*12bd0*/  IMAD.MOV.U32 R24, RZ, RZ, R8 ;  /* 0x000000ffff187224 */ /* 0x011fe200078e0008 */
[----:B------:R-:W-:Y:S01]  /*12be0*/  MOV R25, R9 ;  /* 0x0000000900197202 */ /* 0x000fe20000000f00 */
[----:B------:R-:W-:Y:S01]  /*12bf0*/  IMAD.MOV.U32 R26, RZ, RZ, R10 ;  /* 0x000000ffff1a7224 */ /* 0x000fe200078e000a */
[----:B------:R-:W-:Y:S02]  /*12c00*/  MOV R27, R11 ;  /* 0x0000000b001b7202 */ /* 0x000fe40000000f00 */
.L_x_4627:
[----:B------:R-:W-:Y:S05]  /*12c10*/  BSYNC B1 ;  /* 0x0000000000017941 */ /* 0x000fea0003800000 */
.L_x_4625:
[----:B------:R-:W-:Y:S01]  /*12c20*/  FSETP.NEU.FTZ.AND P0, PT, R31, RZ, PT ;  /* 0x000000ff1f00720b */ /* 0x000fe20003f1d000 */
[----:B------:R-:W-:-:S12]  /*12c30*/  BSSY B1, `(.L_x_4628) ;  /* 0x0000014000017945 */ /* 0x000fd80003800000 */
[----:B------:R-:W-:Y:S05]  /*12c40*/  @!P0 BRA `(.L_x_4629) ;  /* 0x000000e000008947 */ /* 0x000fea0003800000 */
[----:B0-----:R-:W-:-:S13]  /*12c50*/  FSETP.NEU.FTZ.AND P0, PT, R15, RZ, PT ;  /* 0x000000ff0f00720b */ /* 0x001fda0003f1d000 */
[----:B------:R-:W-:Y:S05]  /*12c60*/  @!P0 BRA `(.L_x_4630) ;  /* 0x0000010000008947 */ /* 0x000fea0003800000 */
[----:B------:R-:W-:Y:S01]  /*12c70*/  FADD.FTZ R4, R15, R31 ;  /* 0x0000001f0f047221 */ /* 0x000fe20000010000 */
[----:B------:R-:W-:Y:S01]  /*12c80*/  MOV R30, 0xffffffff ;  /* 0xffffffff001e7802 */ /* 0x000fe20000000f00 */
        /* <DEDUP_REMOVED lines=10> */
.L_x_4629:
[----:B0-----:R-:W-:Y:S01]  /*12d30*/  IMAD.MOV.U32 R28, RZ, RZ, R12 ;  /* 0x000000ffff1c7224 */ /* 0x001fe200078e000c */
[----:B------:R-:W-:Y:S01]  /*12d40*/  MOV R29, R13 ;  /* 0x0000000d001d7202 */ /* 0x000fe20000000f00 */
[----:B------:R-:W-:Y:S01]  /*12d50*/  IMAD.MOV.U32 R30, RZ, RZ, R14 ;  /* 0x000000ffff1e7224 */ /* 0x000fe200078e000e */
[----:B------:R-:W-:Y:S02]  /*12d60*/  MOV R31, R15 ;  /* 0x0000000f001f7202 */ /* 0x000fe40000000f00 */
.L_x_4630:
[----:B------:R-:W-:Y:S05]  /*12d70*/  BSYNC B1 ;  /* 0x0000000000017941 */ /* 0x000fea0003800000 */
.L_x_4628:
[----:B------:R-:W-:Y:S01]  /*12d80*/  FSETP.NEU.FTZ.AND P0, PT, R35, RZ, PT ;  /* 0x000000ff2300720b */ /* 0x000fe20003f1d000 */
[----:B------:R-:W-:-:S12]  /*12d90*/  BSSY B1, `(.L_x_4631) ;  /* 0x0000014000017945 */ /* 0x000fd80003800000 */
[----:B------:R-:W-:Y:S05]  /*12da0*/  @!P0 BRA `(.L_x_4632) ;  /* 0x000000e000008947 */ /* 0x000fea0003800000 */
[----:B-1----:R-:W-:-:S13]  /*12db0*/  FSETP.NEU.FTZ.AND P0, PT, R19, RZ, PT ;  /* 0x000000ff1300720b */ /* 0x002fda0003f1d000 */
        /* <DEDUP_REMOVED lines=13> */
.L_x_4632:
[----:B-1----:R-:W-:Y:S01]  /*12e90*/  IMAD.MOV.U32 R32, RZ, RZ, R16 ;  /* 0x000000ffff207224 */ /* 0x002fe200078e0010 */
[----:B------:R-:W-:Y:S01]  /*12ea0*/  MOV R33, R17 ;  /* 0x0000001100217202 */ /* 0x000fe20000000f00 */
[----:B------:R-:W-:Y:S01]  /*12eb0*/  IMAD.MOV.U32 R35, RZ, RZ, R19 ;  /* 0x000000ffff237224 */ /* 0x000fe200078e0013 */
[----:B------:R-:W-:Y:S02]  /*12ec0*/  MOV R34, R18 ;  /* 0x0000001200227202 */ /* 0x000fe40000000f00 */
.L_x_4633:
[----:B------:R-:W-:Y:S05]  /*12ed0*/  BSYNC B1 ;  /* 0x0000000000017941 */ /* 0x000fea0003800000 */
.L_x_4631:
[----:B------:R0:W-:Y:S04]  /*12ee0*/  STS.128 [R0], R20 ;  /* 0x0000001400007388 */ /* 0x0001e80000000c00 */
[----:B------:R0:W-:Y:S04]  /*12ef0*/  STS.128 [R0+0x10], R24 ;  /* 0x0000101800007388 */ /* 0x0001e80000000c00 */
[----:B------:R0:W-:Y:S04]  /*12f00*/  STS.128 [R0+0x20], R28 ;  /* 0x0000201c00007388 */ /* 0x0001e80000000c00 */
[----:B------:R0:W-:Y:S02]  /*12f10*/  STS.128 [R0+0x30], R32 ;  /* 0x0000302000007388 */ /* 0x0001e40000000c00 */
.L_x_4621:
[----:B------:R-:W-:Y:S05]  /*12f20*/  BSYNC B0 ;  /* 0x0000000000007941 */ /* 0x000fea0003800000 */
.L_x_4620:
[----:B------:R-:W-:-:S04]  /*12f30*/  SHF.R.S32.HI R41, RZ, 0x1, R41 ;  /* 0x00000001ff297819 */ /* 0x000fc80000011429 */
[----:B------:R-:W-:-:S13]  /*12f40*/  ISETP.GE.AND P0, PT, R41, 0x20, PT ;  /* 0x000000202900780c */ /* 0x000fda0003f06270 */
[----:B------:R-:W-:Y:S05]  /*12f50*/  @P0 BRA `(.L_x_4634) ;  /* 0xfffff95000000947 */ /* 0x000fea000383ffff */
[----:B------:R-:W-:-:S09]  /*12f60*/  HFMA2.MMA R4, -RZ, RZ, 0, 1.9073486328125e-06 ;  /* 0x00000020ff047435 */ /* 0x000fd200000001ff */
.L_x_4619:
[----:B------:R-:W-:Y:S01]  /*12f70*/  BAR.SYNC.DEFER_BLOCKING 0x0 ;  /* 0x0000000000007b1d */ /* 0x000fe20000010000 */
[----:B------:R-:W-:-:S13]  /*12f80*/  ISETP.GE.AND P0, PT, R4, 0x2, PT ;  /* 0x000000020400780c */ /* 0x000fda0003f06270 */
[----:B------:R-:W-:Y:S05]  /*12f90*/  @!P0 BRA `(.L_x_4618) ;  /* 0x000006c000008947 */ /* 0x000fea0003800000 */
[----:B------:R-:W-:-:S04]  /*12fa0*/  MOV R5, 0x1 ;  /* 0x0000000100057802 */ /* 0x000fc80000000f00 */
.L_x_4647:
[----:B------:R-:W-:Y:S01]  /*12fb0*/  FSETP.NEU.FTZ.AND P0, PT, R23, RZ, PT ;  /* 0x000000ff1700720b */ /* 0x000fe20003f1d000 */
[----:B----4-:R3:W4:Y:S01]  /*12fc0*/  SHFL.DOWN PT, R7, R20, R5, 0x1f ;  /* 0x08001f0514077589 */ /* 0x01072200000e0000 */
[----:B------:R-:W-:Y:S03]  /*12fd0*/  BSSY B0, `(.L_x_4635) ;  /* 0x0000017000007945 */ /* 0x000fe60003800000 */
[----:B0-2---:R3:W0:Y:S04]  /*12fe0*/  SHFL.DOWN PT, R6, R21, R5, 0x1f ;  /* 0x08001f0515067589 */ /* 0x00562800000e0000 */
[----:B0-----:R3:W0:Y:S04]  /*12ff0*/  SHFL.DOWN PT, R0, R22, R5, 0x1f ;  /* 0x08001f0516007589 */ /* 0x00162800000e0000 */
[----:B------:R3:W1:Y:S01]  /*13000*/  SHFL.DOWN PT, R9, R23, R5, 0x1f ;  /* 0x08001f0517097589 */ /* 0x00066200000e0000 */
[----:B------:R-:W-:Y:S05]  /*13010*/  @!P0 BRA `(.L_x_4636) ;  /* 0x000000e000008947 */ /* 0x000fea0003800000 */
[----:B-1----:R-:W-:-:S13]  /*13020*/  FSETP.NEU.FTZ.AND P0, PT, R9, RZ, PT ;  /* 0x000000ff0900720b */ /* 0x002fda0003f1d000 */
[----:B------:R-:W-:Y:S05]  /*13030*/  @!P0 BRA `(.L_x_4637) ;  /* 0x0000010000008947 */ /* 0x000fea0003800000 */
[----:B0-----:R-:W-:Y:S02]  /*13040*/  FADD.FTZ R0, R9, R23 ;  /* 0x0000001709007221 */ /* 0x001fe40000010000 */
[----:B----4-:R-:W-:Y:S02]  /*13050*/  FADD.FTZ R7, R7, -R20 ;  /* 0x8000001407077221 */ /* 0x010fe40000010000 */
[----:B------:R-:W0:Y:S01]  /*13060*/  MUFU.RCP R8, R0 ;  /* 0x0000000000087308 */ /* 0x000e220000001000 */
[----:B------:R-:W-:Y:S02]  /*13070*/  FADD.FTZ R6, R6, R21 ;  /* 0x0000001506067221 */ /* 0x000fe40000010000 */
[----:B------:R-:W-:Y:S02]  /*13080*/  FMUL.FTZ R2, R7, R7 ;  /* 0x0000000707027220 */ /* 0x000fe40000410000 */
[----:B---3--:R-:W-:Y:S02]  /*13090*/  IMAD.MOV.U32 R22, RZ, RZ, -0x1 ;  /* 0xffffffffff167424 */ /* 0x008fe400078e00ff */
[----:B------:R-:W-:Y:S01]  /*130a0*/  FMUL.FTZ R21, R23, R2 ;  /* 0x0000000217157220 */ /* 0x000fe20000410000 */
[----:B------:R-:W-:Y:S01]  /*130b0*/  MOV R23, R0 ;  /* 0x0000000000177202 */ /* 0x000fe20000000f00 */
[----:B0-----:R-:W-:-:S04]  /*130c0*/  FMUL.FTZ R2, R9, R8 ;  /* 0x0000000809027220 */ /* 0x001fc80000410000 */
[----:B------:R-:W-:Y:S02]  /*130d0*/  FFMA.FTZ R21, R2, R21, R6 ;  /* 0x0000001502157223 */ /* 0x000fe40000010006 */
[----:B------:R-:W-:Y:S01]  /*130e0*/  FFMA.FTZ R20, R7, R2, R20 ;  /* 0x0000000207147223 */ /* 0x000fe20000010014 */
[----:B------:R-:W-:Y:S05]  /*130f0*/  BRA `(.L_x_4637) ;  /* 0x0000004000007947 */ /* 0x000fea0003800000 */
.L_x_4636:
[----:B---34-:R-:W-:Y:S01]  /*13100*/  MOV R20, R7 ;  /* 0x0000000700147202 */ /* 0x018fe20000000f00 */
[----:B------:R-:W-:Y:S01]  /*13110*/  IMAD.MOV.U32 R21, RZ, RZ, R6 ;  /* 0x000000ffff157224 */ /* 0x000fe200078e0006 */
[----:B-1----:R-:W-:Y:S02]  /*13120*/  MOV R23, R9 ;  /* 0x0000000900177202 */ /* 0x002fe40000000f00 */
[----:B0-----:R-:W-:Y:S02]  /*13130*/  MOV R22, R0 ;  /* 0x0000000000167202 */ /* 0x001fe40000000f00 */
.L_x_4637:
[----:B------:R-:W-:Y:S05]  /*13140*/  BSYNC B0 ;  /* 0x0000000000007941 */ /* 0x000fea0003800000 */
.L_x_4635:
[----:B------:R-:W-:Y:S01]  /*13150*/  FSETP.NEU.FTZ.AND P0, PT, R27, RZ, PT ;  /* 0x000000ff1b00720b */ /* 0x000fe20003f1d000 */
[----:B----4-:R1:W4:Y:S01]  /*13160*/  SHFL.DOWN PT, R7, R24, R5, 0x1f ;  /* 0x08001f0518077589 */ /* 0x01032200000e0000 */
[----:B------:R-:W-:Y:S03]  /*13170*/  BSSY B0, `(.L_x_4638) ;  /* 0x0000017000007945 */ /* 0x000fe60003800000 */
[----:B------:R1:W2:Y:S04]  /*13180*/  SHFL.DOWN PT, R6, R25, R5, 0x1f ;  /* 0x08001f0519067589 */ /* 0x0002a800000e0000 */
[----:B0-----:R1:W0:Y:S04]  /*13190*/  SHFL.DOWN PT, R0, R26, R5, 0x1f ;  /* 0x08001f051a007589 */ /* 0x00122800000e0000 */
[----:B------:R1:W3:Y:S01]  /*131a0*/  SHFL.DOWN PT, R9, R27, R5, 0x1f ;  /* 0x08001f051b097589 */ /* 0x0002e200000e0000 */
[----:B------:R-:W-:Y:S05]  /*131b0*/  @!P0 BRA `(.L_x_4639) ;  /* 0x000000e000008947 */ /* 0x000fea0003800000 */
[----:B---3--:R-:W-:-:S13]  /*131c0*/  FSETP.NEU.FTZ.AND P0, PT, R9, RZ, PT ;  /* 0x000000ff0900720b */ /* 0x008fda0003f1d000 */
[----:B------:R-:W-:Y:S05]  /*131d0*/  @!P0 BRA `(.L_x_4640) ;  /* 0x0000010000008947 */ /* 0x000fea0003800000 */
[----:B0-----:R-:W-:Y:S02]  /*131e0*/  FADD.FTZ R0, R9, R27 ;  /* 0x0000001b09007221 */ /* 0x001fe40000010000 */
[----:B----4-:R-:W-:Y:S02]  /*131f0*/  FADD.FTZ R7, R7, -R24 ;  /* 0x8000001807077221 */ /* 0x010fe40000010000 */
[----:B------:R-:W0:Y:S01]  /*13200*/  MUFU.RCP R8, R0 ;  /* 0x0000000000087308 */ /* 0x000e220000001000 */
[----:B--2---:R-:W-:Y:S02]  /*13210*/  FADD.FTZ R6, R6, R25 ;  /* 0x0000001906067221 */ /* 0x004fe40000010000 */
[----:B------:R-:W-:Y:S02]  /*13220*/  FMUL.FTZ R2, R7, R7 ;  /* 0x0000000707027220 */ /* 0x000fe40000410000 */
[----:B-1----:R-:W-:Y:S02]  /*13230*/  IMAD.MOV.U32 R26, RZ, RZ, -0x1 ;  /* 0xffffffffff1a7424 */ /* 0x002fe400078e00ff */
[----:B------:R-:W-:Y:S01]  /*13240*/  FMUL.FTZ R25, R27, R2 ;  /* 0x000000021b197220 */ /* 0x000fe20000410000 */
[----:B------:R-:W-:Y:S01]  /*13250*/  MOV R27, R0 ;  /* 0x00000000001b7202 */ /* 0x000fe20000000f00 */
[----:B0-----:R-:W-:-:S04]  /*13260*/  FMUL.FTZ R2, R9, R8 ;  /* 0x0000000809027220 */ /* 0x001fc80000410000 */
[----:B------:R-:W-:Y:S02]  /*13270*/  FFMA.FTZ R25, R2, R25, R6 ;  /* 0x0000001902197223 */ /* 0x000fe40000010006 */
[----:B------:R-:W-:Y:S01]  /*13280*/  FFMA.FTZ R24, R7, R2, R24 ;  /* 0x0000000207187223 */ /* 0x000fe20000010018 */
[----:B------:R-:W-:Y:S05]  /*13290*/  BRA `(.L_x_4640) ;  /* 0x0000004000007947 */ /* 0x000fea0003800000 */
.L_x_4639:
[----:B-1--4-:R-:W-:Y:S01]  /*132a0*/  MOV R24, R7 ;  /* 0x0000000700187202 */ /* 0x012fe20000000f00 */
[----:B--2---:R-:W-:Y:S01]  /*132b0*/  IMAD.MOV.U32 R25, RZ, RZ, R6 ;  /* 0x000000ffff197224 */ /* 0x004fe200078e0006 */
[----:B---3--:R-:W-:Y:S02]  /*132c0*/  MOV R27, R9 ;  /* 0x00000009001b7202 */ /* 0x008fe40000000f00 */
[----:B0-----:R-:W-:Y:S02]  /*132d0*/  MOV R26, R0 ;  /* 0x00000000001a7202 */ /* 0x001fe40000000f00 */
.L_x_4640:
[----:B------:R-:W-:Y:S05]  /*132e0*/  BSYNC B0 ;  /* 0x0000000000007941 */ /* 0x000fea0003800000 */
.L_x_4638:
[----:B------:R-:W-:Y:S01]  /*132f0*/  FSETP.NEU.FTZ.AND P0, PT, R31, RZ, PT ;  /* 0x000000ff1f00720b */ /* 0x000fe20003f1d000 */
[----:B----4-:R3:W4:Y:S01]  /*13300*/  SHFL.DOWN PT, R7, R28, R5, 0x1f ;  /* 0x08001f051c077589 */ /* 0x01072200000e0000 */
[----:B------:R-:W-:Y:S03]  /*13310*/  BSSY B0, `(.L_x_4641) ;  /* 0x0000017000007945 */ /* 0x000fe60003800000 */
[----:B--2---:R3:W2:Y:S04]  /*13320*/  SHFL.DOWN PT, R6, R29, R5, 0x1f ;  /* 0x08001f051d067589 */ /* 0x0046a800000e0000 */
        /* <DEDUP_REMOVED lines=8> */
[----:B--2---:R-:W-:Y:S02]  /*133b0*/  FADD.FTZ R6, R6, R29 ;  /* 0x0000001d06067221 */ /* 0x004fe40000010000 */
        /* <DEDUP_REMOVED lines=8> */
.L_x_4642:
[----:B---34-:R-:W-:Y:S01]  /*13440*/  MOV R28, R7 ;  /* 0x00000007001c7202 */ /* 0x018fe20000000f00 */
[----:B--2---:R-:W-:Y:S01]  /*13450*/  IMAD.MOV.U32 R29, RZ, RZ, R6 ;  /* 0x000000ffff1d7224 */ /* 0x004fe200078e0006 */
[----:B-1----:R-:W-:Y:S02]  /*13460*/  MOV R31, R9 ;  /* 0x00000009001f7202 */ /* 0x002fe40000000f00 */
[----:B0-----:R-:W-:Y:S02]  /*13470*/  MOV R30, R0 ;  /* 0x00000000001e7202 */ /* 0x001fe40000000f00 */
.L_x_4643:
[----:B------:R-:W-:Y:S05]  /*13480*/  BSYNC B0 ;  /* 0x0000000000007941 */ /* 0x000fea0003800000 */
.L_x_4641:
[----:B------:R-:W-:Y:S01]  /*13490*/  FSETP.NEU.FTZ.AND P0, PT, R35, RZ, PT ;  /* 0x000000ff2300720b */ /* 0x000fe20003f1d000 */
[----:B----4-:R1:W4:Y:S01]  /*134a0*/  SHFL.DOWN PT, R7, R32, R5, 0x1f ;  /* 0x08001f0520077589 */ /* 0x01032200000e0000 */
[----:B------:R-:W-:Y:S03]  /*134b0*/  BSSY B0, `(.L_x_4644) ;  /* 0x0000017000007945 */ /* 0x000fe60003800000 */
[----:B--2---:R1:W2:Y:S04]  /*134c0*/  SHFL.DOWN PT, R6, R33, R5, 0x1f ;  /* 0x08001f0521067589 */ /* 0x0042a800000e0000 */
        /* <DEDUP_REMOVED lines=17> */
.L_x_4645:
[----:B-1--4-:R-:W-:Y:S01]  /*135e0*/  MOV R32, R7 ;  /* 0x0000000700207202 */ /* 0x012fe20000000f00 */
[----:B--2---:R-:W-:Y:S01]  /*135f0*/  IMAD.MOV.U32 R33, RZ, RZ, R6 ;  /* 0x000000ffff217224 */ /* 0x004fe200078e0006 */
[----:B---3--:R-:W-:Y:S02]  /*13600*/  MOV R35, R9 ;  /* 0x0000000900237202 */ /* 0x008fe40000000f00 */
[----:B0-----:R-:W-:Y:S02]  /*13610*/  MOV R34, R0 ;  /* 0x0000000000227202 */ /* 0x001fe40000000f00 */
.L_x_4646:
[----:B------:R-:W-:Y:S05]  /*13620*/  BSYNC B0 ;  /* 0x0000000000007941 */ /* 0x000fea0003800000 */
.L_x_4644:
[----:B-1----:R-:W-:-:S05]  /*13630*/  IMAD.SHL.U32 R5, R5, 0x2, RZ ;  /* 0x0000000205057824 */ /* 0x002fca00078e00ff */
[----:B------:R-:W-:-:S13]  /*13640*/  ISETP.GE.AND P0, PT, R5, R4, PT ;  /* 0x000000040500720c */ /* 0x000fda0003f06270 */
[----:B------:R-:W-:Y:S05]  /*13650*/  @!P0 BRA `(.L_x_4647) ;  /* 0xfffff95000008947 */ /* 0x000fea000383ffff */
.L_x_4618:
[----:B------:R-:W-:Y:S05]  /*13660*/  @!P1 EXIT ;  /* 0x000000000000994d */ /* 0x000fea0003800000 */
[----:B------:R-:W-:Y:S01]  /*13670*/  ISETP.NE.U32.AND P0, PT, R40, RZ, PT ;  /* 0x000000ff2800720c */ /* 0x000fe20003f05070 */
[----:B------:R-:W-:-:S03]  /*13680*/  ULDC.U8 UR38, c[0x0][0x580] ;  /* 0x0001600000267ab9 */ /* 0x000fc60000000000 */
[----:B------:R-:W-:-:S13]  /*13690*/  ISETP.NE.AND.EX P0, PT, R3, RZ, PT, P0 ;  /* 0x000000ff0300720c */ /* 0x000fda0003f05300 */
[----:B------:R-:W-:Y:S05]  /*136a0*/  @!P0 BRA `(.L_x_4648) ;  /* 0x00000b5000008947 */ /* 0x000fea0003800000 */
[----:B------:R-:W-:-:S13]  /*136b0*/  ISETP.NE.AND P0, PT, RZ, UR38, PT ;  /* 0x00000026ff007c0c */ /* 0x000fda000bf05270 */
[----:B------:R-:W-:Y:S05]  /*136c0*/  @!P0 BRA `(.L_x_4649) ;  /* 0x000005c000008947 */ /* 0x000fea0003800000 */
[----:B------:R-:W3:Y:S04]  /*136d0*/  LDG.E R9, [R42.64+0xc] ;  /* 0x00000c242a097981 */ /* 0x000ee8000c1e1900 */
[----:B------:R-:W5:Y:S04]  /*136e0*/  LDG.E R11, [R42.64+0x1c] ;  /* 0x00001c242a0b7981 */ /* 0x000f68000c1e1900 */
[----:B----4-:R-:W4:Y:S04]  /*136f0*/  LDG.E R12, [R42.64+0x2c] ;  /* 0x00002c242a0c7981 */ /* 0x010f28000c1e1900 */
[----:B0-2---:R-:W2:Y:S01]  /*13700*/  LDG.E R0, [R42.64+0x3c] ;  /* 0x00003c242a007981 */ /* 0x005ea2000c1e1900 */
[----:B------:R-:W-:Y:S01]  /*13710*/  BSSY B0, `(.L_x_4650) ;  /* 0x0000018000007945 */ /* 0x000fe20003800000 */
[----:B---3--:R-:W-:-:S02]  /*13720*/  FSETP.NEU.FTZ.AND P1, PT, R9, RZ, PT ;  /* 0x000000ff0900720b */ /* 0x008fc40003f3d000 */
[----:B-----5:R-:W-:Y:S02]  /*13730*/  FSETP.NEU.FTZ.AND P2, PT, R11, RZ, PT ;  /* 0x000000ff0b00720b */ /* 0x020fe40003f5d000 */
[----:B----4-:R-:W-:Y:S02]  /*13740*/  FSETP.NEU.FTZ.AND P3, PT, R12, RZ, PT ;  /* 0x000000ff0c00720b */ /* 0x010fe40003f7d000 */
[----:B--2---:R-:W-:-:S07]  /*13750*/  FSETP.NEU.FTZ.AND P0, PT, R0, RZ, PT ;  /* 0x000000ff0000720b */ /* 0x004fce0003f1d000 */
[----:B------:R-:W-:Y:S05]  /*13760*/  @!P1 BRA `(.L_x_4651) ;  /* 0x0000012000009947 */ /* 0x000fea0003800000 */
[----:B------:R-:W-:Y:S01]  /*13770*/  FSETP.NEU.FTZ.AND P1, PT, R23, RZ, PT ;  /* 0x000000ff1700720b */ /* 0x000fe20003f3d000 */
[----:B------:R-:W2:Y:S04]  /*13780*/  LDG.E R7, [R42.64] ;  /* 0x000000242a077981 */ /* 0x000ea8000c1e1900 */
[----:B------:R-:W3:Y:S08]  /*13790*/  LDG.E R10, [R42.64+0x4] ;  /* 0x000004242a0a7981 */ /* 0x000ef0000c1e1900 */
[----:B------:R-:W-:-:S06]  /*137a0*/  @P1 MOV R22, 0xffffffff ;  /* 0xffffffff00161802 */ /* 0x000fcc0000000f00 */
[----:B------:R0:W5:Y:S01]  /*137b0*/  @!P1 LDG.E R22, [R42.64+0x8] ;  /* 0x000008242a169981 */ /* 0x000162000c1e1900 */
[----:B------:R-:W-:-:S04]  /*137c0*/  @P1 FADD.FTZ R3, R23, R9 ;  /* 0x0000000917031221 */ /* 0x000fc80000010000 */
[----:B------:R-:W4:Y:S02]  /*137d0*/  @P1 MUFU.RCP R8, R3 ;  /* 0x0000000300081308 */ /* 0x000f240000001000 */
[----:B----4-:R-:W-:Y:S01]  /*137e0*/  @P1 FMUL.FTZ R5, R23, R8 ;  /* 0x0000000817051220 */ /* 0x010fe20000410000 */
[----:B------:R-:W-:Y:S01]  /*137f0*/  @P1 MOV R23, R3 ;  /* 0x0000000300171202 */ /* 0x000fe20000000f00 */
[----:B------:R-:W-:Y:S02]  /*13800*/  @!P1 IMAD.MOV.U32 R23, RZ, RZ, R9 ;  /* 0x000000ffff179224 */ /* 0x000fe400078e0009 */
[----:B--2---:R-:W-:-:S04]  /*13810*/  @P1 FADD.FTZ R2, R20, -R7 ;  /* 0x8000000714021221 */ /* 0x004fc80000010000 */
[C---:B------:R-:W-:Y:S02]  /*13820*/  @P1 FMUL.FTZ R4, R2.reuse, R2 ;  /* 0x0000000202041220 */ /* 0x040fe40000410000 */
[----:B---3--:R-:W-:Y:S02]  /*13830*/  @P1 FADD.FTZ R6, R21, R10 ;  /* 0x0000000a15061221 */ /* 0x008fe40000010000 */
[----:B------:R-:W-:Y:S02]  /*13840*/  @P1 FMUL.FTZ R4, R9, R4 ;  /* 0x0000000409041220 */ /* 0x000fe40000410000 */
[----:B------:R-:W-:Y:S01]  /*13850*/  @P1 FFMA.FTZ R20, R2, R5, R7 ;  /* 0x0000000502141223 */ /* 0x000fe20000010007 */
[----:B------:R-:W-:Y:S01]  /*13860*/  @!P1 MOV R20, R7 ;  /* 0x0000000700149202 */ /* 0x000fe20000000f00 */
[----:B------:R-:W-:Y:S01]  /*13870*/  @P1 FFMA.FTZ R21, R5, R4, R6 ;  /* 0x0000000405151223 */ /* 0x000fe20000010006 */
[----:B------:R-:W-:Y:S02]  /*13880*/  @!P1 MOV R21, R10 ;  /* 0x0000000a00159202 */ /* 0x000fe40000000f00 */
.L_x_4651:
[----:B0-----:R-:W-:Y:S05]  /*13890*/  BSYNC B0 ;  /* 0x0000000000007941 */ /* 0x001fea0003800000 */
.L_x_4650:
[----:B------:R-:W-:Y:S01]  /*138a0*/  BSSY B0, `(.L_x_4652) ;  /* 0x0000014000007945 */ /* 0x000fe20003800000 */
[----:B------:R-:W-:Y:S05]  /*138b0*/  @!P2 BRA `(.L_x_4653) ;  /* 0x000001200000a947 */ /* 0x000fea0003800000 */
[----:B------:R-:W-:Y:S01]  /*138c0*/  FSETP.NEU.FTZ.AND P1, PT, R27, RZ, PT ;  /* 0x000000ff1b00720b */ /* 0x000fe20003f3d000 */
[----:B------:R-:W2:Y:S04]  /*138d0*/  LDG.E R7, [R42.64+0x10] ;  /* 0x000010242a077981 */ /* 0x000ea8000c1e1900 */
[----:B------:R-:W3:Y:S08]  /*138e0*/  LDG.E R10, [R42.64+0x14] ;  /* 0x000014242a0a7981 */ /* 0x000ef0000c1e1900 */
[----:B------:R-:W-:-:S06]  /*138f0*/  @P1 IMAD.MOV.U32 R26, RZ, RZ, -0x1 ;  /* 0xffffffffff1a1424 */ /* 0x000fcc00078e00ff */
[----:B------:R0:W5:Y:S01]  /*13900*/  @!P1 LDG.E R26, [R42.64+0x18] ;  /* 0x000018242a1a9981 */ /* 0x000162000c1e1900 */
[----:B------:R-:W-:-:S04]  /*13910*/  @P1 FADD.FTZ R3, R27, R11 ;  /* 0x0000000b1b031221 */ /* 0x000fc80000010000 */
[----:B------:R-:W4:Y:S02]  /*13920*/  @P1 MUFU.RCP R8, R3 ;  /* 0x0000000300081308 */ /* 0x000f240000001000 */
[----:B----4-:R-:W-:Y:S01]  /*13930*/  @P1 FMUL.FTZ R5, R27, R8 ;  /* 0x000000081b051220 */ /* 0x010fe20000410000 */
[----:B------:R-:W-:Y:S02]  /*13940*/  @P1 MOV R27, R3 ;  /* 0x00000003001b1202 */ /* 0x000fe40000000f00 */
[----:B------:R-:W-:Y:S01]  /*13950*/  @!P1 MOV R27, R11 ;  /* 0x0000000b001b9202 */ /* 0x000fe20000000f00 */
[----:B--2---:R-:W-:-:S04]  /*13960*/  @P1 FADD.FTZ R2, R24, -R7 ;  /* 0x8000000718021221 */ /* 0x004fc80000010000 */
[C---:B------:R-:W-:Y:S02]  /*13970*/  @P1 FMUL.FTZ R4, R2.reuse, R2 ;  /* 0x0000000202041220 */ /* 0x040fe40000410000 */
[----:B---3--:R-:W-:Y:S02]  /*13980*/  @P1 FADD.FTZ R6, R25, R10 ;  /* 0x0000000a19061221 */ /* 0x008fe40000010000 */
[----:B------:R-:W-:Y:S02]  /*13990*/  @P1 FMUL.FTZ R4, R11, R4 ;  /* 0x000000040b041220 */ /* 0x000fe40000410000 */
[--C-:B------:R-:W-:Y:S02]  /*139a0*/  @P1 FFMA.FTZ R24, R2, R5, R7.reuse ;  /* 0x0000000502181223 */ /* 0x100fe40000010007 */
[----:B------:R-:W-:Y:S01]  /*139b0*/  @P1 FFMA.FTZ R25, R5, R4, R6 ;  /* 0x0000000405191223 */ /* 0x000fe20000010006 */
[----:B------:R-:W-:Y:S01]  /*139c0*/  @!P1 MOV R25, R10 ;  /* 0x0000000a00199202 */ /* 0x000fe20000000f00 */
[----:B------:R-:W-:-:S02]  /*139d0*/  @!P1 IMAD.MOV.U32 R24, RZ, RZ, R7 ;  /* 0x000000ffff189224 */ /* 0x000fc400078e0007 */
.L_x_4653:
[----:B0-----:R-:W-:Y:S05]  /*139e0*/  BSYNC B0 ;  /* 0x0000000000007941 */ /* 0x001fea0003800000 */
.L_x_4652:
[----:B------:R-:W-:Y:S01]  /*139f0*/  BSSY B0, `(.L_x_4654) ;  /* 0x0000014000007945 */ /* 0x000fe20003800000 */
[----:B------:R-:W-:Y:S05]  /*13a00*/  @!P3 BRA `(.L_x_4655) ;  /* 0x000001200000b947 */ /* 0x000fea0003800000 */
[----:B------:R-:W-:Y:S01]  /*13a10*/  FSETP.NEU.FTZ.AND P1, PT, R31, RZ, PT ;  /* 0x000000ff1f00720b */ /* 0x000fe20003f3d000 */
[----:B------:R-:W2:Y:S04]  /*13a20*/  LDG.E R7, [R42.64+0x20] ;  /* 0x000020242a077981 */ /* 0x000ea8000c1e1900 */
[----:B------:R-:W3:Y:S08]  /*13a30*/  LDG.E R10, [R42.64+0x24] ;  /* 0x000024242a0a7981 */ /* 0x000ef0000c1e1900 */
[----:B------:R-:W-:-:S06]  /*13a40*/  @P1 MOV R30, 0xffffffff ;  /* 0xffffffff001e1802 */ /* 0x000fcc0000000f00 */
[----:B------:R0:W5:Y:S01]  /*13a50*/  @!P1 LDG.E R30, [R42.64+0x28] ;  /* 0x000028242a1e9981 */ /* 0x000162000c1e1900 */
[----:B------:R-:W-:-:S04]  /*13a60*/  @P1 FADD.FTZ R3, R31, R12 ;  /* 0x0000000c1f031221 */ /* 0x000fc80000010000 */
[----:B------:R-:W4:Y:S02]  /*13a70*/  @P1 MUFU.RCP R8, R3 ;  /* 0x0000000300081308 */ /* 0x000f240000001000 */
[----:B----4-:R-:W-:Y:S02]  /*13a80*/  @P1 FMUL.FTZ R5, R31, R8 ;  /* 0x000000081f051220 */ /* 0x010fe40000410000 */
[----:B------:R-:W-:Y:S01]  /*13a90*/  @P1 IMAD.MOV.U32 R31, RZ, RZ, R3 ;  /* 0x000000ffff1f1224 */ /* 0x000fe200078e0003 */
[----:B------:R-:W-:Y:S01]  /*13aa0*/  @!P1 MOV R31, R12 ;  /* 0x0000000c001f9202 */ /* 0x000fe20000000f00 */
[----:B--2---:R-:W-:-:S04]  /*13ab0*/  @P1 FADD.FTZ R2, R28, -R7 ;  /* 0x800000071c021221 */ /* 0x004fc80000010000 */
[----:B------:R-:W-:Y:S02]  /*13ac0*/  @P1 FMUL.FTZ R4, R2, R2 ;  /* 0x0000000202041220 */ /* 0x000fe40000410000 */
[----:B---3--:R-:W-:Y:S02]  /*13ad0*/  @P1 FADD.FTZ R6, R29, R10 ;  /* 0x0000000a1d061221 */ /* 0x008fe40000010000 */
[----:B------:R-:W-:Y:S02]  /*13ae0*/  @P1 FMUL.FTZ R4, R12, R4 ;  /* 0x000000040c041220 */ /* 0x000fe40000410000 */
[----:B------:R-:W-:Y:S01]  /*13af0*/  @P1 FFMA.FTZ R28, R2, R5, R7 ;  /* 0x00000005021c1223 */ /* 0x000fe20000010007 */
[----:B------:R-:W-:Y:S01]  /*13b00*/  @!P1 MOV R28, R7 ;  /* 0x00000007001c9202 */ /* 0x000fe20000000f00 */
[----:B------:R-:W-:Y:S02]  /*13b10*/  @P1 FFMA.FTZ R29, R5, R4, R6 ;  /* 0x00000004051d1223 */ /* 0x000fe40000010006 */
[----:B------:R-:W-:-:S02]  /*13b20*/  @!P1 IMAD.MOV.U32 R29, RZ, RZ, R10 ;  /* 0x000000ffff1d9224 */ /* 0x000fc400078e000a */
.L_x_4655:
[----:B0-----:R-:W-:Y:S05]  /*13b30*/  BSYNC B0 ;  /* 0x0000000000007941 */ /* 0x001fea0003800000 */
.L_x_4654:
        /* <DEDUP_REMOVED lines=13> */
[----:B------:R-:W-:Y:S02]  /*13c10*/  @P0 FMUL.FTZ R7, R2, R2 ;  /* 0x0000000202070220 */ /* 0x000fe40000410000 */
[----:B---3--:R-:W-:Y:S02]  /*13c20*/  @P0 FADD.FTZ R6, R33, R8 ;  /* 0x0000000821060221 */ /* 0x008fe40000010000 */
[----:B------:R-:W-:Y:S02]  /*13c30*/  @P0 FMUL.FTZ R4, R0, R7 ;  /* 0x0000000700040220 */ /* 0x000fe40000410000 */
[----:B------:R-:W-:Y:S01]  /*13c40*/  @P0 FFMA.FTZ R32, R2, R5, R9 ;  /* 0x0000000502200223 */ /* 0x000fe20000010009 */
[----:B------:R-:W-:Y:S01]  /*13c50*/  @!P0 MOV R32, R9 ;  /* 0x0000000900208202 */ /* 0x000fe20000000f00 */
[----:B------:R-:W-:Y:S01]  /*13c60*/  @P0 FFMA.FTZ R33, R5, R4, R6 ;  /* 0x0000000405210223 */ /* 0x000fe20000010006 */
[----:B------:R-:W-:Y:S02]  /*13c70*/  @!P0 MOV R33, R8 ;  /* 0x0000000800218202 */ /* 0x000fe40000000f00 */
.L_x_4656:
[----:B0-----:R-:W-:Y:S05]  /*13c80*/  BSYNC B0 ;  /* 0x0000000000007941 */ /* 0x001fea0003800000 */
.L_x_4649:
[----:B------:R-:W-:Y:S02]  /*13c90*/  ULDC.U8 UR4, c[0x0][0x581] ;  /* 0x0001604000047ab9 */ /* 0x000fe40000000000 */
[----:B------:R-:W-:-:S13]  /*13ca0*/  ISETP.NE.AND P0, PT, RZ, UR4, PT ;  /* 0x00000004ff007c0c */ /* 0x000fda000bf05270 */
[----:B------:R-:W-:Y:S05]  /*13cb0*/  @!P0 BRA `(.L_x_4657) ;  /* 0x0000043000008947 */ /* 0x000fea0003800000 */
[C---:B0-----:R-:W-:Y:S01]  /*13cc0*/  FADD.FTZ R0, R23.reuse, -c[0x0][0x160] ;  /* 0x8000580017007621 */ /* 0x041fe20000010000 */
[----:B------:R-:W-:Y:S01]  /*13cd0*/  FSETP.GT.FTZ.AND P0, PT, R23, c[0x0][0x160], PT ;  /* 0x0000580017007a0b */ /* 0x000fe20003f14000 */
[----:B------:R-:W-:Y:S01]  /*13ce0*/  FADD.FTZ R2, R27, -c[0x0][0x160] ;  /* 0x800058001b027621 */ /* 0x000fe20000010000 */
[C---:B------:R-:W-:Y:S01]  /*13cf0*/  FSETP.GT.FTZ.AND P1, PT, R35.reuse, c[0x0][0x160], PT ;  /* 0x0000580023007a0b */ /* 0x040fe20003f34000 */
[----:B------:R-:W-:Y:S01]  /*13d00*/  FADD.FTZ R35, R35, -c[0x0][0x160] ;  /* 0x8000580023237621 */ /* 0x000fe20000010000 */
[----:B------:R-:W-:Y:S01]  /*13d10*/  FSEL R0, R0, RZ, P0 ;  /* 0x000000ff00007208 */ /* 0x000fe20000000000 */
[----:B------:R-:W-:Y:S01]  /*13d20*/  ULDC.U8 UR4, c[0x0][0x164] ;  /* 0x0000590000047ab9 */ /* 0x000fe20000000000 */
[----:B------:R-:W-:Y:S02]  /*13d30*/  FSETP.GT.FTZ.AND P0, PT, R27, c[0x0][0x160], PT ;  /* 0x000058001b007a0b */ /* 0x000fe40003f14000 */
[----:B------:R-:W-:Y:S02]  /*13d40*/  FSEL R35, R35, RZ, P1 ;  /* 0x000000ff23237208 */ /* 0x000fe40000800000 */
[----:B------:R-:W0:Y:S01]  /*13d50*/  MUFU.RCP R0, R0 ;  /* 0x0000000000007308 */ /* 0x000e220000001000 */
[----:B------:R-:W-:-:S02]  /*13d60*/  FSEL R2, R2, RZ, P0 ;  /* 0x000000ff02027208 */ /* 0x000fc40000000000 */
[C---:B------:R-:W-:Y:S01]  /*13d70*/  FSETP.GT.FTZ.AND P0, PT, R31.reuse, c[0x0][0x160], PT ;  /* 0x000058001f007a0b */ /* 0x040fe20003f14000 */
[----:B------:R-:W-:Y:S01]  /*13d80*/  FADD.FTZ R31, R31, -c[0x0][0x160] ;  /* 0x800058001f1f7621 */ /* 0x000fe20000010000 */
[----:B------:R-:W-:-:S03]  /*13d90*/  F2FP.BF16.PACK_AB R20, R24, R20 ;  /* 0x000000141814723e */ /* 0x000fc600000010ff */
[----:B------:R-:W3:Y:S01]  /*13da0*/  MUFU.RCP R2, R2 ;  /* 0x0000000200027308 */ /* 0x000ee20000001000 */
[----:B------:R-:W-:Y:S02]  /*13db0*/  FSEL R31, R31, RZ, P0 ;  /* 0x000000ff1f1f7208 */ /* 0x000fe40000000000 */
[----:B------:R-:W-:-:S05]  /*13dc0*/  ISETP.NE.AND P0, PT, RZ, UR4, PT ;  /* 0x00000004ff007c0c */ /* 0x000fca000bf05270 */
[----:B------:R-:W1:Y:S01]  /*13dd0*/  MUFU.RCP R4, R31 ;  /* 0x0000001f00047308 */ /* 0x000e620000001000 */
[----:B0-----:R-:W-:Y:S02]  /*13de0*/  FMUL.FTZ R21, R0, R21 ;  /* 0x0000001500157220 */ /* 0x001fe40000410000 */
[----:B------:R-:W-:-:S05]  /*13df0*/  IMAD.MOV.U32 R0, RZ, RZ, c[0x0][0x584] ;  /* 0x00016100ff007624 */ /* 0x000fca00078e00ff */
[----:B--2---:R-:W0:Y:S01]  /*13e00*/  MUFU.RCP R6, R35 ;  /* 0x0000002300067308 */ /* 0x004e220000001000 */
[----:B------:R-:W-:Y:S01]  /*13e10*/  ISETP.GE.AND P2, PT, R0, 0x1, PT ;  /* 0x000000010000780c */ /* 0x000fe20003f46270 */
[----:B---3--:R-:W-:Y:S01]  /*13e20*/  FMUL.FTZ R25, R2, R25 ;  /* 0x0000001902197220 */ /* 0x008fe20000410000 */
[----:B------:R-:W-:Y:S02]  /*13e30*/  ISETP.GE.AND P1, PT, R0, 0x2, PT ;  /* 0x000000020000780c */ /* 0x000fe40003f26270 */
[----:B------:R-:W-:-:S03]  /*13e40*/  PRMT R0, R20, 0x7632, R0 ;  /* 0x0000763214007816 */ /* 0x000fc60000000000 */
[----:B------:R-:W2:Y:S01]  /*13e50*/  @P0 MUFU.SQRT R21, R21 ;  /* 0x0000001500150308 */ /* 0x000ea20000002000 */
[----:B-1----:R-:W-:-:S05]  /*13e60*/  FMUL.FTZ R29, R4, R29 ;  /* 0x0000001d041d7220 */ /* 0x002fca0000410000 */
[----:B------:R-:W-:Y:S01]  /*13e70*/  @P2 IADD3 R2, P3, R38, c[0x0][0x550], RZ ;  /* 0x0001540026022a10 */ /* 0x000fe20007f7e0ff */
[----:B0-----:R-:W-:Y:S01]  /*13e80*/  FMUL.FTZ R33, R6, R33 ;  /* 0x0000002106217220 */ /* 0x001fe20000410000 */
[----:B------:R-:W0:Y:S02]  /*13e90*/  @P0 MUFU.SQRT R25, R25 ;  /* 0x0000001900190308 */ /* 0x000e240000002000 */
[----:B------:R-:W-:Y:S02]  /*13ea0*/  @P2 IADD3.X R3, RZ, c[0x0][0x554], RZ, P3, !PT ;  /* 0x00015500ff032a10 */ /* 0x000fe40001ffe4ff */
[----:B------:R-:W-:Y:S02]  /*13eb0*/  @P1 LOP3.LUT R4, R38, 0xfffffffe, RZ, 0xc0, !PT ;  /* 0xfffffffe26041812 */ /* 0x000fe400078ec0ff */
[----:B------:R-:W-:Y:S02]  /*13ec0*/  @P1 LOP3.LUT R8, R39, 0xfffffffe, RZ, 0xc0, !PT ;  /* 0xfffffffe27081812 */ /* 0x000fe400078ec0ff */
[----:B--2---:R-:W-:Y:S01]  /*13ed0*/  F2FP.BF16.PACK_AB R28, R28, R21 ;  /* 0x000000151c1c723e */ /* 0x004fe200000010ff */
[----:B------:R-:W1:Y:S01]  /*13ee0*/  @P0 MUFU.SQRT R29, R29 ;  /* 0x0000001d001d0308 */ /* 0x000e620000002000 */
[----:B------:R-:W-:-:S02]  /*13ef0*/  @P1 IADD3 R4, P3, R4, c[0x0][0x558], RZ ;  /* 0x0001560004041a10 */ /* 0x000fc40007f7e0ff */
[----:B------:R-:W-:Y:S01]  /*13f00*/  @P2 IADD3 R6, P4, R39, c[0x0][0x550], RZ ;  /* 0x0001540027062a10 */ /* 0x000fe20007f9e0ff */
[----:B------:R2:W-:Y:S01]  /*13f10*/  @P2 STG.E.U16 [R2.64], R28 ;  /* 0x0000001c02002986 */ /* 0x0005e2000c101524 */
[----:B------:R-:W-:Y:S02]  /*13f20*/  @P1 LOP3.LUT R10, R36, 0xfffffffe, RZ, 0xc0, !PT ;  /* 0xfffffffe240a1812 */ /* 0x000fe400078ec0ff */
[----:B------:R-:W-:Y:S01]  /*13f30*/  @P1 IADD3 R8, P5, R8, c[0x0][0x558], RZ ;  /* 0x0001560008081a10 */ /* 0x000fe20007fbe0ff */
[----:B------:R-:W3:Y:S01]  /*13f40*/  @P0 MUFU.SQRT R33, R33 ;  /* 0x0000002100210308 */ /* 0x000ee20000002000 */
[----:B------:R-:W-:Y:S01]  /*13f50*/  @P1 IADD3.X R5, RZ, c[0x0][0x55c], RZ, P3, !PT ;  /* 0x00015700ff051a10 */ /* 0x000fe20001ffe4ff */
[----:B----4-:R-:W-:Y:S01]  /*13f60*/  @P2 IMAD.X R7, RZ, RZ, c[0x0][0x554], P4 ;  /* 0x00015500ff072624 */ /* 0x010fe200020e06ff */
[----:B------:R-:W-:Y:S02]  /*13f70*/  @P2 IADD3 R12, P3, R37, c[0x0][0x550], RZ ;  /* 0x00015400250c2a10 */ /* 0x000fe40007f7e0ff */
[----:B0-----:R-:W-:Y:S01]  /*13f80*/  F2FP.BF16.PACK_AB R32, R32, R25 ;  /* 0x000000192020723e */ /* 0x001fe200000010ff */
[----:B------:R0:W-:Y:S01]  /*13f90*/  @P1 STG.E.U16 [R4.64], R20 ;  /* 0x0000001404001986 */ /* 0x0001e2000c101524 */
[----:B------:R-:W-:Y:S01]  /*13fa0*/  @P1 IADD3.X R9, RZ, c[0x0][0x55c], RZ, P5, !PT ;  /* 0x00015700ff091a10 */ /* 0x000fe20002ffe4ff */
[----:B------:R-:W-:Y:S01]  /*13fb0*/  @P2 IMAD.X R13, RZ, RZ, c[0x0][0x554], P3 ;  /* 0x00015500ff0d2624 */ /* 0x000fe200018e06ff */
[----:B--2---:R-:W-:Y:S01]  /*13fc0*/  @P2 IADD3 R2, P0, R36, c[0x0][0x550], RZ ;  /* 0x0001540024022a10 */ /* 0x004fe20007f1e0ff */
[----:B------:R2:W-:Y:S01]  /*13fd0*/  @P2 STG.E.U16 [R6.64], R32 ;  /* 0x0000002006002986 */ /* 0x0005e2000c101524 */
[----:B-1----:R-:W-:-:S02]  /*13fe0*/  F2FP.BF16.PACK_AB R29, RZ, R29 ;  /* 0x0000001dff1d723e */ /* 0x002fc400000010ff */
[----:B------:R-:W-:Y:S01]  /*13ff0*/  @P2 IADD3.X R3, RZ, c[0x0][0x554], RZ, P0, !PT ;  /* 0x00015500ff032a10 */ /* 0x000fe200007fe4ff */
[----:B------:R2:W-:Y:S01]  /*14000*/  @P1 STG.E.U16 [R8.64], R0 ;  /* 0x0000000008001986 */ /* 0x0005e2000c101524 */
[----:B------:R-:W-:Y:S02]  /*14010*/  @P1 IADD3 R10, P0, R10, c[0x0][0x558], RZ ;  /* 0x000156000a0a1a10 */ /* 0x000fe40007f1e0ff */
[----:B---3--:R-:W-:Y:S01]  /*14020*/  F2FP.BF16.PACK_AB R33, RZ, R33 ;  /* 0x00000021ff21723e */ /* 0x008fe200000010ff */
[----:B------:R2:W-:Y:S01]  /*14030*/  @P2 STG.E.U16 [R2.64], R29 ;  /* 0x0000001d02002986 */ /* 0x0005e2000c101524 */
[----:B------:R-:W-:Y:S02]  /*14040*/  @P1 IADD3.X R11, RZ, c[0x0][0x55c], RZ, P0, !PT ;  /* 0x00015700ff0b1a10 */ /* 0x000fe400007fe4ff */
[----:B0-----:R-:W-:-:S05]  /*14050*/  PRMT R5, R28, 0x7632, R5 ;  /* 0x000076321c057816 */ /* 0x001fca0000000005 */
[----:B------:R2:W-:Y:S04]  /*14060*/  @P1 STG.E.U16 [R10.64], R5 ;  /* 0x000000050a001986 */ /* 0x0005e8000c101524 */
[----:B------:R2:W-:Y:S01]  /*14070*/  @P2 STG.E.U16 [R12.64], R33 ;  /* 0x000000210c002986 */ /* 0x0005e2000c101524 */
[----:B------:R-:W-:Y:S05]  /*14080*/  @!P1 EXIT ;  /* 0x000000000000994d */ /* 0x000fea0003800000 */
[----:B--2---:R-:W-:Y:S02]  /*14090*/  LOP3.LUT R2, R37, 0xfffffffe, RZ, 0xc0, !PT ;  /* 0xfffffffe25027812 */ /* 0x004fe400078ec0ff */
[----:B------:R-:W-:Y:S02]  /*140a0*/  PRMT R0, R32, 0x7632, R0 ;  /* 0x0000763220007816 */ /* 0x000fe40000000000 */
[----:B------:R-:W-:-:S04]  /*140b0*/  IADD3 R2, P0, R2, c[0x0][0x558], RZ ;  /* 0x0001560002027a10 */ /* 0x000fc80007f1e0ff */
[----:B------:R-:W-:-:S05]  /*140c0*/  IADD3.X R3, RZ, c[0x0][0x55c], RZ, P0, !PT ;  /* 0x00015700ff037a10 */ /* 0x000fca00007fe4ff */
[----:B------:R-:W-:Y:S01]  /*140d0*/  STG.E.U16 [R2.64], R0 ;  /* 0x0000000002007986 */ /* 0x000fe2000c101524 */
[----:B------:R-:W-:Y:S05]  /*140e0*/  EXIT ;  /* 0x000000000000794d */ /* 0x000fea0003800000 */
.L_x_4657:
[----:B------:R-:W-:Y:S04]  /*140f0*/  STG.E [R42.64], R20 ;  /* 0x000000142a007986 */ /* 0x000fe8000c101924 */
[----:B------:R-:W-:Y:S04]  /*14100*/  STG.E [R42.64+0x4], R21 ;  /* 0x000004152a007986 */ /* 0x000fe8000c101924 */
[----:B-----5:R-:W-:Y:S04]  /*14110*/  STG.E [R42.64+0x8], R22 ;  /* 0x000008162a007986 */ /* 0x020fe8000c101924 */
[----:B------:R-:W-:Y:S04]  /*14120*/  STG.E [R42.64+0xc], R23 ;  /* 0x00000c172a007986 */ /* 0x000fe8000c101924 */
        /* <DEDUP_REMOVED lines=11> */
[----:B------:R-:W-:Y:S01]  /*141e0*/  STG.E [R42.64+0x3c], R35 ;  /* 0x00003c232a007986 */ /* 0x000fe2000c101924 */
[----:B------:R-:W-:Y:S05]  /*141f0*/  EXIT ;  /* 0x000000000000794d */ /* 0x000fea0003800000 */
.L_x_4648:
[----:B------:R-:W-:-:S13]  /*14200*/  ISETP.NE.AND P0, PT, RZ, UR38, PT ;  /* 0x00000026ff007c0c */ /* 0x000fda000bf05270 */
[----:B------:R-:W-:Y:S05]  /*14210*/  @!P0 BRA `(.L_x_4658) ;  /* 0x000001b000008947 */ /* 0x000fea0003800000 */
[----:B0-----:R-:W-:Y:S01]  /*14220*/  MOV R0, 0x0 ;  /* 0x0000000000007802 */ /* 0x001fe20000000f00 */
[----:B------:R-:W-:Y:S01]  /*14230*/  HFMA2.MMA R8, -RZ, RZ, 0, 4.3690204620361328125e-05 ;  /* 0x000002ddff087435 */ /* 0x000fe200000001ff */
[----:B------:R-:W-:Y:S01]  /*14240*/  IMAD.MOV.U32 R4, RZ, RZ, c[0x4][0x580] ;  /* 0x01016000ff047624 */ /* 0x000fe200078e00ff */
[----:B------:R-:W-:Y:S01]  /*14250*/  HFMA2.MMA R12, -RZ, RZ, 0, 5.9604644775390625e-08 ;  /* 0x00000001ff0c7435 */ /* 0x000fe200000001ff */
[----:B------:R0:W3:Y:S01]  /*14260*/  LDC.64 R2, c[0x4][R0] ;  /* 0x0100000000027b82 */ /* 0x0000e20000000a00 */
[----:B------:R-:W-:Y:S01]  /*14270*/  MOV R5, c[0x4][0x584] ;  /* 0x0101610000057a02 */ /* 0x000fe20000000f00 */
[----:B----4-:R-:W-:Y:S01]  /*14280*/  IMAD.MOV.U32 R7, RZ, RZ, c[0x4][0x57c] ;  /* 0x01015f00ff077624 */ /* 0x010fe200078e00ff */
[----:B--2---:R-:W-:Y:S01]  /*14290*/  MOV R6, c[0x4][0x578] ;  /* 0x01015e0000067a02 */ /* 0x004fe20000000f00 */
        /* <DEDUP_REMOVED lines=10> */
[----:B-1-3--:R-:W-:Y:S05]  /*14340*/  CALL.ABS.NOINC R2 ;  /* 0x0000000002007343 */ /* 0x00afea0003c00000 */
[----:B------:R-:W-:Y:S01]  /*14350*/  HFMA2.MMA R27, -RZ, RZ, 0, 0 ;  /* 0x00000000ff1b7435 */ /* 0x000fe200000001ff */
[----:B------:R-:W-:Y:S01]  /*14360*/  CS2R R20, SRZ ;  /* 0x0000000000147805 */ /* 0x000fe2000001ff00 */
[----:B------:R-:W-:Y:S01]  /*14370*/  IMAD.MOV.U32 R23, RZ, RZ, RZ ;  /* 0x000000ffff177224 */ /* 0x000fe200078e00ff */
[----:B------:R-:W-:Y:S01]  /*14380*/  CS2R R24, SRZ ;  /* 0x0000000000187805 */ /* 0x000fe2000001ff00 */
[----:B------:R-:W-:Y:S01]  /*14390*/  CS2R R28, SRZ ;  /* 0x00000000001c7805 */ /* 0x000fe2000001ff00 */
[----:B------:R-:W-:Y:S01]  /*143a0*/  MOV R31, RZ ;  /* 0x000000ff001f7202 */ /* 0x000fe20000000f00 */
[----:B------:R-:W-:Y:S01]  /*143b0*/  CS2R R32, SRZ ;  /* 0x0000000000207805 */ /* 0x000fe2000001ff00 */
[----:B------:R-:W-:Y:S02]  /*143c0*/  IMAD.MOV.U32 R35, RZ, RZ, RZ ;  /* 0x000000ffff237224 */ /* 0x000fe400078e00ff */
.L_x_4658:
[----:B------:R-:W-:Y:S02]  /*143d0*/  ULDC.U8 UR4, c[0x0][0x581] ;  /* 0x0001604000047ab9 */ /* 0x000fe40000000000 */
[----:B------:R-:W-:-:S13]  /*143e0*/  ISETP.NE.AND P0, PT, RZ, UR4, PT ;  /* 0x00000004ff007c0c */ /* 0x000fda000bf05270 */
[----:B------:R-:W-:Y:S05]  /*143f0*/  @!P0 BRA `(.L_x_4659) ;  /* 0x0000044000008947 */ /* 0x000fea0003800000 */
[C---:B0-----:R-:W-:Y:S01]  /*14400*/  FADD.FTZ R0, R23.reuse, -c[0x0][0x160] ;  /* 0x8000580017007621 */ /* 0x041fe20000010000 */
[----:B------:R-:W-:Y:S01]  /*14410*/  FSETP.GT.FTZ.AND P0, PT, R23, c[0x0][0x160], PT ;  /* 0x0000580017007a0b */ /* 0x000fe20003f14000 */
[----:B------:R-:W-:Y:S01]  /*14420*/  FADD.FTZ R2, R27, -c[0x0][0x160] ;  /* 0x800058001b027621 */ /* 0x000fe20000010000 */
[C---:B------:R-:W-:Y:S01]  /*14430*/  FSETP.GT.FTZ.AND P1, PT, R35.reuse, c[0x0][0x160], PT ;  /* 0x0000580023007a0b */ /* 0x040fe20003f34000 */
[----:B------:R-:W-:Y:S01]  /*14440*/  ULDC.U8 UR4, c[0x0][0x164] ;  /* 0x0000590000047ab9 */ /* 0x000fe20000000000 */
[----:B------:R-:W-:Y:S01]  /*14450*/  FSEL R0, R0, RZ, P0 ;  /* 0x000000ff00007208 */ /* 0x000fe20000000000 */
[----:B------:R-:W-:Y:S01]  /*14460*/  FADD.FTZ R35, R35, -c[0x0][0x160] ;  /* 0x8000580023237621 */ /* 0x000fe20000010000 */
[----:B------:R-:W-:Y:S02]  /*14470*/  FSETP.GT.FTZ.AND P0, PT, R27, c[0x0][0x160], PT ;  /* 0x000058001b007a0b */ /* 0x000fe40003f14000 */
[----:B------:R-:W-:Y:S02]  /*14480*/  F2FP.BF16.PACK_AB R20, R24, R20 ;  /* 0x000000141814723e */ /* 0x000fe400000010ff */
[----:B------:R-:W0:Y:S01]  /*14490*/  MUFU.RCP R0, R0 ;  /* 0x0000000000007308 */ /* 0x000e220000001000 */
[----:B------:R-:W-:-:S02]  /*144a0*/  FSEL R2, R2, RZ, P0 ;  /* 0x000000ff02027208 */ /* 0x000fc40000000000 */
[C---:B------:R-:W-:Y:S01]  /*144b0*/  FSETP.GT.FTZ.AND P0, PT, R31.reuse, c[0x0][0x160], PT ;  /* 0x000058001f007a0b */ /* 0x040fe20003f14000 */
[----:B------:R-:W-:Y:S01]  /*144c0*/  FADD.FTZ R31, R31, -c[0x0][0x160] ;  /* 0x800058001f1f7621 */ /* 0x000fe20000010000 */
[----:B------:R-:W-:-:S03]  /*144d0*/  FSEL R35, R35, RZ, P1 ;  /* 0x000000ff23237208 */ /* 0x000fc60000800000 */
[----:B------:R-:W3:Y:S01]  /*144e0*/  MUFU.RCP R2, R2 ;  /* 0x0000000200027308 */ /* 0x000ee20000001000 */
[----:B------:R-:W-:Y:S02]  /*144f0*/  FSEL R31, R31, RZ, P0 ;  /* 0x000000ff1f1f7208 */ /* 0x000fe40000000000 */
[----:B------:R-:W-:Y:S01]  /*14500*/  ISETP.NE.AND P0, PT, RZ, UR4, PT ;  /* 0x00000004ff007c0c */ /* 0x000fe2000bf05270 */
[----:B0-----:R-:W-:Y:S01]  /*14510*/  FMUL.FTZ R21, R0, R21 ;  /* 0x0000001500157220 */ /* 0x001fe20000410000 */
[----:B------:R-:W-:-:S03]  /*14520*/  HFMA2.MMA R0, -RZ, RZ, 0, 5.9604644775390625e-08 ;  /* 0x00000001ff007435 */ /* 0x000fc600000001ff */
[----:B------:R-:W0:Y:S01]  /*14530*/  MUFU.RCP R4, R31 ;  /* 0x0000001f00047308 */ /* 0x000e220000001000 */
[----:B---3--:R-:W-:-:S07]  /*14540*/  FMUL.FTZ R25, R2, R25 ;  /* 0x0000001902197220 */ /* 0x008fce0000410000 */
[----:B--2---:R-:W2:Y:S01]  /*14550*/  MUFU.RCP R6, R35 ;  /* 0x0000002300067308 */ /* 0x004ea20000001000 */
[----:B------:R-:W-:Y:S02]  /*14560*/  ISETP.LE.AND P2, PT, R0, c[0x0][0x584], PT ;  /* 0x0001610000007a0c */ /* 0x000fe40003f43270 */
[----:B------:R-:W-:-:S04]  /*14570*/  MOV R0, c[0x0][0x584] ;  /* 0x0001610000007a02 */ /* 0x000fc80000000f00 */
[----:B------:R-:W-:Y:S01]  /*14580*/  ISETP.GE.AND P1, PT, R0, 0x2, PT ;  /* 0x000000020000780c */ /* 0x000fe20003f26270 */
[----:B------:R-:W3:Y:S01]  /*14590*/  @P0 MUFU.SQRT R21, R21 ;  /* 0x0000001500150308 */ /* 0x000ee20000002000 */
[----:B0-----:R-:W-:Y:S01]  /*145a0*/  FMUL.FTZ R29, R4, R29 ;  /* 0x0000001d041d7220 */ /* 0x001fe20000410000 */
[----:B------:R-:W-:-:S04]  /*145b0*/  PRMT R0, R20, 0x7632, R0 ;  /* 0x0000763214007816 */ /* 0x000fc80000000000 */
[----:B------:R-:W-:Y:S01]  /*145c0*/  @P2 IADD3 R2, P3, R38, c[0x0][0x550], RZ ;  /* 0x0001540026022a10 */ /* 0x000fe20007f7e0ff */
[----:B--2---:R-:W-:Y:S01]  /*145d0*/  FMUL.FTZ R33, R6, R33 ;  /* 0x0000002106217220 */ /* 0x004fe20000410000 */
[----:B------:R-:W0:Y:S01]  /*145e0*/  @P0 MUFU.SQRT R25, R25 ;  /* 0x0000001900190308 */ /* 0x000e220000002000 */
[C---:B------:R-:W-:Y:S02]  /*145f0*/  @P2 IADD3 R6, P4, R39.reuse, c[0x0][0x550], RZ ;  /* 0x0001540027062a10 */ /* 0x040fe40007f9e0ff */
[----:B------:R-:W-:Y:S01]  /*14600*/  @P2 IMAD.X R3, RZ, RZ, c[0x0][0x554], P3 ;  /* 0x00015500ff032624 */ /* 0x000fe200018e06ff */
[----:B------:R-:W-:Y:S02]  /*14610*/  @P1 LOP3.LUT R4, R38, 0xfffffffe, RZ, 0xc0, !PT ;  /* 0xfffffffe26041812 */ /* 0x000fe400078ec0ff */
[----:B------:R-:W-:Y:S02]  /*14620*/  @P1 LOP3.LUT R8, R39, 0xfffffffe, RZ, 0xc0, !PT ;  /* 0xfffffffe27081812 */ /* 0x000fe400078ec0ff */
[----:B---3--:R-:W-:Y:S01]  /*14630*/  F2FP.BF16.PACK_AB R28, R28, R21 ;  /* 0x000000151c1c723e */ /* 0x008fe200000010ff */
[----:B------:R-:W2:Y:S01]  /*14640*/  @P0 MUFU.SQRT R29, R29 ;  /* 0x0000001d001d0308 */ /* 0x000ea20000002000 */
[----:B------:R-:W-:-:S02]  /*14650*/  @P1 IADD3 R4, P3, R4, c[0x0][0x558], RZ ;  /* 0x0001560004041a10 */ /* 0x000fc40007f7e0ff */
[----:B------:R-:W-:Y:S01]  /*14660*/  @P1 LOP3.LUT R10, R36, 0xfffffffe, RZ, 0xc0, !PT ;  /* 0xfffffffe240a1812 */ /* 0x000fe200078ec0ff */
[----:B------:R3:W-:Y:S01]  /*14670*/  @P2 STG.E.U16 [R2.64], R28 ;  /* 0x0000001c02002986 */ /* 0x0007e2000c101524 */
[----:B------:R-:W-:Y:S02]  /*14680*/  @P1 IADD3 R8, P5, R8, c[0x0][0x558], RZ ;  /* 0x0001560008081a10 */ /* 0x000fe40007fbe0ff */
[----:B------:R-:W-:Y:S01]  /*14690*/  @P1 IADD3.X R5, RZ, c[0x0][0x55c], RZ, P3, !PT ;  /* 0x00015700ff051a10 */ /* 0x000fe20001ffe4ff */
[----:B------:R-:W5:Y:S01]  /*146a0*/  @P0 MUFU.SQRT R33, R33 ;  /* 0x0000002100210308 */ /* 0x000f620000002000 */
[----:B0-----:R-:W-:Y:S01]  /*146b0*/  F2FP.BF16.PACK_AB R32, R32, R25 ;  /* 0x000000192020723e */ /* 0x001fe200000010ff */
[----:B------:R-:W-:Y:S01]  /*146c0*/  @P1 IMAD.X R9, RZ, RZ, c[0x0][0x55c], P5 ;  /* 0x00015700ff091624 */ /* 0x000fe200028e06ff */
[----:B----4-:R-:W-:Y:S01]  /*146d0*/  @P2 IADD3.X R7, RZ, c[0x0][0x554], RZ, P4, !PT ;  /* 0x00015500ff072a10 */ /* 0x010fe200027fe4ff */
[----:B------:R0:W-:Y:S01]  /*146e0*/  @P1 STG.E.U16 [R4.64], R20 ;  /* 0x0000001404001986 */ /* 0x0001e2000c101524 */
[----:B------:R-:W-:-:S02]  /*146f0*/  @P2 IADD3 R12, P3, R37, c[0x0][0x550], RZ ;  /* 0x00015400250c2a10 */ /* 0x000fc40007f7e0ff */
[----:B---3--:R-:W-:Y:S01]  /*14700*/  @P2 IADD3 R2, P0, R36, c[0x0][0x550], RZ ;  /* 0x0001540024022a10 */ /* 0x008fe20007f1e0ff */
[----:B------:R3:W-:Y:S01]  /*14710*/  @P2 STG.E.U16 [R6.64], R32 ;  /* 0x0000002006002986 */ /* 0x0007e2000c101524 */
[----:B--2---:R-:W-:Y:S02]  /*14720*/  F2FP.BF16.PACK_AB R29, RZ, R29 ;  /* 0x0000001dff1d723e */ /* 0x004fe400000010ff */
[----:B------:R-:W-:Y:S01]  /*14730*/  @P2 IADD3.X R3, RZ, c[0x0][0x554], RZ, P0, !PT ;  /* 0x00015500ff032a10 */ /* 0x000fe200007fe4ff */
[----:B------:R3:W-:Y:S01]  /*14740*/  @P1 STG.E.U16 [R8.64], R0 ;  /* 0x0000000008001986 */ /* 0x0007e2000c101524 */
[----:B------:R-:W-:Y:S02]  /*14750*/  @P1 IADD3 R10, P0, R10, c[0x0][0x558], RZ ;  /* 0x000156000a0a1a10 */ /* 0x000fe40007f1e0ff */
[----:B0-----:R-:W-:Y:S01]  /*14760*/  PRMT R5, R28, 0x7632, R5 ;  /* 0x000076321c057816 */ /* 0x001fe20000000005 */
[----:B------:R3:W-:Y:S01]  /*14770*/  @P2 STG.E.U16 [R2.64], R29 ;  /* 0x0000001d02002986 */ /* 0x0007e2000c101524 */
[----:B-----5:R-:W-:Y:S01]  /*14780*/  F2FP.BF16.PACK_AB R33, RZ, R33 ;  /* 0x00000021ff21723e */ /* 0x020fe200000010ff */
[----:B------:R-:W-:Y:S01]  /*14790*/  @P1 IMAD.X R11, RZ, RZ, c[0x0][0x55c], P0 ;  /* 0x00015700ff0b1624 */ /* 0x000fe200000e06ff */
[----:B------:R-:W-:-:S04]  /*147a0*/  @P2 IADD3.X R13, RZ, c[0x0][0x554], RZ, P3, !PT ;  /* 0x00015500ff0d2a10 */ /* 0x000fc80001ffe4ff */
[----:B------:R3:W-:Y:S04]  /*147b0*/  @P1 STG.E.U16 [R10.64], R5 ;  /* 0x000000050a001986 */ /* 0x0007e8000c101524 */
[----:B------:R3:W-:Y:S01]  /*147c0*/  @P2 STG.E.U16 [R12.64], R33 ;  /* 0x000000210c002986 */ /* 0x0007e2000c101524 */
[----:B------:R-:W-:Y:S05]  /*147d0*/  @!P1 EXIT ;  /* 0x000000000000994d */ /* 0x000fea0003800000 */
[----:B---3--:R-:W-:Y:S02]  /*147e0*/  LOP3.LUT R2, R37, 0xfffffffe, RZ, 0xc0, !PT ;  /* 0xfffffffe25027812 */ /* 0x008fe400078ec0ff */
[----:B------:R-:W-:Y:S02]  /*147f0*/  PRMT R0, R32, 0x7632, R0 ;  /* 0x0000763220007816 */ /* 0x000fe40000000000 */
[----:B------:R-:W-:-:S04]  /*14800*/  IADD3 R2, P0, R2, c[0x0][0x558], RZ ;  /* 0x0001560002027a10 */ /* 0x000fc80007f1e0ff */
[----:B------:R-:W-:-:S05]  /*14810*/  IADD3.X R3, RZ, c[0x0][0x55c], RZ, P0, !PT ;  /* 0x00015700ff037a10 */ /* 0x000fca00007fe4ff */
[----:B------:R-:W-:Y:S01]  /*14820*/  STG.E.U16 [R2.64], R0 ;  /* 0x0000000002007986 */ /* 0x000fe2000c101524 */
[----:B------:R-:W-:Y:S05]  /*14830*/  EXIT ;  /* 0x000000000000794d */ /* 0x000fea0003800000 */
.L_x_4659:
[----:B------:R-:W-:Y:S01]  /*14840*/  MOV R2, 0x0 ;  /* 0x0000000000027802 */ /* 0x000fe20000000f00 */
[----:B------:R-:W-:Y:S01]  /*14850*/  HFMA2.MMA R13, -RZ, RZ, 0, 0 ;  /* 0x00000000ff0d7435 */ /* 0x000fe200000001ff */
[----:B0-----:R-:W-:Y:S01]  /*14860*/  MOV R4, c[0x4][0x580] ;  /* 0x0101600000047a02 */ /* 0x001fe20000000f00 */
[----:B------:R-:W-:Y:S01]  /*14870*/  IMAD.MOV.U32 R5, RZ, RZ, c[0x4][0x584] ;  /* 0x01016100ff057624 */ /* 0x000fe200078e00ff */
[----:B------:R0:W3:Y:S01]  /*14880*/  LDC.64 R14, c[0x4][R2] ;  /* 0x01000000020e7b82 */ /* 0x0000e20000000a00 */
[----:B--2---:R-:W-:Y:S01]  /*14890*/  MOV R6, c[0x4][0x578] ;  /* 0x01015e0000067a02 */ /* 0x004fe20000000f00 */
[----:B------:R-:W-:Y:S01]  /*148a0*/  IMAD.MOV.U32 R8, RZ, RZ, 0x2e9 ;  /* 0x000002e9ff087424 */ /* 0x000fe200078e00ff */
[----:B----4-:R-:W-:Y:S01]  /*148b0*/  MOV R7, c[0x4][0x57c] ;  /* 0x01015f0000077a02 */ /* 0x010fe20000000f00 */
        /* <DEDUP_REMOVED lines=10> */
[----:B01-3--:R-:W-:Y:S05]  /*14960*/  CALL.ABS.NOINC R14 ;  /* 0x000000000e007343 */ /* 0x00bfea0003c00000 */
        /* <DEDUP_REMOVED lines=36> */
[----:B------:R-:W0:Y:S01]  /*14bb0*/  LDC.64 R2, c[0x4][R2] ;  /* 0x0100000002027b82 */ /* 0x000e220000000a00 */
        /* <DEDUP_REMOVED lines=18> */
.L_x_4560:
        /* <DEDUP_REMOVED lines=15> */
[----:B------:R-:W2:Y:S04]  /*14dd0*/  LDG.E R29, [R42.64+0xc] ;  /* 0x00000c242a1d7981 */ /* 0x000ea8000c1e1900 */
[----:B------:R-:W5:Y:S04]  /*14de0*/  LDG.E R31, [R42.64+0x1c] ;  /* 0x00001c242a1f7981 */ /* 0x000f68000c1e1900 */
[----:B----4-:R-:W4:Y:S04]  /*14df0*/  LDG.E R32, [R42.64+0x2c] ;  /* 0x00002c242a207981 */ /* 0x010f28000c1e1900 */
[----:B---3--:R-:W3:Y:S01]  /*14e00*/  LDG.E R0, [R42.64+0x3c] ;  /* 0x00003c242a007981 */ /* 0x008ee2000c1e1900 */
[----:B------:R-:W-:Y:S01]  /*14e10*/  BSSY B0, `(.L_x_4662) ;  /* 0x0000018000007945 */ /* 0x000fe20003800000 */
[----:B--2---:R-:W-:-:S02]  /*14e20*/  FSETP.NEU.FTZ.AND P1, PT, R29, RZ, PT ;  /* 0x000000ff1d00720b */ /* 0x004fc40003f3d000 */
[----:B-----5:R-:W-:Y:S02]  /*14e30*/  FSETP.NEU.FTZ.AND P2, PT, R31, RZ, PT ;  /* 0x000000ff1f00720b */ /* 0x020fe40003f5d000 */
[----:B----4-:R-:W-:Y:S02]  /*14e40*/  FSETP.NEU.FTZ.AND P3, PT, R32, RZ, PT ;  /* 0x000000ff2000720b */ /* 0x010fe40003f7d000 */
[----:B---3--:R-:W-:-:S07]  /*14e50*/  FSETP.NEU.FTZ.AND P0, PT, R0, RZ, PT ;  /* 0x000000ff0000720b */ /* 0x008fce0003f1d000 */
[----:B------:R-:W-:Y:S05]  /*14e60*/  @!P1 BRA `(.L_x_4663) ;  /* 0x0000012000009947 */ /* 0x000fea0003800000 */
[----:B------:R-:W-:Y:S01]  /*14e70*/  FSETP.NEU.FTZ.AND P1, PT, R7, RZ, PT ;  /* 0x000000ff0700720b */ /* 0x000fe20003f3d000 */
[----:B------:R-:W2:Y:S04]  /*14e80*/  LDG.E R27, [R42.64] ;  /* 0x000000242a1b7981 */ /* 0x000ea8000c1e1900 */
[----:B------:R-:W3:Y:S08]  /*14e90*/  LDG.E R30, [R42.64+0x4] ;  /* 0x000004242a1e7981 */ /* 0x000ef0000c1e1900 */
[----:B------:R-:W-:-:S06]  /*14ea0*/  @P1 IMAD.MOV.U32 R6, RZ, RZ, -0x1 ;  /* 0xffffffffff061424 */ /* 0x000fcc00078e00ff */
[----:B------:R0:W5:Y:S01]  /*14eb0*/  @!P1 LDG.E R6, [R42.64+0x8] ;  /* 0x000008242a069981 */ /* 0x000162000c1e1900 */
[----:B------:R-:W-:-:S04]  /*14ec0*/  @P1 FADD.FTZ R3, R7, R29 ;  /* 0x0000001d07031221 */ /* 0x000fc80000010000 */
[----:B------:R-:W1:Y:S02]  /*14ed0*/  @P1 MUFU.RCP R28, R3 ;  /* 0x00000003001c1308 */ /* 0x000e640000001000 */
[----:B-1----:R-:W-:Y:S01]  /*14ee0*/  @P1 FMUL.FTZ R21, R7, R28 ;  /* 0x0000001c07151220 */ /* 0x002fe20000410000 */
        /* <DEDUP_REMOVED lines=10> */
.L_x_4663:
[----:B0-----:R-:W-:Y:S05]  /*14f90*/  BSYNC B0 ;  /* 0x0000000000007941 */ /* 0x001fea0003800000 */
.L_x_4662:
        /* <DEDUP_REMOVED lines=14> */
[----:B---3--:R-:W-:Y:S02]  /*15080*/  @P1 FADD.FTZ R26, R9, R30 ;  /* 0x0000001e091a1221 */ /* 0x008fe40000010000 */
[----:B------:R-:W-:Y:S02]  /*15090*/  @P1 FMUL.FTZ R20, R31, R20 ;  /* 0x000000141f141220 */ /* 0x000fe40000410000 */
[----:B------:R-:W-:Y:S01]  /*150a0*/  @P1 FFMA.FTZ R8, R2, R21, R27 ;  /* 0x0000001502081223 */ /* 0x000fe2000001001b */
[----:B------:R-:W-:Y:S01]  /*150b0*/  @!P1 MOV R8, R27 ;  /* 0x0000001b00089202 */ /* 0x000fe20000000f00 */
[----:B------:R-:W-:Y:S02]  /*150c0*/  @P1 FFMA.FTZ R9, R21, R20, R26 ;  /* 0x0000001415091223 */ /* 0x000fe4000001001a */
[----:B------:R-:W-:-:S02]  /*150d0*/  @!P1 IMAD.MOV.U32 R9, RZ, RZ, R30 ;  /* 0x000000ffff099224 */ /* 0x000fc400078e001e */
.L_x_4665:
[----:B0-----:R-:W-:Y:S05]  /*150e0*/  BSYNC B0 ;  /* 0x0000000000007941 */ /* 0x001fea0003800000 */
.L_x_4664:
        /* <DEDUP_REMOVED lines=9> */
[----:B-1----:R-:W-:Y:S01]  /*15180*/  @P1 FMUL.FTZ R21, R15, R28 ;  /* 0x0000001c0f151220 */ /* 0x002fe20000410000 */
        /* <DEDUP_REMOVED lines=10> */
.L_x_4667:
[----:B0-----:R-:W-:Y:S05]  /*15230*/  BSYNC B0 ;  /* 0x0000000000007941 */ /* 0x001fea0003800000 */
.L_x_4666:
        /* <DEDUP_REMOVED lines=13> */
[----:B------:R-:W-:Y:S02]  /*15310*/  @P0 FMUL.FTZ R27, R2, R2 ;  /* 0x00000002021b0220 */ /* 0x000fe40000410000 */
[----:B---3--:R-:W-:Y:S02]  /*15320*/  @P0 FADD.FTZ R26, R17, R28 ;  /* 0x0000001c111a0221 */ /* 0x008fe40000010000 */
[----:B------:R-:W-:Y:S02]  /*15330*/  @P0 FMUL.FTZ R20, R0, R27 ;  /* 0x0000001b00140220 */ /* 0x000fe40000410000 */
[--C-:B------:R-:W-:Y:S02]  /*15340*/  @P0 FFMA.FTZ R16, R2, R21, R29.reuse ;  /* 0x0000001502100223 */ /* 0x100fe4000001001d */
[----:B------:R-:W-:Y:S01]  /*15350*/  @P0 FFMA.FTZ R17, R21, R20, R26 ;  /* 0x0000001415110223 */ /* 0x000fe2000001001a */
[----:B------:R-:W-:Y:S01]  /*15360*/  @!P0 MOV R17, R28 ;  /* 0x0000001c00118202 */ /* 0x000fe20000000f00 */
[----:B------:R-:W-:-:S02]  /*15370*/  @!P0 IMAD.MOV.U32 R16, RZ, RZ, R29 ;  /* 0x000000ffff108224 */ /* 0x000fc400078e001d */
.L_x_4668:
[----:B0-----:R-:W-:Y:S05]  /*15380*/  BSYNC B0 ;  /* 0x0000000000007941 */ /* 0x001fea0003800000 */
.L_x_4661:
[----:B------:R-:W-:Y:S02]  /*15390*/  ULDC.U8 UR4, c[0x0][0x581] ;  /* 0x0001604000047ab9 */ /* 0x000fe40000000000 */
[----:B------:R-:W-:-:S13]  /*153a0*/  ISETP.NE.AND P0, PT, RZ, UR4, PT ;  /* 0x00000004ff007c0c */ /* 0x000fda000bf05270 */
[----:B------:R-:W-:Y:S05]  /*153b0*/  @!P0 BRA `(.L_x_4669) ;  /* 0x0000044000008947 */ /* 0x000fea0003800000 */
[C---:B------:R-:W-:Y:S01]  /*153c0*/  FADD.FTZ R0, R7.reuse, -c[0x0][0x160] ;  /* 0x8000580007007621 */ /* 0x040fe20000010000 */
[----:B------:R-:W-:Y:S01]  /*153d0*/  FSETP.GT.FTZ.AND P0, PT, R7, c[0x0][0x160], PT ;  /* 0x0000580007007a0b */ /* 0x000fe20003f14000 */
[----:B------:R-:W-:Y:S01]  /*153e0*/  FADD.FTZ R2, R11, -c[0x0][0x160] ;  /* 0x800058000b027621 */ /* 0x000fe20000010000 */
[----:B------:R-:W-:Y:S01]  /*153f0*/  ULDC.U8 UR4, c[0x0][0x164] ;  /* 0x0000590000047ab9 */ /* 0x000fe20000000000 */
[C---:B------:R-:W-:Y:S01]  /*15400*/  FSETP.GT.FTZ.AND P1, PT, R19.reuse, c[0x0][0x160], PT ;  /* 0x0000580013007a0b */ /* 0x040fe20003f34000 */
[----:B------:R-:W-:Y:S01]  /*15410*/  FADD.FTZ R19, R19, -c[0x0][0x160] ;  /* 0x8000580013137621 */ /* 0x000fe20000010000 */
[----:B------:R-:W-:Y:S02]  /*15420*/  FSEL R0, R0, RZ, P0 ;  /* 0x000000ff00007208 */ /* 0x000fe40000000000 */
[----:B------:R-:W-:Y:S02]  /*15430*/  FSETP.GT.FTZ.AND P0, PT, R11, c[0x0][0x160], PT ;  /* 0x000058000b007a0b */ /* 0x000fe40003f14000 */
[----:B------:R-:W-:-:S02]  /*15440*/  FSEL R19, R19, RZ, P1 ;  /* 0x000000ff13137208 */ /* 0x000fc40000800000 */
[----:B------:R-:W0:Y:S01]  /*15450*/  MUFU.RCP R0, R0 ;  /* 0x0000000000007308 */ /* 0x000e220000001000 */
[----:B------:R-:W-:Y:S02]  /*15460*/  FSEL R2, R2, RZ, P0 ;  /* 0x000000ff02027208 */ /* 0x000fe40000000000 */
[C---:B------:R-:W-:Y:S01]  /*15470*/  FSETP.GT.FTZ.AND P0, PT, R15.reuse, c[0x0][0x160], PT ;  /* 0x000058000f007a0b */ /* 0x040fe20003f14000 */
[----:B------:R-:W-:-:S04]  /*15480*/  FADD.FTZ R15, R15, -c[0x0][0x160] ;  /* 0x800058000f0f7621 */ /* 0x000fc80000010000 */
[----:B------:R-:W1:Y:S01]  /*15490*/  MUFU.RCP R2, R2 ;  /* 0x0000000200027308 */ /* 0x000e620000001000 */
[----:B------:R-:W-:Y:S02]  /*154a0*/  FSEL R15, R15, RZ, P0 ;  /* 0x000000ff0f0f7208 */ /* 0x000fe40000000000 */
[----:B------:R-:W-:Y:S01]  /*154b0*/  ISETP.NE.AND P0, PT, RZ, UR4, PT ;  /* 0x00000004ff007c0c */ /* 0x000fe2000bf05270 */
[----:B0-----:R-:W-:Y:S01]  /*154c0*/  FMUL.FTZ R5, R0, R5 ;  /* 0x0000000500057220 */ /* 0x001fe20000410000 */
[----:B------:R-:W-:-:S03]  /*154d0*/  MOV R0, c[0x0][0x584] ;  /* 0x0001610000007a02 */ /* 0x000fc60000000f00 */
[----:B-----5:R-:W0:Y:S01]  /*154e0*/  MUFU.RCP R6, R15 ;  /* 0x0000000f00067308 */ /* 0x020e220000001000 */
[C---:B------:R-:W-:Y:S02]  /*154f0*/  ISETP.GE.AND P2, PT, R0.reuse, 0x1, PT ;  /* 0x000000010000780c */ /* 0x040fe40003f46270 */
[----:B------:R-:W-:Y:S01]  /*15500*/  ISETP.GE.AND P1, PT, R0, 0x2, PT ;  /* 0x000000020000780c */ /* 0x000fe20003f26270 */
[----:B-1----:R-:W-:Y:S01]  /*15510*/  FMUL.FTZ R9, R2, R9 ;  /* 0x0000000902097220 */ /* 0x002fe20000410000 */
[----:B------:R-:W-:-:S03]  /*15520*/  F2FP.BF16.PACK_AB R0, R8, R4 ;  /* 0x000000040800723e */ /* 0x000fc600000010ff */
[----:B------:R-:W1:Y:S01]  /*15530*/  MUFU.RCP R10, R19 ;  /* 0x00000013000a7308 */ /* 0x000e620000001000 */
[----:B------:R-:W-:-:S07]  /*15540*/  PRMT R11, R0, 0x7632, R11 ;  /* 0x00007632000b7816 */ /* 0x000fce000000000b */
[----:B------:R-:W2:Y:S01]  /*15550*/  @P0 MUFU.SQRT R5, R5 ;  /* 0x0000000500050308 */ /* 0x000ea20000002000 */
[----:B------:R-:W-:Y:S01]  /*15560*/  @P2 IADD3 R2, P3, R22, c[0x0][0x550], RZ ;  /* 0x0001540016022a10 */ /* 0x000fe20007f7e0ff */
[----:B0-----:R-:W-:Y:S01]  /*15570*/  FMUL.FTZ R13, R6, R13 ;  /* 0x0000000d060d7220 */ /* 0x001fe20000410000 */
[----:B------:R-:W-:Y:S02]  /*15580*/  @P1 LOP3.LUT R4, R22, 0xfffffffe, RZ, 0xc0, !PT ;  /* 0xfffffffe16041812 */ /* 0x000fe400078ec0ff */
[C---:B------:R-:W-:Y:S01]  /*15590*/  @P1 LOP3.LUT R8, R23.reuse, 0xfffffffe, RZ, 0xc0, !PT ;  /* 0xfffffffe17081812 */ /* 0x040fe200078ec0ff */
[----:B------:R-:W-:Y:S01]  /*155a0*/  @P2 IMAD.X R3, RZ, RZ, c[0x0][0x554], P3 ;  /* 0x00015500ff032624 */ /* 0x000fe200018e06ff */
[----:B------:R-:W-:Y:S01]  /*155b0*/  @P1 IADD3 R4, P3, R4, c[0x0][0x558], RZ ;  /* 0x0001560004041a10 */ /* 0x000fe20007f7e0ff */
[----:B------:R-:W0:Y:S01]  /*155c0*/  @P0 MUFU.SQRT R9, R9 ;  /* 0x0000000900090308 */ /* 0x000e220000002000 */
[----:B-1----:R-:W-:Y:S01]  /*155d0*/  FMUL.FTZ R17, R10, R17 ;  /* 0x000000110a117220 */ /* 0x002fe20000410000 */
[----:B------:R-:W-:-:S02]  /*155e0*/  @P2 IADD3 R6, P4, R23, c[0x0][0x550], RZ ;  /* 0x0001540017062a10 */ /* 0x000fc40007f9e0ff */
[----:B------:R-:W-:Y:S02]  /*155f0*/  @P1 IADD3 R8, P5, R8, c[0x0][0x558], RZ ;  /* 0x0001560008081a10 */ /* 0x000fe40007fbe0ff */
[----:B------:R-:W-:Y:S02]  /*15600*/  @P1 LOP3.LUT R10, R25, 0xfffffffe, RZ, 0xc0, !PT ;  /* 0xfffffffe190a1812 */ /* 0x000fe400078ec0ff */
[----:B--2---:R-:W-:Y:S01]  /*15610*/  F2FP.BF16.PACK_AB R14, R12, R5 ;  /* 0x000000050c0e723e */ /* 0x004fe200000010ff */
[----:B------:R-:W1:Y:S01]  /*15620*/  @P0 MUFU.SQRT R13, R13 ;  /* 0x0000000d000d0308 */ /* 0x000e620000002000 */
[----:B------:R-:W-:Y:S02]  /*15630*/  @P1 IADD3.X R5, RZ, c[0x0][0x55c], RZ, P3, !PT ;  /* 0x00015700ff051a10 */ /* 0x000fe40001ffe4ff */
[----:B------:R-:W-:Y:S01]  /*15640*/  @P2 IADD3.X R7, RZ, c[0x0][0x554], RZ, P4, !PT ;  /* 0x00015500ff072a10 */ /* 0x000fe200027fe4ff */
[----:B------:R2:W-:Y:S01]  /*15650*/  @P2 STG.E.U16 [R2.64], R14 ;  /* 0x0000000e02002986 */ /* 0x0005e2000c101524 */
[----:B------:R-:W-:-:S02]  /*15660*/  @P2 IADD3 R12, P3, R24, c[0x0][0x550], RZ ;  /* 0x00015400180c2a10 */ /* 0x000fc40007f7e0ff */
[----:B0-----:R-:W-:Y:S01]  /*15670*/  F2FP.BF16.PACK_AB R16, R16, R9 ;  /* 0x000000091010723e */ /* 0x001fe200000010ff */
[----:B------:R-:W0:Y:S01]  /*15680*/  @P0 MUFU.SQRT R17, R17 ;  /* 0x0000001100110308 */ /* 0x000e220000002000 */
[----:B------:R-:W-:Y:S01]  /*15690*/  @P1 IMAD.X R9, RZ, RZ, c[0x0][0x55c], P5 ;  /* 0x00015700ff091624 */ /* 0x000fe200028e06ff */
[----:B--2---:R-:W-:Y:S02]  /*156a0*/  PRMT R3, R0, 0x7610, R3 ;  /* 0x0000761000037816 */ /* 0x004fe40000000003 */
[----:B------:R-:W-:Y:S02]  /*156b0*/  @P2 IADD3 R2, P0, R25, c[0x0][0x550], RZ ;  /* 0x0001540019022a10 */ /* 0x000fe40007f1e0ff */
[----:B-1----:R-:W-:Y:S01]  /*156c0*/  F2FP.BF16.PACK_AB R0, RZ, R13 ;  /* 0x0000000dff00723e */ /* 0x002fe200000010ff */
[----:B------:R1:W-:Y:S01]  /*156d0*/  @P1 STG.E.U16 [R4.64], R3 ;  /* 0x0000000304001986 */ /* 0x0003e2000c101524 */
[----:B------:R-:W-:Y:S02]  /*156e0*/  @P2 IADD3.X R13, RZ, c[0x0][0x554], RZ, P3, !PT ;  /* 0x00015500ff0d2a10 */ /* 0x000fe40001ffe4ff */
[----:B0-----:R-:W-:Y:S01]  /*156f0*/  F2FP.BF16.PACK_AB R17, RZ, R17 ;  /* 0x00000011ff11723e */ /* 0x001fe200000010ff */
[----:B------:R-:W-:Y:S04]  /*15700*/  @P2 STG.E.U16 [R6.64], R16 ;  /* 0x0000001006002986 */ /* 0x000fe8000c101524 */
[----:B------:R0:W-:Y:S01]  /*15710*/  @P1 STG.E.U16 [R8.64], R11 ;  /* 0x0000000b08001986 */ /* 0x0001e2000c101524 */
[----:B-1----:R-:W-:-:S02]  /*15720*/  @P2 IADD3.X R3, RZ, c[0x0][0x554], RZ, P0, !PT ;  /* 0x00015500ff032a10 */ /* 0x002fc400007fe4ff */
[----:B------:R-:W-:Y:S02]  /*15730*/  @P1 IADD3 R10, P0, R10, c[0x0][0x558], RZ ;  /* 0x000156000a0a1a10 */ /* 0x000fe40007f1e0ff */
[----:B------:R-:W-:Y:S01]  /*15740*/  PRMT R5, R14, 0x7632, R5 ;  /* 0x000076320e057816 */ /* 0x000fe20000000005 */
[----:B------:R1:W-:Y:S02]  /*15750*/  @P2 STG.E.U16 [R2.64], R0 ;  /* 0x0000000002002986 */ /* 0x0003e4000c101524 */
[----:B0-----:R-:W-:-:S05]  /*15760*/  @P1 IMAD.X R11, RZ, RZ, c[0x0][0x55c], P0 ;  /* 0x00015700ff0b1624 */ /* 0x001fca00000e06ff */
[----:B------:R1:W-:Y:S04]  /*15770*/  @P1 STG.E.U16 [R10.64], R5 ;  /* 0x000000050a001986 */ /* 0x0003e8000c101524 */
[----:B------:R1:W-:Y:S01]  /*15780*/  @P2 STG.E.U16 [R12.64], R17 ;  /* 0x000000110c002986 */ /* 0x0003e2000c101524 */
[----:B------:R-:W-:Y:S05]  /*15790*/  @!P1 EXIT ;  /* 0x000000000000994d */ /* 0x000fea0003800000 */
[----:B-1----:R-:W-:Y:S02]  /*157a0*/  LOP3.LUT R2, R24, 0xfffffffe, RZ, 0xc0, !PT ;  /* 0xfffffffe18027812 */ /* 0x002fe400078ec0ff */
[----:B------:R-:W-:Y:S02]  /*157b0*/  PRMT R0, R16, 0x7632, R0 ;  /* 0x0000763210007816 */ /* 0x000fe40000000000 */
[----:B------:R-:W-:-:S04]  /*157c0*/  IADD3 R2, P0, R2, c[0x0][0x558], RZ ;  /* 0x0001560002027a10 */ /* 0x000fc80007f1e0ff */
[----:B------:R-:W-:-:S05]  /*157d0*/  IADD3.X R3, RZ, c[0x0][0x55c], RZ, P0, !PT ;  /* 0x00015700ff037a10 */ /* 0x000fca00007fe4ff */
[----:B------:R-:W-:Y:S01]  /*157e0*/  STG.E.U16 [R2.64], R0 ;  /* 0x0000000002007986 */ /* 0x000fe2000c101524 */
[----:B------:R-:W-:Y:S05]  /*157f0*/  EXIT ;  /* 0x000000000000794d */ /* 0x000fea0003800000 */
.L_x_4669:
        /* <DEDUP_REMOVED lines=17> */
.L_x_4660:
[----:B0-----:R-:W-:-:S13]  /*15910*/  ISETP.NE.AND P0, PT, R0, RZ, PT ;  /* 0x000000ff0000720c */ /* 0x001fda0003f05270 */
[----:B------:R-:W-:Y:S05]  /*15920*/  @!P0 BRA `(.L_x_4670) ;  /* 0x000001b000008947 */ /* 0x000fea0003800000 */
[----:B------:R-:W-:Y:S01]  /*15930*/  MOV R0, 0x0 ;  /* 0x0000000000007802 */ /* 0x000fe20000000f00 */
[----:B------:R-:W-:Y:S01]  /*15940*/  HFMA2.MMA R13, -RZ, RZ, 0, 0 ;  /* 0x00000000ff0d7435 */ /* 0x000fe200000001ff */
[----:B------:R-:W-:Y:S01]  /*15950*/  MOV R4, c[0x4][0x580] ;  /* 0x0101600000047a02 */ /* 0x000fe20000000f00 */
[----:B------:R-:W-:Y:S01]  /*15960*/  IMAD.MOV.U32 R5, RZ, RZ, c[0x4][0x584] ;  /* 0x01016100ff057624 */ /* 0x000fe200078e00ff */
[----:B------:R0:W1:Y:S01]  /*15970*/  LDC.64 R2, c[0x4][R0] ;  /* 0x0100000000027b82 */ /* 0x0000620000000a00 */
        /* <DEDUP_REMOVED lines=8> */
[----:B---3--:R-:W-:Y:S02]  /*15a00*/  MOV R20, 0x159e0 ;  /* 0x000159e000147802 */ /* 0x008fe40000000f00 */
[----:B----4-:R-:W-:Y:S02]  /*15a10*/  MOV R21, 0x0 ;  /* 0x0000000000157802 */ /* 0x010fe40000000f00 */
[----:B0-----:R-:W-:Y:S02]  /*15a20*/  MOV R0, 0x0 ;  /* 0x0000000000007802 */ /* 0x001fe40000000f00 */
[----:B------:R-:W-:-:S04]  /*15a30*/  IADD3 R20, P0, P1, -R20, R9, R14 ;  /* 0x0000000914147210 */ /* 0x000fc8000791e10e */
[----:B------:R-:W-:-:S04]  /*15a40*/  IADD3.X R21, ~R0, R21, R15, P0, P1 ;  /* 0x0000001500157210 */ /* 0x000fc800007e250f */
[----:B-1----:R-:W-:Y:S05]  /*15a50*/  CALL.ABS.NOINC R2 ;  /* 0x0000000002007343 */ /* 0x002fea0003c00000 */
[----:B------:R-:W-:Y:S01]  /*15a60*/  HFMA2.MMA R11, -RZ, RZ, 0, 0 ;  /* 0x00000000ff0b7435 */ /* 0x000fe200000001ff */
[----:B------:R-:W-:Y:S01]  /*15a70*/  MOV R19, RZ ;  /* 0x000000ff00137202 */ /* 0x000fe20000000f00 */
[----:B------:R-:W-:Y:S01]  /*15a80*/  CS2R R16, SRZ ;  /* 0x0000000000107805 */ /* 0x000fe2000001ff00 */
[----:B------:R-:W-:Y:S01]  /*15a90*/  IMAD.MOV.U32 R15, RZ, RZ, RZ ;  /* 0x000000ffff0f7224 */ /* 0x000fe200078e00ff */
[----:B------:R-:W-:Y:S01]  /*15aa0*/  CS2R R12, SRZ ;  /* 0x00000000000c7805 */ /* 0x000fe2000001ff00 */
[----:B------:R-:W-:Y:S01]  /*15ab0*/  CS2R R8, SRZ ;  /* 0x0000000000087805 */ /* 0x000fe2000001ff00 */
[----:B------:R-:W-:Y:S01]  /*15ac0*/  MOV R7, RZ ;  /* 0x000000ff00077202 */ /* 0x000fe20000000f00 */
[----:B------:R-:W-:Y:S02]  /*15ad0*/  CS2R R4, SRZ ;  /* 0x0000000000047805 */ /* 0x000fe4000001ff00 */
.L_x_4670:
        /* <DEDUP_REMOVED lines=19> */
[----:B0-----:R-:W-:-:S04]  /*15c10*/  FMUL.FTZ R5, R0, R5 ;  /* 0x0000000500057220 */ /* 0x001fc80000410000 */
[----:B------:R-:W0:Y:S01]  /*15c20*/  MUFU.RCP R6, R15 ;  /* 0x0000000f00067308 */ /* 0x000e220000001000 */
[----:B------:R-:W-:-:S05]  /*15c30*/  IMAD.MOV.U32 R0, RZ, RZ, 0x1 ;  /* 0x00000001ff007424 */ /* 0x000fca00078e00ff */
[----:B------:R-:W-:Y:S01]  /*15c40*/  ISETP.LE.AND P2, PT, R0, c[0x0][0x584], PT ;  /* 0x0001610000007a0c */ /* 0x000fe20003f43270 */
[----:B-1----:R-:W-:Y:S01]  /*15c50*/  FMUL.FTZ R9, R2, R9 ;  /* 0x0000000902097220 */ /* 0x002fe20000410000 */
[----:B------:R-:W1:Y:S01]  /*15c60*/  MUFU.RCP R10, R19 ;  /* 0x00000013000a7308 */ /* 0x000e620000001000 */
[----:B------:R-:W-:-:S04]  /*15c70*/  MOV R0, c[0x0][0x584] ;  /* 0x0001610000007a02 */ /* 0x000fc80000000f00 */
[----:B------:R-:W-:Y:S02]  /*15c80*/  ISETP.GE.AND P1, PT, R0, 0x2, PT ;  /* 0x000000020000780c */ /* 0x000fe40003f26270 */
[----:B------:R-:W-:Y:S01]  /*15c90*/  F2FP.BF16.PACK_AB R0, R8, R4 ;  /* 0x000000040800723e */ /* 0x000fe200000010ff */
[----:B------:R-:W2:Y:S01]  /*15ca0*/  @P0 MUFU.SQRT R5, R5 ;  /* 0x0000000500050308 */ /* 0x000ea20000002000 */
[----:B0-----:R-:W-:Y:S02]  /*15cb0*/  FMUL.FTZ R13, R6, R13 ;  /* 0x0000000d060d7220 */ /* 0x001fe40000410000 */
[----:B------:R-:W-:Y:S02]  /*15cc0*/  @P2 IADD3 R2, P3, R22, c[0x0][0x550], RZ ;  /* 0x0001540016022a10 */ /* 0x000fe40007f7e0ff */
[----:B------:R-:W-:Y:S02]  /*15cd0*/  @P2 IADD3 R6, P4, R23, c[0x0][0x550], RZ ;  /* 0x0001540017062a10 */ /* 0x000fe40007f9e0ff */
[----:B------:R-:W-:Y:S01]  /*15ce0*/  @P2 IADD3.X R3, RZ, c[0x0][0x554], RZ, P3, !PT ;  /* 0x00015500ff032a10 */ /* 0x000fe20001ffe4ff */
[----:B------:R-:W0:Y:S01]  /*15cf0*/  @P0 MUFU.SQRT R9, R9 ;  /* 0x0000000900090308 */ /* 0x000e220000002000 */
[----:B-1----:R-:W-:Y:S01]  /*15d00*/  FMUL.FTZ R17, R10, R17 ;  /* 0x000000110a117220 */ /* 0x002fe20000410000 */
[----:B------:R-:W-:-:S02]  /*15d10*/  @P1 LOP3.LUT R4, R22, 0xfffffffe, RZ, 0xc0, !PT ;  /* 0xfffffffe16041812 */ /* 0x000fc400078ec0ff */
[----:B------:R-:W-:Y:S02]  /*15d20*/  @P1 LOP3.LUT R8, R23, 0xfffffffe, RZ, 0xc0, !PT ;  /* 0xfffffffe17081812 */ /* 0x000fe400078ec0ff */
[----:B------:R-:W-:Y:S02]  /*15d30*/  @P1 IADD3 R4, P3, R4, c[0x0][0x558], RZ ;  /* 0x0001560004041a10 */ /* 0x000fe40007f7e0ff */
[----:B--2---:R-:W-:Y:S01]  /*15d40*/  F2FP.BF16.PACK_AB R14, R12, R5 ;  /* 0x000000050c0e723e */ /* 0x004fe200000010ff */
[----:B------:R-:W1:Y:S01]  /*15d50*/  @P0 MUFU.SQRT R13, R13 ;  /* 0x0000000d000d0308 */ /* 0x000e620000002000 */
[----:B------:R-:W-:Y:S01]  /*15d60*/  @P1 IADD3 R8, P5, R8, c[0x0][0x558], RZ ;  /* 0x0001560008081a10 */ /* 0x000fe20007fbe0ff */
[----:B------:R-:W-:Y:S01]  /*15d70*/  @P1 IMAD.X R5, RZ, RZ, c[0x0][0x55c], P3 ;  /* 0x00015700ff051624 */ /* 0x000fe200018e06ff */
[----:B------:R-:W-:Y:S01]  /*15d80*/  @P1 LOP3.LUT R10, R25, 0xfffffffe, RZ, 0xc0, !PT ;  /* 0xfffffffe190a1812 */ /* 0x000fe200078ec0ff */
[----:B------:R2:W-:Y:S01]  /*15d90*/  @P2 STG.E.U16 [R2.64], R14 ;  /* 0x0000000e02002986 */ /* 0x0005e2000c101524 */
[----:B------:R-:W-:-:S02]  /*15da0*/  @P2 IADD3.X R7, RZ, c[0x0][0x554], RZ, P4, !PT ;  /* 0x00015500ff072a10 */ /* 0x000fc400027fe4ff */
[----:B0-----:R-:W-:Y:S01]  /*15db0*/  F2FP.BF16.PACK_AB R16, R16, R9 ;  /* 0x000000091010723e */ /* 0x001fe200000010ff */
[----:B------:R-:W0:Y:S01]  /*15dc0*/  @P0 MUFU.SQRT R17, R17 ;  /* 0x0000001100110308 */ /* 0x000e220000002000 */
[----:B------:R-:W-:Y:S02]  /*15dd0*/  PRMT R11, R0, 0x7632, R11 ;  /* 0x00007632000b7816 */ /* 0x000fe4000000000b */
[----:B------:R-:W-:Y:S02]  /*15de0*/  @P1 IADD3.X R9, RZ, c[0x0][0x55c], RZ, P5, !PT ;  /* 0x00015700ff091a10 */ /* 0x000fe40002ffe4ff */
[----:B------:R-:W-:Y:S02]  /*15df0*/  @P2 IADD3 R12, P3, R24, c[0x0][0x550], RZ ;  /* 0x00015400180c2a10 */ /* 0x000fe40007f7e0ff */
[----:B--2---:R-:W-:Y:S02]  /*15e00*/  PRMT R3, R0, 0x7610, R3 ;  /* 0x0000761000037816 */ /* 0x004fe40000000003 */
[----:B------:R-:W-:-:S02]  /*15e10*/  @P2 IADD3 R2, P0, R25, c[0x0][0x550], RZ ;  /* 0x0001540019022a10 */ /* 0x000fc40007f1e0ff */
[----:B-1----:R-:W-:Y:S01]  /*15e20*/  F2FP.BF16.PACK_AB R0, RZ, R13 ;  /* 0x0000000dff00723e */ /* 0x002fe200000010ff */
[----:B------:R1:W-:Y:S01]  /*15e30*/  @P1 STG.E.U16 [R4.64], R3 ;  /* 0x0000000304001986 */ /* 0x0003e2000c101524 */
[----:B------:R-:W-:Y:S02]  /*15e40*/  @P2 IADD3.X R13, RZ, c[0x0][0x554], RZ, P3, !PT ;  /* 0x00015500ff0d2a10 */ /* 0x000fe40001ffe4ff */
[----:B0-----:R-:W-:Y:S01]  /*15e50*/  F2FP.BF16.PACK_AB R17, RZ, R17 ;  /* 0x00000011ff11723e */ /* 0x001fe200000010ff */
[----:B------:R-:W-:Y:S04]  /*15e60*/  @P2 STG.E.U16 [R6.64], R16 ;  /* 0x0000001006002986 */ /* 0x000fe8000c101524 */
[----:B------:R0:W-:Y:S01]  /*15e70*/  @P1 STG.E.U16 [R8.64], R11 ;  /* 0x0000000b08001986 */ /* 0x0001e2000c101524 */
[----:B-1----:R-:W-:Y:S01]  /*15e80*/  @P2 IMAD.X R3, RZ, RZ, c[0x0][0x554], P0 ;  /* 0x00015500ff032624 */ /* 0x002fe200000e06ff */
[----:B------:R-:W-:-:S02]  /*15e90*/  @P1 IADD3 R10, P0, R10, c[0x0][0x558], RZ ;  /* 0x000156000a0a1a10 */ /* 0x000fc40007f1e0ff */
[----:B------:R-:W-:Y:S02]  /*15ea0*/  PRMT R5, R14, 0x7632, R5 ;  /* 0x000076320e057816 */ /* 0x000fe40000000005 */
[----:B------:R1:W-:Y:S01]  /*15eb0*/  @P2 STG.E.U16 [R2.64], R0 ;  /* 0x0000000002002986 */ /* 0x0003e2000c101524 */
[----:B0-----:R-:W-:-:S05]  /*15ec0*/  @P1 IADD3.X R11, RZ, c[0x0][0x55c], RZ, P0, !PT ;  /* 0x00015700ff0b1a10 */ /* 0x001fca00007fe4ff */
[----:B------:R1:W-:Y:S04]  /*15ed0*/  @P1 STG.E.U16 [R10.64], R5 ;  /* 0x000000050a001986 */ /* 0x0003e8000c101524 */
[----:B------:R1:W-:Y:S01]  /*15ee0*/  @P2 STG.E.U16 [R12.64], R17 ;  /* 0x000000110c002986 */ /* 0x0003e2000c101524 */
[----:B------:R-:W-:Y:S05]  /*15ef0*/  @!P1 EXIT ;  /* 0x000000000000994d */ /* 0x000fea0003800000 */
[----:B-1----:R-:W-:Y:S02]  /*15f00*/  LOP3.LUT R2, R24, 0xfffffffe, RZ, 0xc0, !PT ;  /* 0xfffffffe18027812 */ /* 0x002fe400078ec0ff */
[----:B------:R-:W-:Y:S02]  /*15f10*/  PRMT R0, R16, 0x7632, R0 ;  /* 0x0000763210007816 */ /* 0x000fe40000000000 */
[----:B------:R-:W-:-:S05]  /*15f20*/  IADD3 R2, P0, R2, c[0x0][0x558], RZ ;  /* 0x0001560002027a10 */ /* 0x000fca0007f1e0ff */
[----:B------:R-:W-:-:S05]  /*15f30*/  IMAD.X R3, RZ, RZ, c[0x0][0x55c], P0 ;  /* 0x00015700ff037624 */ /* 0x000fca00000e06ff */
[----:B------:R-:W-:Y:S01]  /*15f40*/  STG.E.U16 [R2.64], R0 ;  /* 0x0000000002007986 */ /* 0x000fe2000c101524 */
[----:B------:R-:W-:Y:S05]  /*15f50*/  EXIT ;  /* 0x000000000000794d */ /* 0x000fea0003800000 */
.L_x_4671:
[----:B------:R-:W-:Y:S01]  /*15f60*/  MOV R2, 0x0 ;  /* 0x0000000000027802 */ /* 0x000fe20000000f00 */
[----:B------:R-:W-:Y:S01]  /*15f70*/  HFMA2.MMA R8, -RZ, RZ, 0, 4.4405460357666015625e-05 ;  /* 0x000002e9ff087435 */ /* 0x000fe200000001ff */
[----:B------:R-:W-:Y:S01]  /*15f80*/  MOV R4, c[0x4][0x580] ;  /* 0x0101600000047a02 */ /* 0x000fe20000000f00 */
[----:B------:R-:W-:Y:S01]  /*15f90*/  HFMA2.MMA R12, -RZ, RZ, 0, 5.9604644775390625e-08 ;  /* 0x00000001ff0c7435 */ /* 0x000fe200000001ff */
[----:B------:R0:W1:Y:S01]  /*15fa0*/  LDC.64 R14, c[0x4][R2] ;  /* 0x01000000020e7b82 */ /* 0x0000620000000a00 */
        /* <DEDUP_REMOVED lines=8> */
[----:B---3--:R-:W-:Y:S02]  /*16030*/  MOV R20, 0x16010 ;  /* 0x0001601000147802 */ /* 0x008fe40000000f00 */
[----:B----4-:R-:W-:Y:S02]  /*16040*/  MOV R21, 0x0 ;  /* 0x0000000000157802 */ /* 0x010fe40000000f00 */
[----:B------:R-:W-:Y:S02]  /*16050*/  MOV R0, 0x0 ;  /* 0x0000000000007802 */ /* 0x000fe40000000f00 */
[----:B------:R-:W-:-:S04]  /*16060*/  IADD3 R20, P0, P1, -R20, R3, R16 ;  /* 0x0000000314147210 */ /* 0x000fc8000791e110 */
[----:B------:R-:W-:-:S04]  /*16070*/  IADD3.X R21, ~R0, R21, R17, P0, P1 ;  /* 0x0000001500157210 */ /* 0x000fc800007e2511 */
[----:B01----:R-:W-:Y:S05]  /*16080*/  CALL.ABS.NOINC R14 ;  /* 0x000000000e007343 */ /* 0x003fea0003c00000 */
[----:B------:R0:W1:Y:S01]  /*16090*/  LDC.64 R14, c[0x4][R2] ;  /* 0x01000000020e7b82 */ /* 0x0000620000000a00 */
[----:B------:R-:W-:Y:S01]  /*160a0*/  HFMA2.MMA R8, -RZ, RZ, 0, 4.4405460357666015625e-05 ;  /* 0x000002e9ff087435 */ /* 0x000fe200000001ff */
[----:B------:R-:W-:Y:S01]  /*160b0*/  MOV R4, c[0x4][0x580] ;  /* 0x0101600000047a02 */ /* 0x000fe20000000f00 */
[----:B------:R-:W-:Y:S01]  /*160c0*/  HFMA2.MMA R12, -RZ, RZ, 0, 5.9604644775390625e-08 ;  /* 0x00000001ff0c7435 */ /* 0x000fe200000001ff */
[----:B------:R-:W-:Y:S01]  /*160d0*/  MOV R5, c[0x4][0x584] ;  /* 0x0101610000057a02 */ /* 0x000fe20000000f00 */
[----:B------:R-:W-:Y:S01]  /*160e0*/  IMAD.MOV.U32 R6, RZ, RZ, c[0x4][0x578] ;  /* 0x01015e00ff067624 */ /* 0x000fe200078e00ff */
[----:B------:R-:W-:Y:S01]  /*160f0*/  MOV R7, c[0x4][0x57c] ;  /* 0x01015f0000077a02 */ /* 0x000fe20000000f00 */
[----:B------:R-:W-:Y:S01]  /*16100*/  IMAD.MOV.U32 R10, RZ, RZ, c[0x4][0x188] ;  /* 0x01006200ff0a7624 */ /* 0x000fe200078e00ff */
[----:B------:R-:W-:Y:S01]  /*16110*/  MOV R11, c[0x4][0x18c] ;  /* 0x01006300000b7a02 */ /* 0x000fe20000000f00 */
[----:B------:R-:W-:Y:S02]  /*16120*/  IMAD.MOV.U32 R13, RZ, RZ, RZ ;  /* 0x000000ffff0d7224 */ /* 0x000fe400078e00ff */
        /* <DEDUP_REMOVED lines=45> */
        .weak           $__internal_16_$__cuda_sm20_div_u64
        .type           $__internal_16_$__cuda_sm20_div_u64,@function
        .size           $__internal_16_$__cuda_sm20_div_u64,($__internal_17_$__cuda_sm20_rem_u64 - $__internal_16_$__cuda_sm20_div_u64)
$__internal_16_$__cuda_sm20_div_u64:
        /* <DEDUP_REMOVED lines=68> */
[----:B------:R-:W-:Y:S06]  /*16840*/  RET.REL.NODEC R32 `(_ZN2at6native13reduce_kernelILi128ELi4ENS0_8ReduceOpIN3c108BFloat16ENS0_10WelfordOpsIS4_fiN4cuda3std3__44pairIS4_S4_EEEEjS4_Li2ELi2EEEEEvT1_) ;  /* 0xfffe97b020007950 */ /* 0x000fec0003c3ffff */
        .weak           $__internal_17_$__cuda_sm20_rem_u64
        .type           $__internal_17_$__cuda_sm20_rem_u64,@function
        .size           $__internal_17_$__cuda_sm20_rem_u64,(.L_x_8129 - $__internal_17_$__cuda_sm20_rem_u64)
$__internal_17_$__cuda_sm20_rem_u64:
        /* <DEDUP_REMOVED lines=64> */
[----:B------:R-:W-:Y:S06]  /*16c50*/  RET.REL.NODEC R30 `(_ZN2at6native13reduce_kernelILi128ELi4ENS0_8ReduceOpIN3c108BFloat16ENS0_10WelfordOpsIS4_fiN4cuda3std3__44pairIS4_S4_EEEEjS4_Li2ELi2EEEEEvT1_) ;  /* 0xfffe93a01e007950 */ /* 0x000fec0003c3ffff */
.L_x_4672:
        /* <DEDUP_REMOVED lines=10> */
.L_x_8129:


//--------------------- .text._ZN2at6native13reduce_kernelILi512ELi1ENS0_8ReduceOpIN3c104HalfENS0_10WelfordOpsIS4_fiN4cuda3std3__44pairIS4_S4_EEEEjS4_Li2ELi2EEEEEvT1_ --------------------------
	.section	.text._ZN2at6native13reduce_kernelILi512ELi1ENS0_8ReduceOpIN3c104HalfENS0_10WelfordOpsIS4_fiN4cuda3std3__44pairIS4_S4_EEEEjS4_Li2ELi2EEEEEvT1_,"ax",@progbits
	.sectioninfo	@"SHI_REGISTERS=28"
	.align	128
        .global         _ZN2at6native13reduce_kernelILi512ELi1ENS0_8ReduceOpIN3c104HalfENS0_10WelfordOpsIS4_fiN4cuda3std3__44pairIS4_S4_EEEEjS4_Li2ELi2EEEEEvT1_
        .type           _ZN2at6native13reduce_kernelILi512ELi1ENS0_8ReduceOpIN3c104HalfENS0_10WelfordOpsIS4_fiN4cuda3std3__44pairIS4_S4_EEEEjS4_Li2ELi2EEEEEvT1_,@function
        .size           _ZN2at6native13reduce_kernelILi512ELi1ENS0_8ReduceOpIN3c104HalfENS0_10WelfordOpsIS4_fiN4cuda3std3__44pairIS4_S4_EEEEjS4_Li2ELi2EEEEEvT1_,(.L_x_8131 - _ZN2at6native13reduce_kernelILi512ELi1ENS0_8ReduceOpIN3c104HalfENS0_10WelfordOpsIS4_fiN4cuda3std3__44pairIS4_S4_EEEEjS4_Li2ELi2EEEEEvT1_)
        .other          _ZN2at6native13reduce_kernelILi512ELi1ENS0_8ReduceOpIN3c104HalfENS0_10WelfordOpsIS4_fiN4cuda3std3__44pairIS4_S4_EEEEjS4_Li2ELi2EEEEEvT1_,@"STO_CUDA_ENTRY STV_DEFAULT"
_ZN2at6native13reduce_kernelILi512ELi1ENS0_8ReduceOpIN3c104HalfENS0_10WelfordOpsIS4_fiN4cuda3std3__44pairIS4_S4_EEEEjS4_Li2ELi2EEEEEvT1_:
.text._ZN2at6native13reduce_kernelILi512ELi1ENS0_8ReduceOpIN3c104HalfENS0_10WelfordOpsIS4_fiN4cuda3std3__44pairIS4_S4_EEEEjS4_Li2ELi2EEEEEvT1_:
        /* <DEDUP_REMOVED lines=213> */
.L_x_4673:
        /* <DEDUP_REMOVED lines=36> */
.L_x_4682:
[----:B------:R-:W-:Y:S05]  /*0f90*/  BSYNC B3 ;  /* 0x0000000000037941 */ /* 0x000fea0003800000 */
.L_x_4681:
        /* <DEDUP_REMOVED lines=12> */
[----:B--2---:R-:W-:-:S05]  /*1060*/  HADD2.F32 R5, -RZ, R2.H0_H0 ;  /* 0x20000002ff057230 */ /* 0x004fca0000004100 */
[----:B------:R-:W-:-:S04]  /*1070*/  FADD.FTZ R9, R5, -c[0x0][0x168] ;  /* 0x80005a0005097621 */ /* 0x000fc80000010000 */
[----:B0-----:R-:W-:-:S04]  /*1080*/  FFMA.FTZ R8, R9, R8, c[0x0][0x168] ;  /* 0x00005a0009087623 */ /* 0x001fc80000010008 */
[----:B------:R-:W-:-:S04]  /*1090*/  FADD.FTZ R4, R5, -R8 ;  /* 0x8000000805047221 */ /* 0x000fc80000010000 */
[----:B------:R-:W-:Y:S02]  /*10a0*/  FFMA.FTZ R9, R9, R4, c[0x0][0x16c] ;  /* 0x00005b0009097623 */ /* 0x000fe40000010004 */
.L_x_4680:
[----:B------:R-:W-:Y:S05]  /*10b0*/  BSYNC B2 ;  /* 0x0000000000027941 */ /* 0x000fea0003800000 */
.L_x_4679:
[C---:B------:R-:W-:Y:S02]  /*10c0*/  IADD3 R2, P0, -R7.reuse, 0x2, RZ ;  /* 0x0000000207027810 */ /* 0x040fe40007f1e1ff */
[----:B------:R-:W-:Y:S02]  /*10d0*/  IADD3 R5, R7, c[0x0][0x17c], RZ ;  /* 0x00005f0007057a10 */ /* 0x000fe40007ffe0ff */
[C---:B------:R-:W-:Y:S02]  /*10e0*/  LEA R14, P1, R2.reuse, R14, 0x1 ;  /* 0x0000000e020e7211 */ /* 0x040fe400078208ff */
[----:B------:R-:W-:Y:S02]  /*10f0*/  IADD3.X R3, RZ, -0x1, RZ, P0, !PT ;  /* 0xffffffffff037810 */ /* 0x000fe400007fe4ff */
[----:B------:R-:W-:Y:S02]  /*1100*/  IADD3 R5, R5, -0x2, RZ ;  /* 0xfffffffe05057810 */ /* 0x000fe40007ffe0ff */
[----:B------:R-:W-:-:S02]  /*1110*/  LEA.HI.X R15, R2, R15, R3, 0x1, P1 ;  /* 0x0000000f020f7211 */ /* 0x000fc400008f0c03 */
.L_x_4678:
[----:B------:R-:W-:Y:S05]  /*1120*/  BSYNC B1 ;  /* 0x0000000000017941 */ /* 0x000fea0003800000 */
.L_x_4677:
        /* <DEDUP_REMOVED lines=9> */
.L_x_4686:
        /* <DEDUP_REMOVED lines=9> */
[----:B0-----:R-:W0:Y:S08]  /*1250*/  MUFU.RCP R24, R16 ;  /* 0x0000001000187308 */ /* 0x001e300000001000 */
[----:B-1----:R-:W1:Y:S01]  /*1260*/  MUFU.RCP R23, R11 ;  /* 0x0000000b00177308 */ /* 0x002e620000001000 */
[--C-:B--2---:R-:W-:Y:S02]  /*1270*/  HADD2.F32 R18, -RZ, R6.reuse.H1_H1 ;  /* 0x30000006ff127230 */ /* 0x104fe40000004100 */
[----:B------:R-:W-:-:S03]  /*1280*/  HADD2.F32 R17, -RZ, R6.H0_H0 ;  /* 0x20000006ff117230 */ /* 0x000fc60000004100 */
[--C-:B------:R-:W-:Y:S02]  /*1290*/  FADD.FTZ R19, R18, -R3.reuse ;  /* 0x8000000312137221 */ /* 0x100fe40000010000 */
[--C-:B------:R-:W-:Y:S02]  /*12a0*/  FADD.FTZ R6, R17, -R8.reuse ;  /* 0x8000000811067221 */ /* 0x100fe40000010000 */
[----:B0-----:R-:W-:Y:S02]  /*12b0*/  FFMA.FTZ R3, R19, R24, R3 ;  /* 0x0000001813037223 */ /* 0x001fe40000010003 */
[----:B-1----:R-:W-:Y:S02]  /*12c0*/  FFMA.FTZ R8, R6, R23, R8 ;  /* 0x0000001706087223 */ /* 0x002fe40000010008 */
[----:B------:R-:W-:Y:S02]  /*12d0*/  FADD.FTZ R18, R18, -R3 ;  /* 0x8000000312127221 */ /* 0x000fe40000010000 */
[----:B------:R-:W-:-:S02]  /*12e0*/  FADD.FTZ R17, R17, -R8 ;  /* 0x8000000811117221 */ /* 0x000fc40000010000 */
[----:B------:R-:W-:Y:S02]  /*12f0*/  FFMA.FTZ R4, R19, R18, R4 ;  /* 0x0000001213047223 */ /* 0x000fe40000010004 */
[----:B------:R-:W-:Y:S01]  /*1300*/  FFMA.FTZ R9, R6, R17, R9 ;  /* 0x0000001106097223 */ /* 0x000fe20000010009 */
[----:B------:R-:W-:Y:S05]  /*1310*/  @!P0 BRA `(.L_x_4686) ;  /* 0xfffffea000008947 */ /* 0x000fea000383ffff */
[----:B------:R-:W-:Y:S05]  /*1320*/  BSYNC B2 ;  /* 0x0000000000027941 */ /* 0x000fea0003800000 */
.L_x_4685:
[----:B------:R-:W-:Y:S02]  /*1330*/  IMAD.MOV.U32 R6, RZ, RZ, R16 ;  /* 0x000000ffff067224 */ /* 0x000fe400078e0010 */
.L_x_4684:
[----:B------:R-:W-:Y:S05]  /*1340*/  BSYNC B1 ;  /* 0x0000000000017941 */ /* 0x000fea0003800000 */
.L_x_4683:
        /* <DEDUP_REMOVED lines=10> */
.L_x_4688:
[----:B------:R-:W-:Y:S05]  /*13f0*/  BSYNC B1 ;  /* 0x0000000000017941 */ /* 0x000fea0003800000 */
.L_x_4687:
        /* <DEDUP_REMOVED lines=13> */
[----:B--2---:R-:W-:-:S05]  /*14d0*/  HADD2.F32 R5, -RZ, R14.H0_H0 ;  /* 0x2000000eff057230 */ /* 0x004fca0000004100 */
[----:B------:R-:W-:-:S04]  /*14e0*/  FADD.FTZ R0, -R8, R5 ;  /* 0x0000000508007221 */ /* 0x000fc80000010100 */
[----:B0-----:R-:W-:-:S04]  /*14f0*/  FFMA.FTZ R8, R0, R7, R8 ;  /* 0x0000000700087223 */ /* 0x001fc80000010008 */
[----:B------:R-:W-:-:S04]  /*1500*/  FADD.FTZ R5, R5, -R8 ;  /* 0x8000000805057221 */ /* 0x000fc80000010000 */
[----:B------:R-:W-:Y:S02]  /*1510*/  FFMA.FTZ R9, R0, R5, R9 ;  /* 0x0000000500097223 */ /* 0x000fe40000010009 */
.L_x_4690:
[----:B------:R-:W-:Y:S05]  /*1520*/  BSYNC B1 ;  /* 0x0000000000017941 */ /* 0x000fea0003800000 */
.L_x_4689:
        /* <DEDUP_REMOVED lines=16> */
.L_x_4691:
[----:B------:R-:W-:Y:S01]  /*1630*/  MOV R8, R3 ;  /* 0x0000000300087202 */ /* 0x000fe20000000f00 */
[----:B------:R-:W-:Y:S01]  /*1640*/  IMAD.MOV.U32 R9, RZ, RZ, R4 ;  /* 0x000000ffff097224 */ /* 0x000fe200078e0004 */
[----:B------:R-:W-:Y:S01]  /*1650*/  MOV R10, R2 ;  /* 0x00000002000a7202 */ /* 0x000fe20000000f00 */
[----:B------:R-:W-:Y:S01]  /*1660*/  IMAD.MOV.U32 R11, RZ, RZ, R6 ;  /* 0x000000ffff0b7224 */ /* 0x000fe200078e0006 */
[----:B------:R-:W-:Y:S05]  /*1670*/  BRA `(.L_x_4675) ;  /* 0x0000479000007947 */ /* 0x000fea0003800000 */
.L_x_4676:
        /* <DEDUP_REMOVED lines=22> */
.L_x_4700:
        /* <DEDUP_REMOVED lines=225> */
.L_x_4697:
        /* <DEDUP_REMOVED lines=228> */
.L_x_4698:
[----:B0-----:R-:W-:-:S04]  /*3430*/  LOP3.LUT R3, R0, 0xfffffffe, RZ, 0xc0, !PT ;  /* 0xfffffffe00037812 */ /* 0x001fc800078ec0ff */
[----:B------:R-:W-:-:S05]  /*3440*/  IADD3 R2, P1, R3, R14, RZ ;  /* 0x0000000e03027210 */ /* 0x000fca0007f3e0ff */
[----:B------:R-:W-:-:S05]  /*3450*/  IMAD.X R3, RZ, RZ, R15, P1 ;  /* 0x000000ffff037224 */ /* 0x000fca00008e060f */
[----:B------:R-:W2:Y:S01]  /*3460*/  LDG.E.U16 R2, [R2.64] ;  /* 0x0000002402027981 */ /* 0x000ea2000c1e1500 */
[----:B------:R-:W-:Y:S01]  /*3470*/  IADD3 R10, R10, 0x1, RZ ;  /* 0x000000010a0a7810 */ /* 0x000fe20007ffe0ff */
[----:B-----5:R-:W-:Y:S01]  /*3480*/  HADD2.F32 R17, -RZ, R5.H0_H0 ;  /* 0x20000005ff117230 */ /* 0x020fe20000004100 */
[----:B------:R-:W-:Y:S02]  /*3490*/  IADD3 R13, R13, c[0x0][0x184], RZ ;  /* 0x000061000d0d7a10 */ /* 0x000fe40007ffe0ff */
[----:B------:R-:W0:Y:S02]  /*34a0*/  I2F R11, R10 ;  /* 0x0000000a000b7306 */ /* 0x000e240000201400 */
[----:B------:R-:W-:Y:S01]  /*34b0*/  IADD3 R18, R13, c[0x0][0x184], RZ ;  /* 0x000061000d127a10 */ /* 0x000fe20007ffe0ff */
[----:B------:R-:W-:-:S03]  /*34c0*/  FADD.FTZ R0, R17, -R8 ;  /* 0x8000000811007221 */ /* 0x000fc60000010000 */
[----:B------:R-:W-:Y:S02]  /*34d0*/  ISETP.GE.U32.AND P1, PT, R18, c[0x0][0x17c], PT ;  /* 0x00005f0012007a0c */ /* 0x000fe40003f26070 */
[----:B0-----:R-:W0:Y:S02]  /*34e0*/  MUFU.RCP R19, R11 ;  /* 0x0000000b00137308 */ /* 0x001e240000001000 */
[----:B0-----:R-:W-:-:S04]  /*34f0*/  FFMA.FTZ R8, R0, R19, R8 ;  /* 0x0000001300087223 */ /* 0x001fc80000010008 */
[----:B------:R-:W-:-:S04]  /*3500*/  FADD.FTZ R17, R17, -R8 ;  /* 0x8000000811117221 */ /* 0x000fc80000010000 */
[----:B------:R-:W-:Y:S01]  /*3510*/  FFMA.FTZ R9, R0, R17, R9 ;  /* 0x0000001100097223 */ /* 0x000fe20000010009 */
[----:B--2---:R-:W-:-:S05]  /*3520*/  HADD2.F32 R4, -RZ, R2.H0_H0 ;  /* 0x20000002ff047230 */ /* 0x004fca0000004100 */
[----:B------:R-:W-:-:S04]  /*3530*/  FADD.FTZ R16, R4, -R7 ;  /* 0x8000000704107221 */ /* 0x000fc80000010000 */
[----:B------:R-:W-:-:S04]  /*3540*/  FFMA.FTZ R7, R16, R19, R7 ;  /* 0x0000001310077223 */ /* 0x000fc80000010007 */
[----:B------:R-:W-:-:S04]  /*3550*/  FADD.FTZ R3, R4, -R7 ;  /* 0x8000000704037221 */ /* 0x000fc80000010000 */
[----:B------:R-:W-:Y:S01]  /*3560*/  FFMA.FTZ R6, R16, R3, R6 ;  /* 0x0000000310067223 */ /* 0x000fe20000010006 */
[----:B------:R-:W-:Y:S01]  /*3570*/  @P1 CALL.REL.NOINC `(.L_x_4699) ;  /* 0x0000001000001944 */ /* 0x000fe20003c00000 */
[----:B------:R-:W-:Y:S05]  /*3580*/  BRA `(.L_x_4700) ;  /* 0xffffe25000007947 */ /* 0x000fea000383ffff */
.L_x_4699:
[----:B------:R-:W-:Y:S05]  /*3590*/  BSYNC B2 ;  /* 0x0000000000027941 */ /* 0x000fea0003800000 */
.L_x_4696:
[----:B------:R-:W-:Y:S02]  /*35a0*/  PRMT R0, R2, 0x7610, R0 ;  /* 0x0000761002007816 */ /* 0x000fe40000000000 */
.L_x_4695:
[----:B------:R-:W-:Y:S05]  /*35b0*/  BSYNC B1 ;  /* 0x0000000000017941 */ /* 0x000fea0003800000 */
.L_x_4694:
        /* <DEDUP_REMOVED lines=207> */
.L_x_4703:
        /* <DEDUP_REMOVED lines=207> */
.L_x_4704:
[----:B------:R-:W-:-:S04]  /*4fa0*/  LOP3.LUT R17, R2, 0xfffffffe, RZ, 0xc0, !PT ;  /* 0xfffffffe02117812 */ /* 0x000fc800078ec0ff */
[----:B------:R-:W-:-:S04]  /*4fb0*/  IADD3 R14, P1, R17, R14, RZ ;  /* 0x0000000e110e7210 */ /* 0x000fc80007f3e0ff */
[----:B------:R-:W-:-:S05]  /*4fc0*/  IADD3.X R15, RZ, R15, RZ, P1, !PT ;  /* 0x0000000fff0f7210 */ /* 0x000fca0000ffe4ff */
[----:B------:R0:W5:Y:S04]  /*4fd0*/  LDG.E.U16 R0, [R14.64] ;  /* 0x000000240e007981 */ /* 0x000168000c1e1500 */
.L_x_4702:
[----:B0-----:R-:W-:Y:S05]  /*4fe0*/  BSYNC B1 ;  /* 0x0000000000017941 */ /* 0x001fea0003800000 */
.L_x_4701:
[----:B------:R-:W-:Y:S01]  /*4ff0*/  BSSY B1, `(.L_x_4705) ;  /* 0x0000014000017945 */ /* 0x000fe20003800000 */
[----:B------:R-:W-:Y:S05]  /*5000*/  @P0 BRA `(.L_x_4706) ;  /* 0x0000012000000947 */ /* 0x000fea0003800000 */
[----:B------:R-:W-:Y:S01]  /*5010*/  IADD3 R13, R13, c[0x0][0x184], RZ ;  /* 0x000061000d0d7a10 */ /* 0x000fe20007ffe0ff */
[----:B-----5:R-:W-:Y:S01]  /*5020*/  HADD2.F32 R5, -RZ, R5.H0_H0 ;  /* 0x20000005ff057230 */ /* 0x020fe20000004100 */
[----:B------:R-:W-:Y:S02]  /*5030*/  IADD3 R10, R10, 0x1, RZ ;  /* 0x000000010a0a7810 */ /* 0x000fe40007ffe0ff */
[----:B------:R-:W-:Y:S02]  /*5040*/  ISETP.GE.U32.AND P0, PT, R13, c[0x0][0x17c], PT ;  /* 0x00005f000d007a0c */ /* 0x000fe40003f06070 */
[----:B------:R-:W0:Y:S11]  /*5050*/  I2F R11, R10 ;  /* 0x0000000a000b7306 */ /* 0x000e360000201400 */
[----:B------:R-:W-:Y:S01]  /*5060*/  @!P0 IADD3 R4, R4, 0x1, RZ ;  /* 0x0000000104048810 */ /* 0x000fe20007ffe0ff */
[----:B------:R-:W-:Y:S01]  /*5070*/  @!P0 HADD2.F32 R2, -RZ, R0.H0_H0 ;  /* 0x20000000ff028230 */ /* 0x000fe20000004100 */
[----:B------:R-:W-:-:S02]  /*5080*/  FADD.FTZ R0, -R8, R5 ;  /* 0x0000000508007221 */ /* 0x000fc40000010100 */
[----:B------:R-:W1:Y:S02]  /*5090*/  @!P0 I2F R3, R4 ;  /* 0x0000000400038306 */ /* 0x000e640000201400 */
[----:B------:R-:W-:-:S06]  /*50a0*/  @!P0 FADD.FTZ R13, -R7, R2 ;  /* 0x00000002070d8221 */ /* 0x000fcc0000010100 */
        /* <DEDUP_REMOVED lines=8> */
.L_x_4706:
[----:B------:R-:W-:Y:S05]  /*5130*/  BSYNC B1 ;  /* 0x0000000000017941 */ /* 0x000fea0003800000 */
.L_x_4705:
        /* <DEDUP_REMOVED lines=16> */
.L_x_4707:
[----:B------:R-:W-:Y:S01]  /*5240*/  IMAD.MOV.U32 R8, RZ, RZ, R7 ;  /* 0x000000ffff087224 */ /* 0x000fe200078e0007 */
[----:B------:R-:W-:Y:S01]  /*5250*/  MOV R9, R6 ;  /* 0x0000000600097202 */ /* 0x000fe20000000f00 */
[----:B------:R-:W-:Y:S01]  /*5260*/  IMAD.MOV.U32 R10, RZ, RZ, R4 ;  /* 0x000000ffff0a7224 */ /* 0x000fe200078e0004 */
[----:B------:R-:W-:Y:S01]  /*5270*/  MOV R11, R3 ;  /* 0x00000003000b7202 */ /* 0x000fe20000000f00 */
[----:B------:R-:W-:Y:S05]  /*5280*/  BRA `(.L_x_4675) ;  /* 0x00000b8000007947 */ /* 0x000fea0003800000 */
.L_x_4693:
        /* <DEDUP_REMOVED lines=8> */
.L_x_4711:
        /* <DEDUP_REMOVED lines=13> */
[----:B--2---:R-:W-:Y:S02]  /*53e0*/  HADD2.F32 R17, -RZ, R2.H0_H0 ;  /* 0x20000002ff117230 */ /* 0x004fe40000004100 */
[----:B---3--:R-:W-:-:S03]  /*53f0*/  HADD2.F32 R16, -RZ, R5.H0_H0 ;  /* 0x20000005ff107230 */ /* 0x008fc60000004100 */
        /* <DEDUP_REMOVED lines=10> */
.L_x_4710:
[----:B------:R-:W-:Y:S02]  /*54a0*/  IMAD.MOV.U32 R11, RZ, RZ, R22 ;  /* 0x000000ffff0b7224 */ /* 0x000fe400078e0016 */
.L_x_4709:
[----:B------:R-:W-:Y:S05]  /*54b0*/  BSYNC B1 ;  /* 0x0000000000017941 */ /* 0x000fea0003800000 */
.L_x_4708:
        /* <DEDUP_REMOVED lines=13> */
.L_x_4713:
[----:B------:R-:W-:Y:S05]  /*5590*/  BSYNC B1 ;  /* 0x0000000000017941 */ /* 0x000fea0003800000 */
.L_x_4712:
[----:B------:R-:W-:Y:S01]  /*55a0*/  BSSY B1, `(.L_x_4714) ;  /* 0x0000014000017945 */ /* 0x000fe20003800000 */
[----:B------:R-:W-:Y:S05]  /*55b0*/  @P1 BRA `(.L_x_4715) ;  /* 0x0000012000001947 */ /* 0x000fea0003800000 */
[----:B------:R-:W-:Y:S01]  /*55c0*/  IADD3 R13, R13, c[0x0][0x184], RZ ;  /* 0x000061000d0d7a10 */ /* 0x000fe20007ffe0ff */
[----:B0----5:R-:W-:Y:S01]  /*55d0*/  HADD2.F32 R3, -RZ, R2.H0_H0 ;  /* 0x20000002ff037230 */ /* 0x021fe20000004100 */
[----:B------:R-:W-:Y:S02]  /*55e0*/  IADD3 R10, R10, 0x1, RZ ;  /* 0x000000010a0a7810 */ /* 0x000fe40007ffe0ff */
[----:B------:R-:W-:Y:S02]  /*55f0*/  ISETP.GE.U32.AND P0, PT, R13, c[0x0][0x17c], PT ;  /* 0x00005f000d007a0c */ /* 0x000fe40003f06070 */
[----:B------:R-:W0:Y:S01]  /*5600*/  I2F R11, R10 ;  /* 0x0000000a000b7306 */ /* 0x000e220000201400 */
[----:B------:R-:W-:-:S10]  /*5610*/  FADD.FTZ R0, -R8, R3 ;  /* 0x0000000308007221 */ /* 0x000fd40000010100 */
[----:B------:R-:W-:Y:S01]  /*5620*/  @!P0 IADD3 R4, R4, 0x1, RZ ;  /* 0x0000000104048810 */ /* 0x000fe20007ffe0ff */
[----:B------:R-:W-:-:S03]  /*5630*/  @!P0 HADD2.F32 R2, -RZ, R5.H0_H0 ;  /* 0x20000005ff028230 */ /* 0x000fc60000004100 */
        /* <DEDUP_REMOVED lines=10> */
.L_x_4715:
[----:B------:R-:W-:Y:S05]  /*56e0*/  BSYNC B1 ;  /* 0x0000000000017941 */ /* 0x000fea0003800000 */
.L_x_4714:
        /* <DEDUP_REMOVED lines=16> */
.L_x_4716:
[----:B------:R-:W-:Y:S01]  /*57f0*/  MOV R8, R7 ;  /* 0x0000000700087202 */ /* 0x000fe20000000f00 */
[----:B------:R-:W-:Y:S01]  /*5800*/  IMAD.MOV.U32 R9, RZ, RZ, R6 ;  /* 0x000000ffff097224 */ /* 0x000fe200078e0006 */
[----:B------:R-:W-:Y:S01]  /*5810*/  MOV R10, R4 ;  /* 0x00000004000a7202 */ /* 0x000fe20000000f00 */
[----:B------:R-:W-:Y:S01]  /*5820*/  IMAD.MOV.U32 R11, RZ, RZ, R16 ;  /* 0x000000ffff0b7224 */ /* 0x000fe200078e0010 */
[----:B------:R-:W-:Y:S05]  /*5830*/  BRA `(.L_x_4675) ;  /* 0x000005d000007947 */ /* 0x000fea0003800000 */
.L_x_4692:
        /* <DEDUP_REMOVED lines=13> */
.L_x_4720:
[C---:B------:R-:W-:Y:S01]  /*5910*/  IADD3 R11, R13.reuse, c[0x0][0x184], RZ ;  /* 0x000061000d0b7a10 */ /* 0x040fe20007ffe0ff */
[----:B------:R-:W-:-:S04]  /*5920*/  IMAD.WIDE.U32 R4, R13, 0x2, R14 ;  /* 0x000000020d047825 */ /* 0x000fc800078e000e */
[----:B------:R-:W-:Y:S02]  /*5930*/  IMAD.WIDE.U32 R6, R11, 0x2, R14 ;  /* 0x000000020b067825 */ /* 0x000fe400078e000e */
[----:B------:R-:W2:Y:S04]  /*5940*/  LDG.E.U16 R4, [R4.64] ;  /* 0x0000002404047981 */ /* 0x000ea8000c1e1500 */
[----:B------:R-:W3:Y:S01]  /*5950*/  LDG.E.U16 R6, [R6.64] ;  /* 0x0000002406067981 */ /* 0x000ee2000c1e1500 */
[----:B------:R-:W-:-:S04]  /*5960*/  IADD3 R10, R10, 0x1, RZ ;  /* 0x000000010a0a7810 */ /* 0x000fc80007ffe0ff */
[----:B------:R-:W0:Y:S01]  /*5970*/  I2F R19, R10 ;  /* 0x0000000a00137306 */ /* 0x000e220000201400 */
[----:B------:R-:W-:-:S04]  /*5980*/  IADD3 R13, R11, c[0x0][0x184], RZ ;  /* 0x000061000b0d7a10 */ /* 0x000fc80007ffe0ff */
[----:B------:R-:W-:-:S03]  /*5990*/  IADD3 R18, R13, c[0x0][0x184], RZ ;  /* 0x000061000d127a10 */ /* 0x000fc60007ffe0ff */
[----:B0-----:R-:W0:Y:S01]  /*59a0*/  MUFU.RCP R22, R19 ;  /* 0x0000001300167308 */ /* 0x001e220000001000 */
[----:B------:R-:W-:Y:S01]  /*59b0*/  ISETP.GE.U32.AND P0, PT, R18, c[0x0][0x17c], PT ;  /* 0x00005f0012007a0c */ /* 0x000fe20003f06070 */
        /* <DEDUP_REMOVED lines=12> */
.L_x_4719:
[----:B------:R-:W-:Y:S02]  /*5a80*/  PRMT R7, R4, 0x7610, R7 ;  /* 0x0000761004077816 */ /* 0x000fe40000000007 */
[----:B------:R-:W-:Y:S02]  /*5a90*/  PRMT R5, R6, 0x7610, R5 ;  /* 0x0000761006057816 */ /* 0x000fe40000000005 */
[----:B------:R-:W-:Y:S02]  /*5aa0*/  MOV R11, R19 ;  /* 0x00000013000b7202 */ /* 0x000fe40000000f00 */
.L_x_4718:
[----:B------:R-:W-:Y:S05]  /*5ab0*/  BSYNC B1 ;  /* 0x0000000000017941 */ /* 0x000fea0003800000 */
.L_x_4717:
        /* <DEDUP_REMOVED lines=11> */
.L_x_4722:
[----:B------:R-:W-:Y:S05]  /*5b70*/  BSYNC B1 ;  /* 0x0000000000017941 */ /* 0x000fea0003800000 */
.L_x_4721:
[----:B------:R-:W-:Y:S01]  /*5b80*/  BSSY B1, `(.L_x_4723) ;  /* 0x0000014000017945 */ /* 0x000fe20003800000 */
[----:B------:R-:W-:Y:S05]  /*5b90*/  @P1 BRA `(.L_x_4724) ;  /* 0x0000012000001947 */ /* 0x000fea0003800000 */
[----:B------:R-:W-:Y:S01]  /*5ba0*/  IADD3 R13, R13, c[0x0][0x184], RZ ;  /* 0x000061000d0d7a10 */ /* 0x000fe20007ffe0ff */
[----:B-----5:R-:W-:Y:S01]  /*5bb0*/  HADD2.F32 R7, -RZ, R7.H0_H0 ;  /* 0x20000007ff077230 */ /* 0x020fe20000004100 */
[----:B------:R-:W-:Y:S02]  /*5bc0*/  IADD3 R10, R10, 0x1, RZ ;  /* 0x000000010a0a7810 */ /* 0x000fe40007ffe0ff */
[----:B------:R-:W-:Y:S02]  /*5bd0*/  ISETP.GE.U32.AND P0, PT, R13, c[0x0][0x17c], PT ;  /* 0x00005f000d007a0c */ /* 0x000fe40003f06070 */
[----:B------:R-:W1:Y:S11]  /*5be0*/  I2F R11, R10 ;  /* 0x0000000a000b7306 */ /* 0x000e760000201400 */
[----:B------:R-:W-:Y:S01]  /*5bf0*/  @!P0 IADD3 R4, R4, 0x1, RZ ;  /* 0x0000000104048810 */ /* 0x000fe20007ffe0ff */
[----:B0-----:R-:W-:Y:S01]  /*5c00*/  @!P0 HADD2.F32 R14, -RZ, R5.H0_H0 ;  /* 0x20000005ff0e8230 */ /* 0x001fe20000004100 */
[----:B------:R-:W-:-:S02]  /*5c10*/  FADD.FTZ R5, -R8, R7 ;  /* 0x0000000708057221 */ /* 0x000fc40000010100 */
[----:B------:R-:W0:Y:S02]  /*5c20*/  @!P0 I2F R2, R4 ;  /* 0x0000000400028306 */ /* 0x000e240000201400 */
[----:B------:R-:W-:-:S06]  /*5c30*/  @!P0 FADD.FTZ R13, -R3, R14 ;  /* 0x0000000e030d8221 */ /* 0x000fcc0000010100 */
[----:B-1----:R-:W1:Y:S08]  /*5c40*/  MUFU.RCP R15, R11 ;  /* 0x0000000b000f7308 */ /* 0x002e700000001000 */
[----:B0-----:R-:W0:Y:S01]  /*5c50*/  @!P0 MUFU.RCP R6, R2 ;  /* 0x0000000200068308 */ /* 0x001e220000001000 */
[----:B-1----:R-:W-:Y:S02]  /*5c60*/  FFMA.FTZ R8, R5, R15, R8 ;  /* 0x0000000f05087223 */ /* 0x002fe40000010008 */
[----:B0-----:R-:W-:-:S02]  /*5c70*/  @!P0 FFMA.FTZ R3, R13, R6, R3 ;  /* 0x000000060d038223 */ /* 0x001fc40000010003 */
[----:B------:R-:W-:Y:S02]  /*5c80*/  FADD.FTZ R6, R7, -R8 ;  /* 0x8000000807067221 */ /* 0x000fe40000010000 */
[----:B------:R-:W-:Y:S02]  /*5c90*/  @!P0 FADD.FTZ R14, R14, -R3 ;  /* 0x800000030e0e8221 */ /* 0x000fe40000010000 */
[----:B------:R-:W-:Y:S02]  /*5ca0*/  FFMA.FTZ R9, R5, R6, R9 ;  /* 0x0000000605097223 */ /* 0x000fe40000010009 */
[----:B------:R-:W-:Y:S02]  /*5cb0*/  @!P0 FFMA.FTZ R0, R13, R14, R0 ;  /* 0x0000000e0d008223 */ /* 0x000fe40000010000 */
.L_x_4724:
[----:B------:R-:W-:Y:S05]  /*5cc0*/  BSYNC B1 ;  /* 0x0000000000017941 */ /* 0x000fea0003800000 */
.L_x_4723:
        /* <DEDUP_REMOVED lines=16> */
.L_x_4725:
[----:B------:R-:W-:Y:S01]  /*5dd0*/  IMAD.MOV.U32 R8, RZ, RZ, R3 ;  /* 0x000000ffff087224 */ /* 0x000fe200078e0003 */
[----:B------:R-:W-:Y:S01]  /*5de0*/  MOV R9, R0 ;  /* 0x0000000000097202 */ /* 0x000fe20000000f00 */
[----:B------:R-:W-:Y:S01]  /*5df0*/  IMAD.MOV.U32 R10, RZ, RZ, R4 ;  /* 0x000000ffff0a7224 */ /* 0x000fe200078e0004 */
[----:B------:R-:W-:Y:S02]  /*5e00*/  MOV R11, R2 ;  /* 0x00000002000b7202 */ /* 0x000fe40000000f00 */
.L_x_4675:
[----:B------:R-:W-:Y:S05]  /*5e10*/  BSYNC B0 ;  /* 0x0000000000007941 */ /* 0x000fea0003800000 */
.L_x_4674:
        /* <DEDUP_REMOVED lines=9> */
.L_x_4732:
        /* <DEDUP_REMOVED lines=26> */
.L_x_4730:
[----:B0-----:R0:W2:Y:S01]  /*6050*/  LDS R10, [R13+0x8] ;  /* 0x000008000d0a7984 */ /* 0x0010a20000000800 */
[----:B-1----:R-:W-:Y:S01]  /*6060*/  MOV R8, R4 ;  /* 0x0000000400087202 */ /* 0x002fe20000000f00 */
[----:B------:R-:W-:Y:S01]  /*6070*/  IMAD.MOV.U32 R9, RZ, RZ, R5 ;  /* 0x000000ffff097224 */ /* 0x000fe200078e0005 */
[----:B------:R-:W-:-:S02]  /*6080*/  MOV R11, R7 ;  /* 0x00000007000b7202 */ /* 0x000fc40000000f00 */
.L_x_4731:
[----:B------:R-:W-:Y:S05]  /*6090*/  BSYNC B1 ;  /* 0x0000000000017941 */ /* 0x000fea0003800000 */
.L_x_4729:
[----:B--2---:R1:W-:Y:S02]  /*60a0*/  STS.128 [R0.X16+0x10], R8 ;  /* 0x0000100800007388 */ /* 0x0043e4000000cc00 */
.L_x_4728:
[----:B------:R-:W-:Y:S05]  /*60b0*/  BSYNC B0 ;  /* 0x0000000000007941 */ /* 0x000fea0003800000 */
.L_x_4727:
[----:B------:R-:W-:Y:S02]  /*60c0*/  ISETP.GT.AND P0, PT, R2, 0x1, PT ;  /* 0x000000010200780c */ /* 0x000fe40003f04270 */
[----:B------:R-:W-:-:S11]  /*60d0*/  SHF.R.S32.HI R2, RZ, 0x1, R2 ;  /* 0x00000001ff027819 */ /* 0x000fd60000011402 */
[----:B------:R-:W-:Y:S05]  /*60e0*/  @P0 BRA `(.L_x_4732) ;  /* 0xfffffdc000000947 */ /* 0x000fea000383ffff */
.L_x_4726:
        /* <DEDUP_REMOVED lines=14> */
.L_x_4740:
[----:B------:R-:W-:Y:S01]  /*61d0*/  IADD3 R0, R20, R2, RZ ;  /* 0x0000000214007210 */ /* 0x000fe20007ffe0ff */
[----:B------:R-:W-:Y:S03]  /*61e0*/  BAR.SYNC.DEFER_BLOCKING 0x0 ;  /* 0x0000000000007b1d */ /* 0x000fe60000010000 */
[----:B------:R-:W-:-:S03]  /*61f0*/  ISETP.GE.U32.AND P0, PT, R0, c[0x0][0x0], PT ;  /* 0x0000000000007a0c */ /* 0x000fc60003f06070 */
[----:B------:R-:W-:Y:S01]  /*6200*/  BSSY B0, `(.L_x_4735) ;  /* 0x000001c000007945 */ /* 0x000fe20003800000 */
[----:B------:R-:W-:-:S13]  /*6210*/  ISETP.GE.U32.OR P0, PT, R20, R2, P0 ;  /* 0x000000021400720c */ /* 0x000fda0000706470 */
[----:B0-----:R-:W-:Y:S05]  /*6220*/  @P0 BRA `(.L_x_4736) ;  /* 0x0000019000000947 */ /* 0x001fea0003800000 */
[----:B------:R-:W-:Y:S01]  /*6230*/  IMAD R4, R2, 0x10, R15 ;  /* 0x0000001002047824 */ /* 0x000fe200078e020f */
[----:B------:R-:W-:Y:S01]  /*6240*/  FSETP.NEU.FTZ.AND P0, PT, R11, RZ, PT ;  /* 0x000000ff0b00720b */ /* 0x000fe20003f1d000 */
[----:B------:R-:W-:Y:S04]  /*6250*/  BSSY B1, `(.L_x_4737) ;  /* 0x0000015000017945 */ /* 0x000fe80003800000 */
[----:B------:R-:W0:Y:S08]  /*6260*/  LDS.128 R4, [R4] ;  /* 0x0000000004047984 */ /* 0x000e300000000c00 */
        /* <DEDUP_REMOVED lines=15> */
.L_x_4738:
[----:B0-----:R-:W-:Y:S01]  /*6360*/  IMAD.MOV.U32 R10, RZ, RZ, R6 ;  /* 0x000000ffff0a7224 */ /* 0x001fe200078e0006 */
[----:B------:R-:W-:Y:S01]  /*6370*/  MOV R8, R4 ;  /* 0x0000000400087202 */ /* 0x000fe20000000f00 */
[----:B------:R-:W-:Y:S01]  /*6380*/  IMAD.MOV.U32 R11, RZ, RZ, R7 ;  /* 0x000000ffff0b7224 */ /* 0x000fe200078e0007 */
[----:B------:R-:W-:Y:S02]  /*6390*/  MOV R9, R5 ;  /* 0x0000000500097202 */ /* 0x000fe40000000f00 */
.L_x_4739:
[----:B------:R-:W-:Y:S05]  /*63a0*/  BSYNC B1 ;  /* 0x0000000000017941 */ /* 0x000fea0003800000 */
.L_x_4737:
[----:B------:R0:W-:Y:S02]  /*63b0*/  STS.128 [R13.X16+0x10], R8 ;  /* 0x000010080d007388 */ /* 0x0001e4000000cc00 */
.L_x_4736:
[----:B------:R-:W-:Y:S05]  /*63c0*/  BSYNC B0 ;  /* 0x0000000000007941 */ /* 0x000fea0003800000 */
.L_x_4735:
[----:B------:R-:W-:-:S04]  /*63d0*/  SHF.R.S32.HI R2, RZ, 0x1, R2 ;  /* 0x00000001ff027819 */ /* 0x000fc80000011402 */
[----:B------:R-:W-:-:S13]  /*63e0*/  ISETP.GE.AND P0, PT, R2, 0x20, PT ;  /* 0x000000200200780c */ /* 0x000fda0003f06270 */
[----:B------:R-:W-:Y:S05]  /*63f0*/  @P0 BRA `(.L_x_4740) ;  /* 0xfffffdd000000947 */ /* 0x000fea000383ffff */
[----:B------:R-:W-:-:S09]  /*6400*/  HFMA2.MMA R0, -RZ, RZ, 0, 1.9073486328125e-06 ;  /* 0x00000020ff007435 */ /* 0x000fd200000001ff */
.L_x_4734:
[----:B0-----:R-:W-:Y:S01]  /*6410*/  BAR.SYNC.DEFER_BLOCKING 0x0 ;  /* 0x0000000000007b1d */ /* 0x001fe20000010000 */
[----:B------:R-:W-:-:S13]  /*6420*/  ISETP.GE.AND P0, PT, R0, 0x2, PT ;  /* 0x000000020000780c */ /* 0x000fda0003f06270 */
[----:B------:R-:W-:Y:S05]  /*6430*/  @!P0 BRA `(.L_x_4733) ;  /* 0x000001e000008947 */ /* 0x000fea0003800000 */
[----:B------:R-:W-:-:S04]  /*6440*/  MOV R3, 0x1 ;  /* 0x0000000100037802 */ /* 0x000fc80000000f00 */
.L_x_4744:
        /* <DEDUP_REMOVED lines=21> */
.L_x_4742:
[----:B01----:R-:W-:Y:S01]  /*65a0*/  MOV R8, R5 ;  /* 0x0000000500087202 */ /* 0x003fe20000000f00 */
[----:B--2---:R-:W-:Y:S01]  /*65b0*/  IMAD.MOV.U32 R9, RZ, RZ, R6 ;  /* 0x000000ffff097224 */ /* 0x004fe200078e0006 */
[----:B---3--:R-:W-:Y:S02]  /*65c0*/  MOV R10, R2 ;  /* 0x00000002000a7202 */ /* 0x008fe40000000f00 */
[----:B----4-:R-:W-:Y:S02]  /*65d0*/  MOV R11, R14 ;  /* 0x0000000e000b7202 */ /* 0x010fe40000000f00 */
.L_x_4743:
[----:B------:R-:W-:Y:S05]  /*65e0*/  BSYNC B0 ;  /* 0x0000000000007941 */ /* 0x000fea0003800000 */
.L_x_4741:
[----:B0-----:R-:W-:-:S05]  /*65f0*/  IMAD.SHL.U32 R3, R3, 0x2, RZ ;  /* 0x0000000203037824 */ /* 0x001fca00078e00ff */
[----:B------:R-:W-:-:S13]  /*6600*/  ISETP.GE.AND P0, PT, R3, R0, PT ;  /* 0x000000000300720c */ /* 0x000fda0003f06270 */
[----:B------:R-:W-:Y:S05]  /*6610*/  @!P0 BRA `(.L_x_4744) ;  /* 0xfffffe3000008947 */ /* 0x000fea000383ffff */
.L_x_4733:
[----:B------:R-:W-:Y:S01]  /*6620*/  ISETP.NE.AND P0, PT, RZ, c[0x0][0x34c], PT ;  /* 0x0000d300ff007a0c */ /* 0x000fe20003f05270 */
[----:B---3-5:R-:W-:-:S12]  /*6630*/  HFMA2.MMA R2, -RZ, RZ, 0, 0 ;  /* 0x00000000ff027435 */ /* 0x028fd800000001ff */
[----:B------:R-:W-:Y:S05]  /*6640*/  @!P0 BRA `(.L_x_4745) ;  /* 0x00000cb000008947 */ /* 0x000fea0003800000 */
[----:B------:R-:W3:Y:S01]  /*6650*/  S2R R21, SR_TID.Y ;  /* 0x0000000000157919 */ /* 0x000ee20000002200 */
[----:B------:R-:W-:-:S03]  /*6660*/  IMAD.MOV.U32 R0, RZ, RZ, 0x1 ;  /* 0x00000001ff007424 */ /* 0x000fc600078e00ff */
[----:B------:R-:W4:Y:S02]  /*6670*/  S2R R2, SR_CTAID.X ;  /* 0x0000000000027919 */ /* 0x000f240000002500 */
[----:B------:R-:W-:Y:S01]  /*6680*/  ISETP.NE.AND P0, PT, R0, c[0x0][0x34c], PT ;  /* 0x0000d30000007a0c */ /* 0x000fe20003f05270 */
[----:B0--3--:R-:W-:-:S04]  /*6690*/  IMAD R3, R21, c[0x0][0x1a0], R12 ;  /* 0x0000680015037a24 */ /* 0x009fc800078e020c */
[----:B----4-:R-:W-:Y:S01]  /*66a0*/  IMAD R3, R2, c[0x0][0x188], R3 ;  /* 0x0000620002037a24 */ /* 0x010fe200078e0203 */
[----:B------:R-:W-:-:S05]  /*66b0*/  MOV R2, RZ ;  /* 0x000000ff00027202 */ /* 0x000fca0000000f00 */
[----:B------:R-:W-:-:S05]  /*66c0*/  IMAD.HI.U32 R4, R3, c[0x0][0x354], R2 ;  /* 0x0000d50003047a27 */ /* 0x000fca00078e0002 */
[----:B-1----:R-:W-:-:S04]  /*66d0*/  SHF.R.U32.HI R5, RZ, c[0x0][0x358], R4 ;  /* 0x0000d600ff057a19 */ /* 0x002fc80000011604 */
[----:B------:R-:W-:-:S05]  /*66e0*/  IADD3 R2, -R5, RZ, RZ ;  /* 0x000000ff05027210 */ /* 0x000fca0007ffe1ff */
        /* <DEDUP_REMOVED lines=193> */
.L_x_4745:
        /* <DEDUP_REMOVED lines=9> */
.L_x_4749:
        /* <DEDUP_REMOVED lines=8> */
[----:B-12---:R-:W-:Y:S05]  /*7410*/  CALL.REL.NOINC `($__internal_19_$__cuda_sm20_rem_u64) ;  /* 0x00003a7000007944 */ /* 0x006fea0003c00000 */
[----:B------:R-:W-:Y:S05]  /*7420*/  BRA `(.L_x_4748) ;  /* 0x0000013000007947 */ /* 0x000fea0003800000 */
.L_x_4747:
        /* <DEDUP_REMOVED lines=19> */
.L_x_4748:
        /* <DEDUP_REMOVED lines=10> */
[----:B------:R-:W-:Y:S05]  /*7600*/  CALL.REL.NOINC `($__internal_18_$__cuda_sm20_div_u64) ;  /* 0x0000343000007944 */ /* 0x000fea0003c00000 */
[----:B------:R-:W-:Y:S01]  /*7610*/  MOV R16, R4 ;  /* 0x0000000400107202 */ /* 0x000fe20000000f00 */
[----:B------:R-:W-:Y:S01]  /*7620*/  IMAD.MOV.U32 R17, RZ, RZ, R5 ;  /* 0x000000ffff117224 */ /* 0x000fe200078e0005 */
[----:B------:R-:W-:Y:S05]  /*7630*/  BRA `(.L_x_4751) ;  /* 0x0000013000007947 */ /* 0x000fea0003800000 */
.L_x_4750:
        /* <DEDUP_REMOVED lines=19> */
.L_x_4751:
[----:B------:R-:W-:Y:S05]  /*7770*/  @!P2 BRA `(.L_x_4752) ;  /* 0x000000500000a947 */ /* 0x000fea0003800000 */
[----:B------:R-:W-:Y:S01]  /*7780*/  HFMA2.MMA R4, -RZ, RZ, 0, 0 ;  /* 0x00000000ff047435 */ /* 0x000fe200000001ff */
[----:B------:R-:W-:Y:S01]  /*7790*/  IMAD.MOV.U32 R14, RZ, RZ, 0x2 ;  /* 0x00000002ff0e7424 */ /* 0x000fe200078e00ff */
[----:B------:R-:W-:-:S04]  /*77a0*/  MOV R6, 0x77c0 ;  /* 0x000077c000067802 */ /* 0x000fc80000000f00 */
[----:B------:R-:W-:Y:S05]  /*77b0*/  CALL.REL.NOINC `($__internal_18_$__cuda_sm20_div_u64) ;  /* 0x0000328000007944 */ /* 0x000fea0003c00000 */
[----:B------:R-:W-:Y:S05]  /*77c0*/  BRA `(.L_x_4753) ;  /* 0x0000013000007947 */ /* 0x000fea0003800000 */
.L_x_4752:
        /* <DEDUP_REMOVED lines=19> */
.L_x_4753:
        /* <DEDUP_REMOVED lines=10> */
[----:B------:R-:W-:Y:S05]  /*79a0*/  CALL.REL.NOINC `($__internal_18_$__cuda_sm20_div_u64) ;  /* 0x0000309000007944 */ /* 0x000fea0003c00000 */
[----:B------:R-:W-:Y:S05]  /*79b0*/  BRA `(.L_x_4756) ;  /* 0x0000014000007947 */ /* 0x000fea0003800000 */
.L_x_4755:
        /* <DEDUP_REMOVED lines=20> */
.L_x_4756:
[----:B------:R-:W-:Y:S05]  /*7b00*/  BSYNC B0 ;  /* 0x0000000000007941 */ /* 0x000fea0003800000 */
.L_x_4754:
[----:B------:R-:W-:-:S04]  /*7b10*/  IADD3 R14, P0, R4, c[0x0][0x560], RZ ;  /* 0x00015800040e7a10 */ /* 0x000fc80007f1e0ff */
[----:B------:R-:W-:-:S04]  /*7b20*/  IADD3.X R15, R5, c[0x0][0x564], RZ, P0, !PT ;  /* 0x00015900050f7a10 */ /* 0x000fc800007fe4ff */
[----:B------:R-:W-:Y:S02]  /*7b30*/  MOV R0, R15 ;  /* 0x0000000f00007202 */ /* 0x000fe40000000f00 */
.L_x_4746:
        /* <DEDUP_REMOVED lines=207> */
.L_x_4758:
        /* <DEDUP_REMOVED lines=11> */
.L_x_4760:
[----:B------:R-:W-:Y:S05]  /*88e0*/  BSYNC B0 ;  /* 0x0000000000007941 */ /* 0x000fea0003800000 */
.L_x_4759:
        /* <DEDUP_REMOVED lines=15> */
.L_x_4762:
[----:B------:R-:W-:Y:S05]  /*89e0*/  BSYNC B0 ;  /* 0x0000000000007941 */ /* 0x000fea0003800000 */
.L_x_4761:
        /* <DEDUP_REMOVED lines=30> */
.L_x_4764:
[----:B------:R-:W-:Y:S05]  /*8bd0*/  BSYNC B0 ;  /* 0x0000000000007941 */ /* 0x000fea0003800000 */
.L_x_4763:
        /* <DEDUP_REMOVED lines=22> */
.L_x_4772:
        /* <DEDUP_REMOVED lines=26> */
.L_x_4770:
[----:B0-----:R0:W5:Y:S02]  /*8ee0*/  LDG.E R6, [R2.64+0x8] ;  /* 0x0000082402067981 */ /* 0x001164000c1e1900 */
[----:B-----5:R-:W-:Y:S01]  /*8ef0*/  MOV R4, R11 ;  /* 0x0000000b00047202 */ /* 0x020fe20000000f00 */
[----:B------:R-:W-:Y:S01]  /*8f00*/  IMAD.MOV.U32 R7, RZ, RZ, R13 ;  /* 0x000000ffff077224 */ /* 0x000fe200078e000d */
[----:B------:R-:W-:-:S03]  /*8f10*/  MOV R5, R8 ;  /* 0x0000000800057202 */ /* 0x000fc60000000f00 */
.L_x_4771:
[----:B------:R-:W-:Y:S05]  /*8f20*/  BSYNC B2 ;  /* 0x0000000000027941 */ /* 0x000fea0003800000 */
.L_x_4769:
[----:B------:R-:W-:Y:S05]  /*8f30*/  @!P2 BRA `(.L_x_4772) ;  /* 0xfffffe000000a947 */ /* 0x000fea000383ffff */
.L_x_4768:
[----:B------:R-:W-:Y:S05]  /*8f40*/  BSYNC B1 ;  /* 0x0000000000017941 */ /* 0x000fea0003800000 */
.L_x_4767:
[----:B------:R-:W-:Y:S05]  /*8f50*/  BRA `(.L_x_4773) ;  /* 0x0000023000007947 */ /* 0x000fea0003800000 */
.L_x_4766:
[----:B------:R-:W-:-:S13]  /*8f60*/  ISETP.GE.U32.AND P0, PT, R21, c[0x0][0x18c], PT ;  /* 0x0000630015007a0c */ /* 0x000fda0003f06070 */
[----:B------:R-:W-:Y:S05]  /*8f70*/  @P0 BRA `(.L_x_4773) ;  /* 0x0000021000000947 */ /* 0x000fea0003800000 */
[----:B------:R-:W-:-:S04]  /*8f80*/  MOV R9, R21 ;  /* 0x0000001500097202 */ /* 0x000fc80000000f00 */
.L_x_4777:
        /* <DEDUP_REMOVED lines=26> */
.L_x_4775:
[----:B0-----:R0:W5:Y:S02]  /*9130*/  LDG.E R6, [R2.64+0x8] ;  /* 0x0000082402067981 */ /* 0x001164000c1e1900 */
[----:B-----5:R-:W-:Y:S01]  /*9140*/  MOV R4, R11 ;  /* 0x0000000b00047202 */ /* 0x020fe20000000f00 */
[----:B------:R-:W-:Y:S01]  /*9150*/  IMAD.MOV.U32 R5, RZ, RZ, R8 ;  /* 0x000000ffff057224 */ /* 0x000fe200078e0008 */
[----:B------:R-:W-:Y:S02]  /*9160*/  MOV R7, R13 ;  /* 0x0000000d00077202 */ /* 0x000fe40000000f00 */
.L_x_4776:
[----:B------:R-:W-:Y:S05]  /*9170*/  BSYNC B1 ;  /* 0x0000000000017941 */ /* 0x000fea0003800000 */
.L_x_4774:
[----:B------:R-:W-:Y:S05]  /*9180*/  @!P2 BRA `(.L_x_4777) ;  /* 0xfffffe000000a947 */ /* 0x000fea000383ffff */
.L_x_4773:
[----:B------:R-:W-:Y:S05]  /*9190*/  BSYNC B0 ;  /* 0x0000000000007941 */ /* 0x000fea0003800000 */
.L_x_4765:
        /* <DEDUP_REMOVED lines=8> */
.L_x_4784:
        /* <DEDUP_REMOVED lines=26> */
.L_x_4782:
[----:B0-----:R0:W2:Y:S01]  /*93c0*/  LDS R6, [R17+0x8] ;  /* 0x0000080011067984 */ /* 0x0010a20000000800 */
[----:B-1----:R-:W-:Y:S01]  /*93d0*/  IMAD.MOV.U32 R4, RZ, RZ, R8 ;  /* 0x000000ffff047224 */ /* 0x002fe200078e0008 */
[----:B------:R-:W-:Y:S02]  /*93e0*/  MOV R5, R9 ;  /* 0x0000000900057202 */ /* 0x000fe40000000f00 */
[----:B------:R-:W-:Y:S02]  /*93f0*/  MOV R7, R11 ;  /* 0x0000000b00077202 */ /* 0x000fe40000000f00 */
.L_x_4783:
[----:B------:R-:W-:Y:S05]  /*9400*/  BSYNC B1 ;  /* 0x0000000000017941 */ /* 0x000fea0003800000 */
.L_x_4781:
[----:B--2---:R1:W-:Y:S02]  /*9410*/  STS.128 [R2.X16+0x10], R4 ;  /* 0x0000100402007388 */ /* 0x0043e4000000cc00 */
.L_x_4780:
[----:B------:R-:W-:Y:S05]  /*9420*/  BSYNC B0 ;  /* 0x0000000000007941 */ /* 0x000fea0003800000 */
.L_x_4779:
[----:B------:R-:W-:Y:S02]  /*9430*/  ISETP.GT.AND P0, PT, R12, 0x1, PT ;  /* 0x000000010c00780c */ /* 0x000fe40003f04270 */
[----:B------:R-:W-:-:S11]  /*9440*/  SHF.R.S32.HI R12, RZ, 0x1, R12 ;  /* 0x00000001ff0c7819 */ /* 0x000fd6000001140c */
[----:B------:R-:W-:Y:S05]  /*9450*/  @P0 BRA `(.L_x_4784) ;  /* 0xfffffdc000000947 */ /* 0x000fea000383ffff */
.L_x_4778:
        /* <DEDUP_REMOVED lines=12> */
.L_x_4792:
        /* <DEDUP_REMOVED lines=25> */
.L_x_4790:
[----:B01----:R-:W-:Y:S01]  /*96b0*/  MOV R6, R10 ;  /* 0x0000000a00067202 */ /* 0x003fe20000000f00 */
[----:B------:R-:W-:Y:S01]  /*96c0*/  IMAD.MOV.U32 R5, RZ, RZ, R9 ;  /* 0x000000ffff057224 */ /* 0x000fe200078e0009 */
[----:B------:R-:W-:Y:S02]  /*96d0*/  MOV R4, R8 ;  /* 0x0000000800047202 */ /* 0x000fe40000000f00 */
[----:B------:R-:W-:Y:S02]  /*96e0*/  MOV R7, R11 ;  /* 0x0000000b00077202 */ /* 0x000fe40000000f00 */
.L_x_4791:
[----:B------:R-:W-:Y:S05]  /*96f0*/  BSYNC B1 ;  /* 0x0000000000017941 */ /* 0x000fea0003800000 */
.L_x_4789:
[----:B------:R0:W-:Y:S02]  /*9700*/  STS.128 [R2.X16+0x10], R4 ;  /* 0x0000100402007388 */ /* 0x0001e4000000cc00 */
.L_x_4788:
[----:B------:R-:W-:Y:S05]  /*9710*/  BSYNC B0 ;  /* 0x0000000000007941 */ /* 0x000fea0003800000 */
.L_x_4787:
[----:B------:R-:W-:-:S04]  /*9720*/  SHF.R.S32.HI R13, RZ, 0x1, R13 ;  /* 0x00000001ff0d7819 */ /* 0x000fc8000001140d */
[----:B------:R-:W-:-:S13]  /*9730*/  ISETP.GE.AND P0, PT, R13, 0x20, PT ;  /* 0x000000200d00780c */ /* 0x000fda0003f06270 */
[----:B------:R-:W-:Y:S05]  /*9740*/  @P0 BRA `(.L_x_4792) ;  /* 0xfffffdd000000947 */ /* 0x000fea000383ffff */
[----:B------:R-:W-:-:S09]  /*9750*/  HFMA2.MMA R8, -RZ, RZ, 0, 1.9073486328125e-06 ;  /* 0x00000020ff087435 */ /* 0x000fd200000001ff */
.L_x_4786:
[----:B------:R-:W-:Y:S01]  /*9760*/  BAR.SYNC.DEFER_BLOCKING 0x0 ;  /* 0x0000000000007b1d */ /* 0x000fe20000010000 */
[----:B------:R-:W-:-:S13]  /*9770*/  ISETP.GE.AND P0, PT, R8, 0x2, PT ;  /* 0x000000020800780c */ /* 0x000fda0003f06270 */
[----:B------:R-:W-:Y:S05]  /*9780*/  @!P0 BRA `(.L_x_4785) ;  /* 0x000001e000008947 */ /* 0x000fea0003800000 */
[----:B------:R-:W-:-:S04]  /*9790*/  IMAD.MOV.U32 R3, RZ, RZ, 0x1 ;  /* 0x00000001ff037424 */ /* 0x000fc800078e00ff */
.L_x_4796:
        /* <DEDUP_REMOVED lines=21> */
.L_x_4794:
[----:B--23--:R-:W-:Y:S01]  /*98f0*/  IMAD.MOV.U32 R4, RZ, RZ, R9 ;  /* 0x000000ffff047224 */ /* 0x00cfe200078e0009 */
[----:B----4-:R-:W-:Y:S01]  /*9900*/  MOV R5, R10 ;  /* 0x0000000a00057202 */ /* 0x010fe20000000f00 */
[----:B-1----:R-:W-:Y:S01]  /*9910*/  IMAD.MOV.U32 R7, RZ, RZ, R12 ;  /* 0x000000ffff077224 */ /* 0x002fe200078e000c */
[----:B0-----:R-:W-:Y:S02]  /*9920*/  MOV R6, R2 ;  /* 0x0000000200067202 */ /* 0x001fe40000000f00 */
.L_x_4795:
[----:B------:R-:W-:Y:S05]  /*9930*/  BSYNC B0 ;  /* 0x0000000000007941 */ /* 0x000fea0003800000 */
.L_x_4793:
[----:B--2---:R-:W-:-:S04]  /*9940*/  SHF.L.U32 R3, R3, 0x1, RZ ;  /* 0x0000000103037819 */ /* 0x004fc800000006ff */
[----:B------:R-:W-:-:S13]  /*9950*/  ISETP.GE.AND P0, PT, R3, R8, PT ;  /* 0x000000080300720c */ /* 0x000fda0003f06270 */
[----:B------:R-:W-:Y:S05]  /*9960*/  @!P0 BRA `(.L_x_4796) ;  /* 0xfffffe3000008947 */ /* 0x000fea000383ffff */
.L_x_4785:
        /* <DEDUP_REMOVED lines=29> */
.L_x_4799:
[----:B0-----:R-:W-:Y:S05]  /*9b40*/  BSYNC B0 ;  /* 0x0000000000007941 */ /* 0x001fea0003800000 */
.L_x_4798:
        /* <DEDUP_REMOVED lines=14> */
[----:B0-----:R-:W-:Y:S02]  /*9c30*/  F2FP.PACK_AB R7, RZ, R5 ;  /* 0x00000005ff07723e */ /* 0x001fe400000000ff */
[----:B------:R-:W-:-:S05]  /*9c40*/  @P0 IADD3.X R3, RZ, c[0x0][0x554], RZ, P1, !PT ;  /* 0x00015500ff030a10 */ /* 0x000fca0000ffe4ff */
[----:B------:R0:W-:Y:S01]  /*9c50*/  @P0 STG.E.U16 [R2.64], R7 ;  /* 0x0000000702000986 */ /* 0x0001e2000c101524 */
[----:B------:R-:W-:-:S13]  /*9c60*/  ISETP.GE.AND P0, PT, R6, 0x2, PT ;  /* 0x000000020600780c */ /* 0x000fda0003f06270 */
[----:B------:R-:W-:Y:S05]  /*9c70*/  @!P0 EXIT ;  /* 0x000000000000894d */ /* 0x000fea0003800000 */
[----:B0-----:R-:W-:Y:S02]  /*9c80*/  LOP3.LUT R2, R16, 0xfffffffe, RZ, 0xc0, !PT ;  /* 0xfffffffe10027812 */ /* 0x001fe400078ec0ff */
[----:B------:R-:W-:Y:S02]  /*9c90*/  F2FP.PACK_AB R4, RZ, R4 ;  /* 0x00000004ff04723e */ /* 0x000fe400000000ff */
[----:B------:R-:W-:-:S05]  /*9ca0*/  IADD3 R2, P0, R2, c[0x0][0x558], RZ ;  /* 0x0001560002027a10 */ /* 0x000fca0007f1e0ff */
[----:B------:R-:W-:-:S05]  /*9cb0*/  IMAD.X R3, RZ, RZ, c[0x0][0x55c], P0 ;  /* 0x00015700ff037624 */ /* 0x000fca00000e06ff */
[----:B------:R-:W-:Y:S01]  /*9cc0*/  STG.E.U16 [R2.64], R4 ;  /* 0x0000000402007986 */ /* 0x000fe2000c101524 */
[----:B------:R-:W-:Y:S05]  /*9cd0*/  EXIT ;  /* 0x000000000000794d */ /* 0x000fea0003800000 */
.L_x_4800:
[----:B------:R-:W-:Y:S04]  /*9ce0*/  STG.E [R14.64], R4 ;  /* 0x000000040e007986 */ /* 0x000fe8000c101924 */
[----:B------:R-:W-:Y:S04]  /*9cf0*/  STG.E [R14.64+0x4], R5 ;  /* 0x000004050e007986 */ /* 0x000fe8000c101924 */
[----:B-----5:R-:W-:Y:S04]  /*9d00*/  STG.E [R14.64+0x8], R6 ;  /* 0x000008060e007986 */ /* 0x020fe8000c101924 */
[----:B------:R-:W-:Y:S01]  /*9d10*/  STG.E [R14.64+0xc], R7 ;  /* 0x00000c070e007986 */ /* 0x000fe2000c101924 */
[----:B------:R-:W-:Y:S05]  /*9d20*/  EXIT ;  /* 0x000000000000794d */ /* 0x000fea0003800000 */
.L_x_4797:
        /* <DEDUP_REMOVED lines=23> */
.L_x_4801:
        /* <DEDUP_REMOVED lines=15> */
[----:B0-----:R-:W-:-:S03]  /*9f90*/  F2FP.PACK_AB R6, RZ, R5 ;  /* 0x00000005ff06723e */ /* 0x001fc600000000ff */
[----:B------:R-:W-:-:S05]  /*9fa0*/  @P0 IMAD.X R3, RZ, RZ, c[0x0][0x554], P1 ;  /* 0x00015500ff030624 */ /* 0x000fca00008e06ff */
[----:B------:R0:W-:Y:S01]  /*9fb0*/  @P0 STG.E.U16 [R2.64], R6 ;  /* 0x0000000602000986 */ /* 0x0001e2000c101524 */
[----:B------:R-:W-:-:S13]  /*9fc0*/  ISETP.GE.AND P0, PT, R0, 0x2, PT ;  /* 0x000000020000780c */ /* 0x000fda0003f06270 */
[----:B------:R-:W-:Y:S05]  /*9fd0*/  @!P0 EXIT ;  /* 0x000000000000894d */ /* 0x000fea0003800000 */
[----:B0-----:R-:W-:Y:S02]  /*9fe0*/  LOP3.LUT R2, R16, 0xfffffffe, RZ, 0xc0, !PT ;  /* 0xfffffffe10027812 */ /* 0x001fe400078ec0ff */
[----:B------:R-:W-:Y:S02]  /*9ff0*/  F2FP.PACK_AB R4, RZ, R4 ;  /* 0x00000004ff04723e */ /* 0x000fe400000000ff */
[----:B------:R-:W-:-:S04]  /*a000*/  IADD3 R2, P0, R2, c[0x0][0x558], RZ ;  /* 0x0001560002027a10 */ /* 0x000fc80007f1e0ff */
[----:B------:R-:W-:-:S05]  /*a010*/  IADD3.X R3, RZ, c[0x0][0x55c], RZ, P0, !PT ;  /* 0x00015700ff037a10 */ /* 0x000fca00007fe4ff */
[----:B------:R-:W-:Y:S01]  /*a020*/  STG.E.U16 [R2.64], R4 ;  /* 0x0000000402007986 */ /* 0x000fe2000c101524 */
[----:B------:R-:W-:Y:S05]  /*a030*/  EXIT ;  /* 0x000000000000794d */ /* 0x000fea0003800000 */
.L_x_4802:
        /* <DEDUP_REMOVED lines=20> */
.L_x_4757:
        /* <DEDUP_REMOVED lines=40> */
.L_x_4805:
[----:B0-----:R-:W-:Y:S05]  /*a400*/  BSYNC B0 ;  /* 0x0000000000007941 */ /* 0x001fea0003800000 */
.L_x_4804:
        /* <DEDUP_REMOVED lines=16> */
[----:B0-----:R-:W-:-:S05]  /*a510*/  F2FP.PACK_AB R3, RZ, R9 ;  /* 0x00000009ff03723e */ /* 0x001fca00000000ff */
[----:B------:R0:W-:Y:S06]  /*a520*/  @P1 STG.E.U16 [R4.64], R3 ;  /* 0x0000000304001986 */ /* 0x0001ec000c101524 */
[----:B------:R-:W-:Y:S05]  /*a530*/  @!P0 EXIT ;  /* 0x000000000000894d */ /* 0x000fea0003800000 */
[----:B------:R-:W-:Y:S02]  /*a540*/  LOP3.LUT R2, R2, 0xfffffffe, RZ, 0xc0, !PT ;  /* 0xfffffffe02027812 */ /* 0x000fe400078ec0ff */
[----:B------:R-:W-:Y:S02]  /*a550*/  F2FP.PACK_AB R8, RZ, R8 ;  /* 0x00000008ff08723e */ /* 0x000fe400000000ff */
[----:B------:R-:W-:-:S04]  /*a560*/  IADD3 R2, P0, R2, c[0x0][0x558], RZ ;  /* 0x0001560002027a10 */ /* 0x000fc80007f1e0ff */
[----:B0-----:R-:W-:-:S05]  /*a570*/  IADD3.X R3, RZ, c[0x0][0x55c], RZ, P0, !PT ;  /* 0x00015700ff037a10 */ /* 0x001fca00007fe4ff */
[----:B------:R-:W-:Y:S01]  /*a580*/  STG.E.U16 [R2.64], R8 ;  /* 0x0000000802007986 */ /* 0x000fe2000c101524 */
[----:B------:R-:W-:Y:S05]  /*a590*/  EXIT ;  /* 0x000000000000794d */ /* 0x000fea0003800000 */
.L_x_4806:
[----:B------:R-:W-:Y:S04]  /*a5a0*/  STG.E [R14.64], R8 ;  /* 0x000000080e007986 */ /* 0x000fe8000c101924 */
[----:B------:R-:W-:Y:S04]  /*a5b0*/  STG.E [R14.64+0x4], R9 ;  /* 0x000004090e007986 */ /* 0x000fe8000c101924 */
[----:B-----5:R-:W-:Y:S04]  /*a5c0*/  STG.E [R14.64+0x8], R10 ;  /* 0x0000080a0e007986 */ /* 0x020fe8000c101924 */
[----:B------:R-:W-:Y:S01]  /*a5d0*/  STG.E [R14.64+0xc], R11 ;  /* 0x00000c0b0e007986 */ /* 0x000fe2000c101924 */
[----:B------:R-:W-:Y:S05]  /*a5e0*/  EXIT ;  /* 0x000000000000794d */ /* 0x000fea0003800000 */
.L_x_4803:
        /* <DEDUP_REMOVED lines=23> */
.L_x_4807:
        /* <DEDUP_REMOVED lines=26> */
.L_x_4808:
        /* <DEDUP_REMOVED lines=20> */
        .weak           $__internal_18_$__cuda_sm20_div_u64
        .type           $__internal_18_$__cuda_sm20_div_u64,@function
        .size           $__internal_18_$__cuda_sm20_div_u64,($__internal_19_$__cuda_sm20_rem_u64 - $__internal_18_$__cuda_sm20_div_u64)
$__internal_18_$__cuda_sm20_div_u64:
        /* <DEDUP_REMOVED lines=68> */
[----:B------:R-:W-:Y:S06]  /*ae80*/  RET.REL.NODEC R6 `(_ZN2at6native13reduce_kernelILi512ELi1ENS0_8ReduceOpIN3c104HalfENS0_10WelfordOpsIS4_fiN4cuda3std3__44pairIS4_S4_EEEEjS4_Li2ELi2EEEEEvT1_) ;  /* 0xffff517006007950 */ /* 0x000fec0003c3ffff */
        .weak           $__internal_19_$__cuda_sm20_rem_u64
        .type           $__internal_19_$__cuda_sm20_rem_u64,@function
        .size           $__internal_19_$__cuda_sm20_rem_u64,(.L_x_8131 - $__internal_19_$__cuda_sm20_rem_u64)
$__internal_19_$__cuda_sm20_rem_u64:
        /* <DEDUP_REMOVED lines=64> */
[----:B------:R-:W-:Y:S06]  /*b290*/  RET.REL.NODEC R16 `(_ZN2at6native13reduce_kernelILi512ELi1ENS0_8ReduceOpIN3c104HalfENS0_10WelfordOpsIS4_fiN4cuda3std3__44pairIS4_S4_EEEEjS4_Li2ELi2EEEEEvT1_) ;  /* 0xffff4d6010007950 */ /* 0x000fec0003c3ffff */
.L_x_4809:
        /* <DEDUP_REMOVED lines=14> */
.L_x_8131:


//--------------------- .text._ZN2at6native13reduce_kernelILi256ELi2ENS0_8ReduceOpIN3c104HalfENS0_10WelfordOpsIS4_fiN4cuda3std3__44pairIS4_S4_EEEEjS4_Li2ELi2EEEEEvT1_ --------------------------
	.section	.text._ZN2at6native13reduce_kernelILi256ELi2ENS0_8ReduceOpIN3c104HalfENS0_10WelfordOpsIS4_fiN4cuda3std3__44pairIS4_S4_EEEEjS4_Li2ELi2EEEEEvT1_,"ax",@progbits
	.sectioninfo	@"SHI_REGISTERS=34"
	.align	128
        .global         _ZN2at6native13reduce_kernelILi256ELi2ENS0_8ReduceOpIN3c104HalfENS0_10WelfordOpsIS4_fiN4cuda3std3__44pairIS4_S4_EEEEjS4_Li2ELi2EEEEEvT1_
        .type           _ZN2at6native13reduce_kernelILi256ELi2ENS0_8ReduceOpIN3c104HalfENS0_10WelfordOpsIS4_fiN4cuda3std3__44pairIS4_S4_EEEEjS4_Li2ELi2EEEEEvT1_,@function
        .size           _ZN2at6native13reduce_kernelILi256ELi2ENS0_8ReduceOpIN3c104HalfENS0_10WelfordOpsIS4_fiN4cuda3std3__44pairIS4_S4_EEEEjS4_Li2ELi2EEEEEvT1_,(.L_x_8133 - _ZN2at6native13reduce_kernelILi256ELi2ENS0_8ReduceOpIN3c104HalfENS0_10WelfordOpsIS4_fiN4cuda3std3__44pairIS4_S4_EEEEjS4_Li2ELi2EEEEEvT1_)
        .other          _ZN2at6native13reduce_kernelILi256ELi2ENS0_8ReduceOpIN3c104HalfENS0_10WelfordOpsIS4_fiN4cuda3std3__44pairIS4_S4_EEEEjS4_Li2ELi2EEEEEvT1_,@"STO_CUDA_ENTRY STV_DEFAULT"
_ZN2at6native13reduce_kernelILi256ELi2ENS0_8ReduceOpIN3c104HalfENS0_10WelfordOpsIS4_fiN4cuda3std3__44pairIS4_S4_EEEEjS4_Li2ELi2EEEEEvT1_:
.text._ZN2at6native13reduce_kernelILi256ELi2ENS0_8ReduceOpIN3c104HalfENS0_10WelfordOpsIS4_fiN4cuda3std3__44pairIS4_S4_EEEEjS4_Li2ELi2EEEEEvT1_:
        /* <DEDUP_REMOVED lines=214> */
.L_x_4810:
        /* <DEDUP_REMOVED lines=57> */
.L_x_4819:
[----:B------:R-:W-:Y:S05]  /*10f0*/  BSYNC B2 ;  /* 0x0000000000027941 */ /* 0x000fea0003800000 */
.L_x_4818:
        /* <DEDUP_REMOVED lines=17> */
.L_x_4817:
[----:B------:R-:W-:Y:S05]  /*1210*/  BSYNC B1 ;  /* 0x0000000000017941 */ /* 0x000fea0003800000 */
.L_x_4816:
[C---:B------:R-:W-:Y:S02]  /*1220*/  IADD3 R0, P0, -R11.reuse, 0x2, RZ ;  /* 0x000000020b007810 */ /* 0x040fe40007f1e1ff */
[----:B------:R-:W-:Y:S02]  /*1230*/  IADD3 R9, R11, c[0x0][0x17c], RZ ;  /* 0x00005f000b097a10 */ /* 0x000fe40007ffe0ff */
[C---:B------:R-:W-:Y:S02]  /*1240*/  LEA R16, P1, R0.reuse, R16, 0x1 ;  /* 0x0000001000107211 */ /* 0x040fe400078208ff */
[----:B------:R-:W-:Y:S02]  /*1250*/  IADD3.X R3, RZ, -0x1, RZ, P0, !PT ;  /* 0xffffffffff037810 */ /* 0x000fe400007fe4ff */
[----:B------:R-:W-:Y:S02]  /*1260*/  IADD3 R9, R9, -0x2, RZ ;  /* 0xfffffffe09097810 */ /* 0x000fe40007ffe0ff */
[----:B------:R-:W-:-:S02]  /*1270*/  LEA.HI.X R17, R0, R17, R3, 0x1, P1 ;  /* 0x0000001100117211 */ /* 0x000fc400008f0c03 */
.L_x_4815:
[----:B------:R-:W-:Y:S05]  /*1280*/  BSYNC B0 ;  /* 0x0000000000007941 */ /* 0x000fea0003800000 */
.L_x_4814:
        /* <DEDUP_REMOVED lines=13> */
.L_x_4823:
        /* <DEDUP_REMOVED lines=23> */
.L_x_4822:
[----:B------:R-:W-:Y:S01]  /*14d0*/  MOV R10, R14 ;  /* 0x0000000e000a7202 */ /* 0x000fe20000000f00 */
[----:B------:R-:W-:Y:S02]  /*14e0*/  IMAD.MOV.U32 R7, RZ, RZ, R12 ;  /* 0x000000ffff077224 */ /* 0x000fe400078e000c */
.L_x_4821:
[----:B------:R-:W-:Y:S05]  /*14f0*/  BSYNC B0 ;  /* 0x0000000000007941 */ /* 0x000fea0003800000 */
.L_x_4820:
        /* <DEDUP_REMOVED lines=10> */
.L_x_4825:
[----:B------:R-:W-:Y:S05]  /*15a0*/  BSYNC B0 ;  /* 0x0000000000007941 */ /* 0x000fea0003800000 */
.L_x_4824:
        /* <DEDUP_REMOVED lines=18> */
.L_x_4827:
[----:B------:R-:W-:Y:S05]  /*16d0*/  BSYNC B0 ;  /* 0x0000000000007941 */ /* 0x000fea0003800000 */
.L_x_4826:
        /* <DEDUP_REMOVED lines=17> */
.L_x_4829:
[----:B------:R-:W-:Y:S01]  /*17f0*/  MOV R4, R3 ;  /* 0x0000000300047202 */ /* 0x000fe20000000f00 */
[----:B------:R-:W-:Y:S01]  /*1800*/  IMAD.MOV.U32 R5, RZ, RZ, R8 ;  /* 0x000000ffff057224 */ /* 0x000fe200078e0008 */
[----:B------:R-:W-:Y:S01]  /*1810*/  MOV R6, R0 ;  /* 0x0000000000067202 */ /* 0x000fe20000000f00 */
[----:B------:R-:W-:Y:S02]  /*1820*/  IMAD.MOV.U32 R7, RZ, RZ, R10 ;  /* 0x000000ffff077224 */ /* 0x000fe400078e000a */
.L_x_4830:
[----:B------:R-:W-:Y:S05]  /*1830*/  BSYNC B0 ;  /* 0x0000000000007941 */ /* 0x000fea0003800000 */
.L_x_4828:
[----:B------:R-:W-:Y:S01]  /*1840*/  CS2R R8, SRZ ;  /* 0x0000000000087805 */ /* 0x000fe2000001ff00 */
[----:B------:R-:W-:Y:S01]  /*1850*/  CS2R R10, SRZ ;  /* 0x00000000000a7805 */ /* 0x000fe2000001ff00 */
[----:B------:R-:W-:Y:S05]  /*1860*/  BRA `(.L_x_4812) ;  /* 0x0000526000007947 */ /* 0x000fea0003800000 */
.L_x_4813:
        /* <DEDUP_REMOVED lines=30> */
.L_x_4839:
        /* <DEDUP_REMOVED lines=213> */
.L_x_4836:
        /* <DEDUP_REMOVED lines=218> */
.L_x_4837:
[----:B------:R-:W-:-:S04]  /*3540*/  LOP3.LUT R11, R0, 0xfffffffc, RZ, 0xc0, !PT ;  /* 0xfffffffc000b7812 */ /* 0x000fc800078ec0ff */
[----:B------:R-:W-:-:S04]  /*3550*/  IADD3 R10, P1, R11, R16, RZ ;  /* 0x000000100b0a7210 */ /* 0x000fc80007f3e0ff */
[----:B------:R-:W-:-:S05]  /*3560*/  IADD3.X R11, RZ, R17, RZ, P1, !PT ;  /* 0x00000011ff0b7210 */ /* 0x000fca0000ffe4ff */
[----:B------:R-:W2:Y:S01]  /*3570*/  LDG.E R10, [R10.64] ;  /* 0x000000240a0a7981 */ /* 0x000ea2000c1e1900 */
[----:B------:R-:W-:Y:S01]  /*3580*/  IADD3 R6, R6, 0x1, RZ ;  /* 0x0000000106067810 */ /* 0x000fe20007ffe0ff */
[--C-:B------:R-:W-:Y:S01]  /*3590*/  HADD2.F32 R19, -RZ, R28.reuse.H1_H1 ;  /* 0x3000001cff137230 */ /* 0x100fe20000004100 */
[----:B------:R-:W-:Y:S01]  /*35a0*/  IADD3 R29, R29, c[0x0][0x184], RZ ;  /* 0x000061001d1d7a10 */ /* 0x000fe20007ffe0ff */
[----:B------:R-:W-:Y:S01]  /*35b0*/  HADD2.F32 R13, -RZ, R28.H0_H0 ;  /* 0x2000001cff0d7230 */ /* 0x000fe20000004100 */
[----:B------:R-:W0:Y:S02]  /*35c0*/  I2F R7, R6 ;  /* 0x0000000600077306 */ /* 0x000e240000201400 */
[----:B------:R-:W-:Y:S01]  /*35d0*/  IADD3 R0, R29, c[0x0][0x184], RZ ;  /* 0x000061001d007a10 */ /* 0x000fe20007ffe0ff */
[----:B------:R-:W-:-:S03]  /*35e0*/  FADD.FTZ R3, R19, -R4 ;  /* 0x8000000413037221 */ /* 0x000fc60000010000 */
[----:B------:R-:W-:Y:S01]  /*35f0*/  ISETP.GE.U32.AND P1, PT, R0, c[0x0][0x17c], PT ;  /* 0x00005f0000007a0c */ /* 0x000fe20003f26070 */
[----:B------:R-:W-:Y:S01]  /*3600*/  FADD.FTZ R0, R13, -R8 ;  /* 0x800000080d007221 */ /* 0x000fe20000010000 */
[----:B0-----:R-:W0:Y:S02]  /*3610*/  MUFU.RCP R14, R7 ;  /* 0x00000007000e7308 */ /* 0x001e240000001000 */
[-C--:B0-----:R-:W-:Y:S02]  /*3620*/  FFMA.FTZ R4, R3, R14.reuse, R4 ;  /* 0x0000000e03047223 */ /* 0x081fe40000010004 */
[----:B------:R-:W-:-:S04]  /*3630*/  FFMA.FTZ R8, R0, R14, R8 ;  /* 0x0000000e00087223 */ /* 0x000fc80000010008 */
[----:B------:R-:W-:-:S04]  /*3640*/  FADD.FTZ R13, R13, -R8 ;  /* 0x800000080d0d7221 */ /* 0x000fc80000010000 */
[----:B------:R-:W-:Y:S01]  /*3650*/  FFMA.FTZ R9, R0, R13, R9 ;  /* 0x0000000d00097223 */ /* 0x000fe20000010009 */
[--C-:B--2---:R-:W-:Y:S02]  /*3660*/  HADD2.F32 R20, -RZ, R10.reuse.H0_H0 ;  /* 0x2000000aff147230 */ /* 0x104fe40000004100 */
[----:B------:R-:W-:-:S03]  /*3670*/  HADD2.F32 R18, -RZ, R10.H1_H1 ;  /* 0x3000000aff127230 */ /* 0x000fc60000004100 */
        /* <DEDUP_REMOVED lines=12> */
.L_x_4838:
[----:B------:R-:W-:Y:S05]  /*3740*/  BSYNC B1 ;  /* 0x0000000000017941 */ /* 0x000fea0003800000 */
.L_x_4835:
[----:B------:R-:W-:Y:S02]  /*3750*/  PRMT R30, R10, 0x5432, R10 ;  /* 0x000054320a1e7816 */ /* 0x000fe4000000000a */
.L_x_4834:
[----:B------:R-:W-:Y:S05]  /*3760*/  BSYNC B0 ;  /* 0x0000000000007941 */ /* 0x000fea0003800000 */
.L_x_4833:
        /* <DEDUP_REMOVED lines=210> */
.L_x_4842:
        /* <DEDUP_REMOVED lines=208> */
.L_x_4843:
[----:B------:R-:W-:-:S04]  /*5190*/  LOP3.LUT R3, R3, 0xfffffffc, RZ, 0xc0, !PT ;  /* 0xfffffffc03037812 */ /* 0x000fc800078ec0ff */
[----:B------:R-:W-:-:S05]  /*51a0*/  IADD3 R16, P1, R3, R16, RZ ;  /* 0x0000001003107210 */ /* 0x000fca0007f3e0ff */
[----:B------:R-:W-:-:S05]  /*51b0*/  IMAD.X R17, RZ, RZ, R17, P1 ;  /* 0x000000ffff117224 */ /* 0x000fca00008e0611 */
[----:B------:R-:W2:Y:S02]  /*51c0*/  LDG.E R16, [R16.64] ;  /* 0x0000002410107981 */ /* 0x000ea4000c1e1900 */
[----:B--2---:R-:W-:Y:S02]  /*51d0*/  PRMT R30, R16, 0x5432, R16 ;  /* 0x00005432101e7816 */ /* 0x004fe40000000010 */
.L_x_4841:
[----:B------:R-:W-:Y:S05]  /*51e0*/  BSYNC B0 ;  /* 0x0000000000007941 */ /* 0x000fea0003800000 */
.L_x_4840:
[----:B------:R-:W-:Y:S01]  /*51f0*/  BSSY B0, `(.L_x_4844) ;  /* 0x0000025000007945 */ /* 0x000fe20003800000 */
[----:B------:R-:W-:Y:S05]  /*5200*/  @P0 BRA `(.L_x_4845) ;  /* 0x0000023000000947 */ /* 0x000fea0003800000 */
[----:B------:R-:W-:Y:S01]  /*5210*/  IADD3 R6, R6, 0x1, RZ ;  /* 0x0000000106067810 */ /* 0x000fe20007ffe0ff */
[--C-:B------:R-:W-:Y:S01]  /*5220*/  HADD2.F32 R19, -RZ, R28.reuse.H1_H1 ;  /* 0x3000001cff137230 */ /* 0x100fe20000004100 */
[----:B------:R-:W-:Y:S01]  /*5230*/  IADD3 R10, R10, 0x1, RZ ;  /* 0x000000010a0a7810 */ /* 0x000fe20007ffe0ff */
[----:B------:R-:W-:Y:S01]  /*5240*/  HADD2.F32 R17, -RZ, R28.H0_H0 ;  /* 0x2000001cff117230 */ /* 0x000fe20000004100 */
[----:B------:R-:W0:Y:S01]  /*5250*/  I2F R7, R6 ;  /* 0x0000000600077306 */ /* 0x000e220000201400 */
[----:B------:R-:W-:Y:S01]  /*5260*/  IADD3 R29, R29, c[0x0][0x184], RZ ;  /* 0x000061001d1d7a10 */ /* 0x000fe20007ffe0ff */
[----:B------:R-:W-:Y:S02]  /*5270*/  FADD.FTZ R14, -R4, R19 ;  /* 0x00000013040e7221 */ /* 0x000fe40000010100 */
[----:B------:R-:W-:Y:S01]  /*5280*/  FADD.FTZ R0, -R8, R17 ;  /* 0x0000001108007221 */ /* 0x000fe20000010100 */
[----:B------:R-:W-:-:S03]  /*5290*/  ISETP.GE.U32.AND P0, PT, R29, c[0x0][0x17c], PT ;  /* 0x00005f001d007a0c */ /* 0x000fc60003f06070 */
[----:B------:R-:W1:Y:S08]  /*52a0*/  I2F R11, R10 ;  /* 0x0000000a000b7306 */ /* 0x000e700000201400 */
        /* <DEDUP_REMOVED lines=9> */
[----:B------:R-:W-:Y:S01]  /*5340*/  IADD3 R21, R21, 0x1, RZ ;  /* 0x0000000115157810 */ /* 0x000fe20007ffe0ff */
[--C-:B------:R-:W-:Y:S01]  /*5350*/  HADD2.F32 R0, -RZ, R30.reuse.H1_H1 ;  /* 0x3000001eff007230 */ /* 0x100fe20000004100 */
[----:B------:R-:W-:Y:S01]  /*5360*/  IADD3 R13, R13, 0x1, RZ ;  /* 0x000000010d0d7810 */ /* 0x000fe20007ffe0ff */
[----:B------:R-:W-:Y:S01]  /*5370*/  HADD2.F32 R30, -RZ, R30.H0_H0 ;  /* 0x2000001eff1e7230 */ /* 0x000fe20000004100 */
[----:B------:R-:W0:Y:S02]  /*5380*/  I2F R20, R21 ;  /* 0x0000001500147306 */ /* 0x000e240000201400 */
[----:B------:R-:W-:Y:S02]  /*5390*/  FADD.FTZ R3, -R25, R0 ;  /* 0x0000000019037221 */ /* 0x000fe40000010100 */
[----:B------:R-:W-:-:S04]  /*53a0*/  FADD.FTZ R14, -R27, R30 ;  /* 0x0000001e1b0e7221 */ /* 0x000fc80000010100 */
        /* <DEDUP_REMOVED lines=9> */
.L_x_4845:
[----:B------:R-:W-:Y:S05]  /*5440*/  BSYNC B0 ;  /* 0x0000000000007941 */ /* 0x000fea0003800000 */
.L_x_4844:
        /* <DEDUP_REMOVED lines=17> */
.L_x_4847:
[----:B------:R-:W-:Y:S01]  /*5560*/  IMAD.MOV.U32 R4, RZ, RZ, R25 ;  /* 0x000000ffff047224 */ /* 0x000fe200078e0019 */
[----:B------:R-:W-:Y:S01]  /*5570*/  MOV R5, R24 ;  /* 0x0000001800057202 */ /* 0x000fe20000000f00 */
[----:B------:R-:W-:Y:S01]  /*5580*/  IMAD.MOV.U32 R7, RZ, RZ, R20 ;  /* 0x000000ffff077224 */ /* 0x000fe200078e0014 */
[----:B------:R-:W-:Y:S02]  /*5590*/  MOV R6, R21 ;  /* 0x0000001500067202 */ /* 0x000fe40000000f00 */
.L_x_4848:
[----:B------:R-:W-:Y:S05]  /*55a0*/  BSYNC B0 ;  /* 0x0000000000007941 */ /* 0x000fea0003800000 */
.L_x_4846:
        /* <DEDUP_REMOVED lines=16> */
.L_x_4849:
[----:B------:R-:W-:Y:S01]  /*56b0*/  IMAD.MOV.U32 R8, RZ, RZ, R27 ;  /* 0x000000ffff087224 */ /* 0x000fe200078e001b */
[----:B------:R-:W-:Y:S01]  /*56c0*/  MOV R9, R26 ;  /* 0x0000001a00097202 */ /* 0x000fe20000000f00 */
[----:B------:R-:W-:Y:S01]  /*56d0*/  IMAD.MOV.U32 R11, RZ, RZ, R12 ;  /* 0x000000ffff0b7224 */ /* 0x000fe200078e000c */
[----:B------:R-:W-:Y:S01]  /*56e0*/  MOV R10, R13 ;  /* 0x0000000d000a7202 */ /* 0x000fe20000000f00 */
[----:B------:R-:W-:Y:S05]  /*56f0*/  BRA `(.L_x_4812) ;  /* 0x000013d000007947 */ /* 0x000fea0003800000 */
.L_x_4832:
[----:B------:R-:W-:Y:S01]  /*5700*/  ISETP.GE.U32.AND P0, PT, R0, c[0x0][0x17c], PT ;  /* 0x00005f0000007a0c */ /* 0x000fe20003f06070 */
[----:B------:R-:W-:Y:S01]  /*5710*/  BSSY B0, `(.L_x_4850) ;  /* 0x0000035000007945 */ /* 0x000fe20003800000 */
[----:B------:R-:W-:Y:S01]  /*5720*/  MOV R0, c[0x0][0x16c] ;  /* 0x00005b0000007a02 */ /* 0x000fe20000000f00 */
[----:B------:R-:W-:Y:S01]  /*5730*/  IMAD.MOV.U32 R9, RZ, RZ, c[0x0][0x16c] ;  /* 0x00005b00ff097624 */ /* 0x000fe200078e00ff */
[----:B------:R-:W-:Y:S01]  /*5740*/  MOV R3, c[0x0][0x168] ;  /* 0x00005a0000037a02 */ /* 0x000fe20000000f00 */
[----:B------:R-:W-:Y:S01]  /*5750*/  IMAD.MOV.U32 R4, RZ, RZ, c[0x0][0x168] ;  /* 0x00005a00ff047624 */ /* 0x000fe200078e00ff */
[----:B------:R-:W-:-:S02]  /*5760*/  MOV R8, c[0x0][0x168] ;  /* 0x00005a0000087a02 */ /* 0x000fc40000000f00 */
        /* <DEDUP_REMOVED lines=9> */
.L_x_4853:
        /* <DEDUP_REMOVED lines=9> */
[----:B------:R-:W-:-:S04]  /*5890*/  IADD3 R6, R6, 0x1, RZ ;  /* 0x0000000106067810 */ /* 0x000fc80007ffe0ff */
[----:B------:R-:W0:Y:S01]  /*58a0*/  I2F R7, R6 ;  /* 0x0000000600077306 */ /* 0x000e220000201400 */
[----:B------:R-:W-:-:S04]  /*58b0*/  IADD3 R29, R15, c[0x0][0x184], RZ ;  /* 0x000061000f1d7a10 */ /* 0x000fc80007ffe0ff */
[----:B------:R-:W-:-:S03]  /*58c0*/  IADD3 R15, R29, c[0x0][0x184], RZ ;  /* 0x000061001d0f7a10 */ /* 0x000fc60007ffe0ff */
[----:B0-----:R-:W0:Y:S01]  /*58d0*/  MUFU.RCP R20, R7 ;  /* 0x0000000700147308 */ /* 0x001e220000001000 */
[----:B------:R-:W-:Y:S01]  /*58e0*/  ISETP.GE.U32.AND P0, PT, R15, c[0x0][0x17c], PT ;  /* 0x00005f000f007a0c */ /* 0x000fe20003f06070 */
[--C-:B--2---:R-:W-:Y:S02]  /*58f0*/  HADD2.F32 R25, -RZ, R13.reuse.H0_H0 ;  /* 0x2000000dff197230 */ /* 0x104fe40000004100 */
[----:B------:R-:W-:Y:S02]  /*5900*/  HADD2.F32 R19, -RZ, R13.H1_H1 ;  /* 0x3000000dff137230 */ /* 0x000fe40000004100 */
[--C-:B---3--:R-:W-:Y:S02]  /*5910*/  HADD2.F32 R28, -RZ, R10.reuse.H0_H0 ;  /* 0x2000000aff1c7230 */ /* 0x108fe40000004100 */
[----:B------:R-:W-:Y:S01]  /*5920*/  HADD2.F32 R24, -RZ, R10.H1_H1 ;  /* 0x3000000aff187230 */ /* 0x000fe20000004100 */
[----:B------:R-:W-:Y:S02]  /*5930*/  FADD.FTZ R12, R25, -R4 ;  /* 0x80000004190c7221 */ /* 0x000fe40000010000 */
        /* <DEDUP_REMOVED lines=17> */
.L_x_4852:
[----:B------:R-:W-:Y:S02]  /*5a50*/  PRMT R21, R10, 0x7610, R10 ;  /* 0x000076100a157816 */ /* 0x000fe4000000000a */
.L_x_4851:
[----:B------:R-:W-:Y:S05]  /*5a60*/  BSYNC B0 ;  /* 0x0000000000007941 */ /* 0x000fea0003800000 */
.L_x_4850:
[----:B------:R-:W-:Y:S01]  /*5a70*/  ISETP.GE.U32.AND P1, PT, R29, c[0x0][0x17c], PT ;  /* 0x00005f001d007a0c */ /* 0x000fe20003f26070 */
[----:B------:R-:W-:Y:S01]  /*5a80*/  BSSY B0, `(.L_x_4854) ;  /* 0x0000014000007945 */ /* 0x000fe20003800000 */
[-C--:B------:R-:W-:Y:S01]  /*5a90*/  MOV R15, R6.reuse ;  /* 0x00000006000f7202 */ /* 0x080fe20000000f00 */
[----:B------:R-:W-:Y:S01]  /*5aa0*/  IMAD.MOV.U32 R19, RZ, RZ, R6 ;  /* 0x000000ffff137224 */ /* 0x000fe200078e0006 */
[-C--:B------:R-:W-:Y:S01]  /*5ab0*/  MOV R18, R7.reuse ;  /* 0x0000000700127202 */ /* 0x080fe20000000f00 */
[----:B------:R-:W-:Y:S01]  /*5ac0*/  IMAD.MOV.U32 R11, RZ, RZ, R7 ;  /* 0x000000ffff0b7224 */ /* 0x000fe200078e0007 */
[----:B------:R-:W-:Y:S02]  /*5ad0*/  MOV R20, R7 ;  /* 0x0000000700147202 */ /* 0x000fe40000000f00 */
[----:B------:R-:W-:-:S05]  /*5ae0*/  MOV R10, R6 ;  /* 0x00000006000a7202 */ /* 0x000fca0000000f00 */
[----:B------:R-:W-:Y:S05]  /*5af0*/  @P1 BRA `(.L_x_4855) ;  /* 0x000000c000001947 */ /* 0x000fea0003800000 */
[----:B------:R-:W-:Y:S01]  /*5b00*/  IADD3 R25, R29, c[0x0][0x184], RZ ;  /* 0x000061001d197a10 */ /* 0x000fe20007ffe0ff */
[----:B------:R-:W-:-:S03]  /*5b10*/  IMAD R12, R14, R29, RZ ;  /* 0x0000001d0e0c7224 */ /* 0x000fc600078e02ff */
[----:B------:R-:W-:Y:S02]  /*5b20*/  ISETP.GE.U32.AND P0, PT, R25, c[0x0][0x17c], PT ;  /* 0x00005f0019007a0c */ /* 0x000fe40003f06070 */
[----:B------:R-:W-:-:S05]  /*5b30*/  SHF.R.U32.HI R13, RZ, 0x1, R12 ;  /* 0x00000001ff0d7819 */ /* 0x000fca000001160c */
[----:B------:R-:W-:-:S06]  /*5b40*/  IMAD.WIDE.U32 R12, R13, 0x4, R16 ;  /* 0x000000040d0c7825 */ /* 0x000fcc00078e0010 */
[----:B------:R-:W-:Y:S01]  /*5b50*/  @!P0 IMAD R25, R14, R25, RZ ;  /* 0x000000190e198224 */ /* 0x000fe200078e02ff */
[----:B------:R0:W5:Y:S04]  /*5b60*/  LDG.E R13, [R12.64] ;  /* 0x000000240c0d7981 */ /* 0x000168000c1e1900 */
[----:B------:R-:W-:-:S05]  /*5b70*/  @!P0 SHF.R.U32.HI R25, RZ, 0x1, R25 ;  /* 0x00000001ff198819 */ /* 0x000fca0000011619 */
[----:B------:R-:W-:-:S06]  /*5b80*/  @!P0 IMAD.WIDE.U32 R16, R25, 0x4, R16 ;  /* 0x0000000419108825 */ /* 0x000fcc00078e0010 */
[----:B------:R-:W2:Y:S02]  /*5b90*/  @!P0 LDG.E R16, [R16.64] ;  /* 0x0000002410108981 */ /* 0x000ea4000c1e1900 */
[----:B--2---:R-:W-:-:S04]  /*5ba0*/  @!P0 PRMT R21, R16, 0x7610, R21 ;  /* 0x0000761010158816 */ /* 0x004fc80000000015 */
[----:B------:R-:W-:Y:S02]  /*5bb0*/  @!P0 PRMT R21, R21, 0x7610, R16 ;  /* 0x0000761015158816 */ /* 0x000fe40000000010 */
.L_x_4855:
[----:B0-----:R-:W-:Y:S05]  /*5bc0*/  BSYNC B0 ;  /* 0x0000000000007941 */ /* 0x001fea0003800000 */
.L_x_4854:
[----:B------:R-:W-:Y:S01]  /*5bd0*/  BSSY B0, `(.L_x_4856) ;  /* 0x0000025000007945 */ /* 0x000fe20003800000 */
[----:B------:R-:W-:Y:S05]  /*5be0*/  @P1 BRA `(.L_x_4857) ;  /* 0x0000023000001947 */ /* 0x000fea0003800000 */
[----:B------:R-:W-:Y:S01]  /*5bf0*/  IADD3 R6, R6, 0x1, RZ ;  /* 0x0000000106067810 */ /* 0x000fe20007ffe0ff */
[--C-:B-----5:R-:W-:Y:S01]  /*5c00*/  HADD2.F32 R31, -RZ, R13.reuse.H0_H0 ;  /* 0x2000000dff1f7230 */ /* 0x120fe20000004100 */
[----:B------:R-:W-:Y:S01]  /*5c10*/  IADD3 R10, R10, 0x1, RZ ;  /* 0x000000010a0a7810 */ /* 0x000fe20007ffe0ff */
[----:B------:R-:W-:Y:S01]  /*5c20*/  HADD2.F32 R13, -RZ, R13.H1_H1 ;  /* 0x3000000dff0d7230 */ /* 0x000fe20000004100 */
        /* <DEDUP_REMOVED lines=16> */
[--C-:B------:R-:W-:Y:S01]  /*5d30*/  HADD2.F32 R12, -RZ, R21.reuse.H0_H0 ;  /* 0x20000015ff0c7230 */ /* 0x100fe20000004100 */
[----:B------:R-:W-:Y:S01]  /*5d40*/  IADD3 R19, R19, 0x1, RZ ;  /* 0x0000000113137810 */ /* 0x000fe20007ffe0ff */
[----:B------:R-:W-:Y:S01]  /*5d50*/  HADD2.F32 R14, -RZ, R21.H1_H1 ;  /* 0x30000015ff0e7230 */ /* 0x000fe20000004100 */
        /* <DEDUP_REMOVED lines=12> */
.L_x_4857:
[----:B------:R-:W-:Y:S05]  /*5e20*/  BSYNC B0 ;  /* 0x0000000000007941 */ /* 0x000fea0003800000 */
.L_x_4856:
[----:B------:R-:W-:Y:S01]  /*5e30*/  FSETP.NEU.FTZ.AND P0, PT, R7, RZ, PT ;  /* 0x000000ff0700720b */ /* 0x000fe20003f1d000 */
[----:B------:R-:W-:-:S12]  /*5e40*/  BSSY B0, `(.L_x_4858) ;  /* 0x0000014000007945 */ /* 0x000fd80003800000 */
[----:B------:R-:W-:Y:S05]  /*5e50*/  @!P0 BRA `(.L_x_4859) ;  /* 0x000000e000008947 */ /* 0x000fea0003800000 */
[----:B------:R-:W-:-:S13]  /*5e60*/  FSETP.NEU.FTZ.AND P0, PT, R18, RZ, PT ;  /* 0x000000ff1200720b */ /* 0x000fda0003f1d000 */
[----:B------:R-:W-:Y:S05]  /*5e70*/  @!P0 BRA `(.L_x_4860) ;  /* 0x0000010000008947 */ /* 0x000fea0003800000 */
[----:B------:R-:W-:Y:S02]  /*5e80*/  FADD.FTZ R12, R7, R18 ;  /* 0x00000012070c7221 */ /* 0x000fe40000010000 */
[----:B------:R-:W-:Y:S02]  /*5e90*/  FADD.FTZ R3, -R4, R3 ;  /* 0x0000000304037221 */ /* 0x000fe40000010100 */
[----:B-----5:R-:W0:Y:S01]  /*5ea0*/  MUFU.RCP R13, R12 ;  /* 0x0000000c000d7308 */ /* 0x020e220000001000 */
        /* <DEDUP_REMOVED lines=9> */
.L_x_4859:
[----:B------:R-:W-:Y:S01]  /*5f40*/  IMAD.MOV.U32 R4, RZ, RZ, R3 ;  /* 0x000000ffff047224 */ /* 0x000fe200078e0003 */
[----:B------:R-:W-:Y:S01]  /*5f50*/  MOV R5, R0 ;  /* 0x0000000000057202 */ /* 0x000fe20000000f00 */
[----:B------:R-:W-:Y:S01]  /*5f60*/  IMAD.MOV.U32 R7, RZ, RZ, R18 ;  /* 0x000000ffff077224 */ /* 0x000fe200078e0012 */
[----:B------:R-:W-:Y:S02]  /*5f70*/  MOV R6, R15 ;  /* 0x0000000f00067202 */ /* 0x000fe40000000f00 */
.L_x_4860:
[----:B------:R-:W-:Y:S05]  /*5f80*/  BSYNC B0 ;  /* 0x0000000000007941 */ /* 0x000fea0003800000 */
.L_x_4858:
[----:B------:R-:W-:-:S13]  /*5f90*/  FSETP.NEU.FTZ.AND P0, PT, R11, RZ, PT ;  /* 0x000000ff0b00720b */ /* 0x000fda0003f1d000 */
        /* <DEDUP_REMOVED lines=15> */
.L_x_4861:
[----:B------:R-:W-:Y:S01]  /*6090*/  IMAD.MOV.U32 R8, RZ, RZ, R27 ;  /* 0x000000ffff087224 */ /* 0x000fe200078e001b */
[----:B------:R-:W-:Y:S01]  /*60a0*/  MOV R9, R26 ;  /* 0x0000001a00097202 */ /* 0x000fe20000000f00 */
[----:B------:R-:W-:Y:S01]  /*60b0*/  IMAD.MOV.U32 R11, RZ, RZ, R20 ;  /* 0x000000ffff0b7224 */ /* 0x000fe200078e0014 */
[----:B------:R-:W-:Y:S01]  /*60c0*/  MOV R10, R19 ;  /* 0x00000013000a7202 */ /* 0x000fe20000000f00 */
[----:B------:R-:W-:Y:S05]  /*60d0*/  BRA `(.L_x_4812) ;  /* 0x000009f000007947 */ /* 0x000fea0003800000 */
.L_x_4831:
[----:B------:R-:W-:Y:S01]  /*60e0*/  IADD3 R0, R29, c[0x0][0x184], RZ ;  /* 0x000061001d007a10 */ /* 0x000fe20007ffe0ff */
[----:B------:R-:W-:Y:S01]  /*60f0*/  BSSY B0, `(.L_x_4862) ;  /* 0x0000039000007945 */ /* 0x000fe20003800000 */
[----:B------:R-:W-:Y:S01]  /*6100*/  MOV R18, R29 ;  /* 0x0000001d00127202 */ /* 0x000fe20000000f00 */
        /* <DEDUP_REMOVED lines=16> */
[----:B------:R-:W-:-:S02]  /*6210*/  MOV R9, c[0x0][0x16c] ;  /* 0x00005b0000097a02 */ /* 0x000fc40000000f00 */
[----:B------:R-:W-:Y:S02]  /*6220*/  MOV R5, c[0x0][0x16c] ;  /* 0x00005b0000057a02 */ /* 0x000fe40000000f00 */
[----:B------:R-:W-:Y:S02]  /*6230*/  MOV R4, c[0x0][0x168] ;  /* 0x00005a0000047a02 */ /* 0x000fe40000000f00 */
.L_x_4865:
[----:B------:R-:W-:Y:S02]  /*6240*/  IADD3 R19, R18, c[0x0][0x184], RZ ;  /* 0x0000610012137a10 */ /* 0x000fe40007ffe0ff */
[----:B------:R-:W-:Y:S02]  /*6250*/  SHF.R.U32.HI R13, RZ, 0x1, R18 ;  /* 0x00000001ff0d7819 */ /* 0x000fe40000011612 */
[----:B------:R-:W-:-:S03]  /*6260*/  SHF.R.U32.HI R11, RZ, 0x1, R19 ;  /* 0x00000001ff0b7819 */ /* 0x000fc60000011613 */
        /* <DEDUP_REMOVED lines=32> */
.L_x_4864:
[----:B------:R-:W-:Y:S02]  /*6470*/  PRMT R25, R10, 0x7610, R10 ;  /* 0x000076100a197816 */ /* 0x000fe4000000000a */
.L_x_4863:
[----:B------:R-:W-:Y:S05]  /*6480*/  BSYNC B0 ;  /* 0x0000000000007941 */ /* 0x000fea0003800000 */
.L_x_4862:
[----:B------:R-:W-:Y:S01]  /*6490*/  ISETP.GE.U32.AND P1, PT, R18, c[0x0][0x17c], PT ;  /* 0x00005f0012007a0c */ /* 0x000fe20003f26070 */
[----:B------:R-:W-:Y:S01]  /*64a0*/  BSSY B0, `(.L_x_4866) ;  /* 0x0000012000007945 */ /* 0x000fe20003800000 */
[----:B------:R-:W-:Y:S01]  /*64b0*/  IMAD.MOV.U32 R19, RZ, RZ, R6 ;  /* 0x000000ffff137224 */ /* 0x000fe200078e0006 */
[----:B------:R-:W-:Y:S01]  /*64c0*/  MOV R20, R7 ;  /* 0x0000000700147202 */ /* 0x000fe20000000f00 */
[----:B------:R-:W-:Y:S01]  /*64d0*/  IMAD.MOV.U32 R24, RZ, RZ, R7 ;  /* 0x000000ffff187224 */ /* 0x000fe200078e0007 */
[-C--:B------:R-:W-:Y:S02]  /*64e0*/  MOV R21, R6.reuse ;  /* 0x0000000600157202 */ /* 0x080fe40000000f00 */
[----:B------:R-:W-:-:S02]  /*64f0*/  MOV R10, R6 ;  /* 0x00000006000a7202 */ /* 0x000fc40000000f00 */
[----:B------:R-:W-:-:S04]  /*6500*/  MOV R11, R7 ;  /* 0x00000007000b7202 */ /* 0x000fc80000000f00 */
[----:B------:R-:W-:Y:S05]  /*6510*/  @P1 BRA `(.L_x_4867) ;  /* 0x000000a000001947 */ /* 0x000fea0003800000 */
[----:B------:R-:W-:Y:S02]  /*6520*/  IADD3 R27, R18, c[0x0][0x184], RZ ;  /* 0x00006100121b7a10 */ /* 0x000fe40007ffe0ff */
[----:B------:R-:W-:Y:S02]  /*6530*/  SHF.R.U32.HI R13, RZ, 0x1, R18 ;  /* 0x00000001ff0d7819 */ /* 0x000fe40000011612 */
[----:B------:R-:W-:-:S03]  /*6540*/  ISETP.GE.U32.AND P0, PT, R27, c[0x0][0x17c], PT ;  /* 0x00005f001b007a0c */ /* 0x000fc60003f06070 */
[----:B------:R-:W-:-:S06]  /*6550*/  IMAD.WIDE.U32 R12, R13, 0x4, R16 ;  /* 0x000000040d0c7825 */ /* 0x000fcc00078e0010 */
[----:B------:R0:W5:Y:S04]  /*6560*/  LDG.E R13, [R12.64] ;  /* 0x000000240c0d7981 */ /* 0x000168000c1e1900 */
[----:B------:R-:W-:-:S05]  /*6570*/  @!P0 SHF.R.U32.HI R27, RZ, 0x1, R27 ;  /* 0x00000001ff1b8819 */ /* 0x000fca000001161b */
[----:B------:R-:W-:-:S06]  /*6580*/  @!P0 IMAD.WIDE.U32 R16, R27, 0x4, R16 ;  /* 0x000000041b108825 */ /* 0x000fcc00078e0010 */
[----:B------:R-:W2:Y:S02]  /*6590*/  @!P0 LDG.E R16, [R16.64] ;  /* 0x0000002410108981 */ /* 0x000ea4000c1e1900 */
[----:B--2---:R-:W-:-:S04]  /*65a0*/  @!P0 PRMT R25, R16, 0x7610, R25 ;  /* 0x0000761010198816 */ /* 0x004fc80000000019 */
[----:B------:R-:W-:Y:S02]  /*65b0*/  @!P0 PRMT R25, R25, 0x7610, R16 ;  /* 0x0000761019198816 */ /* 0x000fe40000000010 */
.L_x_4867:
[----:B0-----:R-:W-:Y:S05]  /*65c0*/  BSYNC B0 ;  /* 0x0000000000007941 */ /* 0x001fea0003800000 */
.L_x_4866:
        /* <DEDUP_REMOVED lines=37> */
.L_x_4869:
[----:B------:R-:W-:Y:S05]  /*6820*/  BSYNC B0 ;  /* 0x0000000000007941 */ /* 0x000fea0003800000 */
.L_x_4868:
        /* <DEDUP_REMOVED lines=17> */
.L_x_4871:
[----:B------:R-:W-:Y:S01]  /*6940*/  MOV R4, R3 ;  /* 0x0000000300047202 */ /* 0x000fe20000000f00 */
[----:B------:R-:W-:Y:S01]  /*6950*/  IMAD.MOV.U32 R5, RZ, RZ, R0 ;  /* 0x000000ffff057224 */ /* 0x000fe200078e0000 */
[----:B------:R-:W-:Y:S02]  /*6960*/  MOV R6, R19 ;  /* 0x0000001300067202 */ /* 0x000fe40000000f00 */
[----:B------:R-:W-:Y:S02]  /*6970*/  MOV R7, R20 ;  /* 0x0000001400077202 */ /* 0x000fe40000000f00 */
.L_x_4872:
[----:B------:R-:W-:Y:S05]  /*6980*/  BSYNC B0 ;  /* 0x0000000000007941 */ /* 0x000fea0003800000 */
.L_x_4870:
        /* <DEDUP_REMOVED lines=16> */
.L_x_4873:
[----:B------:R-:W-:Y:S01]  /*6a90*/  MOV R8, R15 ;  /* 0x0000000f00087202 */ /* 0x000fe20000000f00 */
[----:B------:R-:W-:Y:S01]  /*6aa0*/  IMAD.MOV.U32 R9, RZ, RZ, R14 ;  /* 0x000000ffff097224 */ /* 0x000fe200078e000e */
[----:B------:R-:W-:Y:S02]  /*6ab0*/  MOV R10, R21 ;  /* 0x00000015000a7202 */ /* 0x000fe40000000f00 */
[----:B------:R-:W-:Y:S02]  /*6ac0*/  MOV R11, R24 ;  /* 0x00000018000b7202 */ /* 0x000fe40000000f00 */
.L_x_4812:
[----:B------:R-:W-:Y:S05]  /*6ad0*/  BSYNC B6 ;  /* 0x0000000000067941 */ /* 0x000fea0003800000 */
.L_x_4811:
        /* <DEDUP_REMOVED lines=12> */
.L_x_4883:
[----:B-----5:R-:W-:Y:S01]  /*6ba0*/  IADD3 R13, R23, R0, RZ ;  /* 0x00000000170d7210 */ /* 0x020fe20007ffe0ff */
        /* <DEDUP_REMOVED lines=28> */
.L_x_4878:
[----:B------:R3:W4:Y:S01]  /*6d70*/  LDS R6, [R20+0x8] ;  /* 0x0000080014067984 */ /* 0x0007220000000800 */
[----:B-1----:R-:W-:Y:S01]  /*6d80*/  IMAD.MOV.U32 R4, RZ, RZ, R16 ;  /* 0x000000ffff047224 */ /* 0x002fe200078e0010 */
[----:B------:R-:W-:Y:S02]  /*6d90*/  MOV R5, R17 ;  /* 0x0000001100057202 */ /* 0x000fe40000000f00 */
[----:B------:R-:W-:Y:S02]  /*6da0*/  MOV R7, R19 ;  /* 0x0000001300077202 */ /* 0x000fe40000000f00 */
.L_x_4879:
[----:B------:R-:W-:Y:S05]  /*6db0*/  BSYNC B1 ;  /* 0x0000000000017941 */ /* 0x000fea0003800000 */
.L_x_4877:
        /* <DEDUP_REMOVED lines=17> */
.L_x_4881:
[----:B--2---:R-:W-:Y:S01]  /*6ed0*/  MOV R8, R12 ;  /* 0x0000000c00087202 */ /* 0x004fe20000000f00 */
[----:B------:R-:W-:Y:S01]  /*6ee0*/  IMAD.MOV.U32 R9, RZ, RZ, R13 ;  /* 0x000000ffff097224 */ /* 0x000fe200078e000d */
[----:B------:R-:W-:Y:S02]  /*6ef0*/  MOV R10, R14 ;  /* 0x0000000e000a7202 */ /* 0x000fe40000000f00 */
[----:B------:R-:W-:Y:S02]  /*6f00*/  MOV R11, R15 ;  /* 0x0000000f000b7202 */ /* 0x000fe40000000f00 */
.L_x_4882:
[----:B------:R-:W-:Y:S05]  /*6f10*/  BSYNC B1 ;  /* 0x0000000000017941 */ /* 0x000fea0003800000 */
.L_x_4880:
[----:B----4-:R1:W-:Y:S04]  /*6f20*/  STS.128 [R3], R4 ;  /* 0x0000000403007388 */ /* 0x0103e80000000c00 */
[----:B------:R1:W-:Y:S02]  /*6f30*/  STS.128 [R3+0x10], R8 ;  /* 0x0000100803007388 */ /* 0x0003e40000000c00 */
.L_x_4876:
[----:B------:R-:W-:Y:S05]  /*6f40*/  BSYNC B0 ;  /* 0x0000000000007941 */ /* 0x000fea0003800000 */
.L_x_4875:
[----:B------:R-:W-:Y:S02]  /*6f50*/  ISETP.GT.AND P0, PT, R0, 0x1, PT ;  /* 0x000000010000780c */ /* 0x000fe40003f04270 */
[----:B------:R-:W-:-:S11]  /*6f60*/  SHF.R.S32.HI R0, RZ, 0x1, R0 ;  /* 0x00000001ff007819 */ /* 0x000fd60000011400 */
[----:B------:R-:W-:Y:S05]  /*6f70*/  @P0 BRA `(.L_x_4883) ;  /* 0xfffffc2000000947 */ /* 0x000fea000383ffff */
.L_x_4874:
        /* <DEDUP_REMOVED lines=9> */
[C---:B-----5:R-:W-:Y:S02]  /*7010*/  SHF.L.U32 R13, R23.reuse, 0x5, RZ ;  /* 0x00000005170d7819 */ /* 0x060fe400000006ff */
[----:B------:R-:W-:Y:S02]  /*7020*/  SHF.R.S32.HI R12, RZ, 0x1, R0 ;  /* 0x00000001ff0c7819 */ /* 0x000fe40000011400 */
[----:B------:R-:W-:Y:S01]  /*7030*/  LEA R0, R23, 0x10, 0x5 ;  /* 0x0000001017007811 */ /* 0x000fe200078e28ff */
[----:B------:R0:W-:Y:S01]  /*7040*/  STS.128 [R13+0x10], R4 ;  /* 0x000010040d007388 */ /* 0x0001e20000000c00 */
[----:B------:R-:W-:-:S03]  /*7050*/  ISETP.GE.AND P0, PT, R12, 0x20, PT ;  /* 0x000000200c00780c */ /* 0x000fc60003f06270 */
[----:B------:R0:W-:Y:S10]  /*7060*/  STS.128 [R13+0x20], R8 ;  /* 0x000020080d007388 */ /* 0x0001f40000000c00 */
[----:B------:R-:W-:Y:S05]  /*7070*/  @!P0 BRA `(.L_x_4885) ;  /* 0x000003e000008947 */ /* 0x000fea0003800000 */
[----:B------:R-:W-:-:S04]  /*7080*/  MOV R3, R12 ;  /* 0x0000000c00037202 */ /* 0x000fc80000000f00 */
.L_x_4894:
        /* <DEDUP_REMOVED lines=27> */
.L_x_4889:
[----:B-1----:R-:W-:Y:S01]  /*7240*/  IMAD.MOV.U32 R4, RZ, RZ, R12 ;  /* 0x000000ffff047224 */ /* 0x002fe200078e000c */
[----:B------:R-:W-:Y:S01]  /*7250*/  MOV R5, R13 ;  /* 0x0000000d00057202 */ /* 0x000fe20000000f00 */
[----:B------:R-:W-:Y:S01]  /*7260*/  IMAD.MOV.U32 R6, RZ, RZ, R14 ;  /* 0x000000ffff067224 */ /* 0x000fe200078e000e */
[----:B------:R-:W-:Y:S02]  /*7270*/  MOV R7, R15 ;  /* 0x0000000f00077202 */ /* 0x000fe40000000f00 */
.L_x_4890:
[----:B------:R-:W-:Y:S05]  /*7280*/  BSYNC B1 ;  /* 0x0000000000017941 */ /* 0x000fea0003800000 */
.L_x_4888:
        /* <DEDUP_REMOVED lines=17> */
.L_x_4892:
[----:B--2---:R-:W-:Y:S01]  /*73a0*/  IMAD.MOV.U32 R8, RZ, RZ, R16 ;  /* 0x000000ffff087224 */ /* 0x004fe200078e0010 */
[----:B------:R-:W-:Y:S01]  /*73b0*/  MOV R9, R17 ;  /* 0x0000001100097202 */ /* 0x000fe20000000f00 */
[----:B------:R-:W-:Y:S01]  /*73c0*/  IMAD.MOV.U32 R11, RZ, RZ, R19 ;  /* 0x000000ffff0b7224 */ /* 0x000fe200078e0013 */
[----:B------:R-:W-:Y:S02]  /*73d0*/  MOV R10, R18 ;  /* 0x00000012000a7202 */ /* 0x000fe40000000f00 */
.L_x_4893:
[----:B------:R-:W-:Y:S05]  /*73e0*/  BSYNC B1 ;  /* 0x0000000000017941 */ /* 0x000fea0003800000 */
.L_x_4891:
[----:B------:R1:W-:Y:S04]  /*73f0*/  STS.128 [R0], R4 ;  /* 0x0000000400007388 */ /* 0x0003e80000000c00 */
[----:B------:R1:W-:Y:S02]  /*7400*/  STS.128 [R0+0x10], R8 ;  /* 0x0000100800007388 */ /* 0x0003e40000000c00 */
.L_x_4887:
[----:B------:R-:W-:Y:S05]  /*7410*/  BSYNC B0 ;  /* 0x0000000000007941 */ /* 0x000fea0003800000 */
.L_x_4886:
[----:B------:R-:W-:-:S04]  /*7420*/  SHF.R.S32.HI R3, RZ, 0x1, R3 ;  /* 0x00000001ff037819 */ /* 0x000fc80000011403 */
[----:B------:R-:W-:-:S13]  /*7430*/  ISETP.GE.AND P0, PT, R3, 0x20, PT ;  /* 0x000000200300780c */ /* 0x000fda0003f06270 */
[----:B------:R-:W-:Y:S05]  /*7440*/  @P0 BRA `(.L_x_4894) ;  /* 0xfffffc4000000947 */ /* 0x000fea000383ffff */
[----:B------:R-:W-:-:S10]  /*7450*/  HFMA2.MMA R3, -RZ, RZ, 0, 1.9073486328125e-06 ;  /* 0x00000020ff037435 */ /* 0x000fd400000001ff */
.L_x_4885:
[----:B------:R-:W-:Y:S01]  /*7460*/  ISETP.GE.AND P0, PT, R3, 0x2, PT ;  /* 0x000000020300780c */ /* 0x000fe20003f06270 */
[----:B------:R-:W-:Y:S01]  /*7470*/  WARPSYNC 0xffffffff ;  /* 0xffffffff00007948 */ /* 0x000fe20003800000 */
[----:B------:R-:W-:Y:S11]  /*7480*/  BAR.SYNC.DEFER_BLOCKING 0x0 ;  /* 0x0000000000007b1d */ /* 0x000ff60000010000 */
[----:B------:R-:W-:Y:S05]  /*7490*/  @!P0 BRA `(.L_x_4884) ;  /* 0x0000038000008947 */ /* 0x000fea0003800000 */
[----:B-1----:R-:W-:-:S04]  /*74a0*/  MOV R0, 0x1 ;  /* 0x0000000100007802 */ /* 0x002fc80000000f00 */
.L_x_4901:
[----:B------:R-:W-:Y:S01]  /*74b0*/  FSETP.NEU.FTZ.AND P0, PT, R7, RZ, PT ;  /* 0x000000ff0700720b */ /* 0x000fe20003f1d000 */
[----:B0--3-5:R0:W1:Y:S01]  /*74c0*/  SHFL.DOWN PT, R13, R4, R0, 0x1f ;  /* 0x08001f00040d7589 */ /* 0x02906200000e0000 */
        /* <DEDUP_REMOVED lines=19> */
.L_x_4896:
[----:B01----:R-:W-:Y:S01]  /*7600*/  MOV R4, R13 ;  /* 0x0000000d00047202 */ /* 0x003fe20000000f00 */
[----:B--2---:R-:W-:Y:S01]  /*7610*/  IMAD.MOV.U32 R5, RZ, RZ, R14 ;  /* 0x000000ffff057224 */ /* 0x004fe200078e000e */
[----:B---3--:R-:W-:Y:S02]  /*7620*/  MOV R7, R16 ;  /* 0x0000001000077202 */ /* 0x008fe40000000f00 */
[----:B----4-:R-:W-:Y:S02]  /*7630*/  MOV R6, R12 ;  /* 0x0000000c00067202 */ /* 0x010fe40000000f00 */
.L_x_4897:
[----:B------:R-:W-:Y:S05]  /*7640*/  BSYNC B0 ;  /* 0x0000000000007941 */ /* 0x000fea0003800000 */
.L_x_4895:
        /* <DEDUP_REMOVED lines=21> */
.L_x_4899:
[----:B-1-3--:R-:W-:Y:S01]  /*77a0*/  MOV R8, R13 ;  /* 0x0000000d00087202 */ /* 0x00afe20000000f00 */
[----:B--2---:R-:W-:Y:S01]  /*77b0*/  IMAD.MOV.U32 R9, RZ, RZ, R14 ;  /* 0x000000ffff097224 */ /* 0x004fe200078e000e */
[----:B0-----:R-:W-:Y:S02]  /*77c0*/  MOV R11, R16 ;  /* 0x00000010000b7202 */ /* 0x001fe40000000f00 */
[----:B----4-:R-:W-:Y:S02]  /*77d0*/  MOV R10, R12 ;  /* 0x0000000c000a7202 */ /* 0x010fe40000000f00 */
.L_x_4900:
[----:B------:R-:W-:Y:S05]  /*77e0*/  BSYNC B0 ;  /* 0x0000000000007941 */ /* 0x000fea0003800000 */
.L_x_4898:
[----:B-1----:R-:W-:-:S05]  /*77f0*/  IMAD.SHL.U32 R0, R0, 0x2, RZ ;  /* 0x0000000200007824 */ /* 0x002fca00078e00ff */
[----:B------:R-:W-:-:S13]  /*7800*/  ISETP.GE.AND P0, PT, R0, R3, PT ;  /* 0x000000030000720c */ /* 0x000fda0003f06270 */
[----:B------:R-:W-:Y:S05]  /*7810*/  @!P0 BRA `(.L_x_4901) ;  /* 0xfffffc9000008947 */ /* 0x000fea000383ffff */
.L_x_4884:
        /* <DEDUP_REMOVED lines=12> */
[----:B---3-5:R-:W-:-:S04]  /*78e0*/  SHF.R.U32.HI R13, RZ, c[0x0][0x358], R12 ;  /* 0x0000d600ff0d7a19 */ /* 0x028fc8000001160c */
        /* <DEDUP_REMOVED lines=194> */
.L_x_4902:
        /* <DEDUP_REMOVED lines=204> */
.L_x_4903:
        /* <DEDUP_REMOVED lines=11> */
.L_x_4909:
[-C--:B------:R-:W-:Y:S01]  /*9280*/  LOP3.LUT R3, R20, R19.reuse, RZ, 0xfc, !PT ;  /* 0x0000001314037212 */ /* 0x080fe200078efcff */
[----:B------:R-:W-:Y:S01]  /*9290*/  BSSY B1, `(.L_x_4906) ;  /* 0x000001f000017945 */ /* 0x000fe20003800000 */
[----:B------:R-:W-:Y:S02]  /*92a0*/  MOV R26, R18 ;  /* 0x00000012001a7202 */ /* 0x000fe40000000f00 */
[----:B------:R-:W-:Y:S02]  /*92b0*/  ISETP.NE.U32.AND P0, PT, R3, RZ, PT ;  /* 0x000000ff0300720c */ /* 0x000fe40003f05070 */
[----:B------:R-:W-:-:S11]  /*92c0*/  MOV R15, R19 ;  /* 0x00000013000f7202 */ /* 0x000fd60000000f00 */
[----:B------:R-:W-:Y:S05]  /*92d0*/  @!P0 BRA `(.L_x_4907) ;  /* 0x0000007000008947 */ /* 0x000fea0003800000 */
[----:B-----5:R-:W-:Y:S01]  /*92e0*/  IMAD.MOV.U32 R13, RZ, RZ, R18 ;  /* 0x000000ffff0d7224 */ /* 0x020fe200078e0012 */
[----:B------:R-:W-:Y:S02]  /*92f0*/  MOV R3, R19 ;  /* 0x0000001300037202 */ /* 0x000fe40000000f00 */
[----:B--2---:R-:W-:Y:S02]  /*9300*/  MOV R14, 0x9320 ;  /* 0x00009320000e7802 */ /* 0x004fe40000000f00 */
[----:B------:R-:W-:Y:S05]  /*9310*/  CALL.REL.NOINC `($__internal_21_$__cuda_sm20_rem_u64) ;  /* 0x00005aa000007944 */ /* 0x000fea0003c00000 */
[----:B------:R-:W-:Y:S01]  /*9320*/  MOV R18, R0 ;  /* 0x0000000000127202 */ /* 0x000fe20000000f00 */
[----:B------:R-:W-:Y:S01]  /*9330*/  IMAD.MOV.U32 R19, RZ, RZ, R3 ;  /* 0x000000ffff137224 */ /* 0x000fe200078e0003 */
[----:B------:R-:W-:Y:S05]  /*9340*/  BRA `(.L_x_4908) ;  /* 0x0000013000007947 */ /* 0x000fea0003800000 */
.L_x_4907:
[----:B------:R-:W0:Y:S01]  /*9350*/  I2F.U32.RP R3, R18 ;  /* 0x0000001200037306 */ /* 0x000e220000209000 */
[----:B------:R-:W-:Y:S02]  /*9360*/  ISETP.NE.U32.AND P1, PT, R18, RZ, PT ;  /* 0x000000ff1200720c */ /* 0x000fe40003f25070 */
[----:B------:R-:W-:-:S05]  /*9370*/  MOV R19, RZ ;  /* 0x000000ff00137202 */ /* 0x000fca0000000f00 */
[----:B0-----:R-:W0:Y:S02]  /*9380*/  MUFU.RCP R3, R3 ;  /* 0x0000000300037308 */ /* 0x001e240000001000 */
[----:B0-----:R-:W-:-:S06]  /*9390*/  IADD3 R22, R3, 0xffffffe, RZ ;  /* 0x0ffffffe03167810 */ /* 0x001fcc0007ffe0ff */
[----:B------:R0:W1:Y:S02]  /*93a0*/  F2I.FTZ.U32.TRUNC.NTZ R23, R22 ;  /* 0x0000001600177305 */ /* 0x000064000021f000 */
[----:B0-----:R-:W-:Y:S01]  /*93b0*/  HFMA2.MMA R22, -RZ, RZ, 0, 0 ;  /* 0x00000000ff167435 */ /* 0x001fe200000001ff */
[----:B-1---5:R-:W-:-:S05]  /*93c0*/  IADD3 R13, RZ, -R23, RZ ;  /* 0x80000017ff0d7210 */ /* 0x022fca0007ffe0ff */
        /* <DEDUP_REMOVED lines=11> */
.L_x_4908:
[----:B------:R-:W-:Y:S05]  /*9480*/  BSYNC B1 ;  /* 0x0000000000017941 */ /* 0x000fea0003800000 */
.L_x_4906:
[----:B------:R-:W-:Y:S01]  /*9490*/  ISETP.NE.U32.AND P0, PT, R18, RZ, PT ;  /* 0x000000ff1200720c */ /* 0x000fe20003f05070 */
[----:B------:R-:W-:Y:S01]  /*94a0*/  IMAD.MOV.U32 R20, RZ, RZ, R15 ;  /* 0x000000ffff147224 */ /* 0x000fe200078e000f */
[----:B------:R-:W-:Y:S02]  /*94b0*/  MOV R0, R26 ;  /* 0x0000001a00007202 */ /* 0x000fe40000000f00 */
[----:B------:R-:W-:-:S13]  /*94c0*/  ISETP.NE.AND.EX P0, PT, R19, RZ, PT, P0 ;  /* 0x000000ff1300720c */ /* 0x000fda0003f05300 */
[----:B------:R-:W-:Y:S05]  /*94d0*/  @P0 BRA `(.L_x_4909) ;  /* 0xfffffda000000947 */ /* 0x000fea000383ffff */
[----:B------:R-:W-:Y:S05]  /*94e0*/  BSYNC B0 ;  /* 0x0000000000007941 */ /* 0x000fea0003800000 */
.L_x_4905:
[----:B------:R-:W-:Y:S01]  /*94f0*/  ISETP.NE.U32.AND P2, PT, R15, RZ, PT ;  /* 0x000000ff0f00720c */ /* 0x000fe20003f45070 */
[----:B------:R-:W-:-:S12]  /*9500*/  BSSY B0, `(.L_x_4910) ;  /* 0x000001c000007945 */ /* 0x000fd80003800000 */
[----:B------:R-:W-:Y:S05]  /*9510*/  @!P2 BRA `(.L_x_4911) ;  /* 0x000000700000a947 */ /* 0x000fea0003800000 */
[----:B--2---:R-:W-:Y:S01]  /*9520*/  HFMA2.MMA R14, -RZ, RZ, 0, 9.5367431640625e-07 ;  /* 0x00000010ff0e7435 */ /* 0x004fe200000001ff */
[----:B------:R-:W-:Y:S02]  /*9530*/  MOV R0, RZ ;  /* 0x000000ff00007202 */ /* 0x000fe40000000f00 */
[----:B------:R-:W-:-:S03]  /*9540*/  MOV R20, 0x9560 ;  /* 0x0000956000147802 */ /* 0x000fc60000000f00 */
[----:B------:R-:W-:Y:S05]  /*9550*/  CALL.REL.NOINC `($__internal_20_$__cuda_sm20_div_u64) ;  /* 0x0000540000007944 */ /* 0x000fea0003c00000 */
[----:B------:R-:W-:Y:S01]  /*9560*/  IMAD.MOV.U32 R18, RZ, RZ, R14 ;  /* 0x000000ffff127224 */ /* 0x000fe200078e000e */
[----:B------:R-:W-:Y:S01]  /*9570*/  MOV R19, R27 ;  /* 0x0000001b00137202 */ /* 0x000fe20000000f00 */
[----:B------:R-:W-:Y:S05]  /*9580*/  BRA `(.L_x_4912) ;  /* 0x0000013000007947 */ /* 0x000fea0003800000 */
.L_x_4911:
        /* <DEDUP_REMOVED lines=19> */
.L_x_4912:
[----:B------:R-:W-:Y:S05]  /*96c0*/  BSYNC B0 ;  /* 0x0000000000007941 */ /* 0x000fea0003800000 */
.L_x_4910:
[----:B------:R-:W-:Y:S01]  /*96d0*/  BSSY B0, `(.L_x_4913) ;  /* 0x000001c000007945 */ /* 0x000fe20003800000 */
[----:B------:R-:W-:Y:S05]  /*96e0*/  @!P2 BRA `(.L_x_4914) ;  /* 0x000000600000a947 */ /* 0x000fea0003800000 */
[----:B--2---:R-:W-:Y:S01]  /*96f0*/  HFMA2.MMA R14, -RZ, RZ, 0, 1.1920928955078125e-07 ;  /* 0x00000002ff0e7435 */ /* 0x004fe200000001ff */
[----:B------:R-:W-:Y:S02]  /*9700*/  MOV R0, RZ ;  /* 0x000000ff00007202 */ /* 0x000fe40000000f00 */
[----:B------:R-:W-:-:S03]  /*9710*/  MOV R20, 0x9730 ;  /* 0x0000973000147802 */ /* 0x000fc60000000f00 */
[----:B------:R-:W-:Y:S05]  /*9720*/  CALL.REL.NOINC `($__internal_20_$__cuda_sm20_div_u64) ;  /* 0x0000523000007944 */ /* 0x000fea0003c00000 */
[----:B------:R-:W-:Y:S01]  /*9730*/  IMAD.MOV.U32 R26, RZ, RZ, R14 ;  /* 0x000000ffff1a7224 */ /* 0x000fe200078e000e */
[----:B------:R-:W-:Y:S05]  /*9740*/  BRA `(.L_x_4915) ;  /* 0x0000014000007947 */ /* 0x000fea0003800000 */
.L_x_4914:
        /* <DEDUP_REMOVED lines=20> */
.L_x_4915:
[----:B------:R-:W-:Y:S05]  /*9890*/  BSYNC B0 ;  /* 0x0000000000007941 */ /* 0x000fea0003800000 */
.L_x_4913:
        /* <DEDUP_REMOVED lines=8> */
[----:B------:R-:W-:Y:S05]  /*9920*/  CALL.REL.NOINC `($__internal_20_$__cuda_sm20_div_u64) ;  /* 0x0000503000007944 */ /* 0x000fea0003c00000 */
[----:B------:R-:W-:Y:S01]  /*9930*/  IMAD.MOV.U32 R15, RZ, RZ, R27 ;  /* 0x000000ffff0f7224 */ /* 0x000fe200078e001b */
[----:B------:R-:W-:Y:S05]  /*9940*/  BRA `(.L_x_4918) ;  /* 0x0000014000007947 */ /* 0x000fea0003800000 */
.L_x_4917:
        /* <DEDUP_REMOVED lines=20> */
.L_x_4918:
[----:B------:R-:W-:Y:S05]  /*9a90*/  BSYNC B0 ;  /* 0x0000000000007941 */ /* 0x000fea0003800000 */
.L_x_4916:
[----:B------:R-:W-:-:S04]  /*9aa0*/  IADD3 R0, P0, R14, c[0x0][0x560], RZ ;  /* 0x000158000e007a10 */ /* 0x000fc80007f1e0ff */
[----:B------:R-:W-:-:S04]  /*9ab0*/  IADD3.X R25, R15, c[0x0][0x564], RZ, P0, !PT ;  /* 0x000159000f197a10 */ /* 0x000fc800007fe4ff */
[----:B------:R-:W-:Y:S02]  /*9ac0*/  MOV R3, R25 ;  /* 0x0000001900037202 */ /* 0x000fe40000000f00 */
.L_x_4904:
[----:B------:R-:W-:Y:S02]  /*9ad0*/  ISETP.NE.AND P0, PT, RZ, c[0x0][0x198], PT ;  /* 0x00006600ff007a0c */ /* 0x000fe40003f05270 */
[----:B------:R-:W-:-:S11]  /*9ae0*/  MOV R24, R0 ;  /* 0x0000000000187202 */ /* 0x000fd60000000f00 */
[----:B------:R-:W-:Y:S05]  /*9af0*/  @!P0 BRA `(.L_x_4919) ;  /* 0x0000410000008947 */ /* 0x000fea0003800000 */
[----:B---3--:R-:W0:Y:S01]  /*9b00*/  S2R R20, SR_CTAID.X ;  /* 0x0000000000147919 */ /* 0x008e220000002500 */
[----:B------:R-:W-:Y:S01]  /*9b10*/  ISETP.NE.AND P0, PT, RZ, c[0x0][0x34c], PT ;  /* 0x0000d300ff007a0c */ /* 0x000fe20003f05270 */
[----:B------:R-:W-:Y:S01]  /*9b20*/  IMAD R12, R2, c[0x0][0x19c], RZ ;  /* 0x00006700020c7a24 */ /* 0x000fe200078e02ff */
[----:B------:R-:W-:-:S03]  /*9b30*/  CS2R R22, SRZ ;  /* 0x0000000000167805 */ /* 0x000fc6000001ff00 */
[----:B-----5:R-:W-:-:S04]  /*9b40*/  IMAD R13, R21, c[0x0][0x1a0], R12 ;  /* 0x00006800150d7a24 */ /* 0x020fc800078e020c */
        /* <DEDUP_REMOVED lines=201> */
.L_x_4920:
        /* <DEDUP_REMOVED lines=200> */
.L_x_4921:
        /* <DEDUP_REMOVED lines=11> */
.L_x_4923:
[----:B------:R-:W-:Y:S05]  /*b510*/  BSYNC B0 ;  /* 0x0000000000007941 */ /* 0x000fea0003800000 */
.L_x_4922:
        /* <DEDUP_REMOVED lines=19> */
.L_x_4925:
[----:B------:R-:W-:Y:S05]  /*b650*/  BSYNC B0 ;  /* 0x0000000000007941 */ /* 0x000fea0003800000 */
.L_x_4924:
        /* <DEDUP_REMOVED lines=31> */
.L_x_4927:
[----:B------:R-:W-:Y:S05]  /*b850*/  BSYNC B0 ;  /* 0x0000000000007941 */ /* 0x000fea0003800000 */
.L_x_4926:
        /* <DEDUP_REMOVED lines=30> */
.L_x_4938:
        /* <DEDUP_REMOVED lines=30> */
.L_x_4933:
[----:B0-----:R0:W5:Y:S02]  /*bc20*/  LDG.E R14, [R4.64+0x8] ;  /* 0x00000824040e7981 */ /* 0x001164000c1e1900 */
[----:B-----5:R-:W-:Y:S01]  /*bc30*/  IMAD.MOV.U32 R12, RZ, RZ, R29 ;  /* 0x000000ffff0c7224 */ /* 0x020fe200078e001d */
[----:B------:R-:W-:Y:S02]  /*bc40*/  MOV R13, R6 ;  /* 0x00000006000d7202 */ /* 0x000fe40000000f00 */
[----:B------:R-:W-:Y:S02]  /*bc50*/  MOV R15, R8 ;  /* 0x00000008000f7202 */ /* 0x000fe40000000f00 */
.L_x_4934:
[----:B------:R-:W-:Y:S05]  /*bc60*/  BSYNC B2 ;  /* 0x0000000000027941 */ /* 0x000fea0003800000 */
.L_x_4932:
        /* <DEDUP_REMOVED lines=17> */
.L_x_4936:
[----:B------:R-:W-:Y:S01]  /*bd80*/  MOV R16, R9 ;  /* 0x0000000900107202 */ /* 0x000fe20000000f00 */
[----:B------:R-:W-:Y:S01]  /*bd90*/  IMAD.MOV.U32 R17, RZ, RZ, R10 ;  /* 0x000000ffff117224 */ /* 0x000fe200078e000a */
[----:B------:R-:W-:Y:S02]  /*bda0*/  MOV R18, R11 ;  /* 0x0000000b00127202 */ /* 0x000fe40000000f00 */
[----:B------:R-:W-:Y:S02]  /*bdb0*/  MOV R19, R26 ;  /* 0x0000001a00137202 */ /* 0x000fe40000000f00 */
.L_x_4937:
[----:B------:R-:W-:Y:S05]  /*bdc0*/  BSYNC B2 ;  /* 0x0000000000027941 */ /* 0x000fea0003800000 */
.L_x_4935:
[----:B------:R-:W-:Y:S05]  /*bdd0*/  @!P0 BRA `(.L_x_4938) ;  /* 0xfffffc6000008947 */ /* 0x000fea000383ffff */
.L_x_4931:
[----:B------:R-:W-:Y:S05]  /*bde0*/  BSYNC B1 ;  /* 0x0000000000017941 */ /* 0x000fea0003800000 */
.L_x_4930:
[----:B------:R-:W-:Y:S05]  /*bdf0*/  BRA `(.L_x_4939) ;  /* 0x0000045000007947 */ /* 0x000fea0003800000 */
.L_x_4929:
        /* <DEDUP_REMOVED lines=11> */
.L_x_4946:
        /* <DEDUP_REMOVED lines=30> */
.L_x_4941:
[----:B0-----:R0:W5:Y:S02]  /*c090*/  LDG.E R14, [R4.64+0x8] ;  /* 0x00000824040e7981 */ /* 0x001164000c1e1900 */
[----:B-----5:R-:W-:Y:S01]  /*c0a0*/  IMAD.MOV.U32 R12, RZ, RZ, R27 ;  /* 0x000000ffff0c7224 */ /* 0x020fe200078e001b */
[----:B------:R-:W-:Y:S02]  /*c0b0*/  MOV R13, R28 ;  /* 0x0000001c000d7202 */ /* 0x000fe40000000f00 */
[----:B------:R-:W-:Y:S02]  /*c0c0*/  MOV R15, R26 ;  /* 0x0000001a000f7202 */ /* 0x000fe40000000f00 */
.L_x_4942:
[----:B------:R-:W-:Y:S05]  /*c0d0*/  BSYNC B1 ;  /* 0x0000000000017941 */ /* 0x000fea0003800000 */
.L_x_4940:
        /* <DEDUP_REMOVED lines=17> */
.L_x_4944:
[----:B------:R-:W-:Y:S01]  /*c1f0*/  MOV R16, R9 ;  /* 0x0000000900107202 */ /* 0x000fe20000000f00 */
[----:B------:R-:W-:Y:S01]  /*c200*/  IMAD.MOV.U32 R17, RZ, RZ, R8 ;  /* 0x000000ffff117224 */ /* 0x000fe200078e0008 */
[----:B------:R-:W-:Y:S02]  /*c210*/  MOV R18, R10 ;  /* 0x0000000a00127202 */ /* 0x000fe40000000f00 */
[----:B------:R-:W-:Y:S02]  /*c220*/  MOV R19, R6 ;  /* 0x0000000600137202 */ /* 0x000fe40000000f00 */
.L_x_4945:
[----:B------:R-:W-:Y:S05]  /*c230*/  BSYNC B1 ;  /* 0x0000000000017941 */ /* 0x000fea0003800000 */
.L_x_4943:
[----:B------:R-:W-:Y:S05]  /*c240*/  @!P0 BRA `(.L_x_4946) ;  /* 0xfffffc6000008947 */ /* 0x000fea000383ffff */
.L_x_4939:
[----:B------:R-:W-:Y:S05]  /*c250*/  BSYNC B0 ;  /* 0x0000000000007941 */ /* 0x000fea0003800000 */
.L_x_4928:
        /* <DEDUP_REMOVED lines=10> */
.L_x_4956:
        /* <DEDUP_REMOVED lines=28> */
.L_x_4951:
[----:B------:R3:W4:Y:S01]  /*c4c0*/  LDS R14, [R27+0x8] ;  /* 0x000008001b0e7984 */ /* 0x0007220000000800 */
[----:B--2---:R-:W-:Y:S01]  /*c4d0*/  IMAD.MOV.U32 R12, RZ, RZ, R8 ;  /* 0x000000ffff0c7224 */ /* 0x004fe200078e0008 */
[----:B------:R-:W-:Y:S02]  /*c4e0*/  MOV R13, R9 ;  /* 0x00000009000d7202 */ /* 0x000fe40000000f00 */
[----:B------:R-:W-:Y:S02]  /*c4f0*/  MOV R15, R11 ;  /* 0x0000000b000f7202 */ /* 0x000fe40000000f00 */
.L_x_4952:
[----:B------:R-:W-:Y:S05]  /*c500*/  BSYNC B1 ;  /* 0x0000000000017941 */ /* 0x000fea0003800000 */
.L_x_4950:
        /* <DEDUP_REMOVED lines=17> */
.L_x_4954:
[----:B0-----:R-:W-:Y:S01]  /*c620*/  MOV R16, R4 ;  /* 0x0000000400107202 */ /* 0x001fe20000000f00 */
[----:B------:R-:W-:Y:S01]  /*c630*/  IMAD.MOV.U32 R17, RZ, RZ, R5 ;  /* 0x000000ffff117224 */ /* 0x000fe200078e0005 */
[----:B------:R-:W-:Y:S02]  /*c640*/  MOV R18, R6 ;  /* 0x0000000600127202 */ /* 0x000fe40000000f00 */
[----:B------:R-:W-:Y:S02]  /*c650*/  MOV R19, R7 ;  /* 0x0000000700137202 */ /* 0x000fe40000000f00 */
.L_x_4955:
[----:B------:R-:W-:Y:S05]  /*c660*/  BSYNC B1 ;  /* 0x0000000000017941 */ /* 0x000fea0003800000 */
.L_x_4953:
[----:B----4-:R0:W-:Y:S04]  /*c670*/  STS.128 [R20], R12 ;  /* 0x0000000c14007388 */ /* 0x0101e80000000c00 */
[----:B------:R0:W-:Y:S02]  /*c680*/  STS.128 [R20+0x10], R16 ;  /* 0x0000101014007388 */ /* 0x0001e40000000c00 */
.L_x_4949:
[----:B------:R-:W-:Y:S05]  /*c690*/  BSYNC B0 ;  /* 0x0000000000007941 */ /* 0x000fea0003800000 */
.L_x_4948:
[----:B------:R-:W-:Y:S02]  /*c6a0*/  ISETP.GT.AND P0, PT, R26, 0x1, PT ;  /* 0x000000011a00780c */ /* 0x000fe40003f04270 */
[----:B------:R-:W-:-:S11]  /*c6b0*/  SHF.R.S32.HI R26, RZ, 0x1, R26 ;  /* 0x00000001ff1a7819 */ /* 0x000fd6000001141a */
[----:B------:R-:W-:Y:S05]  /*c6c0*/  @P0 BRA `(.L_x_4956) ;  /* 0xfffffc3000000947 */ /* 0x000fea000383ffff */
.L_x_4947:
        /* <DEDUP_REMOVED lines=14> */
.L_x_4967:
        /* <DEDUP_REMOVED lines=26> */
.L_x_4962:
[----:B--2---:R-:W-:Y:S01]  /*c950*/  MOV R12, R4 ;  /* 0x00000004000c7202 */ /* 0x004fe20000000f00 */
[----:B------:R-:W-:Y:S01]  /*c960*/  IMAD.MOV.U32 R13, RZ, RZ, R5 ;  /* 0x000000ffff0d7224 */ /* 0x000fe200078e0005 */
[----:B------:R-:W-:-:S02]  /*c970*/  MOV R15, R7 ;  /* 0x00000007000f7202 */ /* 0x000fc40000000f00 */
[----:B------:R-:W-:Y:S02]  /*c980*/  MOV R14, R6 ;  /* 0x00000006000e7202 */ /* 0x000fe40000000f00 */
.L_x_4963:
[----:B------:R-:W-:Y:S05]  /*c990*/  BSYNC B1 ;  /* 0x0000000000017941 */ /* 0x000fea0003800000 */
.L_x_4961:
        /* <DEDUP_REMOVED lines=17> */
.L_x_4965:
[----:B----4-:R-:W-:Y:S01]  /*cab0*/  MOV R16, R8 ;  /* 0x0000000800107202 */ /* 0x010fe20000000f00 */
[----:B------:R-:W-:Y:S01]  /*cac0*/  IMAD.MOV.U32 R17, RZ, RZ, R9 ;  /* 0x000000ffff117224 */ /* 0x000fe200078e0009 */
[----:B------:R-:W-:Y:S02]  /*cad0*/  MOV R18, R10 ;  /* 0x0000000a00127202 */ /* 0x000fe40000000f00 */
[----:B------:R-:W-:Y:S02]  /*cae0*/  MOV R19, R11 ;  /* 0x0000000b00137202 */ /* 0x000fe40000000f00 */
.L_x_4966:
[----:B------:R-:W-:Y:S05]  /*caf0*/  BSYNC B1 ;  /* 0x0000000000017941 */ /* 0x000fea0003800000 */
.L_x_4964:
[----:B------:R2:W-:Y:S04]  /*cb00*/  STS.128 [R20], R12 ;  /* 0x0000000c14007388 */ /* 0x0005e80000000c00 */
[----:B------:R2:W-:Y:S02]  /*cb10*/  STS.128 [R20+0x10], R16 ;  /* 0x0000101014007388 */ /* 0x0005e40000000c00 */
.L_x_4960:
[----:B------:R-:W-:Y:S05]  /*cb20*/  BSYNC B0 ;  /* 0x0000000000007941 */ /* 0x000fea0003800000 */
.L_x_4959:
[----:B------:R-:W-:-:S04]  /*cb30*/  SHF.R.S32.HI R21, RZ, 0x1, R21 ;  /* 0x00000001ff157819 */ /* 0x000fc80000011415 */
[----:B------:R-:W-:-:S13]  /*cb40*/  ISETP.GE.AND P0, PT, R21, 0x20, PT ;  /* 0x000000201500780c */ /* 0x000fda0003f06270 */
[----:B------:R-:W-:Y:S05]  /*cb50*/  @P0 BRA `(.L_x_4967) ;  /* 0xfffffc5000000947 */ /* 0x000fea000383ffff */
[----:B------:R-:W-:-:S04]  /*cb60*/  IMAD.MOV.U32 R4, RZ, RZ, 0x20 ;  /* 0x00000020ff047424 */ /* 0x000fc800078e00ff */
.L_x_4958:
[----:B------:R-:W-:Y:S01]  /*cb70*/  BAR.SYNC.DEFER_BLOCKING 0x0 ;  /* 0x0000000000007b1d */ /* 0x000fe20000010000 */
[----:B------:R-:W-:-:S13]  /*cb80*/  ISETP.GE.AND P0, PT, R4, 0x2, PT ;  /* 0x000000020400780c */ /* 0x000fda0003f06270 */
[----:B------:R-:W-:Y:S05]  /*cb90*/  @!P0 BRA `(.L_x_4957) ;  /* 0x0000038000008947 */ /* 0x000fea0003800000 */
[----:B------:R-:W-:-:S06]  /*cba0*/  HFMA2.MMA R5, -RZ, RZ, 0, 5.9604644775390625e-08 ;  /* 0x00000001ff057435 */ /* 0x000fcc00000001ff */
.L_x_4974:
        /* <DEDUP_REMOVED lines=21> */
.L_x_4969:
[----:B0-2-4-:R-:W-:Y:S01]  /*cd00*/  MOV R12, R7 ;  /* 0x00000007000c7202 */ /* 0x015fe20000000f00 */
[----:B---3--:R-:W-:Y:S01]  /*cd10*/  IMAD.MOV.U32 R15, RZ, RZ, R10 ;  /* 0x000000ffff0f7224 */ /* 0x008fe200078e000a */
[----:B-1----:R-:W-:Y:S02]  /*cd20*/  MOV R13, R8 ;  /* 0x00000008000d7202 */ /* 0x002fe40000000f00 */
[----:B------:R-:W-:Y:S02]  /*cd30*/  MOV R14, R2 ;  /* 0x00000002000e7202 */ /* 0x000fe40000000f00 */
.L_x_4970:
[----:B------:R-:W-:Y:S05]  /*cd40*/  BSYNC B0 ;  /* 0x0000000000007941 */ /* 0x000fea0003800000 */
.L_x_4968:
        /* <DEDUP_REMOVED lines=21> */
.L_x_4972:
[----:B0--3--:R-:W-:Y:S01]  /*cea0*/  MOV R16, R7 ;  /* 0x0000000700107202 */ /* 0x009fe20000000f00 */
[----:B--2---:R-:W-:Y:S01]  /*ceb0*/  IMAD.MOV.U32 R19, RZ, RZ, R2 ;  /* 0x000000ffff137224 */ /* 0x004fe200078e0002 */
[----:B----4-:R-:W-:Y:S02]  /*cec0*/  MOV R17, R6 ;  /* 0x0000000600117202 */ /* 0x010fe40000000f00 */
[----:B-1----:R-:W-:Y:S02]  /*ced0*/  MOV R18, R8 ;  /* 0x0000000800127202 */ /* 0x002fe40000000f00 */
.L_x_4973:
[----:B------:R-:W-:Y:S05]  /*cee0*/  BSYNC B0 ;  /* 0x0000000000007941 */ /* 0x000fea0003800000 */
.L_x_4971:
[----:B0---4-:R-:W-:-:S04]  /*cef0*/  SHF.L.U32 R5, R5, 0x1, RZ ;  /* 0x0000000105057819 */ /* 0x011fc800000006ff */
[----:B------:R-:W-:-:S13]  /*cf00*/  ISETP.GE.AND P0, PT, R5, R4, PT ;  /* 0x000000040500720c */ /* 0x000fda0003f06270 */
[----:B------:R-:W-:Y:S05]  /*cf10*/  @!P0 BRA `(.L_x_4974) ;  /* 0xfffffc9000008947 */ /* 0x000fea000383ffff */
.L_x_4957:
        /* <DEDUP_REMOVED lines=31> */
.L_x_4978:
[----:B0-----:R-:W-:Y:S05]  /*d110*/  BSYNC B0 ;  /* 0x0000000000007941 */ /* 0x001fea0003800000 */
.L_x_4977:
        /* <DEDUP_REMOVED lines=20> */
.L_x_4979:
[----:B0-----:R-:W-:Y:S05]  /*d260*/  BSYNC B0 ;  /* 0x0000000000007941 */ /* 0x001fea0003800000 */
.L_x_4976:
        /* <DEDUP_REMOVED lines=14> */
[----:B0-2---:R-:W-:-:S05]  /*d350*/  F2FP.PACK_AB R12, R16, R12 ;  /* 0x0000000c100c723e */ /* 0x005fca00000000ff */
        /* <DEDUP_REMOVED lines=9> */
[----:B--2---:R-:W-:-:S11]  /*d3f0*/  F2FP.PACK_AB R0, RZ, R13 ;  /* 0x0000000dff00723e */ /* 0x004fd600000000ff */
[----:B------:R-:W-:Y:S02]  /*d400*/  @P0 IADD3 R2, P2, R22, c[0x0][0x550], RZ ;  /* 0x0001540016020a10 */ /* 0x000fe40007f5e0ff */
[----:B------:R-:W-:Y:S02]  /*d410*/  @P0 IADD3 R6, P4, R23, c[0x0][0x550], RZ ;  /* 0x0001540017060a10 */ /* 0x000fe40007f9e0ff */
[----:B------:R-:W-:Y:S02]  /*d420*/  @P0 IADD3.X R3, RZ, c[0x0][0x554], RZ, P2, !PT ;  /* 0x00015500ff030a10 */ /* 0x000fe400017fe4ff */
[----:B01----:R-:W-:Y:S01]  /*d430*/  F2FP.PACK_AB R8, RZ, R17 ;  /* 0x00000011ff08723e */ /* 0x003fe200000000ff */
        /* <DEDUP_REMOVED lines=11> */
.L_x_4980:
        /* <DEDUP_REMOVED lines=9> */
.L_x_4975:
        /* <DEDUP_REMOVED lines=25> */
.L_x_4981:
        /* <DEDUP_REMOVED lines=15> */
[----:B--2---:R-:W-:-:S05]  /*d800*/  F2FP.PACK_AB R12, R16, R12 ;  /* 0x0000000c100c723e */ /* 0x004fca00000000ff */
        /* <DEDUP_REMOVED lines=9> */
[----:B0-----:R-:W-:-:S11]  /*d8a0*/  F2FP.PACK_AB R0, RZ, R13 ;  /* 0x0000000dff00723e */ /* 0x001fd600000000ff */
[----:B------:R-:W-:Y:S02]  /*d8b0*/  @P0 IADD3 R2, P1, R22, c[0x0][0x550], RZ ;  /* 0x0001540016020a10 */ /* 0x000fe40007f3e0ff */
[----:B------:R-:W-:Y:S02]  /*d8c0*/  @P0 IADD3 R6, P4, R23, c[0x0][0x550], RZ ;  /* 0x0001540017060a10 */ /* 0x000fe40007f9e0ff */
[----:B------:R-:W-:Y:S02]  /*d8d0*/  @P0 IADD3.X R3, RZ, c[0x0][0x554], RZ, P1, !PT ;  /* 0x00015500ff030a10 */ /* 0x000fe40000ffe4ff */
[----:B-12---:R-:W-:Y:S02]  /*d8e0*/  F2FP.PACK_AB R8, RZ, R17 ;  /* 0x00000011ff08723e */ /* 0x006fe400000000ff */
        /* <DEDUP_REMOVED lines=11> */
.L_x_4982:
        /* <DEDUP_REMOVED lines=38> */
.L_x_4919:
        /* <DEDUP_REMOVED lines=16> */
[----:B---3--:R-:W3:Y:S01]  /*dd00*/  LDG.E R0, [R24.64+0x1c] ;  /* 0x00001c2418007981 */ /* 0x008ee2000c1e1900 */
[----:B------:R-:W-:Y:S01]  /*dd10*/  BSSY B0, `(.L_x_4985) ;  /* 0x0000016000007945 */ /* 0x000fe20003800000 */
[----:B----4-:R-:W-:Y:S02]  /*dd20*/  FSETP.NEU.FTZ.AND P0, PT, R19, RZ, PT ;  /* 0x000000ff1300720b */ /* 0x010fe40003f1d000 */
[----:B---3--:R-:W-:-:S11]  /*dd30*/  FSETP.NEU.FTZ.AND P1, PT, R0, RZ, PT ;  /* 0x000000ff0000720b */ /* 0x008fd60003f3d000 */
        /* <DEDUP_REMOVED lines=8> */
[----:B-1---5:R-:W-:Y:S01]  /*ddc0*/  @P0 FMUL.FTZ R13, R7, R18 ;  /* 0x00000012070d0220 */ /* 0x022fe20000410000 */
        /* <DEDUP_REMOVED lines=10> */
.L_x_4986:
[----:B0-----:R-:W-:Y:S05]  /*de70*/  BSYNC B0 ;  /* 0x0000000000007941 */ /* 0x001fea0003800000 */
.L_x_4985:
[----:B------:R-:W-:Y:S01]  /*de80*/  BSSY B0, `(.L_x_4984) ;  /* 0x0000014000007945 */ /* 0x000fe20003800000 */
[----:B------:R-:W-:Y:S05]  /*de90*/  @!P1 BRA `(.L_x_4987) ;  /* 0x0000012000009947 */ /* 0x000fea0003800000 */
[----:B------:R-:W-:Y:S01]  /*dea0*/  FSETP.NEU.FTZ.AND P0, PT, R11, RZ, PT ;  /* 0x000000ff0b00720b */ /* 0x000fe20003f1d000 */
[----:B------:R-:W3:Y:S04]  /*deb0*/  LDG.E R19, [R24.64+0x10] ;  /* 0x0000102418137981 */ /* 0x000ee8000c1e1900 */
[----:B------:R-:W4:Y:S08]  /*dec0*/  LDG.E R18, [R24.64+0x14] ;  /* 0x0000142418127981 */ /* 0x000f30000c1e1900 */
[----:B------:R-:W-:-:S06]  /*ded0*/  @P0 MOV R10, 0xffffffff ;  /* 0xffffffff000a0802 */ /* 0x000fcc0000000f00 */
[----:B------:R0:W5:Y:S01]  /*dee0*/  @!P0 LDG.E R10, [R24.64+0x18] ;  /* 0x00001824180a8981 */ /* 0x000162000c1e1900 */
[----:B------:R-:W-:-:S04]  /*def0*/  @P0 FADD.FTZ R3, R11, R0 ;  /* 0x000000000b030221 */ /* 0x000fc80000010000 */
[----:B------:R-:W1:Y:S02]  /*df00*/  @P0 MUFU.RCP R12, R3 ;  /* 0x00000003000c0308 */ /* 0x000e640000001000 */
[----:B-1---5:R-:W-:Y:S02]  /*df10*/  @P0 FMUL.FTZ R13, R11, R12 ;  /* 0x0000000c0b0d0220 */ /* 0x022fe40000410000 */
[----:B------:R-:W-:Y:S01]  /*df20*/  @P0 IMAD.MOV.U32 R11, RZ, RZ, R3 ;  /* 0x000000ffff0b0224 */ /* 0x000fe200078e0003 */
[----:B------:R-:W-:Y:S01]  /*df30*/  @!P0 MOV R11, R0 ;  /* 0x00000000000b8202 */ /* 0x000fe20000000f00 */
[----:B---3--:R-:W-:-:S04]  /*df40*/  @P0 FADD.FTZ R2, R8, -R19 ;  /* 0x8000001308020221 */ /* 0x008fc80000010000 */
[----:B------:R-:W-:Y:S02]  /*df50*/  @P0 FMUL.FTZ R15, R2, R2 ;  /* 0x00000002020f0220 */ /* 0x000fe40000410000 */
[----:B--2-4-:R-:W-:Y:S02]  /*df60*/  @P0 FADD.FTZ R14, R9, R18 ;  /* 0x00000012090e0221 */ /* 0x014fe40000010000 */
[----:B------:R-:W-:Y:S02]  /*df70*/  @P0 FMUL.FTZ R12, R0, R15 ;  /* 0x0000000f000c0220 */ /* 0x000fe40000410000 */
[----:B------:R-:W-:Y:S01]  /*df80*/  @P0 FFMA.FTZ R8, R2, R13, R19 ;  /* 0x0000000d02080223 */ /* 0x000fe20000010013 */
[----:B------:R-:W-:Y:S01]  /*df90*/  @!P0 MOV R8, R19 ;  /* 0x0000001300088202 */ /* 0x000fe20000000f00 */
[----:B------:R-:W-:Y:S02]  /*dfa0*/  @P0 FFMA.FTZ R9, R13, R12, R14 ;  /* 0x0000000c0d090223 */ /* 0x000fe4000001000e */
[----:B------:R-:W-:-:S02]  /*dfb0*/  @!P0 IMAD.MOV.U32 R9, RZ, RZ, R18 ;  /* 0x000000ffff098224 */ /* 0x000fc400078e0012 */
.L_x_4987:
[----:B0-----:R-:W-:Y:S05]  /*dfc0*/  BSYNC B0 ;  /* 0x0000000000007941 */ /* 0x001fea0003800000 */
.L_x_4984:
        /* <DEDUP_REMOVED lines=15> */
[----:B------:R-:W-:-:S03]  /*e0c0*/  F2FP.PACK_AB R8, R8, R4 ;  /* 0x000000040808723e */ /* 0x000fc600000000ff */
[----:B------:R-:W1:Y:S02]  /*e0d0*/  MUFU.RCP R2, R2 ;  /* 0x0000000200027308 */ /* 0x000e640000001000 */
[----:B------:R-:W-:-:S04]  /*e0e0*/  @P4 LOP3.LUT R4, R16, 0xfffffffe, RZ, 0xc0, !PT ;  /* 0xfffffffe10044812 */ /* 0x000fc800078ec0ff */
[----:B------:R-:W-:Y:S01]  /*e0f0*/  @P4 IADD3 R4, P1, R4, c[0x0][0x558], RZ ;  /* 0x0001560004044a10 */ /* 0x000fe20007f3e0ff */
[----:B0-----:R-:W-:Y:S01]  /*e100*/  FMUL.FTZ R5, R0, R5 ;  /* 0x0000000500057220 */ /* 0x001fe20000410000 */
[----:B------:R-:W-:-:S05]  /*e110*/  @P3 IADD3 R6, P2, R17, c[0x0][0x550], RZ ;  /* 0x0001540011063a10 */ /* 0x000fca0007f5e0ff */
[----:B------:R-:W0:Y:S01]  /*e120*/  @P0 MUFU.SQRT R5, R5 ;  /* 0x0000000500050308 */ /* 0x000e220000002000 */
[----:B------:R-:W-:Y:S02]  /*e130*/  @P3 IMAD.X R7, RZ, RZ, c[0x0][0x554], P2 ;  /* 0x00015500ff073624 */ /* 0x000fe400010e06ff */
[----:B-1----:R-:W-:-:S06]  /*e140*/  FMUL.FTZ R9, R2, R9 ;  /* 0x0000000902097220 */ /* 0x002fcc0000410000 */
[----:B------:R-:W1:Y:S01]  /*e150*/  @P0 MUFU.SQRT R9, R9 ;  /* 0x0000000900090308 */ /* 0x000e620000002000 */
[----:B------:R-:W-:-:S04]  /*e160*/  @P3 IADD3 R2, P0, R16, c[0x0][0x550], RZ ;  /* 0x0001540010023a10 */ /* 0x000fc80007f1e0ff */
[----:B------:R-:W-:Y:S02]  /*e170*/  @P3 IADD3.X R3, RZ, c[0x0][0x554], RZ, P0, !PT ;  /* 0x00015500ff033a10 */ /* 0x000fe400007fe4ff */
[----:B0-----:R-:W-:Y:S02]  /*e180*/  F2FP.PACK_AB R0, RZ, R5 ;  /* 0x00000005ff00723e */ /* 0x001fe400000000ff */
[----:B------:R-:W-:-:S03]  /*e190*/  @P4 IADD3.X R5, RZ, c[0x0][0x55c], RZ, P1, !PT ;  /* 0x00015700ff054a10 */ /* 0x000fc60000ffe4ff */
[----:B------:R0:W-:Y:S01]  /*e1a0*/  @P3 STG.E.U16 [R2.64], R0 ;  /* 0x0000000002003986 */ /* 0x0001e2000c101524 */
[----:B-1----:R-:W-:-:S03]  /*e1b0*/  F2FP.PACK_AB R10, RZ, R9 ;  /* 0x00000009ff0a723e */ /* 0x002fc600000000ff */
        /* <DEDUP_REMOVED lines=9> */
.L_x_4988:
[----:B------:R-:W-:Y:S04]  /*e250*/  STG.E [R24.64], R4 ;  /* 0x0000000418007986 */ /* 0x000fe8000c101924 */
        /* <DEDUP_REMOVED lines=8> */
.L_x_4983:
        /* <DEDUP_REMOVED lines=12> */
[----:B---3-5:R-:W-:-:S03]  /*e3a0*/  MOV R13, RZ ;  /* 0x000000ff000d7202 */ /* 0x028fc60000000f00 */
        /* <DEDUP_REMOVED lines=12> */
.L_x_4989:
        /* <DEDUP_REMOVED lines=15> */
[----:B------:R-:W-:-:S05]  /*e560*/  F2FP.PACK_AB R8, R8, R4 ;  /* 0x000000040808723e */ /* 0x000fca00000000ff */
        /* <DEDUP_REMOVED lines=8> */
[----:B0-----:R-:W-:Y:S01]  /*e5f0*/  F2FP.PACK_AB R0, RZ, R5 ;  /* 0x00000005ff00723e */ /* 0x001fe200000000ff */
[----:B------:R-:W-:-:S10]  /*e600*/  @P2 IMAD.X R5, RZ, RZ, c[0x0][0x55c], P3 ;  /* 0x00015700ff052624 */ /* 0x000fd400018e06ff */
[----:B------:R-:W-:Y:S02]  /*e610*/  @P0 IADD3 R2, P1, R16, c[0x0][0x550], RZ ;  /* 0x0001540010020a10 */ /* 0x000fe40007f3e0ff */
[----:B------:R-:W-:Y:S02]  /*e620*/  @P0 IADD3 R6, P4, R17, c[0x0][0x550], RZ ;  /* 0x0001540011060a10 */ /* 0x000fe40007f9e0ff */
[----:B------:R-:W-:Y:S02]  /*e630*/  @P0 IADD3.X R3, RZ, c[0x0][0x554], RZ, P1, !PT ;  /* 0x00015500ff030a10 */ /* 0x000fe40000ffe4ff */
[----:B-1----:R-:W-:Y:S02]  /*e640*/  F2FP.PACK_AB R10, RZ, R9 ;  /* 0x00000009ff0a723e */ /* 0x002fe400000000ff */
        /* <DEDUP_REMOVED lines=11> */
.L_x_4990:
[----:B------:R-:W-:Y:S01]  /*e700*/  MOV R16, 0x0 ;  /* 0x0000000000107802 */ /* 0x000fe20000000f00 */
[----:B---3-5:R-:W-:Y:S01]  /*e710*/  HFMA2.MMA R13, -RZ, RZ, 0, 0 ;  /* 0x00000000ff0d7435 */ /* 0x028fe200000001ff */
        /* <DEDUP_REMOVED lines=36> */
        .weak           $__internal_20_$__cuda_sm20_div_u64
        .type           $__internal_20_$__cuda_sm20_div_u64,@function
        .size           $__internal_20_$__cuda_sm20_div_u64,($__internal_21_$__cuda_sm20_rem_u64 - $__internal_20_$__cuda_sm20_div_u64)
$__internal_20_$__cuda_sm20_div_u64:
        /* <DEDUP_REMOVED lines=69> */
[----:B------:R-:W-:Y:S06]  /*edb0*/  RET.REL.NODEC R22 `(_ZN2at6native13reduce_kernelILi256ELi2ENS0_8ReduceOpIN3c104HalfENS0_10WelfordOpsIS4_fiN4cuda3std3__44pairIS4_S4_EEEEjS4_Li2ELi2EEEEEvT1_) ;  /* 0xffff124016007950 */ /* 0x000fec0003c3ffff */
        .weak           $__internal_21_$__cuda_sm20_rem_u64
        .type           $__internal_21_$__cuda_sm20_rem_u64,@function
        .size           $__internal_21_$__cuda_sm20_rem_u64,(.L_x_8133 - $__internal_21_$__cuda_sm20_rem_u64)
$__internal_21_$__cuda_sm20_rem_u64:
        /* <DEDUP_REMOVED lines=65> */
[----:B------:R-:W-:Y:S06]  /*f1d0*/  RET.REL.NODEC R18 `(_ZN2at6native13reduce_kernelILi256ELi2ENS0_8ReduceOpIN3c104HalfENS0_10WelfordOpsIS4_fiN4cuda3std3__44pairIS4_S4_EEEEjS4_Li2ELi2EEEEEvT1_) ;  /* 0xffff0e2012007950 */ /* 0x000fec0003c3ffff */
.L_x_4991:
        /* <DEDUP_REMOVED lines=10> */
.L_x_8133:


//--------------------- .text._ZN2at6native13reduce_kernelILi128ELi4ENS0_8ReduceOpIN3c104HalfENS0_10WelfordOpsIS4_fiN4cuda3std3__44pairIS4_S4_EEEEjS4_Li2ELi2EEEEEvT1_ --------------------------
	.section	.text._ZN2at6native13reduce_kernelILi128ELi4ENS0_8ReduceOpIN3c104HalfENS0_10WelfordOpsIS4_fiN4cuda3std3__44pairIS4_S4_EEEEjS4_Li2ELi2EEEEEvT1_,"ax",@progbits
	.sectioninfo	@"SHI_REGISTERS=55"
	.align	128
        .global         _ZN2at6native13reduce_kernelILi128ELi4ENS0_8ReduceOpIN3c104HalfENS0_10WelfordOpsIS4_fiN4cuda3std3__44pairIS4_S4_EEEEjS4_Li2ELi2EEEEEvT1_
        .type           _ZN2at6native13reduce_kernelILi128ELi4ENS0_8ReduceOpIN3c104HalfENS0_10WelfordOpsIS4_fiN4cuda3std3__44pairIS4_S4_EEEEjS4_Li2ELi2EEEEEvT1_,@function
        .size           _ZN2at6native13reduce_kernelILi128ELi4ENS0_8ReduceOpIN3c104HalfENS0_10WelfordOpsIS4_fiN4cuda3std3__44pairIS4_S4_EEEEjS4_Li2ELi2EEEEEvT1_,(.L_x_8135 - _ZN2at6native13reduce_kernelILi128ELi4ENS0_8ReduceOpIN3c104HalfENS0_10WelfordOpsIS4_fiN4cuda3std3__44pairIS4_S4_EEEEjS4_Li2ELi2EEEEEvT1_)
        .other          _ZN2at6native13reduce_kernelILi128ELi4ENS0_8ReduceOpIN3c104HalfENS0_10WelfordOpsIS4_fiN4cuda3std3__44pairIS4_S4_EEEEjS4_Li2ELi2EEEEEvT1_,@"STO_CUDA_ENTRY STV_DEFAULT"
_ZN2at6native13reduce_kernelILi128ELi4ENS0_8ReduceOpIN3c104HalfENS0_10WelfordOpsIS4_fiN4cuda3std3__44pairIS4_S4_EEEEjS4_Li2ELi2EEEEEvT1_:
.text._ZN2at6native13reduce_kernelILi128ELi4ENS0_8ReduceOpIN3c104HalfENS0_10WelfordOpsIS4_fiN4cuda3std3__44pairIS4_S4_EEEEjS4_Li2ELi2EEEEEvT1_:
        /* <DEDUP_REMOVED lines=214> */
.L_x_4992:
[----:B------:R-:W-:Y:S01]  /*0d60*/  ISETP.GE.U32.AND P0, PT, R30, c[0x0][0x17c], PT ;  /* 0x00005f001e007a0c */ /* 0x000fe20003f06070 */
[----:B------:R-:W-:Y:S01]  /*0d70*/  ULDC.64 UR36, c[0x0][0x118] ;  /* 0x0000460000247ab9 */ /* 0x000fe20000000a00 */
[----:B------:R-:W-:Y:S01]  /*0d80*/  BSSY B6, `(.L_x_4993) ;  /* 0x0000757000067945 */ /* 0x000fe20003800000 */
[----:B------:R-:W-:Y:S01]  /*0d90*/  MOV R19, RZ ;  /* 0x000000ff00137202 */ /* 0x000fe20000000f00 */
[----:B------:R-:W-:Y:S01]  /*0da0*/  CS2R R16, SRZ ;  /* 0x0000000000107805 */ /* 0x000fe2000001ff00 */
[----:B------:R-:W-:Y:S01]  /*0db0*/  ISETP.GE.U32.OR P0, PT, R5, c[0x0][0x180], P0 ;  /* 0x0000600005007a0c */ /* 0x000fe20000706470 */
[----:B------:R-:W-:Y:S01]  /*0dc0*/  CS2R R14, SRZ ;  /* 0x00000000000e7805 */ /* 0x000fe2000001ff00 */
[----:B------:R-:W-:Y:S01]  /*0dd0*/  CS2R R12, SRZ ;  /* 0x00000000000c7805 */ /* 0x000fe2000001ff00 */
[----:B------:R-:W-:Y:S01]  /*0de0*/  CS2R R10, SRZ ;  /* 0x00000000000a7805 */ /* 0x000fe2000001ff00 */
[----:B------:R-:W-:Y:S01]  /*0df0*/  CS2R R8, SRZ ;  /* 0x0000000000087805 */ /* 0x000fe2000001ff00 */
[----:B------:R-:W-:Y:S01]  /*0e00*/  CS2R R6, SRZ ;  /* 0x0000000000067805 */ /* 0x000fe2000001ff00 */
[----:B------:R-:W-:-:S07]  /*0e10*/  CS2R R4, SRZ ;  /* 0x0000000000047805 */ /* 0x000fce000001ff00 */
        /* <DEDUP_REMOVED lines=49> */
.L_x_5001:
[----:B------:R-:W-:Y:S05]  /*1130*/  BSYNC B2 ;  /* 0x0000000000027941 */ /* 0x000fea0003800000 */
.L_x_5000:
[----:B------:R-:W-:Y:S01]  /*1140*/  PRMT R0, R0, 0x9910, RZ ;  /* 0x0000991000007816 */ /* 0x000fe200000000ff */
[----:B------:R-:W-:-:S03]  /*1150*/  IMAD.MOV.U32 R10, RZ, RZ, c[0x0][0x170] ;  /* 0x00005c00ff0a7624 */ /* 0x000fc600078e00ff */
[----:B------:R-:W-:-:S13]  /*1160*/  ISETP.NE.AND P0, PT, R0, RZ, PT ;  /* 0x000000ff0000720c */ /* 0x000fda0003f05270 */
[----:B------:R-:W-:Y:S05]  /*1170*/  @!P0 BRA `(.L_x_4999) ;  /* 0x000000d000008947 */ /* 0x000fea0003800000 */
[----:B------:R-:W-:-:S04]  /*1180*/  IADD3 R0, P0, R2, -R11, RZ ;  /* 0x8000000b02007210 */ /* 0x000fc80007f1e0ff */
[----:B------:R-:W-:Y:S02]  /*1190*/  IADD3.X R3, RZ, -0x1, RZ, P0, !PT ;  /* 0xffffffffff037810 */ /* 0x000fe400007fe4ff */
        /* <DEDUP_REMOVED lines=11> */
.L_x_4999:
[----:B------:R-:W-:Y:S05]  /*1250*/  BSYNC B1 ;  /* 0x0000000000017941 */ /* 0x000fea0003800000 */
.L_x_4998:
[C---:B------:R-:W-:Y:S02]  /*1260*/  IADD3 R3, P0, -R11.reuse, 0x2, RZ ;  /* 0x000000020b037810 */ /* 0x040fe40007f1e1ff */
[----:B------:R-:W-:Y:S02]  /*1270*/  IADD3 R0, R11, c[0x0][0x17c], RZ ;  /* 0x00005f000b007a10 */ /* 0x000fe40007ffe0ff */
[C---:B------:R-:W-:Y:S02]  /*1280*/  LEA R24, P1, R3.reuse, R24, 0x1 ;  /* 0x0000001803187211 */ /* 0x040fe400078208ff */
[----:B------:R-:W-:Y:S02]  /*1290*/  IADD3.X R8, RZ, -0x1, RZ, P0, !PT ;  /* 0xffffffffff087810 */ /* 0x000fe400007fe4ff */
[----:B------:R-:W-:Y:S02]  /*12a0*/  IADD3 R0, R0, -0x2, RZ ;  /* 0xfffffffe00007810 */ /* 0x000fe40007ffe0ff */
[----:B------:R-:W-:-:S02]  /*12b0*/  LEA.HI.X R25, R3, R25, R8, 0x1, P1 ;  /* 0x0000001903197211 */ /* 0x000fc400008f0c08 */
.L_x_4997:
[----:B------:R-:W-:Y:S05]  /*12c0*/  BSYNC B0 ;  /* 0x0000000000007941 */ /* 0x000fea0003800000 */
.L_x_4996:
        /* <DEDUP_REMOVED lines=12> */
[----:B------:R-:W-:-:S05]  /*1390*/  MOV R3, R9 ;  /* 0x0000000900037202 */ /* 0x000fca0000000f00 */
.L_x_5005:
[----:B------:R-:W-:-:S06]  /*13a0*/  IMAD.WIDE.U32 R8, R3, 0x4, R24 ;  /* 0x0000000403087825 */ /* 0x000fcc00078e0018 */
[----:B------:R0:W2:Y:S01]  /*13b0*/  LDG.E R8, [R8.64] ;  /* 0x0000002408087981 */ /* 0x0000a2000c1e1900 */
[----:B------:R-:W-:Y:S02]  /*13c0*/  IADD3 R12, R12, 0x1, RZ ;  /* 0x000000010c0c7810 */ /* 0x000fe40007ffe0ff */
[----:B------:R-:W-:Y:S02]  /*13d0*/  IADD3 R6, R6, 0x1, RZ ;  /* 0x0000000106067810 */ /* 0x000fe40007ffe0ff */
[----:B------:R-:W1:Y:S01]  /*13e0*/  I2F R14, R12 ;  /* 0x0000000c000e7306 */ /* 0x000e620000201400 */
[----:B------:R-:W-:-:S04]  /*13f0*/  IADD3 R3, R3, c[0x0][0x184], RZ ;  /* 0x0000610003037a10 */ /* 0x000fc80007ffe0ff */
[----:B0-----:R-:W-:-:S03]  /*1400*/  LEA R9, R3, 0x1, 0x1 ;  /* 0x0000000103097811 */ /* 0x001fc600078e08ff */
[----:B------:R-:W0:Y:S01]  /*1410*/  I2F R7, R6 ;  /* 0x0000000600077306 */ /* 0x000e220000201400 */
[----:B------:R-:W-:-:S07]  /*1420*/  ISETP.GE.U32.AND P0, PT, R9, R0, PT ;  /* 0x000000000900720c */ /* 0x000fce0003f06070 */
[----:B-1----:R-:W1:Y:S08]  /*1430*/  MUFU.RCP R18, R14 ;  /* 0x0000000e00127308 */ /* 0x002e700000001000 */
[----:B0-----:R-:W0:Y:S01]  /*1440*/  MUFU.RCP R17, R7 ;  /* 0x0000000700117308 */ /* 0x001e220000001000 */
[--C-:B--2---:R-:W-:Y:S02]  /*1450*/  HADD2.F32 R16, -RZ, R8.reuse.H1_H1 ;  /* 0x30000008ff107230 */ /* 0x104fe40000004100 */
[----:B------:R-:W-:-:S03]  /*1460*/  HADD2.F32 R13, -RZ, R8.H0_H0 ;  /* 0x20000008ff0d7230 */ /* 0x000fc60000004100 */
[--C-:B------:R-:W-:Y:S02]  /*1470*/  FADD.FTZ R15, R16, -R11.reuse ;  /* 0x8000000b100f7221 */ /* 0x100fe40000010000 */
[--C-:B------:R-:W-:Y:S02]  /*1480*/  FADD.FTZ R8, R13, -R4.reuse ;  /* 0x800000040d087221 */ /* 0x100fe40000010000 */
[----:B-1----:R-:W-:Y:S02]  /*1490*/  FFMA.FTZ R11, R15, R18, R11 ;  /* 0x000000120f0b7223 */ /* 0x002fe4000001000b */
[----:B0-----:R-:W-:Y:S02]  /*14a0*/  FFMA.FTZ R4, R8, R17, R4 ;  /* 0x0000001108047223 */ /* 0x001fe40000010004 */
[----:B------:R-:W-:Y:S02]  /*14b0*/  FADD.FTZ R16, R16, -R11 ;  /* 0x8000000b10107221 */ /* 0x000fe40000010000 */
[----:B------:R-:W-:-:S02]  /*14c0*/  FADD.FTZ R13, R13, -R4 ;  /* 0x800000040d0d7221 */ /* 0x000fc40000010000 */
[----:B------:R-:W-:Y:S02]  /*14d0*/  FFMA.FTZ R10, R15, R16, R10 ;  /* 0x000000100f0a7223 */ /* 0x000fe4000001000a */
[----:B------:R-:W-:Y:S01]  /*14e0*/  FFMA.FTZ R5, R8, R13, R5 ;  /* 0x0000000d08057223 */ /* 0x000fe20000010005 */
[----:B------:R-:W-:Y:S05]  /*14f0*/  @!P0 BRA `(.L_x_5005) ;  /* 0xfffffea000008947 */ /* 0x000fea000383ffff */
[----:B------:R-:W-:Y:S05]  /*1500*/  BSYNC B1 ;  /* 0x0000000000017941 */ /* 0x000fea0003800000 */
.L_x_5004:
[----:B------:R-:W-:Y:S02]  /*1510*/  MOV R8, R14 ;  /* 0x0000000e00087202 */ /* 0x000fe40000000f00 */
.L_x_5003:
[----:B------:R-:W-:Y:S05]  /*1520*/  BSYNC B0 ;  /* 0x0000000000007941 */ /* 0x000fea0003800000 */
.L_x_5002:
        /* <DEDUP_REMOVED lines=10> */
.L_x_5007:
[----:B------:R-:W-:Y:S05]  /*15d0*/  BSYNC B0 ;  /* 0x0000000000007941 */ /* 0x000fea0003800000 */
.L_x_5006:
        /* <DEDUP_REMOVED lines=18> */
.L_x_5009:
[----:B------:R-:W-:Y:S05]  /*1700*/  BSYNC B0 ;  /* 0x0000000000007941 */ /* 0x000fea0003800000 */
.L_x_5008:
        /* <DEDUP_REMOVED lines=17> */
.L_x_5011:
[----:B------:R-:W-:Y:S01]  /*1820*/  MOV R4, R11 ;  /* 0x0000000b00047202 */ /* 0x000fe20000000f00 */
[----:B------:R-:W-:Y:S01]  /*1830*/  IMAD.MOV.U32 R6, RZ, RZ, R12 ;  /* 0x000000ffff067224 */ /* 0x000fe200078e000c */
[----:B------:R-:W-:Y:S02]  /*1840*/  MOV R5, R10 ;  /* 0x0000000a00057202 */ /* 0x000fe40000000f00 */
[----:B------:R-:W-:Y:S02]  /*1850*/  MOV R7, R8 ;  /* 0x0000000800077202 */ /* 0x000fe40000000f00 */
.L_x_5012:
[----:B------:R-:W-:Y:S05]  /*1860*/  BSYNC B0 ;  /* 0x0000000000007941 */ /* 0x000fea0003800000 */
.L_x_5010:
[----:B------:R-:W-:Y:S01]  /*1870*/  CS2R R8, SRZ ;  /* 0x0000000000087805 */ /* 0x000fe2000001ff00 */
[----:B------:R-:W-:Y:S01]  /*1880*/  CS2R R10, SRZ ;  /* 0x00000000000a7805 */ /* 0x000fe2000001ff00 */
[----:B------:R-:W-:Y:S01]  /*1890*/  CS2R R12, SRZ ;  /* 0x00000000000c7805 */ /* 0x000fe2000001ff00 */
[----:B------:R-:W-:Y:S01]  /*18a0*/  CS2R R14, SRZ ;  /* 0x00000000000e7805 */ /* 0x000fe2000001ff00 */
[----:B------:R-:W-:Y:S01]  /*18b0*/  CS2R R16, SRZ ;  /* 0x0000000000107805 */ /* 0x000fe2000001ff00 */
[----:B------:R-:W-:Y:S01]  /*18c0*/  CS2R R18, SRZ ;  /* 0x0000000000127805 */ /* 0x000fe2000001ff00 */
[----:B------:R-:W-:Y:S05]  /*18d0*/  BRA `(.L_x_4994) ;  /* 0x00006a1000007947 */ /* 0x000fea0003800000 */
.L_x_4995:
        /* <DEDUP_REMOVED lines=9> */
[----:B------:R-:W-:Y:S02]  /*1970*/  MOV R41, R30 ;  /* 0x0000001e00297202 */ /* 0x000fe40000000f00 */
[----:B------:R-:W-:Y:S02]  /*1980*/  MOV R39, c[0x0][0x168] ;  /* 0x00005a0000277a02 */ /* 0x000fe40000000f00 */
[----:B------:R-:W-:Y:S02]  /*1990*/  MOV R6, c[0x0][0x170] ;  /* 0x00005c0000067a02 */ /* 0x000fe40000000f00 */
[----:B------:R-:W-:Y:S01]  /*19a0*/  MOV R7, c[0x0][0x174] ;  /* 0x00005d0000077a02 */ /* 0x000fe20000000f00 */
        /* <DEDUP_REMOVED lines=34> */
.L_x_5021:
[----:B------:R-:W-:Y:S01]  /*1bd0*/  HFMA2.MMA R0, -RZ, RZ, 0, 0 ;  /* 0x00000000ff007435 */ /* 0x000fe200000001ff */
[----:B------:R-:W-:Y:S01]  /*1be0*/  MOV R3, RZ ;  /* 0x000000ff00037202 */ /* 0x000fe20000000f00 */
        /* <DEDUP_REMOVED lines=212> */
.L_x_5018:
[----:B------:R-:W-:-:S04]  /*2930*/  LOP3.LUT R3, R3, 0xfffffff8, RZ, 0xc0, !PT ;  /* 0xfffffff803037812 */ /* 0x000fc800078ec0ff */
[----:B------:R-:W-:-:S04]  /*2940*/  IADD3 R10, P1, R3, R24, RZ ;  /* 0x00000018030a7210 */ /* 0x000fc80007f3e0ff */
[----:B------:R-:W-:-:S06]  /*2950*/  IADD3.X R11, RZ, R25, RZ, P1, !PT ;  /* 0x00000019ff0b7210 */ /* 0x000fcc0000ffe4ff */
[----:B------:R-:W2:Y:S01]  /*2960*/  LDG.E.64 R10, [R10.64] ;  /* 0x000000240a0a7981 */ /* 0x000ea2000c1e1b00 */
[----:B------:R-:W-:Y:S02]  /*2970*/  IADD3 R41, R41, c[0x0][0x184], RZ ;  /* 0x0000610029297a10 */ /* 0x000fe40007ffe0ff */
[----:B--2---:R-:W-:Y:S02]  /*2980*/  PRMT R46, R46, 0x5410, R10 ;  /* 0x000054102e2e7816 */ /* 0x004fe4000000000a */
[--C-:B------:R-:W-:Y:S02]  /*2990*/  PRMT R47, R10, 0x5432, R11.reuse ;  /* 0x000054320a2f7816 */ /* 0x100fe4000000000b */
[----:B------:R-:W-:Y:S01]  /*29a0*/  PRMT R48, R48, 0x7610, R11 ;  /* 0x0000761030307816 */ /* 0x000fe2000000000b */
        /* <DEDUP_REMOVED lines=212> */
.L_x_5019:
[----:B------:R-:W-:-:S04]  /*36f0*/  LOP3.LUT R11, R0, 0xfffffff8, RZ, 0xc0, !PT ;  /* 0xfffffff8000b7812 */ /* 0x000fc800078ec0ff */
[----:B------:R-:W-:-:S05]  /*3700*/  IADD3 R10, P1, R11, R24, RZ ;  /* 0x000000180b0a7210 */ /* 0x000fca0007f3e0ff */
[----:B------:R-:W-:-:S06]  /*3710*/  IMAD.X R11, RZ, RZ, R25, P1 ;  /* 0x000000ffff0b7224 */ /* 0x000fcc00008e0619 */
[----:B------:R-:W2:Y:S01]  /*3720*/  LDG.E.64 R10, [R10.64] ;  /* 0x000000240a0a7981 */ /* 0x000ea2000c1e1b00 */
[----:B------:R-:W-:Y:S02]  /*3730*/  IADD3 R6, R6, 0x1, RZ ;  /* 0x0000000106067810 */ /* 0x000fe40007ffe0ff */
[----:B------:R-:W-:Y:S02]  /*3740*/  IADD3 R41, R41, c[0x0][0x184], RZ ;  /* 0x0000610029297a10 */ /* 0x000fe40007ffe0ff */
[----:B------:R-:W0:Y:S02]  /*3750*/  I2F R7, R6 ;  /* 0x0000000600077306 */ /* 0x000e240000201400 */
[----:B------:R-:W-:-:S04]  /*3760*/  IADD3 R21, R41, c[0x0][0x184], RZ ;  /* 0x0000610029157a10 */ /* 0x000fc80007ffe0ff */
[----:B------:R-:W-:Y:S01]  /*3770*/  ISETP.GE.U32.AND P1, PT, R21, c[0x0][0x17c], PT ;  /* 0x00005f0015007a0c */ /* 0x000fe20003f26070 */
[----:B------:R-:W-:Y:S01]  /*3780*/  HADD2.F32 R21, -RZ, R48.H1_H1 ;  /* 0x30000030ff157230 */ /* 0x000fe20000004100 */
[----:B0-----:R-:W0:Y:S01]  /*3790*/  MUFU.RCP R33, R7 ;  /* 0x0000000700217308 */ /* 0x001e220000001000 */
[--C-:B--2---:R-:W-:Y:S02]  /*37a0*/  HADD2.F32 R0, -RZ, R10.reuse.H0_H0 ;  /* 0x2000000aff007230 */ /* 0x104fe40000004100 */
[----:B------:R-:W-:Y:S02]  /*37b0*/  HADD2.F32 R14, -RZ, R10.H1_H1 ;  /* 0x3000000aff0e7230 */ /* 0x000fe40000004100 */
[--C-:B------:R-:W-:Y:S01]  /*37c0*/  HADD2.F32 R18, -RZ, R11.reuse.H0_H0 ;  /* 0x2000000bff127230 */ /* 0x100fe20000004100 */
[----:B------:R-:W-:Y:S01]  /*37d0*/  FADD.FTZ R3, R0, -R29 ;  /* 0x8000001d00037221 */ /* 0x000fe20000010000 */
[----:B------:R-:W-:Y:S01]  /*37e0*/  HADD2.F32 R20, -RZ, R11.H1_H1 ;  /* 0x3000000bff147230 */ /* 0x000fe20000004100 */
[----:B------:R-:W-:-:S02]  /*37f0*/  FADD.FTZ R15, R14, -R31 ;  /* 0x8000001f0e0f7221 */ /* 0x000fc40000010000 */
[----:B------:R-:W-:Y:S02]  /*3800*/  FADD.FTZ R19, R18, -R37 ;  /* 0x8000002512137221 */ /* 0x000fe40000010000 */
[-C--:B0-----:R-:W-:Y:S02]  /*3810*/  FFMA.FTZ R29, R3, R33.reuse, R29 ;  /* 0x00000021031d7223 */ /* 0x081fe4000001001d */
[-C--:B------:R-:W-:Y:S02]  /*3820*/  FFMA.FTZ R31, R15, R33.reuse, R31 ;  /* 0x000000210f1f7223 */ /* 0x080fe4000001001f */
[----:B------:R-:W-:Y:S02]  /*3830*/  FFMA.FTZ R37, R19, R33, R37 ;  /* 0x0000002113257223 */ /* 0x000fe40000010025 */
[----:B------:R-:W-:Y:S02]  /*3840*/  FADD.FTZ R0, R0, -R29 ;  /* 0x8000001d00007221 */ /* 0x000fe40000010000 */
[----:B------:R-:W-:-:S02]  /*3850*/  FADD.FTZ R14, R14, -R31 ;  /* 0x8000001f0e0e7221 */ /* 0x000fc40000010000 */
[----:B------:R-:W-:Y:S02]  /*3860*/  FADD.FTZ R18, R18, -R37 ;  /* 0x8000002512127221 */ /* 0x000fe40000010000 */
[--C-:B------:R-:W-:Y:S02]  /*3870*/  FADD.FTZ R22, R20, -R39.reuse ;  /* 0x8000002714167221 */ /* 0x100fe40000010000 */
[----:B------:R-:W-:Y:S01]  /*3880*/  FFMA.FTZ R30, R3, R0, R30 ;  /* 0x00000000031e7223 */ /* 0x000fe2000001001e */
[----:B------:R-:W-:Y:S01]  /*3890*/  HADD2.F32 R3, -RZ, R46.H1_H1 ;  /* 0x3000002eff037230 */ /* 0x000fe20000004100 */
[----:B------:R-:W-:Y:S01]  /*38a0*/  FFMA.FTZ R38, R15, R14, R38 ;  /* 0x0000000e0f267223 */ /* 0x000fe20000010026 */
[--C-:B------:R-:W-:Y:S01]  /*38b0*/  HADD2.F32 R15, -RZ, R47.reuse.H0_H0 ;  /* 0x2000002fff0f7230 */ /* 0x100fe20000004100 */
[----:B------:R-:W-:Y:S01]  /*38c0*/  FFMA.FTZ R40, R19, R18, R40 ;  /* 0x0000001213287223 */ /* 0x000fe20000010028 */
[----:B------:R-:W-:Y:S01]  /*38d0*/  HADD2.F32 R19, -RZ, R47.H1_H1 ;  /* 0x3000002fff137230 */ /* 0x000fe20000004100 */
[----:B------:R-:W-:-:S02]  /*38e0*/  FFMA.FTZ R39, R22, R33, R39 ;  /* 0x0000002116277223 */ /* 0x000fc40000010027 */
[----:B------:R-:W-:Y:S02]  /*38f0*/  FADD.FTZ R0, R3, -R4 ;  /* 0x8000000403007221 */ /* 0x000fe40000010000 */
[----:B------:R-:W-:Y:S02]  /*3900*/  FADD.FTZ R27, R20, -R39 ;  /* 0x80000027141b7221 */ /* 0x000fe40000010000 */
[----:B------:R-:W-:Y:S02]  /*3910*/  FADD.FTZ R14, R15, -R8 ;  /* 0x800000080f0e7221 */ /* 0x000fe40000010000 */
[----:B------:R-:W-:Y:S02]  /*3920*/  FADD.FTZ R18, R19, -R12 ;  /* 0x8000000c13127221 */ /* 0x000fe40000010000 */
[----:B------:R-:W-:Y:S02]  /*3930*/  FADD.FTZ R20, R21, -R16 ;  /* 0x8000001015147221 */ /* 0x000fe40000010000 */
[----:B------:R-:W-:-:S02]  /*3940*/  FFMA.FTZ R4, R0, R33, R4 ;  /* 0x0000002100047223 */ /* 0x000fc40000010004 */
[-C--:B------:R-:W-:Y:S02]  /*3950*/  FFMA.FTZ R8, R14, R33.reuse, R8 ;  /* 0x000000210e087223 */ /* 0x080fe40000010008 */
[-C--:B------:R-:W-:Y:S02]  /*3960*/  FFMA.FTZ R12, R18, R33.reuse, R12 ;  /* 0x00000021120c7223 */ /* 0x080fe4000001000c */
[----:B------:R-:W-:Y:S02]  /*3970*/  FFMA.FTZ R16, R20, R33, R16 ;  /* 0x0000002114107223 */ /* 0x000fe40000010010 */
[----:B------:R-:W-:Y:S02]  /*3980*/  FADD.FTZ R3, R3, -R4 ;  /* 0x8000000403037221 */ /* 0x000fe40000010000 */
[----:B------:R-:W-:Y:S02]  /*3990*/  FADD.FTZ R15, R15, -R8 ;  /* 0x800000080f0f7221 */ /* 0x000fe40000010000 */
[----:B------:R-:W-:-:S02]  /*39a0*/  FADD.FTZ R19, R19, -R12 ;  /* 0x8000000c13137221 */ /* 0x000fc40000010000 */
[----:B------:R-:W-:Y:S02]  /*39b0*/  FADD.FTZ R21, R21, -R16 ;  /* 0x8000001015157221 */ /* 0x000fe40000010000 */
[----:B------:R-:W-:Y:S02]  /*39c0*/  FFMA.FTZ R42, R22, R27, R42 ;  /* 0x0000001b162a7223 */ /* 0x000fe4000001002a */
[----:B------:R-:W-:Y:S02]  /*39d0*/  FFMA.FTZ R5, R0, R3, R5 ;  /* 0x0000000300057223 */ /* 0x000fe40000010005 */
[----:B------:R-:W-:Y:S02]  /*39e0*/  FFMA.FTZ R9, R14, R15, R9 ;  /* 0x0000000f0e097223 */ /* 0x000fe40000010009 */
[----:B------:R-:W-:Y:S02]  /*39f0*/  FFMA.FTZ R13, R18, R19, R13 ;  /* 0x00000013120d7223 */ /* 0x000fe4000001000d */
[----:B------:R-:W-:Y:S01]  /*3a00*/  FFMA.FTZ R17, R20, R21, R17 ;  /* 0x0000001514117223 */ /* 0x000fe20000010011 */
[----:B------:R-:W-:Y:S01]  /*3a10*/  @P1 CALL.REL.NOINC `(.L_x_5020) ;  /* 0x0000001000001944 */ /* 0x000fe20003c00000 */
[----:B------:R-:W-:Y:S05]  /*3a20*/  BRA `(.L_x_5021) ;  /* 0xffffe1a000007947 */ /* 0x000fea000383ffff */
.L_x_5020:
[----:B------:R-:W-:Y:S05]  /*3a30*/  BSYNC B1 ;  /* 0x0000000000017941 */ /* 0x000fea0003800000 */
.L_x_5017:
[----:B------:R-:W-:Y:S02]  /*3a40*/  PRMT R45, R10, 0x7610, R10 ;  /* 0x000076100a2d7816 */ /* 0x000fe4000000000a */
[----:B------:R-:W-:-:S02]  /*3a50*/  PRMT R46, R11, 0x7610, R46 ;  /* 0x000076100b2e7816 */ /* 0x000fc4000000002e */
[----:B------:R-:W-:Y:S02]  /*3a60*/  PRMT R48, R11, 0x7632, R48 ;  /* 0x000076320b307816 */ /* 0x000fe40000000030 */
.L_x_5016:
[----:B------:R-:W-:Y:S05]  /*3a70*/  BSYNC B0 ;  /* 0x0000000000007941 */ /* 0x000fea0003800000 */
.L_x_5015:
        /* <DEDUP_REMOVED lines=219> */
.L_x_5024:
[----:B------:R-:W-:-:S04]  /*4830*/  LOP3.LUT R35, R44, 0xfffffff8, RZ, 0xc0, !PT ;  /* 0xfffffff82c237812 */ /* 0x000fc800078ec0ff */
[----:B------:R-:W-:-:S04]  /*4840*/  IADD3 R34, P2, R35, R24, RZ ;  /* 0x0000001823227210 */ /* 0x000fc80007f5e0ff */
[----:B------:R-:W-:-:S06]  /*4850*/  IADD3.X R35, RZ, R25, RZ, P2, !PT ;  /* 0x00000019ff237210 */ /* 0x000fcc00017fe4ff */
[----:B------:R-:W2:Y:S01]  /*4860*/  LDG.E.64 R34, [R34.64] ;  /* 0x0000002422227981 */ /* 0x000ea2000c1e1b00 */
[----:B------:R-:W-:-:S04]  /*4870*/  IADD3 R33, R41, c[0x0][0x184], RZ ;  /* 0x0000610029217a10 */ /* 0x000fc80007ffe0ff */
[----:B------:R-:W-:Y:S02]  /*4880*/  ISETP.GE.U32.AND P2, PT, R33, c[0x0][0x17c], PT ;  /* 0x00005f0021007a0c */ /* 0x000fe40003f46070 */
[----:B--2---:R-:W-:Y:S02]  /*4890*/  PRMT R46, R46, 0x5410, R34 ;  /* 0x000054102e2e7816 */ /* 0x004fe40000000022 */
[--C-:B------:R-:W-:Y:S02]  /*48a0*/  PRMT R47, R34, 0x5432, R35.reuse ;  /* 0x00005432222f7816 */ /* 0x100fe40000000023 */
        /* <DEDUP_REMOVED lines=202> */
.L_x_5025:
[----:B------:R-:W-:-:S04]  /*5550*/  LOP3.LUT R33, R44, 0xfffffff8, RZ, 0xc0, !PT ;  /* 0xfffffff82c217812 */ /* 0x000fc800078ec0ff */
[----:B------:R-:W-:-:S04]  /*5560*/  IADD3 R24, P1, R33, R24, RZ ;  /* 0x0000001821187210 */ /* 0x000fc80007f3e0ff */
[----:B------:R-:W-:-:S06]  /*5570*/  IADD3.X R25, RZ, R25, RZ, P1, !PT ;  /* 0x00000019ff197210 */ /* 0x000fcc0000ffe4ff */
[----:B------:R-:W2:Y:S02]  /*5580*/  LDG.E.64 R24, [R24.64] ;  /* 0x0000002418187981 */ /* 0x000ea4000c1e1b00 */
[----:B--2---:R-:W-:Y:S02]  /*5590*/  PRMT R45, R24, 0x7610, R24 ;  /* 0x00007610182d7816 */ /* 0x004fe40000000018 */
[C---:B------:R-:W-:Y:S02]  /*55a0*/  PRMT R46, R25.reuse, 0x7610, R46 ;  /* 0x00007610192e7816 */ /* 0x040fe4000000002e */
[----:B------:R-:W-:Y:S02]  /*55b0*/  PRMT R48, R25, 0x7632, R48 ;  /* 0x0000763219307816 */ /* 0x000fe40000000030 */
.L_x_5023:
[----:B------:R-:W-:Y:S05]  /*55c0*/  BSYNC B0 ;  /* 0x0000000000007941 */ /* 0x000fea0003800000 */
.L_x_5022:
[----:B------:R-:W-:Y:S01]  /*55d0*/  BSSY B0, `(.L_x_5026) ;  /* 0x0000045000007945 */ /* 0x000fe20003800000 */
[----:B------:R-:W-:Y:S05]  /*55e0*/  @P0 BRA `(.L_x_5027) ;  /* 0x0000043000000947 */ /* 0x000fea0003800000 */
[----:B------:R-:W-:Y:S01]  /*55f0*/  IADD3 R6, R6, 0x1, RZ ;  /* 0x0000000106067810 */ /* 0x000fe20007ffe0ff */
[--C-:B------:R-:W-:Y:S01]  /*5600*/  HADD2.F32 R49, -RZ, R47.reuse.H0_H0 ;  /* 0x2000002fff317230 */ /* 0x100fe20000004100 */
[----:B------:R-:W-:Y:S01]  /*5610*/  IADD3 R10, R10, 0x1, RZ ;  /* 0x000000010a0a7810 */ /* 0x000fe20007ffe0ff */
[----:B------:R-:W-:Y:S01]  /*5620*/  HADD2.F32 R47, -RZ, R47.H1_H1 ;  /* 0x3000002fff2f7230 */ /* 0x000fe20000004100 */
[----:B------:R-:W-:Y:S01]  /*5630*/  IADD3 R14, R14, 0x1, RZ ;  /* 0x000000010e0e7810 */ /* 0x000fe20007ffe0ff */
[----:B------:R-:W0:Y:S01]  /*5640*/  I2F R7, R6 ;  /* 0x0000000600077306 */ /* 0x000e220000201400 */
[----:B------:R-:W-:Y:S01]  /*5650*/  IADD3 R18, R18, 0x1, RZ ;  /* 0x0000000112127810 */ /* 0x000fe20007ffe0ff */
[----:B------:R-:W-:Y:S01]  /*5660*/  HADD2.F32 R51, -RZ, R48.H1_H1 ;  /* 0x30000030ff337230 */ /* 0x000fe20000004100 */
[----:B------:R-:W-:Y:S01]  /*5670*/  IADD3 R24, R41, c[0x0][0x184], RZ ;  /* 0x0000610029187a10 */ /* 0x000fe20007ffe0ff */
[----:B------:R-:W-:Y:S01]  /*5680*/  HADD2.F32 R41, -RZ, R46.H1_H1 ;  /* 0x3000002eff297230 */ /* 0x000fe20000004100 */
[----:B------:R-:W-:-:S02]  /*5690*/  FADD.FTZ R34, -R8, R49 ;  /* 0x0000003108227221 */ /* 0x000fc40000010100 */
[----:B------:R-:W-:Y:S01]  /*56a0*/  ISETP.GE.U32.AND P0, PT, R24, c[0x0][0x17c], PT ;  /* 0x00005f0018007a0c */ /* 0x000fe20003f06070 */
[----:B------:R-:W1:Y:S01]  /*56b0*/  I2F R11, R10 ;  /* 0x0000000a000b7306 */ /* 0x000e620000201400 */
[----:B------:R-:W-:Y:S02]  /*56c0*/  FADD.FTZ R44, -R4, R41 ;  /* 0x00000029042c7221 */ /* 0x000fe40000010100 */
[----:B------:R-:W-:Y:S02]  /*56d0*/  FADD.FTZ R32, -R12, R47 ;  /* 0x0000002f0c207221 */ /* 0x000fe40000010100 */
[----:B------:R-:W-:-:S03]  /*56e0*/  FADD.FTZ R24, -R16, R51 ;  /* 0x0000003310187221 */ /* 0x000fc60000010100 */
[----:B------:R-:W2:Y:S08]  /*56f0*/  I2F R15, R14 ;  /* 0x0000000e000f7306 */ /* 0x000eb00000201400 */
        /* <DEDUP_REMOVED lines=25> */
[----:B------:R-:W-:Y:S01]  /*5890*/  HADD2.F32 R46, -RZ, R46.H0_H0 ;  /* 0x2000002eff2e7230 */ /* 0x000fe20000004100 */
[----:B------:R-:W-:Y:S01]  /*58a0*/  FADD.FTZ R25, -R29, R24 ;  /* 0x000000181d197221 */ /* 0x000fe20000010100 */
[----:B------:R-:W-:Y:S01]  /*58b0*/  HADD2.F32 R48, -RZ, R48.H0_H0 ;  /* 0x20000030ff307230 */ /* 0x000fe20000004100 */
[----:B------:R-:W-:-:S02]  /*58c0*/  FADD.FTZ R33, -R31, R32 ;  /* 0x000000201f217221 */ /* 0x000fc40000010100 */
[----:B------:R-:W-:Y:S01]  /*58d0*/  FADD.FTZ R34, -R37, R46 ;  /* 0x0000002e25227221 */ /* 0x000fe20000010100 */
[----:B------:R-:W1:Y:S01]  /*58e0*/  I2F R22, R26 ;  /* 0x0000001a00167306 */ /* 0x000e620000201400 */
[----:B------:R-:W-:-:S07]  /*58f0*/  FADD.FTZ R41, -R39, R48 ;  /* 0x0000003027297221 */ /* 0x000fce0000010100 */
        /* <DEDUP_REMOVED lines=18> */
.L_x_5027:
[----:B------:R-:W-:Y:S05]  /*5a20*/  BSYNC B0 ;  /* 0x0000000000007941 */ /* 0x000fea0003800000 */
.L_x_5026:
        /* <DEDUP_REMOVED lines=17> */
.L_x_5029:
[----:B------:R-:W-:Y:S01]  /*5b40*/  MOV R4, R29 ;  /* 0x0000001d00047202 */ /* 0x000fe20000000f00 */
[----:B------:R-:W-:Y:S01]  /*5b50*/  IMAD.MOV.U32 R6, RZ, RZ, R27 ;  /* 0x000000ffff067224 */ /* 0x000fe200078e001b */
[----:B------:R-:W-:Y:S02]  /*5b60*/  MOV R5, R30 ;  /* 0x0000001e00057202 */ /* 0x000fe40000000f00 */
[----:B------:R-:W-:Y:S02]  /*5b70*/  MOV R7, R28 ;  /* 0x0000001c00077202 */ /* 0x000fe40000000f00 */
.L_x_5030:
[----:B------:R-:W-:Y:S05]  /*5b80*/  BSYNC B0 ;  /* 0x0000000000007941 */ /* 0x000fea0003800000 */
.L_x_5028:
        /* <DEDUP_REMOVED lines=17> */
.L_x_5032:
[----:B------:R-:W-:Y:S01]  /*5ca0*/  MOV R8, R31 ;  /* 0x0000001f00087202 */ /* 0x000fe20000000f00 */
[----:B------:R-:W-:Y:S01]  /*5cb0*/  IMAD.MOV.U32 R10, RZ, RZ, R26 ;  /* 0x000000ffff0a7224 */ /* 0x000fe200078e001a */
[----:B------:R-:W-:Y:S02]  /*5cc0*/  MOV R9, R38 ;  /* 0x0000002600097202 */ /* 0x000fe40000000f00 */
[----:B------:R-:W-:Y:S02]  /*5cd0*/  MOV R11, R22 ;  /* 0x00000016000b7202 */ /* 0x000fe40000000f00 */
.L_x_5033:
[----:B------:R-:W-:Y:S05]  /*5ce0*/  BSYNC B0 ;  /* 0x0000000000007941 */ /* 0x000fea0003800000 */
.L_x_5031:
        /* <DEDUP_REMOVED lines=17> */
.L_x_5035:
[----:B------:R-:W-:Y:S01]  /*5e00*/  MOV R12, R37 ;  /* 0x00000025000c7202 */ /* 0x000fe20000000f00 */
[----:B------:R-:W-:Y:S01]  /*5e10*/  IMAD.MOV.U32 R14, RZ, RZ, R21 ;  /* 0x000000ffff0e7224 */ /* 0x000fe200078e0015 */
[----:B------:R-:W-:Y:S02]  /*5e20*/  MOV R13, R40 ;  /* 0x00000028000d7202 */ /* 0x000fe40000000f00 */
[----:B------:R-:W-:Y:S02]  /*5e30*/  MOV R15, R20 ;  /* 0x00000014000f7202 */ /* 0x000fe40000000f00 */
.L_x_5036:
[----:B------:R-:W-:Y:S05]  /*5e40*/  BSYNC B0 ;  /* 0x0000000000007941 */ /* 0x000fea0003800000 */
.L_x_5034:
        /* <DEDUP_REMOVED lines=16> */
.L_x_5037:
[----:B------:R-:W-:Y:S01]  /*5f50*/  MOV R16, R39 ;  /* 0x0000002700107202 */ /* 0x000fe20000000f00 */
[----:B------:R-:W-:Y:S01]  /*5f60*/  IMAD.MOV.U32 R18, RZ, RZ, R3 ;  /* 0x000000ffff127224 */ /* 0x000fe200078e0003 */
[----:B------:R-:W-:Y:S02]  /*5f70*/  MOV R17, R42 ;  /* 0x0000002a00117202 */ /* 0x000fe40000000f00 */
[----:B------:R-:W-:Y:S01]  /*5f80*/  MOV R19, R0 ;  /* 0x0000000000137202 */ /* 0x000fe20000000f00 */
[----:B------:R-:W-:Y:S05]  /*5f90*/  BRA `(.L_x_4994) ;  /* 0x0000235000007947 */ /* 0x000fea0003800000 */
.L_x_5014:
        /* <DEDUP_REMOVED lines=32> */
.L_x_5041:
        /* <DEDUP_REMOVED lines=23> */
[-C--:B------:R-:W-:Y:S01]  /*6310*/  FFMA.FTZ R27, R21, R37.reuse, R27 ;  /* 0x00000025151b7223 */ /* 0x080fe2000001001b */
[----:B---3--:R-:W-:Y:S01]  /*6320*/  HADD2.F32 R33, -RZ, R15.H1_H1 ;  /* 0x3000000fff217230 */ /* 0x008fe20000004100 */
[----:B------:R-:W-:Y:S02]  /*6330*/  FFMA.FTZ R29, R31, R37, R29 ;  /* 0x000000251f1d7223 */ /* 0x000fe4000001001d */
[----:B------:R-:W-:Y:S02]  /*6340*/  FADD.FTZ R18, R18, -R3 ;  /* 0x8000000312127221 */ /* 0x000fe40000010000 */
[----:B------:R-:W-:-:S02]  /*6350*/  FADD.FTZ R28, R28, -R27 ;  /* 0x8000001b1c1c7221 */ /* 0x000fc40000010000 */
[----:B------:R-:W-:Y:S02]  /*6360*/  FADD.FTZ R30, R30, -R29 ;  /* 0x8000001d1e1e7221 */ /* 0x000fe40000010000 */
[--C-:B------:R-:W-:Y:S02]  /*6370*/  FADD.FTZ R34, R32, -R39.reuse ;  /* 0x8000002720227221 */ /* 0x100fe40000010000 */
[----:B------:R-:W-:Y:S01]  /*6380*/  FFMA.FTZ R0, R19, R18, R0 ;  /* 0x0000001213007223 */ /* 0x000fe20000010000 */
[--C-:B------:R-:W-:Y:S01]  /*6390*/  HADD2.F32 R19, -RZ, R14.reuse.H0_H0 ;  /* 0x2000000eff137230 */ /* 0x100fe20000004100 */
[----:B------:R-:W-:Y:S01]  /*63a0*/  FFMA.FTZ R22, R21, R28, R22 ;  /* 0x0000001c15167223 */ /* 0x000fe20000010016 */
[----:B------:R-:W-:Y:S01]  /*63b0*/  HADD2.F32 R21, -RZ, R14.H1_H1 ;  /* 0x3000000eff157230 */ /* 0x000fe20000004100 */
[----:B------:R-:W-:Y:S01]  /*63c0*/  FFMA.FTZ R26, R31, R30, R26 ;  /* 0x0000001e1f1a7223 */ /* 0x000fe2000001001a */
[----:B------:R-:W-:Y:S01]  /*63d0*/  HADD2.F32 R31, -RZ, R15.H0_H0 ;  /* 0x2000000fff1f7230 */ /* 0x000fe20000004100 */
        /* <DEDUP_REMOVED lines=19> */
[----:B------:R-:W-:Y:S05]  /*6510*/  @!P0 BRA `(.L_x_5041) ;  /* 0xfffffc8000008947 */ /* 0x000fea000383ffff */
[----:B------:R-:W-:Y:S05]  /*6520*/  BSYNC B1 ;  /* 0x0000000000017941 */ /* 0x000fea0003800000 */
.L_x_5040:
[----:B------:R-:W-:Y:S02]  /*6530*/  PRMT R43, R14, 0x7610, R14 ;  /* 0x000076100e2b7816 */ /* 0x000fe4000000000e */
[----:B------:R-:W-:-:S02]  /*6540*/  PRMT R21, R15, 0x7610, R15 ;  /* 0x000076100f157816 */ /* 0x000fc4000000000f */
[----:B------:R-:W-:Y:S02]  /*6550*/  PRMT R28, R10, 0x7610, R10 ;  /* 0x000076100a1c7816 */ /* 0x000fe4000000000a */
[----:B------:R-:W-:Y:S02]  /*6560*/  PRMT R30, R11, 0x7610, R11 ;  /* 0x000076100b1e7816 */ /* 0x000fe4000000000b */
.L_x_5039:
[----:B------:R-:W-:Y:S05]  /*6570*/  BSYNC B0 ;  /* 0x0000000000007941 */ /* 0x000fea0003800000 */
.L_x_5038:
        /* <DEDUP_REMOVED lines=27> */
[----:B--2---:R-:W-:Y:S02]  /*6730*/  PRMT R43, R20, 0x7610, R20 ;  /* 0x00007610142b7816 */ /* 0x004fe40000000014 */
[----:B---3--:R-:W-:Y:S02]  /*6740*/  @!P0 PRMT R28, R24, 0x7610, R28 ;  /* 0x00007610181c8816 */ /* 0x008fe4000000001c */
[----:B------:R-:W-:-:S02]  /*6750*/  @!P0 PRMT R30, R25, 0x7610, R30 ;  /* 0x00007610191e8816 */ /* 0x000fc4000000001e */
[----:B------:R-:W-:Y:S02]  /*6760*/  @!P0 PRMT R28, R28, 0x7610, R24 ;  /* 0x000076101c1c8816 */ /* 0x000fe40000000018 */
[----:B------:R-:W-:Y:S02]  /*6770*/  @!P0 PRMT R30, R30, 0x7610, R25 ;  /* 0x000076101e1e8816 */ /* 0x000fe40000000019 */
.L_x_5043:
[----:B------:R-:W-:Y:S05]  /*6780*/  BSYNC B0 ;  /* 0x0000000000007941 */ /* 0x000fea0003800000 */
.L_x_5042:
        /* <DEDUP_REMOVED lines=9> */
[----:B------:R-:W-:Y:S01]  /*6820*/  FADD.FTZ R24, -R12, R51 ;  /* 0x000000330c187221 */ /* 0x000fe20000010100 */
[----:B------:R-:W-:Y:S01]  /*6830*/  IADD3 R20, R41, c[0x0][0x184], RZ ;  /* 0x0000610029147a10 */ /* 0x000fe20007ffe0ff */
[----:B------:R-:W-:-:S02]  /*6840*/  HADD2.F32 R41, -RZ, R43.H0_H0 ;  /* 0x2000002bff297230 */ /* 0x000fc40000004100 */
[----:B------:R-:W-:Y:S01]  /*6850*/  HADD2.F32 R43, -RZ, R43.H1_H1 ;  /* 0x3000002bff2b7230 */ /* 0x000fe20000004100 */
        /* <DEDUP_REMOVED lines=31> */
[--C-:B------:R-:W-:Y:S01]  /*6a50*/  HADD2.F32 R44, -RZ, R30.reuse.H0_H0 ;  /* 0x2000001eff2c7230 */ /* 0x100fe20000004100 */
[----:B------:R-:W-:Y:S01]  /*6a60*/  FADD.FTZ R21, -R3, R20 ;  /* 0x0000001403157221 */ /* 0x000fe20000010100 */
[----:B------:R-:W-:Y:S01]  /*6a70*/  HADD2.F32 R46, -RZ, R30.H1_H1 ;  /* 0x3000001eff2e7230 */ /* 0x000fe20000004100 */
        /* <DEDUP_REMOVED lines=22> */
.L_x_5045:
[----:B------:R-:W-:Y:S05]  /*6be0*/  BSYNC B0 ;  /* 0x0000000000007941 */ /* 0x000fea0003800000 */
.L_x_5044:
        /* <DEDUP_REMOVED lines=17> */
.L_x_5047:
[----:B------:R-:W-:Y:S01]  /*6d00*/  MOV R4, R3 ;  /* 0x0000000300047202 */ /* 0x000fe20000000f00 */
[----:B------:R-:W-:Y:S01]  /*6d10*/  IMAD.MOV.U32 R6, RZ, RZ, R31 ;  /* 0x000000ffff067224 */ /* 0x000fe200078e001f */
[----:B------:R-:W-:Y:S02]  /*6d20*/  MOV R5, R0 ;  /* 0x0000000000057202 */ /* 0x000fe40000000f00 */
[----:B------:R-:W-:Y:S02]  /*6d30*/  MOV R7, R32 ;  /* 0x0000002000077202 */ /* 0x000fe40000000f00 */
.L_x_5048:
[----:B------:R-:W-:Y:S05]  /*6d40*/  BSYNC B0 ;  /* 0x0000000000007941 */ /* 0x000fea0003800000 */
.L_x_5046:
        /* <DEDUP_REMOVED lines=17> */
.L_x_5050:
[----:B------:R-:W-:Y:S01]  /*6e60*/  MOV R8, R27 ;  /* 0x0000001b00087202 */ /* 0x000fe20000000f00 */
[----:B------:R-:W-:Y:S01]  /*6e70*/  IMAD.MOV.U32 R10, RZ, RZ, R33 ;  /* 0x000000ffff0a7224 */ /* 0x000fe200078e0021 */
[----:B------:R-:W-:Y:S02]  /*6e80*/  MOV R9, R22 ;  /* 0x0000001600097202 */ /* 0x000fe40000000f00 */
[----:B------:R-:W-:Y:S02]  /*6e90*/  MOV R11, R34 ;  /* 0x00000022000b7202 */ /* 0x000fe40000000f00 */
.L_x_5051:
[----:B------:R-:W-:Y:S05]  /*6ea0*/  BSYNC B0 ;  /* 0x0000000000007941 */ /* 0x000fea0003800000 */
.L_x_5049:
        /* <DEDUP_REMOVED lines=17> */
.L_x_5053:
[----:B------:R-:W-:Y:S01]  /*6fc0*/  MOV R12, R29 ;  /* 0x0000001d000c7202 */ /* 0x000fe20000000f00 */
[----:B------:R-:W-:Y:S01]  /*6fd0*/  IMAD.MOV.U32 R14, RZ, RZ, R35 ;  /* 0x000000ffff0e7224 */ /* 0x000fe200078e0023 */
[----:B------:R-:W-:Y:S02]  /*6fe0*/  MOV R13, R26 ;  /* 0x0000001a000d7202 */ /* 0x000fe40000000f00 */
[----:B------:R-:W-:Y:S02]  /*6ff0*/  MOV R15, R38 ;  /* 0x00000026000f7202 */ /* 0x000fe40000000f00 */
.L_x_5054:
[----:B------:R-:W-:Y:S05]  /*7000*/  BSYNC B0 ;  /* 0x0000000000007941 */ /* 0x000fea0003800000 */
.L_x_5052:
        /* <DEDUP_REMOVED lines=16> */
.L_x_5055:
[----:B------:R-:W-:Y:S01]  /*7110*/  MOV R16, R39 ;  /* 0x0000002700107202 */ /* 0x000fe20000000f00 */
[----:B------:R-:W-:Y:S01]  /*7120*/  IMAD.MOV.U32 R18, RZ, RZ, R37 ;  /* 0x000000ffff127224 */ /* 0x000fe200078e0025 */
[----:B------:R-:W-:Y:S02]  /*7130*/  MOV R17, R42 ;  /* 0x0000002a00117202 */ /* 0x000fe40000000f00 */
[----:B------:R-:W-:Y:S01]  /*7140*/  MOV R19, R40 ;  /* 0x0000002800137202 */ /* 0x000fe20000000f00 */
[----:B------:R-:W-:Y:S05]  /*7150*/  BRA `(.L_x_4994) ;  /* 0x0000119000007947 */ /* 0x000fea0003800000 */
.L_x_5013:
        /* <DEDUP_REMOVED lines=37> */
.L_x_5059:
        /* <DEDUP_REMOVED lines=20> */
[-C--:B0-----:R-:W-:Y:S01]  /*74f0*/  FFMA.FTZ R3, R11, R38.reuse, R3 ;  /* 0x000000260b037223 */ /* 0x081fe20000010003 */
[----:B---3--:R-:W-:Y:S01]  /*7500*/  HADD2.F32 R35, -RZ, R21.H1_H1 ;  /* 0x30000015ff237230 */ /* 0x008fe20000004100 */
[-C--:B------:R-:W-:Y:S02]  /*7510*/  FFMA.FTZ R27, R15, R38.reuse, R27 ;  /* 0x000000260f1b7223 */ /* 0x080fe4000001001b */
[----:B------:R-:W-:Y:S02]  /*7520*/  FFMA.FTZ R29, R19, R38, R29 ;  /* 0x00000026131d7223 */ /* 0x000fe4000001001d */
[----:B------:R-:W-:Y:S02]  /*7530*/  FADD.FTZ R37, R34, -R31 ;  /* 0x8000001f22257221 */ /* 0x000fe40000010000 */
[----:B------:R-:W-:-:S02]  /*7540*/  FADD.FTZ R10, R10, -R3 ;  /* 0x800000030a0a7221 */ /* 0x000fc40000010000 */
[----:B------:R-:W-:Y:S02]  /*7550*/  FADD.FTZ R14, R14, -R27 ;  /* 0x8000001b0e0e7221 */ /* 0x000fe40000010000 */
[----:B------:R-:W-:Y:S02]  /*7560*/  FADD.FTZ R18, R18, -R29 ;  /* 0x8000001d12127221 */ /* 0x000fe40000010000 */
[----:B------:R-:W-:Y:S02]  /*7570*/  FFMA.FTZ R31, R37, R38, R31 ;  /* 0x00000026251f7223 */ /* 0x000fe4000001001f */
[----:B------:R-:W-:Y:S01]  /*7580*/  FFMA.FTZ R0, R11, R10, R0 ;  /* 0x0000000a0b007223 */ /* 0x000fe20000010000 */
[--C-:B------:R-:W-:Y:S01]  /*7590*/  HADD2.F32 R11, -RZ, R20.reuse.H0_H0 ;  /* 0x20000014ff0b7230 */ /* 0x100fe20000004100 */
[----:B------:R-:W-:Y:S01]  /*75a0*/  FFMA.FTZ R22, R15, R14, R22 ;  /* 0x0000000e0f167223 */ /* 0x000fe20000010016 */
[----:B------:R-:W-:Y:S01]  /*75b0*/  HADD2.F32 R15, -RZ, R20.H1_H1 ;  /* 0x30000014ff0f7230 */ /* 0x000fe20000004100 */
[----:B------:R-:W-:Y:S01]  /*75c0*/  FFMA.FTZ R26, R19, R18, R26 ;  /* 0x00000012131a7223 */ /* 0x000fe2000001001a */
[----:B------:R-:W-:Y:S01]  /*75d0*/  HADD2.F32 R19, -RZ, R21.H0_H0 ;  /* 0x20000015ff137230 */ /* 0x000fe20000004100 */
[----:B------:R-:W-:-:S02]  /*75e0*/  FADD.FTZ R34, R34, -R31 ;  /* 0x8000001f22227221 */ /* 0x000fc40000010000 */
[----:B------:R-:W-:Y:S02]  /*75f0*/  FADD.FTZ R10, R11, -R4 ;  /* 0x800000040b0a7221 */ /* 0x000fe40000010000 */
[----:B------:R-:W-:Y:S02]  /*7600*/  FFMA.FTZ R28, R37, R34, R28 ;  /* 0x00000022251c7223 */ /* 0x000fe4000001001c */
        /* <DEDUP_REMOVED lines=14> */
[----:B------:R-:W-:Y:S01]  /*76f0*/  FFMA.FTZ R17, R34, R35, R17 ;  /* 0x0000002322117223 */ /* 0x000fe20000010011 */
[----:B------:R-:W-:Y:S05]  /*7700*/  @!P0 BRA `(.L_x_5059) ;  /* 0xfffffca000008947 */ /* 0x000fea000383ffff */
[----:B------:R-:W-:Y:S05]  /*7710*/  BSYNC B1 ;  /* 0x0000000000017941 */ /* 0x000fea0003800000 */
.L_x_5058:
[----:B------:R-:W-:Y:S02]  /*7720*/  PRMT R41, R20, 0x7610, R20 ;  /* 0x0000761014297816 */ /* 0x000fe40000000014 */
.L_x_5057:
[----:B------:R-:W-:Y:S05]  /*7730*/  BSYNC B0 ;  /* 0x0000000000007941 */ /* 0x000fea0003800000 */
.L_x_5056:
        /* <DEDUP_REMOVED lines=25> */
[----:B--2---:R-:W-:Y:S02]  /*78d0*/  PRMT R41, R20, 0x7610, R20 ;  /* 0x0000761014297816 */ /* 0x004fe40000000014 */
[----:B---3--:R-:W-:Y:S02]  /*78e0*/  @!P0 PRMT R32, R24, 0x7610, R32 ;  /* 0x0000761018208816 */ /* 0x008fe40000000020 */
[----:B------:R-:W-:Y:S02]  /*78f0*/  @!P0 PRMT R33, R25, 0x7610, R33 ;  /* 0x0000761019218816 */ /* 0x000fe40000000021 */
[----:B------:R-:W-:Y:S02]  /*7900*/  @!P0 PRMT R32, R32, 0x7610, R24 ;  /* 0x0000761020208816 */ /* 0x000fe40000000018 */
[----:B------:R-:W-:Y:S02]  /*7910*/  @!P0 PRMT R33, R33, 0x7610, R25 ;  /* 0x0000761021218816 */ /* 0x000fe40000000019 */
.L_x_5061:
[----:B------:R-:W-:Y:S05]  /*7920*/  BSYNC B0 ;  /* 0x0000000000007941 */ /* 0x000fea0003800000 */
.L_x_5060:
[----:B------:R-:W-:Y:S01]  /*7930*/  BSSY B0, `(.L_x_5062) ;  /* 0x0000045000007945 */ /* 0x000fe20003800000 */
[----:B------:R-:W-:Y:S05]  /*7940*/  @P1 BRA `(.L_x_5063) ;  /* 0x0000043000001947 */ /* 0x000fea0003800000 */
[----:B------:R-:W-:Y:S01]  /*7950*/  IADD3 R6, R6, 0x1, RZ ;  /* 0x0000000106067810 */ /* 0x000fe20007ffe0ff */
[----:B------:R-:W-:Y:S01]  /*7960*/  HADD2.F32 R49, -RZ, R41.H0_H0 ;  /* 0x20000029ff317230 */ /* 0x000fe20000004100 */
[----:B------:R-:W-:Y:S01]  /*7970*/  IADD3 R10, R10, 0x1, RZ ;  /* 0x000000010a0a7810 */ /* 0x000fe20007ffe0ff */
[----:B------:R-:W-:Y:S01]  /*7980*/  HADD2.F32 R51, -RZ, R21.H0_H0 ;  /* 0x20000015ff337230 */ /* 0x000fe20000004100 */
        /* <DEDUP_REMOVED lines=63> */
.L_x_5063:
[----:B------:R-:W-:Y:S05]  /*7d80*/  BSYNC B0 ;  /* 0x0000000000007941 */ /* 0x000fea0003800000 */
.L_x_5062:
        /* <DEDUP_REMOVED lines=17> */
.L_x_5065:
[----:B------:R-:W-:Y:S01]  /*7ea0*/  MOV R4, R3 ;  /* 0x0000000300047202 */ /* 0x000fe20000000f00 */
[----:B------:R-:W-:Y:S01]  /*7eb0*/  IMAD.MOV.U32 R5, RZ, RZ, R0 ;  /* 0x000000ffff057224 */ /* 0x000fe200078e0000 */
[----:B------:R-:W-:Y:S02]  /*7ec0*/  MOV R6, R34 ;  /* 0x0000002200067202 */ /* 0x000fe40000000f00 */
[----:B------:R-:W-:Y:S02]  /*7ed0*/  MOV R7, R38 ;  /* 0x0000002600077202 */ /* 0x000fe40000000f00 */
.L_x_5066:
[----:B------:R-:W-:Y:S05]  /*7ee0*/  BSYNC B0 ;  /* 0x0000000000007941 */ /* 0x000fea0003800000 */
.L_x_5064:
        /* <DEDUP_REMOVED lines=17> */
.L_x_5068:
[----:B------:R-:W-:Y:S01]  /*8000*/  MOV R8, R27 ;  /* 0x0000001b00087202 */ /* 0x000fe20000000f00 */
[----:B------:R-:W-:Y:S01]  /*8010*/  IMAD.MOV.U32 R9, RZ, RZ, R22 ;  /* 0x000000ffff097224 */ /* 0x000fe200078e0016 */
[----:B------:R-:W-:Y:S02]  /*8020*/  MOV R10, R35 ;  /* 0x00000023000a7202 */ /* 0x000fe40000000f00 */
[----:B------:R-:W-:Y:S02]  /*8030*/  MOV R11, R40 ;  /* 0x00000028000b7202 */ /* 0x000fe40000000f00 */
.L_x_5069:
[----:B------:R-:W-:Y:S05]  /*8040*/  BSYNC B0 ;  /* 0x0000000000007941 */ /* 0x000fea0003800000 */
.L_x_5067:
        /* <DEDUP_REMOVED lines=17> */
.L_x_5071:
[----:B------:R-:W-:Y:S01]  /*8160*/  MOV R12, R29 ;  /* 0x0000001d000c7202 */ /* 0x000fe20000000f00 */
[----:B------:R-:W-:Y:S01]  /*8170*/  IMAD.MOV.U32 R13, RZ, RZ, R26 ;  /* 0x000000ffff0d7224 */ /* 0x000fe200078e001a */
[----:B------:R-:W-:Y:S02]  /*8180*/  MOV R14, R37 ;  /* 0x00000025000e7202 */ /* 0x000fe40000000f00 */
[----:B------:R-:W-:Y:S02]  /*8190*/  MOV R15, R42 ;  /* 0x0000002a000f7202 */ /* 0x000fe40000000f00 */
.L_x_5072:
[----:B------:R-:W-:Y:S05]  /*81a0*/  BSYNC B0 ;  /* 0x0000000000007941 */ /* 0x000fea0003800000 */
.L_x_5070:
        /* <DEDUP_REMOVED lines=16> */
.L_x_5073:
[----:B------:R-:W-:Y:S01]  /*82b0*/  MOV R16, R31 ;  /* 0x0000001f00107202 */ /* 0x000fe20000000f00 */
[----:B------:R-:W-:Y:S01]  /*82c0*/  IMAD.MOV.U32 R17, RZ, RZ, R28 ;  /* 0x000000ffff117224 */ /* 0x000fe200078e001c */
[----:B------:R-:W-:Y:S02]  /*82d0*/  MOV R18, R39 ;  /* 0x0000002700127202 */ /* 0x000fe40000000f00 */
[----:B------:R-:W-:Y:S02]  /*82e0*/  MOV R19, R44 ;  /* 0x0000002c00137202 */ /* 0x000fe40000000f00 */
.L_x_4994:
[----:B------:R-:W-:Y:S05]  /*82f0*/  BSYNC B6 ;  /* 0x0000000000067941 */ /* 0x000fea0003800000 */
.L_x_4993:
        /* <DEDUP_REMOVED lines=14> */
.L_x_5089:
        /* <DEDUP_REMOVED lines=31> */
.L_x_5078:
[----:B------:R0:W4:Y:S01]  /*85d0*/  LDS R6, [R3+0x8] ;  /* 0x0000080003067984 */ /* 0x0001220000000800 */
[----:B-1----:R-:W-:Y:S01]  /*85e0*/  IMAD.MOV.U32 R4, RZ, RZ, R40 ;  /* 0x000000ffff047224 */ /* 0x002fe200078e0028 */
[----:B------:R-:W-:Y:S02]  /*85f0*/  MOV R5, R41 ;  /* 0x0000002900057202 */ /* 0x000fe40000000f00 */
[----:B------:R-:W-:Y:S02]  /*8600*/  MOV R7, R43 ;  /* 0x0000002b00077202 */ /* 0x000fe40000000f00 */
.L_x_5079:
[----:B------:R-:W-:Y:S05]  /*8610*/  BSYNC B1 ;  /* 0x0000000000017941 */ /* 0x000fea0003800000 */
.L_x_5077:
        /* <DEDUP_REMOVED lines=17> */
.L_x_5081:
[----:B--2---:R-:W-:Y:S01]  /*8730*/  MOV R8, R24 ;  /* 0x0000001800087202 */ /* 0x004fe20000000f00 */
[----:B------:R-:W-:Y:S01]  /*8740*/  IMAD.MOV.U32 R9, RZ, RZ, R25 ;  /* 0x000000ffff097224 */ /* 0x000fe200078e0019 */
[----:B------:R-:W-:Y:S02]  /*8750*/  MOV R10, R26 ;  /* 0x0000001a000a7202 */ /* 0x000fe40000000f00 */
[----:B------:R-:W-:Y:S02]  /*8760*/  MOV R11, R27 ;  /* 0x0000001b000b7202 */ /* 0x000fe40000000f00 */
.L_x_5082:
[----:B------:R-:W-:Y:S05]  /*8770*/  BSYNC B1 ;  /* 0x0000000000017941 */ /* 0x000fea0003800000 */
.L_x_5080:
        /* <DEDUP_REMOVED lines=17> */
.L_x_5084:
[----:B---3--:R-:W-:Y:S01]  /*8890*/  MOV R12, R28 ;  /* 0x0000001c000c7202 */ /* 0x008fe20000000f00 */
[----:B------:R-:W-:Y:S01]  /*88a0*/  IMAD.MOV.U32 R13, RZ, RZ, R29 ;  /* 0x000000ffff0d7224 */ /* 0x000fe200078e001d */
[----:B------:R-:W-:Y:S02]  /*88b0*/  MOV R14, R30 ;  /* 0x0000001e000e7202 */ /* 0x000fe40000000f00 */
[----:B------:R-:W-:Y:S02]  /*88c0*/  MOV R15, R31 ;  /* 0x0000001f000f7202 */ /* 0x000fe40000000f00 */
.L_x_5085:
[----:B------:R-:W-:Y:S05]  /*88d0*/  BSYNC B1 ;  /* 0x0000000000017941 */ /* 0x000fea0003800000 */
.L_x_5083:
        /* <DEDUP_REMOVED lines=17> */
.L_x_5087:
[----:B----4-:R-:W-:Y:S01]  /*89f0*/  MOV R16, R32 ;  /* 0x0000002000107202 */ /* 0x010fe20000000f00 */
[----:B------:R-:W-:Y:S01]  /*8a00*/  IMAD.MOV.U32 R17, RZ, RZ, R33 ;  /* 0x000000ffff117224 */ /* 0x000fe200078e0021 */
[----:B------:R-:W-:Y:S02]  /*8a10*/  MOV R18, R34 ;  /* 0x0000002200127202 */ /* 0x000fe40000000f00 */
[----:B------:R-:W-:Y:S02]  /*8a20*/  MOV R19, R35 ;  /* 0x0000002300137202 */ /* 0x000fe40000000f00 */
.L_x_5088:
[----:B------:R-:W-:Y:S05]  /*8a30*/  BSYNC B1 ;  /* 0x0000000000017941 */ /* 0x000fea0003800000 */
.L_x_5086:
[----:B------:R1:W-:Y:S04]  /*8a40*/  STS.128 [R0], R4 ;  /* 0x0000000400007388 */ /* 0x0003e80000000c00 */
[----:B------:R1:W-:Y:S04]  /*8a50*/  STS.128 [R0+0x10], R8 ;  /* 0x0000100800007388 */ /* 0x0003e80000000c00 */
[----:B------:R1:W-:Y:S04]  /*8a60*/  STS.128 [R0+0x20], R12 ;  /* 0x0000200c00007388 */ /* 0x0003e80000000c00 */
[----:B------:R1:W-:Y:S02]  /*8a70*/  STS.128 [R0+0x30], R16 ;  /* 0x0000301000007388 */ /* 0x0003e40000000c00 */
.L_x_5076:
[----:B------:R-:W-:Y:S05]  /*8a80*/  BSYNC B0 ;  /* 0x0000000000007941 */ /* 0x000fea0003800000 */
.L_x_5075:
[----:B------:R-:W-:Y:S02]  /*8a90*/  ISETP.GT.AND P0, PT, R20, 0x1, PT ;  /* 0x000000011400780c */ /* 0x000fe40003f04270 */
[----:B------:R-:W-:-:S11]  /*8aa0*/  SHF.R.S32.HI R20, RZ, 0x1, R20 ;  /* 0x00000001ff147819 */ /* 0x000fd60000011414 */
[----:B------:R-:W-:Y:S05]  /*8ab0*/  @P0 BRA `(.L_x_5089) ;  /* 0xfffff92000000947 */ /* 0x000fea000383ffff */
.L_x_5074:
        /* <DEDUP_REMOVED lines=19> */
.L_x_5106:
        /* <DEDUP_REMOVED lines=29> */
.L_x_5095:
[----:B-1----:R-:W-:Y:S01]  /*8dc0*/  IMAD.MOV.U32 R4, RZ, RZ, R20 ;  /* 0x000000ffff047224 */ /* 0x002fe200078e0014 */
[----:B------:R-:W-:Y:S01]  /*8dd0*/  MOV R5, R21 ;  /* 0x0000001500057202 */ /* 0x000fe20000000f00 */
[----:B------:R-:W-:Y:S01]  /*8de0*/  IMAD.MOV.U32 R6, RZ, RZ, R22 ;  /* 0x000000ffff067224 */ /* 0x000fe200078e0016 */
[----:B------:R-:W-:Y:S02]  /*8df0*/  MOV R7, R23 ;  /* 0x0000001700077202 */ /* 0x000fe40000000f00 */
.L_x_5096:
[----:B------:R-:W-:Y:S05]  /*8e00*/  BSYNC B1 ;  /* 0x0000000000017941 */ /* 0x000fea0003800000 */
.L_x_5094:
        /* <DEDUP_REMOVED lines=17> */
.L_x_5098:
[----:B--2---:R-:W-:Y:S01]  /*8f20*/  IMAD.MOV.U32 R8, RZ, RZ, R24 ;  /* 0x000000ffff087224 */ /* 0x004fe200078e0018 */
[----:B------:R-:W-:Y:S01]  /*8f30*/  MOV R9, R25 ;  /* 0x0000001900097202 */ /* 0x000fe20000000f00 */
[----:B------:R-:W-:Y:S01]  /*8f40*/  IMAD.MOV.U32 R10, RZ, RZ, R26 ;  /* 0x000000ffff0a7224 */ /* 0x000fe200078e001a */
[----:B------:R-:W-:Y:S02]  /*8f50*/  MOV R11, R27 ;  /* 0x0000001b000b7202 */ /* 0x000fe40000000f00 */
.L_x_5099:
[----:B------:R-:W-:Y:S05]  /*8f60*/  BSYNC B1 ;  /* 0x0000000000017941 */ /* 0x000fea0003800000 */
.L_x_5097:
        /* <DEDUP_REMOVED lines=17> */
.L_x_5101:
[----:B---3--:R-:W-:Y:S01]  /*9080*/  IMAD.MOV.U32 R12, RZ, RZ, R28 ;  /* 0x000000ffff0c7224 */ /* 0x008fe200078e001c */
[----:B------:R-:W-:Y:S01]  /*9090*/  MOV R13, R29 ;  /* 0x0000001d000d7202 */ /* 0x000fe20000000f00 */
[----:B------:R-:W-:Y:S01]  /*90a0*/  IMAD.MOV.U32 R14, RZ, RZ, R30 ;  /* 0x000000ffff0e7224 */ /* 0x000fe200078e001e */
[----:B------:R-:W-:Y:S02]  /*90b0*/  MOV R15, R31 ;  /* 0x0000001f000f7202 */ /* 0x000fe40000000f00 */
.L_x_5102:
[----:B------:R-:W-:Y:S05]  /*90c0*/  BSYNC B1 ;  /* 0x0000000000017941 */ /* 0x000fea0003800000 */
.L_x_5100:
        /* <DEDUP_REMOVED lines=17> */
.L_x_5104:
[----:B----4-:R-:W-:Y:S01]  /*91e0*/  IMAD.MOV.U32 R16, RZ, RZ, R32 ;  /* 0x000000ffff107224 */ /* 0x010fe200078e0020 */
[----:B------:R-:W-:Y:S01]  /*91f0*/  MOV R17, R33 ;  /* 0x0000002100117202 */ /* 0x000fe20000000f00 */
[----:B------:R-:W-:Y:S01]  /*9200*/  IMAD.MOV.U32 R19, RZ, RZ, R35 ;  /* 0x000000ffff137224 */ /* 0x000fe200078e0023 */
[----:B------:R-:W-:Y:S02]  /*9210*/  MOV R18, R34 ;  /* 0x0000002200127202 */ /* 0x000fe40000000f00 */
.L_x_5105:
[----:B------:R-:W-:Y:S05]  /*9220*/  BSYNC B1 ;  /* 0x0000000000017941 */ /* 0x000fea0003800000 */
.L_x_5103:
[----:B------:R1:W-:Y:S04]  /*9230*/  STS.128 [R0], R4 ;  /* 0x0000000400007388 */ /* 0x0003e80000000c00 */
[----:B------:R1:W-:Y:S04]  /*9240*/  STS.128 [R0+0x10], R8 ;  /* 0x0000100800007388 */ /* 0x0003e80000000c00 */
[----:B------:R1:W-:Y:S04]  /*9250*/  STS.128 [R0+0x20], R12 ;  /* 0x0000200c00007388 */ /* 0x0003e80000000c00 */
[----:B------:R1:W-:Y:S02]  /*9260*/  STS.128 [R0+0x30], R16 ;  /* 0x0000301000007388 */ /* 0x0003e40000000c00 */
.L_x_5093:
[----:B------:R-:W-:Y:S05]  /*9270*/  BSYNC B0 ;  /* 0x0000000000007941 */ /* 0x000fea0003800000 */
.L_x_5092:
[----:B------:R-:W-:-:S04]  /*9280*/  SHF.R.S32.HI R3, RZ, 0x1, R3 ;  /* 0x00000001ff037819 */ /* 0x000fc80000011403 */
[----:B------:R-:W-:-:S13]  /*9290*/  ISETP.GE.AND P0, PT, R3, 0x20, PT ;  /* 0x000000200300780c */ /* 0x000fda0003f06270 */
[----:B------:R-:W-:Y:S05]  /*92a0*/  @P0 BRA `(.L_x_5106) ;  /* 0xfffff94000000947 */ /* 0x000fea000383ffff */
[----:B------:R-:W-:-:S10]  /*92b0*/  HFMA2.MMA R3, -RZ, RZ, 0, 1.9073486328125e-06 ;  /* 0x00000020ff037435 */ /* 0x000fd400000001ff */
.L_x_5091:
[----:B------:R-:W-:Y:S01]  /*92c0*/  ISETP.GE.AND P0, PT, R3, 0x2, PT ;  /* 0x000000020300780c */ /* 0x000fe20003f06270 */
[----:B------:R-:W-:Y:S01]  /*92d0*/  WARPSYNC 0xffffffff ;  /* 0xffffffff00007948 */ /* 0x000fe20003800000 */
[----:B------:R-:W-:Y:S11]  /*92e0*/  BAR.SYNC.DEFER_BLOCKING 0x0 ;  /* 0x0000000000007b1d */ /* 0x000ff60000010000 */
[----:B------:R-:W-:Y:S05]  /*92f0*/  @!P0 BRA `(.L_x_5090) ;  /* 0x000006c000008947 */ /* 0x000fea0003800000 */
[----:B-1----:R-:W-:-:S04]  /*9300*/  MOV R0, 0x1 ;  /* 0x0000000100007802 */ /* 0x002fc80000000f00 */
.L_x_5119:
        /* <DEDUP_REMOVED lines=21> */
.L_x_5108:
[----:B01----:R-:W-:Y:S01]  /*9460*/  MOV R4, R21 ;  /* 0x0000001500047202 */ /* 0x003fe20000000f00 */
[----:B--2---:R-:W-:Y:S01]  /*9470*/  IMAD.MOV.U32 R5, RZ, RZ, R22 ;  /* 0x000000ffff057224 */ /* 0x004fe200078e0016 */
[----:B----4-:R-:W-:Y:S02]  /*9480*/  MOV R7, R24 ;  /* 0x0000001800077202 */ /* 0x010fe40000000f00 */
[----:B---3--:R-:W-:Y:S02]  /*9490*/  MOV R6, R20 ;  /* 0x0000001400067202 */ /* 0x008fe40000000f00 */
.L_x_5109:
[----:B------:R-:W-:Y:S05]  /*94a0*/  BSYNC B0 ;  /* 0x0000000000007941 */ /* 0x000fea0003800000 */
.L_x_5107:
        /* <DEDUP_REMOVED lines=21> */
.L_x_5111:
[----:B-1--4-:R-:W-:Y:S01]  /*9600*/  MOV R8, R21 ;  /* 0x0000001500087202 */ /* 0x012fe20000000f00 */
[----:B--2---:R-:W-:Y:S01]  /*9610*/  IMAD.MOV.U32 R9, RZ, RZ, R22 ;  /* 0x000000ffff097224 */ /* 0x004fe200078e0016 */
[----:B0-----:R-:W-:Y:S02]  /*9620*/  MOV R11, R24 ;  /* 0x00000018000b7202 */ /* 0x001fe40000000f00 */
[----:B---3--:R-:W-:Y:S02]  /*9630*/  MOV R10, R20 ;  /* 0x00000014000a7202 */ /* 0x008fe40000000f00 */
.L_x_5112:
[----:B------:R-:W-:Y:S05]  /*9640*/  BSYNC B0 ;  /* 0x0000000000007941 */ /* 0x000fea0003800000 */
.L_x_5110:
        /* <DEDUP_REMOVED lines=21> */
.L_x_5114:
[----:B0---4-:R-:W-:Y:S01]  /*97a0*/  MOV R12, R21 ;  /* 0x00000015000c7202 */ /* 0x011fe20000000f00 */
[----:B--2---:R-:W-:Y:S01]  /*97b0*/  IMAD.MOV.U32 R13, RZ, RZ, R22 ;  /* 0x000000ffff0d7224 */ /* 0x004fe200078e0016 */
[----:B-1----:R-:W-:Y:S02]  /*97c0*/  MOV R15, R24 ;  /* 0x00000018000f7202 */ /* 0x002fe40000000f00 */
[----:B---3--:R-:W-:Y:S02]  /*97d0*/  MOV R14, R20 ;  /* 0x00000014000e7202 */ /* 0x008fe40000000f00 */
.L_x_5115:
[----:B------:R-:W-:Y:S05]  /*97e0*/  BSYNC B0 ;  /* 0x0000000000007941 */ /* 0x000fea0003800000 */
.L_x_5113:
        /* <DEDUP_REMOVED lines=21> */
.L_x_5117:
[----:B-1--4-:R-:W-:Y:S01]  /*9940*/  MOV R16, R21 ;  /* 0x0000001500107202 */ /* 0x012fe20000000f00 */
[----:B--2---:R-:W-:Y:S01]  /*9950*/  IMAD.MOV.U32 R17, RZ, RZ, R22 ;  /* 0x000000ffff117224 */ /* 0x004fe200078e0016 */
[----:B0-----:R-:W-:Y:S02]  /*9960*/  MOV R19, R24 ;  /* 0x0000001800137202 */ /* 0x001fe40000000f00 */
[----:B---3--:R-:W-:Y:S02]  /*9970*/  MOV R18, R20 ;  /* 0x0000001400127202 */ /* 0x008fe40000000f00 */
.L_x_5118:
[----:B------:R-:W-:Y:S05]  /*9980*/  BSYNC B0 ;  /* 0x0000000000007941 */ /* 0x000fea0003800000 */
.L_x_5116:
[----:B-1----:R-:W-:-:S05]  /*9990*/  IMAD.SHL.U32 R0, R0, 0x2, RZ ;  /* 0x0000000200007824 */ /* 0x002fca00078e00ff */
[----:B------:R-:W-:-:S13]  /*99a0*/  ISETP.GE.AND P0, PT, R0, R3, PT ;  /* 0x000000030000720c */ /* 0x000fda0003f06270 */
[----:B------:R-:W-:Y:S05]  /*99b0*/  @!P0 BRA `(.L_x_5119) ;  /* 0xfffff95000008947 */ /* 0x000fea000383ffff */
.L_x_5090:
        /* <DEDUP_REMOVED lines=207> */
.L_x_5120:
        /* <DEDUP_REMOVED lines=204> */
.L_x_5121:
        /* <DEDUP_REMOVED lines=201> */
.L_x_5122:
        /* <DEDUP_REMOVED lines=200> */
.L_x_5123:
        /* <DEDUP_REMOVED lines=11> */
.L_x_5129:
        /* <DEDUP_REMOVED lines=9> */
[----:B---34-:R-:W-:Y:S05]  /*cdc0*/  CALL.REL.NOINC `($__internal_23_$__cuda_sm20_rem_u64) ;  /* 0x0000997000007944 */ /* 0x018fea0003c00000 */
[----:B------:R-:W-:Y:S05]  /*cdd0*/  BRA `(.L_x_5128) ;  /* 0x0000013000007947 */ /* 0x000fea0003800000 */
.L_x_5127:
        /* <DEDUP_REMOVED lines=19> */
.L_x_5128:
[----:B------:R-:W-:Y:S05]  /*cf10*/  BSYNC B1 ;  /* 0x0000000000017941 */ /* 0x000fea0003800000 */
.L_x_5126:
[----:B------:R-:W-:Y:S01]  /*cf20*/  ISETP.NE.U32.AND P0, PT, R28, RZ, PT ;  /* 0x000000ff1c00720c */ /* 0x000fe20003f05070 */
[----:B------:R-:W-:Y:S01]  /*cf30*/  IMAD.MOV.U32 R30, RZ, RZ, R26 ;  /* 0x000000ffff1e7224 */ /* 0x000fe200078e001a */
[----:B------:R-:W-:Y:S02]  /*cf40*/  MOV R31, R3 ;  /* 0x00000003001f7202 */ /* 0x000fe40000000f00 */
[----:B------:R-:W-:-:S13]  /*cf50*/  ISETP.NE.AND.EX P0, PT, R29, RZ, PT, P0 ;  /* 0x000000ff1d00720c */ /* 0x000fda0003f05300 */
[----:B------:R-:W-:Y:S05]  /*cf60*/  @P0 BRA `(.L_x_5129) ;  /* 0xfffffdc000000947 */ /* 0x000fea000383ffff */
[----:B------:R-:W-:Y:S05]  /*cf70*/  BSYNC B0 ;  /* 0x0000000000007941 */ /* 0x000fea0003800000 */
.L_x_5125:
[----:B------:R-:W-:Y:S01]  /*cf80*/  ISETP.NE.U32.AND P2, PT, R3, RZ, PT ;  /* 0x000000ff0300720c */ /* 0x000fe20003f45070 */
[----:B------:R-:W-:-:S12]  /*cf90*/  BSSY B0, `(.L_x_5130) ;  /* 0x000001c000007945 */ /* 0x000fd80003800000 */
[----:B------:R-:W-:Y:S05]  /*cfa0*/  @!P2 BRA `(.L_x_5131) ;  /* 0x000000700000a947 */ /* 0x000fea0003800000 */
[----:B------:R-:W-:Y:S01]  /*cfb0*/  HFMA2.MMA R30, -RZ, RZ, 0, 9.5367431640625e-07 ;  /* 0x00000010ff1e7435 */ /* 0x000fe200000001ff */
[----:B------:R-:W-:Y:S01]  /*cfc0*/  IMAD.MOV.U32 R27, RZ, RZ, RZ ;  /* 0x000000ffff1b7224 */ /* 0x000fe200078e00ff */
[----:B------:R-:W-:-:S04]  /*cfd0*/  MOV R32, 0xcff0 ;  /* 0x0000cff000207802 */ /* 0x000fc80000000f00 */
[----:B------:R-:W-:Y:S05]  /*cfe0*/  CALL.REL.NOINC `($__internal_22_$__cuda_sm20_div_u64) ;  /* 0x0000930000007944 */ /* 0x000fea0003c00000 */
[----:B------:R-:W-:Y:S02]  /*cff0*/  MOV R20, R28 ;  /* 0x0000001c00147202 */ /* 0x000fe40000000f00 */
[----:B------:R-:W-:Y:S01]  /*d000*/  MOV R21, R29 ;  /* 0x0000001d00157202 */ /* 0x000fe20000000f00 */
[----:B------:R-:W-:Y:S05]  /*d010*/  BRA `(.L_x_5132) ;  /* 0x0000013000007947 */ /* 0x000fea0003800000 */
.L_x_5131:
        /* <DEDUP_REMOVED lines=19> */
.L_x_5132:
[----:B------:R-:W-:Y:S05]  /*d150*/  BSYNC B0 ;  /* 0x0000000000007941 */ /* 0x000fea0003800000 */
.L_x_5130:
[----:B------:R-:W-:Y:S01]  /*d160*/  BSSY B0, `(.L_x_5133) ;  /* 0x000001d000007945 */ /* 0x000fe20003800000 */
[----:B------:R-:W-:Y:S05]  /*d170*/  @!P2 BRA `(.L_x_5134) ;  /* 0x000000700000a947 */ /* 0x000fea0003800000 */
[----:B------:R-:W-:Y:S01]  /*d180*/  HFMA2.MMA R30, -RZ, RZ, 0, 1.1920928955078125e-07 ;  /* 0x00000002ff1e7435 */ /* 0x000fe200000001ff */
[----:B------:R-:W-:Y:S01]  /*d190*/  IMAD.MOV.U32 R27, RZ, RZ, RZ ;  /* 0x000000ffff1b7224 */ /* 0x000fe200078e00ff */
[----:B------:R-:W-:-:S04]  /*d1a0*/  MOV R32, 0xd1c0 ;  /* 0x0000d1c000207802 */ /* 0x000fc80000000f00 */
[----:B------:R-:W-:Y:S05]  /*d1b0*/  CALL.REL.NOINC `($__internal_22_$__cuda_sm20_div_u64) ;  /* 0x0000913000007944 */ /* 0x000fea0003c00000 */
[----:B------:R-:W-:Y:S02]  /*d1c0*/  MOV R26, R28 ;  /* 0x0000001c001a7202 */ /* 0x000fe40000000f00 */
[----:B------:R-:W-:Y:S01]  /*d1d0*/  MOV R27, R29 ;  /* 0x0000001d001b7202 */ /* 0x000fe20000000f00 */
[----:B------:R-:W-:Y:S05]  /*d1e0*/  BRA `(.L_x_5135) ;  /* 0x0000014000007947 */ /* 0x000fea0003800000 */
.L_x_5134:
        /* <DEDUP_REMOVED lines=20> */
.L_x_5135:
[----:B------:R-:W-:Y:S05]  /*d330*/  BSYNC B0 ;  /* 0x0000000000007941 */ /* 0x000fea0003800000 */
.L_x_5133:
        /* <DEDUP_REMOVED lines=9> */
[----:B------:R-:W-:Y:S05]  /*d3d0*/  CALL.REL.NOINC `($__internal_22_$__cuda_sm20_div_u64) ;  /* 0x00008f1000007944 */ /* 0x000fea0003c00000 */
[----:B------:R-:W-:Y:S01]  /*d3e0*/  IMAD.MOV.U32 R20, RZ, RZ, R28 ;  /* 0x000000ffff147224 */ /* 0x000fe200078e001c */
[----:B------:R-:W-:Y:S01]  /*d3f0*/  MOV R21, R29 ;  /* 0x0000001d00157202 */ /* 0x000fe20000000f00 */
[----:B------:R-:W-:Y:S05]  /*d400*/  BRA `(.L_x_5138) ;  /* 0x0000013000007947 */ /* 0x000fea0003800000 */
.L_x_5137:
        /* <DEDUP_REMOVED lines=19> */
.L_x_5138:
[----:B------:R-:W-:Y:S05]  /*d540*/  BSYNC B0 ;  /* 0x0000000000007941 */ /* 0x000fea0003800000 */
.L_x_5136:
[----:B------:R-:W-:-:S04]  /*d550*/  IADD3 R40, P0, R20, c[0x0][0x560], RZ ;  /* 0x0001580014287a10 */ /* 0x000fc80007f1e0ff */
[----:B------:R-:W-:-:S04]  /*d560*/  IADD3.X R43, R21, c[0x0][0x564], RZ, P0, !PT ;  /* 0x00015900152b7a10 */ /* 0x000fc800007fe4ff */
[----:B------:R-:W-:Y:S02]  /*d570*/  MOV R3, R43 ;  /* 0x0000002b00037202 */ /* 0x000fe40000000f00 */
.L_x_5124:
        /* <DEDUP_REMOVED lines=209> */
.L_x_5140:
        /* <DEDUP_REMOVED lines=200> */
.L_x_5141:
        /* <DEDUP_REMOVED lines=201> */
.L_x_5142:
        /* <DEDUP_REMOVED lines=200> */
.L_x_5143:
        /* <DEDUP_REMOVED lines=11> */
.L_x_5145:
[----:B------:R-:W-:Y:S05]  /*108d0*/  BSYNC B0 ;  /* 0x0000000000007941 */ /* 0x000fea0003800000 */
.L_x_5144:
        /* <DEDUP_REMOVED lines=27> */
.L_x_5147:
[----:B------:R-:W-:Y:S05]  /*10a90*/  BSYNC B0 ;  /* 0x0000000000007941 */ /* 0x000fea0003800000 */
.L_x_5146:
        /* <DEDUP_REMOVED lines=31> */
.L_x_5149:
[----:B------:R-:W-:Y:S05]  /*10c90*/  BSYNC B0 ;  /* 0x0000000000007941 */ /* 0x000fea0003800000 */
.L_x_5148:
        /* <DEDUP_REMOVED lines=46> */
.L_x_5166:
        /* <DEDUP_REMOVED lines=38> */
.L_x_5155:
[----:B0-----:R0:W5:Y:S02]  /*111e0*/  LDG.E R22, [R4.64+0x8] ;  /* 0x0000082404167981 */ /* 0x001164000c1e1900 */
[----:B-----5:R-:W-:Y:S01]  /*111f0*/  MOV R20, R19 ;  /* 0x0000001300147202 */ /* 0x020fe20000000f00 */
[----:B------:R-:W-:Y:S01]  /*11200*/  IMAD.MOV.U32 R23, RZ, RZ, R46 ;  /* 0x000000ffff177224 */ /* 0x000fe200078e002e */
[----:B------:R-:W-:-:S03]  /*11210*/  MOV R21, R44 ;  /* 0x0000002c00157202 */ /* 0x000fc60000000f00 */
.L_x_5156:
[----:B------:R-:W-:Y:S05]  /*11220*/  BSYNC B2 ;  /* 0x0000000000027941 */ /* 0x000fea0003800000 */
.L_x_5154:
        /* <DEDUP_REMOVED lines=17> */
.L_x_5158:
[----:B------:R-:W-:Y:S01]  /*11340*/  IMAD.MOV.U32 R24, RZ, RZ, R15 ;  /* 0x000000ffff187224 */ /* 0x000fe200078e000f */
[----:B------:R-:W-:Y:S01]  /*11350*/  MOV R25, R18 ;  /* 0x0000001200197202 */ /* 0x000fe20000000f00 */
[----:B------:R-:W-:Y:S01]  /*11360*/  IMAD.MOV.U32 R27, RZ, RZ, R16 ;  /* 0x000000ffff1b7224 */ /* 0x000fe200078e0010 */
[----:B------:R-:W-:Y:S02]  /*11370*/  MOV R26, R45 ;  /* 0x0000002d001a7202 */ /* 0x000fe40000000f00 */
.L_x_5159:
[----:B------:R-:W-:Y:S05]  /*11380*/  BSYNC B2 ;  /* 0x0000000000027941 */ /* 0x000fea0003800000 */
.L_x_5157:
        /* <DEDUP_REMOVED lines=17> */
.L_x_5161:
[----:B------:R-:W-:Y:S01]  /*114a0*/  IMAD.MOV.U32 R28, RZ, RZ, R13 ;  /* 0x000000ffff1c7224 */ /* 0x000fe200078e000d */
[----:B------:R-:W-:Y:S01]  /*114b0*/  MOV R29, R6 ;  /* 0x00000006001d7202 */ /* 0x000fe20000000f00 */
[----:B------:R-:W-:Y:S01]  /*114c0*/  IMAD.MOV.U32 R31, RZ, RZ, R12 ;  /* 0x000000ffff1f7224 */ /* 0x000fe200078e000c */
[----:B------:R-:W-:Y:S02]  /*114d0*/  MOV R30, R14 ;  /* 0x0000000e001e7202 */ /* 0x000fe40000000f00 */
.L_x_5162:
[----:B------:R-:W-:Y:S05]  /*114e0*/  BSYNC B2 ;  /* 0x0000000000027941 */ /* 0x000fea0003800000 */
.L_x_5160:
        /* <DEDUP_REMOVED lines=17> */
.L_x_5164:
[----:B------:R-:W-:Y:S01]  /*11600*/  IMAD.MOV.U32 R32, RZ, RZ, R9 ;  /* 0x000000ffff207224 */ /* 0x000fe200078e0009 */
[----:B------:R-:W-:Y:S01]  /*11610*/  MOV R33, R10 ;  /* 0x0000000a00217202 */ /* 0x000fe20000000f00 */
[----:B------:R-:W-:Y:S01]  /*11620*/  IMAD.MOV.U32 R35, RZ, RZ, R8 ;  /* 0x000000ffff237224 */ /* 0x000fe200078e0008 */
[----:B------:R-:W-:Y:S02]  /*11630*/  MOV R34, R11 ;  /* 0x0000000b00227202 */ /* 0x000fe40000000f00 */
.L_x_5165:
[----:B------:R-:W-:Y:S05]  /*11640*/  BSYNC B2 ;  /* 0x0000000000027941 */ /* 0x000fea0003800000 */
.L_x_5163:
[----:B------:R-:W-:Y:S05]  /*11650*/  @!P0 BRA `(.L_x_5166) ;  /* 0xfffff92000008947 */ /* 0x000fea000383ffff */
.L_x_5153:
[----:B------:R-:W-:Y:S05]  /*11660*/  BSYNC B0 ;  /* 0x0000000000007941 */ /* 0x000fea0003800000 */
.L_x_5152:
[----:B------:R-:W-:Y:S05]  /*11670*/  BRA `(.L_x_5167) ;  /* 0x0000089000007947 */ /* 0x000fea0003800000 */
.L_x_5151:
        /* <DEDUP_REMOVED lines=27> */
.L_x_5180:
        /* <DEDUP_REMOVED lines=38> */
.L_x_5169:
[----:B0-----:R0:W5:Y:S02]  /*11a90*/  LDG.E R22, [R4.64+0x8] ;  /* 0x0000082404167981 */ /* 0x001164000c1e1900 */
[----:B-----5:R-:W-:Y:S01]  /*11aa0*/  MOV R20, R19 ;  /* 0x0000001300147202 */ /* 0x020fe20000000f00 */
[----:B------:R-:W-:Y:S01]  /*11ab0*/  IMAD.MOV.U32 R21, RZ, RZ, R44 ;  /* 0x000000ffff157224 */ /* 0x000fe200078e002c */
[----:B------:R-:W-:Y:S02]  /*11ac0*/  MOV R23, R46 ;  /* 0x0000002e00177202 */ /* 0x000fe40000000f00 */
.L_x_5170:
[----:B------:R-:W-:Y:S05]  /*11ad0*/  BSYNC B0 ;  /* 0x0000000000007941 */ /* 0x000fea0003800000 */
.L_x_5168:
        /* <DEDUP_REMOVED lines=17> */
.L_x_5172:
[----:B------:R-:W-:Y:S01]  /*11bf0*/  MOV R24, R15 ;  /* 0x0000000f00187202 */ /* 0x000fe20000000f00 */
[----:B------:R-:W-:Y:S01]  /*11c00*/  IMAD.MOV.U32 R26, RZ, RZ, R45 ;  /* 0x000000ffff1a7224 */ /* 0x000fe200078e002d */
[----:B------:R-:W-:Y:S02]  /*11c10*/  MOV R25, R18 ;  /* 0x0000001200197202 */ /* 0x000fe40000000f00 */
[----:B------:R-:W-:Y:S02]  /*11c20*/  MOV R27, R16 ;  /* 0x00000010001b7202 */ /* 0x000fe40000000f00 */
.L_x_5173:
[----:B------:R-:W-:Y:S05]  /*11c30*/  BSYNC B0 ;  /* 0x0000000000007941 */ /* 0x000fea0003800000 */
.L_x_5171:
        /* <DEDUP_REMOVED lines=17> */
.L_x_5175:
[----:B------:R-:W-:Y:S01]  /*11d50*/  MOV R28, R13 ;  /* 0x0000000d001c7202 */ /* 0x000fe20000000f00 */
[----:B------:R-:W-:Y:S01]  /*11d60*/  IMAD.MOV.U32 R30, RZ, RZ, R14 ;  /* 0x000000ffff1e7224 */ /* 0x000fe200078e000e */
[----:B------:R-:W-:Y:S02]  /*11d70*/  MOV R29, R6 ;  /* 0x00000006001d7202 */ /* 0x000fe40000000f00 */
[----:B------:R-:W-:Y:S02]  /*11d80*/  MOV R31, R12 ;  /* 0x0000000c001f7202 */ /* 0x000fe40000000f00 */
.L_x_5176:
[----:B------:R-:W-:Y:S05]  /*11d90*/  BSYNC B0 ;  /* 0x0000000000007941 */ /* 0x000fea0003800000 */
.L_x_5174:
        /* <DEDUP_REMOVED lines=17> */
.L_x_5178:
[----:B------:R-:W-:Y:S01]  /*11eb0*/  MOV R32, R9 ;  /* 0x0000000900207202 */ /* 0x000fe20000000f00 */
[----:B------:R-:W-:Y:S01]  /*11ec0*/  IMAD.MOV.U32 R34, RZ, RZ, R11 ;  /* 0x000000ffff227224 */ /* 0x000fe200078e000b */
[----:B------:R-:W-:Y:S02]  /*11ed0*/  MOV R33, R10 ;  /* 0x0000000a00217202 */ /* 0x000fe40000000f00 */
[----:B------:R-:W-:Y:S02]  /*11ee0*/  MOV R35, R8 ;  /* 0x0000000800237202 */ /* 0x000fe40000000f00 */
.L_x_5179:
[----:B------:R-:W-:Y:S05]  /*11ef0*/  BSYNC B0 ;  /* 0x0000000000007941 */ /* 0x000fea0003800000 */
.L_x_5177:
[----:B------:R-:W-:Y:S05]  /*11f00*/  @!P0 BRA `(.L_x_5180) ;  /* 0xfffff92000008947 */ /* 0x000fea000383ffff */
.L_x_5167:
[----:B------:R-:W-:Y:S05]  /*11f10*/  BSYNC B1 ;  /* 0x0000000000017941 */ /* 0x000fea0003800000 */
.L_x_5150:
        /* <DEDUP_REMOVED lines=12> */
.L_x_5196:
        /* <DEDUP_REMOVED lines=30> */
.L_x_5185:
[----:B------:R1:W4:Y:S01]  /*121c0*/  LDS R22, [R45+0x8] ;  /* 0x000008002d167984 */ /* 0x0003220000000800 */
[----:B--2---:R-:W-:Y:S01]  /*121d0*/  MOV R20, R16 ;  /* 0x0000001000147202 */ /* 0x004fe20000000f00 */
[----:B------:R-:W-:Y:S01]  /*121e0*/  IMAD.MOV.U32 R21, RZ, RZ, R17 ;  /* 0x000000ffff157224 */ /* 0x000fe200078e0011 */
[----:B------:R-:W-:-:S02]  /*121f0*/  MOV R23, R19 ;  /* 0x0000001300177202 */ /* 0x000fc40000000f00 */
.L_x_5186:
[----:B------:R-:W-:Y:S05]  /*12200*/  BSYNC B1 ;  /* 0x0000000000017941 */ /* 0x000fea0003800000 */
.L_x_5184:
        /* <DEDUP_REMOVED lines=17> */
.L_x_5188:
[----:B0-----:R-:W-:Y:S01]  /*12320*/  MOV R24, R4 ;  /* 0x0000000400187202 */ /* 0x001fe20000000f00 */
[----:B------:R-:W-:Y:S01]  /*12330*/  IMAD.MOV.U32 R26, RZ, RZ, R6 ;  /* 0x000000ffff1a7224 */ /* 0x000fe200078e0006 */
[----:B------:R-:W-:Y:S02]  /*12340*/  MOV R25, R5 ;  /* 0x0000000500197202 */ /* 0x000fe40000000f00 */
[----:B------:R-:W-:Y:S02]  /*12350*/  MOV R27, R7 ;  /* 0x00000007001b7202 */ /* 0x000fe40000000f00 */
.L_x_5189:
[----:B------:R-:W-:Y:S05]  /*12360*/  BSYNC B1 ;  /* 0x0000000000017941 */ /* 0x000fea0003800000 */
.L_x_5187:
        /* <DEDUP_REMOVED lines=17> */
.L_x_5191:
[----:B---3--:R-:W-:Y:S01]  /*12480*/  MOV R28, R8 ;  /* 0x00000008001c7202 */ /* 0x008fe20000000f00 */
[----:B------:R-:W-:Y:S01]  /*12490*/  IMAD.MOV.U32 R30, RZ, RZ, R10 ;  /* 0x000000ffff1e7224 */ /* 0x000fe200078e000a */
[----:B------:R-:W-:Y:S02]  /*124a0*/  MOV R29, R9 ;  /* 0x00000009001d7202 */ /* 0x000fe40000000f00 */
[----:B------:R-:W-:Y:S02]  /*124b0*/  MOV R31, R11 ;  /* 0x0000000b001f7202 */ /* 0x000fe40000000f00 */
.L_x_5192:
[----:B------:R-:W-:Y:S05]  /*124c0*/  BSYNC B1 ;  /* 0x0000000000017941 */ /* 0x000fea0003800000 */
.L_x_5190:
        /* <DEDUP_REMOVED lines=17> */
.L_x_5194:
[----:B----4-:R-:W-:Y:S01]  /*125e0*/  MOV R32, R12 ;  /* 0x0000000c00207202 */ /* 0x010fe20000000f00 */
[----:B------:R-:W-:Y:S01]  /*125f0*/  IMAD.MOV.U32 R34, RZ, RZ, R14 ;  /* 0x000000ffff227224 */ /* 0x000fe200078e000e */
[----:B------:R-:W-:Y:S02]  /*12600*/  MOV R33, R13 ;  /* 0x0000000d00217202 */ /* 0x000fe40000000f00 */
[----:B------:R-:W-:Y:S02]  /*12610*/  MOV R35, R15 ;  /* 0x0000000f00237202 */ /* 0x000fe40000000f00 */
.L_x_5195:
[----:B------:R-:W-:Y:S05]  /*12620*/  BSYNC B1 ;  /* 0x0000000000017941 */ /* 0x000fea0003800000 */
.L_x_5193:
[----:B------:R0:W-:Y:S04]  /*12630*/  STS.128 [R0], R20 ;  /* 0x0000001400007388 */ /* 0x0001e80000000c00 */
[----:B------:R0:W-:Y:S04]  /*12640*/  STS.128 [R0+0x10], R24 ;  /* 0x0000101800007388 */ /* 0x0001e80000000c00 */
[----:B------:R0:W-:Y:S04]  /*12650*/  STS.128 [R0+0x20], R28 ;  /* 0x0000201c00007388 */ /* 0x0001e80000000c00 */
[----:B------:R0:W-:Y:S02]  /*12660*/  STS.128 [R0+0x30], R32 ;  /* 0x0000302000007388 */ /* 0x0001e40000000c00 */
.L_x_5183:
[----:B------:R-:W-:Y:S05]  /*12670*/  BSYNC B0 ;  /* 0x0000000000007941 */ /* 0x000fea0003800000 */
.L_x_5182:
[----:B------:R-:W-:Y:S02]  /*12680*/  ISETP.GT.AND P0, PT, R44, 0x1, PT ;  /* 0x000000012c00780c */ /* 0x000fe40003f04270 */
[----:B------:R-:W-:-:S11]  /*12690*/  SHF.R.S32.HI R44, RZ, 0x1, R44 ;  /* 0x00000001ff2c7819 */ /* 0x000fd6000001142c */
[----:B------:R-:W-:Y:S05]  /*126a0*/  @P0 BRA `(.L_x_5196) ;  /* 0xfffff93000000947 */ /* 0x000fea000383ffff */
.L_x_5181:
        /* <DEDUP_REMOVED lines=15> */
.L_x_5213:
        /* <DEDUP_REMOVED lines=28> */
.L_x_5202:
[----:B0--3--:R-:W-:Y:S01]  /*12960*/  IMAD.MOV.U32 R20, RZ, RZ, R4 ;  /* 0x000000ffff147224 */ /* 0x009fe200078e0004 */
[----:B------:R-:W-:Y:S01]  /*12970*/  MOV R21, R5 ;  /* 0x0000000500157202 */ /* 0x000fe20000000f00 */
[----:B------:R-:W-:Y:S01]  /*12980*/  IMAD.MOV.U32 R22, RZ, RZ, R6 ;  /* 0x000000ffff167224 */ /* 0x000fe200078e0006 */
[----:B------:R-:W-:Y:S02]  /*12990*/  MOV R23, R7 ;  /* 0x0000000700177202 */ /* 0x000fe40000000f00 */
.L_x_5203:
[----:B------:R-:W-:Y:S05]  /*129a0*/  BSYNC B1 ;  /* 0x0000000000017941 */ /* 0x000fea0003800000 */
.L_x_5201:
        /* <DEDUP_REMOVED lines=17> */
.L_x_5205:
[----:B0---4-:R-:W-:Y:S01]  /*12ac0*/  IMAD.MOV.U32 R24, RZ, RZ, R8 ;  /* 0x000000ffff187224 */ /* 0x011fe200078e0008 */
[----:B------:R-:W-:Y:S01]  /*12ad0*/  MOV R25, R9 ;  /* 0x0000000900197202 */ /* 0x000fe20000000f00 */
[----:B------:R-:W-:Y:S01]  /*12ae0*/  IMAD.MOV.U32 R26, RZ, RZ, R10 ;  /* 0x000000ffff1a7224 */ /* 0x000fe200078e000a */
[----:B------:R-:W-:Y:S02]  /*12af0*/  MOV R27, R11 ;  /* 0x0000000b001b7202 */ /* 0x000fe40000000f00 */
.L_x_5206:
[----:B------:R-:W-:Y:S05]  /*12b00*/  BSYNC B1 ;  /* 0x0000000000017941 */ /* 0x000fea0003800000 */
.L_x_5204:
        /* <DEDUP_REMOVED lines=17> */
.L_x_5208:
[----:B0-----:R-:W-:Y:S01]  /*12c20*/  IMAD.MOV.U32 R28, RZ, RZ, R12 ;  /* 0x000000ffff1c7224 */ /* 0x001fe200078e000c */
[----:B------:R-:W-:Y:S01]  /*12c30*/  MOV R29, R13 ;  /* 0x0000000d001d7202 */ /* 0x000fe20000000f00 */
[----:B------:R-:W-:Y:S01]  /*12c40*/  IMAD.MOV.U32 R30, RZ, RZ, R14 ;  /* 0x000000ffff1e7224 */ /* 0x000fe200078e000e */
[----:B------:R-:W-:Y:S02]  /*12c50*/  MOV R31, R15 ;  /* 0x0000000f001f7202 */ /* 0x000fe40000000f00 */
.L_x_5209:
[----:B------:R-:W-:Y:S05]  /*12c60*/  BSYNC B1 ;  /* 0x0000000000017941 */ /* 0x000fea0003800000 */
.L_x_5207:
        /* <DEDUP_REMOVED lines=17> */
.L_x_5211:
[----:B-1----:R-:W-:Y:S01]  /*12d80*/  IMAD.MOV.U32 R32, RZ, RZ, R16 ;  /* 0x000000ffff207224 */ /* 0x002fe200078e0010 */
[----:B------:R-:W-:Y:S01]  /*12d90*/  MOV R33, R17 ;  /* 0x0000001100217202 */ /* 0x000fe20000000f00 */
[----:B------:R-:W-:Y:S01]  /*12da0*/  IMAD.MOV.U32 R35, RZ, RZ, R19 ;  /* 0x000000ffff237224 */ /* 0x000fe200078e0013 */
[----:B------:R-:W-:Y:S02]  /*12db0*/  MOV R34, R18 ;  /* 0x0000001200227202 */ /* 0x000fe40000000f00 */
.L_x_5212:
[----:B------:R-:W-:Y:S05]  /*12dc0*/  BSYNC B1 ;  /* 0x0000000000017941 */ /* 0x000fea0003800000 */
.L_x_5210:
[----:B------:R0:W-:Y:S04]  /*12dd0*/  STS.128 [R0], R20 ;  /* 0x0000001400007388 */ /* 0x0001e80000000c00 */
[----:B------:R0:W-:Y:S04]  /*12de0*/  STS.128 [R0+0x10], R24 ;  /* 0x0000101800007388 */ /* 0x0001e80000000c00 */
[----:B------:R0:W-:Y:S04]  /*12df0*/  STS.128 [R0+0x20], R28 ;  /* 0x0000201c00007388 */ /* 0x0001e80000000c00 */
[----:B------:R0:W-:Y:S02]  /*12e00*/  STS.128 [R0+0x30], R32 ;  /* 0x0000302000007388 */ /* 0x0001e40000000c00 */
.L_x_5200:
[----:B------:R-:W-:Y:S05]  /*12e10*/  BSYNC B0 ;  /* 0x0000000000007941 */ /* 0x000fea0003800000 */
.L_x_5199:
[----:B------:R-:W-:-:S04]  /*12e20*/  SHF.R.S32.HI R41, RZ, 0x1, R41 ;  /* 0x00000001ff297819 */ /* 0x000fc80000011429 */
[----:B------:R-:W-:-:S13]  /*12e30*/  ISETP.GE.AND P0, PT, R41, 0x20, PT ;  /* 0x000000202900780c */ /* 0x000fda0003f06270 */
[----:B------:R-:W-:Y:S05]  /*12e40*/  @P0 BRA `(.L_x_5213) ;  /* 0xfffff95000000947 */ /* 0x000fea000383ffff */
[----:B------:R-:W-:-:S09]  /*12e50*/  HFMA2.MMA R4, -RZ, RZ, 0, 1.9073486328125e-06 ;  /* 0x00000020ff047435 */ /* 0x000fd200000001ff */
.L_x_5198:
[----:B------:R-:W-:Y:S01]  /*12e60*/  BAR.SYNC.DEFER_BLOCKING 0x0 ;  /* 0x0000000000007b1d */ /* 0x000fe20000010000 */
[----:B------:R-:W-:-:S13]  /*12e70*/  ISETP.GE.AND P0, PT, R4, 0x2, PT ;  /* 0x000000020400780c */ /* 0x000fda0003f06270 */
[----:B------:R-:W-:Y:S05]  /*12e80*/  @!P0 BRA `(.L_x_5197) ;  /* 0x000006c000008947 */ /* 0x000fea0003800000 */
[----:B------:R-:W-:-:S04]  /*12e90*/  MOV R5, 0x1 ;  /* 0x0000000100057802 */ /* 0x000fc80000000f00 */
.L_x_5226:
        /* <DEDUP_REMOVED lines=21> */
.L_x_5215:
[----:B---34-:R-:W-:Y:S01]  /*12ff0*/  MOV R20, R7 ;  /* 0x0000000700147202 */ /* 0x018fe20000000f00 */
[----:B------:R-:W-:Y:S01]  /*13000*/  IMAD.MOV.U32 R21, RZ, RZ, R6 ;  /* 0x000000ffff157224 */ /* 0x000fe200078e0006 */
[----:B-1----:R-:W-:Y:S02]  /*13010*/  MOV R23, R9 ;  /* 0x0000000900177202 */ /* 0x002fe40000000f00 */
[----:B0-----:R-:W-:Y:S02]  /*13020*/  MOV R22, R0 ;  /* 0x0000000000167202 */ /* 0x001fe40000000f00 */
.L_x_5216:
[----:B------:R-:W-:Y:S05]  /*13030*/  BSYNC B0 ;  /* 0x0000000000007941 */ /* 0x000fea0003800000 */
.L_x_5214:
        /* <DEDUP_REMOVED lines=21> */
.L_x_5218:
[----:B-1--4-:R-:W-:Y:S01]  /*13190*/  MOV R24, R7 ;  /* 0x0000000700187202 */ /* 0x012fe20000000f00 */
[----:B--2---:R-:W-:Y:S01]  /*131a0*/  IMAD.MOV.U32 R25, RZ, RZ, R6 ;  /* 0x000000ffff197224 */ /* 0x004fe200078e0006 */
[----:B---3--:R-:W-:Y:S02]  /*131b0*/  MOV R27, R9 ;  /* 0x00000009001b7202 */ /* 0x008fe40000000f00 */
[----:B0-----:R-:W-:Y:S02]  /*131c0*/  MOV R26, R0 ;  /* 0x00000000001a7202 */ /* 0x001fe40000000f00 */
.L_x_5219:
[----:B------:R-:W-:Y:S05]  /*131d0*/  BSYNC B0 ;  /* 0x0000000000007941 */ /* 0x000fea0003800000 */
.L_x_5217:
        /* <DEDUP_REMOVED lines=21> */
.L_x_5221:
[----:B---34-:R-:W-:Y:S01]  /*13330*/  MOV R28, R7 ;  /* 0x00000007001c7202 */ /* 0x018fe20000000f00 */
[----:B--2---:R-:W-:Y:S01]  /*13340*/  IMAD.MOV.U32 R29, RZ, RZ, R6 ;  /* 0x000000ffff1d7224 */ /* 0x004fe200078e0006 */
[----:B-1----:R-:W-:Y:S02]  /*13350*/  MOV R31, R9 ;  /* 0x00000009001f7202 */ /* 0x002fe40000000f00 */
[----:B0-----:R-:W-:Y:S02]  /*13360*/  MOV R30, R0 ;  /* 0x00000000001e7202 */ /* 0x001fe40000000f00 */
.L_x_5222:
[----:B------:R-:W-:Y:S05]  /*13370*/  BSYNC B0 ;  /* 0x0000000000007941 */ /* 0x000fea0003800000 */
.L_x_5220:
        /* <DEDUP_REMOVED lines=21> */
.L_x_5224:
[----:B-1--4-:R-:W-:Y:S01]  /*134d0*/  MOV R32, R7 ;  /* 0x0000000700207202 */ /* 0x012fe20000000f00 */
[----:B--2---:R-:W-:Y:S01]  /*134e0*/  IMAD.MOV.U32 R33, RZ, RZ, R6 ;  /* 0x000000ffff217224 */ /* 0x004fe200078e0006 */
[----:B---3--:R-:W-:Y:S02]  /*134f0*/  MOV R35, R9 ;  /* 0x0000000900237202 */ /* 0x008fe40000000f00 */
[----:B0-----:R-:W-:Y:S02]  /*13500*/  MOV R34, R0 ;  /* 0x0000000000227202 */ /* 0x001fe40000000f00 */
.L_x_5225:
[----:B------:R-:W-:Y:S05]  /*13510*/  BSYNC B0 ;  /* 0x0000000000007941 */ /* 0x000fea0003800000 */
.L_x_5223:
[----:B-1----:R-:W-:-:S05]  /*13520*/  IMAD.SHL.U32 R5, R5, 0x2, RZ ;  /* 0x0000000205057824 */ /* 0x002fca00078e00ff */
[----:B------:R-:W-:-:S13]  /*13530*/  ISETP.GE.AND P0, PT, R5, R4, PT ;  /* 0x000000040500720c */ /* 0x000fda0003f06270 */
[----:B------:R-:W-:Y:S05]  /*13540*/  @!P0 BRA `(.L_x_5226) ;  /* 0xfffff95000008947 */ /* 0x000fea000383ffff */
.L_x_5197:
        /* <DEDUP_REMOVED lines=35> */
.L_x_5230:
[----:B0-----:R-:W-:Y:S05]  /*13780*/  BSYNC B0 ;  /* 0x0000000000007941 */ /* 0x001fea0003800000 */
.L_x_5229:
        /* <DEDUP_REMOVED lines=20> */
.L_x_5232:
[----:B0-----:R-:W-:Y:S05]  /*138d0*/  BSYNC B0 ;  /* 0x0000000000007941 */ /* 0x001fea0003800000 */
.L_x_5231:
        /* <DEDUP_REMOVED lines=20> */
.L_x_5234:
[----:B0-----:R-:W-:Y:S05]  /*13a20*/  BSYNC B0 ;  /* 0x0000000000007941 */ /* 0x001fea0003800000 */
.L_x_5233:
        /* <DEDUP_REMOVED lines=20> */
.L_x_5235:
[----:B0-----:R-:W-:Y:S05]  /*13b70*/  BSYNC B0 ;  /* 0x0000000000007941 */ /* 0x001fea0003800000 */
.L_x_5228:
        /* <DEDUP_REMOVED lines=16> */
[----:B------:R-:W-:-:S03]  /*13c80*/  F2FP.PACK_AB R20, R24, R20 ;  /* 0x000000141814723e */ /* 0x000fc600000000ff */
        /* <DEDUP_REMOVED lines=19> */
[----:B--2---:R-:W-:Y:S01]  /*13dc0*/  F2FP.PACK_AB R28, R28, R21 ;  /* 0x000000151c1c723e */ /* 0x004fe200000000ff */
        /* <DEDUP_REMOVED lines=10> */
[----:B0-----:R-:W-:Y:S01]  /*13e70*/  F2FP.PACK_AB R32, R32, R25 ;  /* 0x000000192020723e */ /* 0x001fe200000000ff */
[----:B------:R0:W-:Y:S01]  /*13e80*/  @P1 STG.E.U16 [R4.64], R20 ;  /* 0x0000001404001986 */ /* 0x0001e2000c101524 */
[----:B------:R-:W-:Y:S01]  /*13e90*/  @P1 IADD3.X R9, RZ, c[0x0][0x55c], RZ, P5, !PT ;  /* 0x00015700ff091a10 */ /* 0x000fe20002ffe4ff */
[----:B------:R-:W-:Y:S01]  /*13ea0*/  @P2 IMAD.X R13, RZ, RZ, c[0x0][0x554], P3 ;  /* 0x00015500ff0d2624 */ /* 0x000fe200018e06ff */
[----:B--2---:R-:W-:Y:S01]  /*13eb0*/  @P2 IADD3 R2, P0, R36, c[0x0][0x550], RZ ;  /* 0x0001540024022a10 */ /* 0x004fe20007f1e0ff */
[----:B------:R2:W-:Y:S01]  /*13ec0*/  @P2 STG.E.U16 [R6.64], R32 ;  /* 0x0000002006002986 */ /* 0x0005e2000c101524 */
[----:B-1----:R-:W-:-:S02]  /*13ed0*/  F2FP.PACK_AB R29, RZ, R29 ;  /* 0x0000001dff1d723e */ /* 0x002fc400000000ff */
[----:B------:R-:W-:Y:S01]  /*13ee0*/  @P2 IADD3.X R3, RZ, c[0x0][0x554], RZ, P0, !PT ;  /* 0x00015500ff032a10 */ /* 0x000fe200007fe4ff */
[----:B------:R2:W-:Y:S01]  /*13ef0*/  @P1 STG.E.U16 [R8.64], R0 ;  /* 0x0000000008001986 */ /* 0x0005e2000c101524 */
[----:B------:R-:W-:Y:S02]  /*13f00*/  @P1 IADD3 R10, P0, R10, c[0x0][0x558], RZ ;  /* 0x000156000a0a1a10 */ /* 0x000fe40007f1e0ff */
[----:B---3--:R-:W-:Y:S01]  /*13f10*/  F2FP.PACK_AB R33, RZ, R33 ;  /* 0x00000021ff21723e */ /* 0x008fe200000000ff */
        /* <DEDUP_REMOVED lines=12> */
.L_x_5236:
        /* <DEDUP_REMOVED lines=17> */
.L_x_5227:
        /* <DEDUP_REMOVED lines=29> */
.L_x_5237:
        /* <DEDUP_REMOVED lines=11> */
[----:B------:R-:W-:Y:S02]  /*14370*/  F2FP.PACK_AB R20, R24, R20 ;  /* 0x000000141814723e */ /* 0x000fe400000000ff */
        /* <DEDUP_REMOVED lines=26> */
[----:B---3--:R-:W-:Y:S01]  /*14520*/  F2FP.PACK_AB R28, R28, R21 ;  /* 0x000000151c1c723e */ /* 0x008fe200000000ff */
[----:B------:R-:W2:Y:S01]  /*14530*/  @P0 MUFU.SQRT R29, R29 ;  /* 0x0000001d001d0308 */ /* 0x000ea20000002000 */
[----:B------:R-:W-:-:S02]  /*14540*/  @P1 IADD3 R4, P3, R4, c[0x0][0x558], RZ ;  /* 0x0001560004041a10 */ /* 0x000fc40007f7e0ff */
[----:B------:R-:W-:Y:S01]  /*14550*/  @P1 LOP3.LUT R10, R36, 0xfffffffe, RZ, 0xc0, !PT ;  /* 0xfffffffe240a1812 */ /* 0x000fe200078ec0ff */
[----:B------:R3:W-:Y:S01]  /*14560*/  @P2 STG.E.U16 [R2.64], R28 ;  /* 0x0000001c02002986 */ /* 0x0007e2000c101524 */
[----:B------:R-:W-:Y:S02]  /*14570*/  @P1 IADD3 R8, P5, R8, c[0x0][0x558], RZ ;  /* 0x0001560008081a10 */ /* 0x000fe40007fbe0ff */
[----:B------:R-:W-:Y:S01]  /*14580*/  @P1 IADD3.X R5, RZ, c[0x0][0x55c], RZ, P3, !PT ;  /* 0x00015700ff051a10 */ /* 0x000fe20001ffe4ff */
[----:B------:R-:W5:Y:S01]  /*14590*/  @P0 MUFU.SQRT R33, R33 ;  /* 0x0000002100210308 */ /* 0x000f620000002000 */
[----:B0-----:R-:W-:Y:S01]  /*145a0*/  F2FP.PACK_AB R32, R32, R25 ;  /* 0x000000192020723e */ /* 0x001fe200000000ff */
[----:B------:R-:W-:Y:S01]  /*145b0*/  @P1 IMAD.X R9, RZ, RZ, c[0x0][0x55c], P5 ;  /* 0x00015700ff091624 */ /* 0x000fe200028e06ff */
[----:B----4-:R-:W-:Y:S01]  /*145c0*/  @P2 IADD3.X R7, RZ, c[0x0][0x554], RZ, P4, !PT ;  /* 0x00015500ff072a10 */ /* 0x010fe200027fe4ff */
[----:B------:R0:W-:Y:S01]  /*145d0*/  @P1 STG.E.U16 [R4.64], R20 ;  /* 0x0000001404001986 */ /* 0x0001e2000c101524 */
[----:B------:R-:W-:-:S02]  /*145e0*/  @P2 IADD3 R12, P3, R37, c[0x0][0x550], RZ ;  /* 0x00015400250c2a10 */ /* 0x000fc40007f7e0ff */
[----:B---3--:R-:W-:Y:S01]  /*145f0*/  @P2 IADD3 R2, P0, R36, c[0x0][0x550], RZ ;  /* 0x0001540024022a10 */ /* 0x008fe20007f1e0ff */
[----:B------:R3:W-:Y:S01]  /*14600*/  @P2 STG.E.U16 [R6.64], R32 ;  /* 0x0000002006002986 */ /* 0x0007e2000c101524 */
[----:B--2---:R-:W-:Y:S02]  /*14610*/  F2FP.PACK_AB R29, RZ, R29 ;  /* 0x0000001dff1d723e */ /* 0x004fe400000000ff */
[----:B------:R-:W-:Y:S01]  /*14620*/  @P2 IADD3.X R3, RZ, c[0x0][0x554], RZ, P0, !PT ;  /* 0x00015500ff032a10 */ /* 0x000fe200007fe4ff */
[----:B------:R3:W-:Y:S01]  /*14630*/  @P1 STG.E.U16 [R8.64], R0 ;  /* 0x0000000008001986 */ /* 0x0007e2000c101524 */
[----:B------:R-:W-:Y:S02]  /*14640*/  @P1 IADD3 R10, P0, R10, c[0x0][0x558], RZ ;  /* 0x000156000a0a1a10 */ /* 0x000fe40007f1e0ff */
[----:B0-----:R-:W-:Y:S01]  /*14650*/  PRMT R5, R28, 0x7632, R5 ;  /* 0x000076321c057816 */ /* 0x001fe20000000005 */
[----:B------:R3:W-:Y:S01]  /*14660*/  @P2 STG.E.U16 [R2.64], R29 ;  /* 0x0000001d02002986 */ /* 0x0007e2000c101524 */
[----:B-----5:R-:W-:Y:S01]  /*14670*/  F2FP.PACK_AB R33, RZ, R33 ;  /* 0x00000021ff21723e */ /* 0x020fe200000000ff */
        /* <DEDUP_REMOVED lines=11> */
.L_x_5238:
        /* <DEDUP_REMOVED lines=74> */
.L_x_5139:
        /* <DEDUP_REMOVED lines=43> */
.L_x_5242:
[----:B0-----:R-:W-:Y:S05]  /*14e80*/  BSYNC B0 ;  /* 0x0000000000007941 */ /* 0x001fea0003800000 */
.L_x_5241:
        /* <DEDUP_REMOVED lines=20> */
.L_x_5244:
[----:B0-----:R-:W-:Y:S05]  /*14fd0*/  BSYNC B0 ;  /* 0x0000000000007941 */ /* 0x001fea0003800000 */
.L_x_5243:
        /* <DEDUP_REMOVED lines=20> */
.L_x_5246:
[----:B0-----:R-:W-:Y:S05]  /*15120*/  BSYNC B0 ;  /* 0x0000000000007941 */ /* 0x001fea0003800000 */
.L_x_5245:
        /* <DEDUP_REMOVED lines=20> */
.L_x_5247:
[----:B0-----:R-:W-:Y:S05]  /*15270*/  BSYNC B0 ;  /* 0x0000000000007941 */ /* 0x001fea0003800000 */
.L_x_5240:
        /* <DEDUP_REMOVED lines=25> */
[----:B------:R-:W-:-:S03]  /*15410*/  F2FP.PACK_AB R0, R8, R4 ;  /* 0x000000040800723e */ /* 0x000fc600000000ff */
        /* <DEDUP_REMOVED lines=14> */
[----:B--2---:R-:W-:Y:S01]  /*15500*/  F2FP.PACK_AB R14, R12, R5 ;  /* 0x000000050c0e723e */ /* 0x004fe200000000ff */
[----:B------:R-:W1:Y:S01]  /*15510*/  @P0 MUFU.SQRT R13, R13 ;  /* 0x0000000d000d0308 */ /* 0x000e620000002000 */
[----:B------:R-:W-:Y:S02]  /*15520*/  @P1 IADD3.X R5, RZ, c[0x0][0x55c], RZ, P3, !PT ;  /* 0x00015700ff051a10 */ /* 0x000fe40001ffe4ff */
[----:B------:R-:W-:Y:S01]  /*15530*/  @P2 IADD3.X R7, RZ, c[0x0][0x554], RZ, P4, !PT ;  /* 0x00015500ff072a10 */ /* 0x000fe200027fe4ff */
[----:B------:R2:W-:Y:S01]  /*15540*/  @P2 STG.E.U16 [R2.64], R14 ;  /* 0x0000000e02002986 */ /* 0x0005e2000c101524 */
[----:B------:R-:W-:-:S02]  /*15550*/  @P2 IADD3 R12, P3, R24, c[0x0][0x550], RZ ;  /* 0x00015400180c2a10 */ /* 0x000fc40007f7e0ff */
[----:B0-----:R-:W-:Y:S01]  /*15560*/  F2FP.PACK_AB R16, R16, R9 ;  /* 0x000000091010723e */ /* 0x001fe200000000ff */
[----:B------:R-:W0:Y:S01]  /*15570*/  @P0 MUFU.SQRT R17, R17 ;  /* 0x0000001100110308 */ /* 0x000e220000002000 */
[----:B------:R-:W-:Y:S01]  /*15580*/  @P1 IMAD.X R9, RZ, RZ, c[0x0][0x55c], P5 ;  /* 0x00015700ff091624 */ /* 0x000fe200028e06ff */
[----:B--2---:R-:W-:Y:S02]  /*15590*/  PRMT R3, R0, 0x7610, R3 ;  /* 0x0000761000037816 */ /* 0x004fe40000000003 */
[----:B------:R-:W-:Y:S02]  /*155a0*/  @P2 IADD3 R2, P0, R25, c[0x0][0x550], RZ ;  /* 0x0001540019022a10 */ /* 0x000fe40007f1e0ff */
[----:B-1----:R-:W-:Y:S01]  /*155b0*/  F2FP.PACK_AB R0, RZ, R13 ;  /* 0x0000000dff00723e */ /* 0x002fe200000000ff */
[----:B------:R1:W-:Y:S01]  /*155c0*/  @P1 STG.E.U16 [R4.64], R3 ;  /* 0x0000000304001986 */ /* 0x0003e2000c101524 */
[----:B------:R-:W-:Y:S02]  /*155d0*/  @P2 IADD3.X R13, RZ, c[0x0][0x554], RZ, P3, !PT ;  /* 0x00015500ff0d2a10 */ /* 0x000fe40001ffe4ff */
[----:B0-----:R-:W-:Y:S01]  /*155e0*/  F2FP.PACK_AB R17, RZ, R17 ;  /* 0x00000011ff11723e */ /* 0x001fe200000000ff */
        /* <DEDUP_REMOVED lines=16> */
.L_x_5248:
        /* <DEDUP_REMOVED lines=17> */
.L_x_5239:
        /* <DEDUP_REMOVED lines=29> */
.L_x_5249:
        /* <DEDUP_REMOVED lines=27> */
[----:B------:R-:W-:Y:S01]  /*15b80*/  F2FP.PACK_AB R0, R8, R4 ;  /* 0x000000040800723e */ /* 0x000fe200000000ff */
        /* <DEDUP_REMOVED lines=10> */
[----:B--2---:R-:W-:Y:S01]  /*15c30*/  F2FP.PACK_AB R14, R12, R5 ;  /* 0x000000050c0e723e */ /* 0x004fe200000000ff */
[----:B------:R-:W1:Y:S01]  /*15c40*/  @P0 MUFU.SQRT R13, R13 ;  /* 0x0000000d000d0308 */ /* 0x000e620000002000 */
[----:B------:R-:W-:Y:S01]  /*15c50*/  @P1 IADD3 R8, P5, R8, c[0x0][0x558], RZ ;  /* 0x0001560008081a10 */ /* 0x000fe20007fbe0ff */
[----:B------:R-:W-:Y:S01]  /*15c60*/  @P1 IMAD.X R5, RZ, RZ, c[0x0][0x55c], P3 ;  /* 0x00015700ff051624 */ /* 0x000fe200018e06ff */
[----:B------:R-:W-:Y:S01]  /*15c70*/  @P1 LOP3.LUT R10, R25, 0xfffffffe, RZ, 0xc0, !PT ;  /* 0xfffffffe190a1812 */ /* 0x000fe200078ec0ff */
[----:B------:R2:W-:Y:S01]  /*15c80*/  @P2 STG.E.U16 [R2.64], R14 ;  /* 0x0000000e02002986 */ /* 0x0005e2000c101524 */
[----:B------:R-:W-:-:S02]  /*15c90*/  @P2 IADD3.X R7, RZ, c[0x0][0x554], RZ, P4, !PT ;  /* 0x00015500ff072a10 */ /* 0x000fc400027fe4ff */
[----:B0-----:R-:W-:Y:S01]  /*15ca0*/  F2FP.PACK_AB R16, R16, R9 ;  /* 0x000000091010723e */ /* 0x001fe200000000ff */
[----:B------:R-:W0:Y:S01]  /*15cb0*/  @P0 MUFU.SQRT R17, R17 ;  /* 0x0000001100110308 */ /* 0x000e220000002000 */
[----:B------:R-:W-:Y:S02]  /*15cc0*/  PRMT R11, R0, 0x7632, R11 ;  /* 0x00007632000b7816 */ /* 0x000fe4000000000b */
[----:B------:R-:W-:Y:S02]  /*15cd0*/  @P1 IADD3.X R9, RZ, c[0x0][0x55c], RZ, P5, !PT ;  /* 0x00015700ff091a10 */ /* 0x000fe40002ffe4ff */
[----:B------:R-:W-:Y:S02]  /*15ce0*/  @P2 IADD3 R12, P3, R24, c[0x0][0x550], RZ ;  /* 0x00015400180c2a10 */ /* 0x000fe40007f7e0ff */
[----:B--2---:R-:W-:Y:S02]  /*15cf0*/  PRMT R3, R0, 0x7610, R3 ;  /* 0x0000761000037816 */ /* 0x004fe40000000003 */
[----:B------:R-:W-:-:S02]  /*15d00*/  @P2 IADD3 R2, P0, R25, c[0x0][0x550], RZ ;  /* 0x0001540019022a10 */ /* 0x000fc40007f1e0ff */
[----:B-1----:R-:W-:Y:S01]  /*15d10*/  F2FP.PACK_AB R0, RZ, R13 ;  /* 0x0000000dff00723e */ /* 0x002fe200000000ff */
[----:B------:R1:W-:Y:S01]  /*15d20*/  @P1 STG.E.U16 [R4.64], R3 ;  /* 0x0000000304001986 */ /* 0x0003e2000c101524 */
[----:B------:R-:W-:Y:S02]  /*15d30*/  @P2 IADD3.X R13, RZ, c[0x0][0x554], RZ, P3, !PT ;  /* 0x00015500ff0d2a10 */ /* 0x000fe40001ffe4ff */
[----:B0-----:R-:W-:Y:S01]  /*15d40*/  F2FP.PACK_AB R17, RZ, R17 ;  /* 0x00000011ff11723e */ /* 0x001fe200000000ff */
        /* <DEDUP_REMOVED lines=16> */
.L_x_5250:
        /* <DEDUP_REMOVED lines=74> */
        .weak           $__internal_22_$__cuda_sm20_div_u64
        .type           $__internal_22_$__cuda_sm20_div_u64,@function
        .size           $__internal_22_$__cuda_sm20_div_u64,($__internal_23_$__cuda_sm20_rem_u64 - $__internal_22_$__cuda_sm20_div_u64)
$__internal_22_$__cuda_sm20_div_u64:
        /* <DEDUP_REMOVED lines=68> */
[----:B------:R-:W-:Y:S06]  /*16730*/  RET.REL.NODEC R32 `(_ZN2at6native13reduce_kernelILi128ELi4ENS0_8ReduceOpIN3c104HalfENS0_10WelfordOpsIS4_fiN4cuda3std3__44pairIS4_S4_EEEEjS4_Li2ELi2EEEEEvT1_) ;  /* 0xfffe98c020007950 */ /* 0x000fec0003c3ffff */
        .weak           $__internal_23_$__cuda_sm20_rem_u64
        .type           $__internal_23_$__cuda_sm20_rem_u64,@function
        .size           $__internal_23_$__cuda_sm20_rem_u64,(.L_x_8135 - $__internal_23_$__cuda_sm20_rem_u64)
$__internal_23_$__cuda_sm20_rem_u64:
        /* <DEDUP_REMOVED lines=64> */
[----:B------:R-:W-:Y:S06]  /*16b40*/  RET.REL.NODEC R30 `(_ZN2at6native13reduce_kernelILi128ELi4ENS0_8ReduceOpIN3c104HalfENS0_10WelfordOpsIS4_fiN4cuda3std3__44pairIS4_S4_EEEEjS4_Li2ELi2EEEEEvT1_) ;  /* 0xfffe94b01e007950 */ /* 0x000fec0003c3ffff */
.L_x_5251:
        /* <DEDUP_REMOVED lines=11> */
.L_x_8135:


//--------------------- .text._ZN2at6native13reduce_kernelILi512ELi1ENS0_8ReduceOpIfNS0_10WelfordOpsIffiN4cuda3std3__44pairIffEEEEjfLi2ELi2EEEEEvT1_ --------------------------
	.section	.text._ZN2at6native13reduce_kernelILi512ELi1ENS0_8ReduceOpIfNS0_10WelfordOpsIffiN4cuda3std3__44pairIffEEEEjfLi2ELi2EEEEEvT1_,"ax",@progbits
	.sectioninfo	@"SHI_REGISTERS=28"
	.align	128
        .global         _ZN2at6native13reduce_kernelILi512ELi1ENS0_8ReduceOpIfNS0_10WelfordOpsIffiN4cuda3std3__44pairIffEEEEjfLi2ELi2EEEEEvT1_
        .type           _ZN2at6native13reduce_kernelILi512ELi1ENS0_8ReduceOpIfNS0_10WelfordOpsIffiN4cuda3std3__44pairIffEEEEjfLi2ELi2EEEEEvT1_,@function
        .size           _ZN2at6native13reduce_kernelILi512ELi1ENS0_8ReduceOpIfNS0_10WelfordOpsIffiN4cuda3std3__44pairIffEEEEjfLi2ELi2EEEEEvT1_,(.L_x_8137 - _ZN2at6native13reduce_kernelILi512ELi1ENS0_8ReduceOpIfNS0_10WelfordOpsIffiN4cuda3std3__44pairIffEEEEjfLi2ELi2EEEEEvT1_)
        .other          _ZN2at6native13reduce_kernelILi512ELi1ENS0_8ReduceOpIfNS0_10WelfordOpsIffiN4cuda3std3__44pairIffEEEEjfLi2ELi2EEEEEvT1_,@"STO_CUDA_ENTRY STV_DEFAULT"
_ZN2at6native13reduce_kernelILi512ELi1ENS0_8ReduceOpIfNS0_10WelfordOpsIffiN4cuda3std3__44pairIffEEEEjfLi2ELi2EEEEEvT1_:
.text._ZN2at6native13reduce_kernelILi512ELi1ENS0_8ReduceOpIfNS0_10WelfordOpsIffiN4cuda3std3__44pairIffEEEEjfLi2ELi2EEEEEvT1_:
        /* <DEDUP_REMOVED lines=213> */
.L_x_5252:
        /* <DEDUP_REMOVED lines=36> */
.L_x_5261:
[----:B------:R-:W-:Y:S05]  /*0f90*/  BSYNC B3 ;  /* 0x0000000000037941 */ /* 0x000fea0003800000 */
.L_x_5260:
[----:B------:R-:W-:Y:S02]  /*0fa0*/  PRMT R2, R2, 0x9910, RZ ;  /* 0x0000991002027816 */ /* 0x000fe400000000ff */
[----:B------:R-:W-:Y:S02]  /*0fb0*/  MOV R6, c[0x0][0x170] ;  /* 0x00005c0000067a02 */ /* 0x000fe40000000f00 */
[----:B------:R-:W-:-:S13]  /*0fc0*/  ISETP.NE.AND P0, PT, R2, RZ, PT ;  /* 0x000000ff0200720c */ /* 0x000fda0003f05270 */
[----:B------:R-:W-:Y:S05]  /*0fd0*/  @!P0 BRA `(.L_x_5259) ;  /* 0x000000c000008947 */ /* 0x000fea0003800000 */
[----:B------:R-:W-:-:S05]  /*0fe0*/  IADD3 R3, P0, R20, -R5, RZ ;  /* 0x8000000514037210 */ /* 0x000fca0007f1e0ff */
[----:B------:R-:W-:Y:S01]  /*0ff0*/  IMAD.X R4, RZ, RZ, -0x1, P0 ;  /* 0xffffffffff047424 */ /* 0x000fe200000e06ff */
[----:B------:R-:W-:-:S04]  /*1000*/  LEA R2, P0, R3, R14, 0x2 ;  /* 0x0000000e03027211 */ /* 0x000fc800078010ff */
[----:B------:R-:W-:-:S06]  /*1010*/  LEA.HI.X R3, R3, R15, R4, 0x2, P0 ;  /* 0x0000000f03037211 */ /* 0x000fcc00000f1404 */
[----:B------:R-:W2:Y:S01]  /*1020*/  LDG.E R3, [R2.64] ;  /* 0x0000002402037981 */ /* 0x000ea2000c1e1900 */
[----:B------:R-:W-:-:S04]  /*1030*/  IADD3 R10, R6, 0x1, RZ ;  /* 0x00000001060a7810 */ /* 0x000fc80007ffe0ff */
[----:B------:R-:W0:Y:S08]  /*1040*/  I2F R11, R10 ;  /* 0x0000000a000b7306 */ /* 0x000e300000201400 */
[----:B0-----:R-:W0:Y:S01]  /*1050*/  MUFU.RCP R8, R11 ;  /* 0x0000000b00087308 */ /* 0x001e220000001000 */
[----:B--2---:R-:W-:-:S04]  /*1060*/  FADD.FTZ R9, R3, -c[0x0][0x168] ;  /* 0x80005a0003097621 */ /* 0x004fc80000010000 */
[----:B0-----:R-:W-:-:S04]  /*1070*/  FFMA.FTZ R8, R9, R8, c[0x0][0x168] ;  /* 0x00005a0009087623 */ /* 0x001fc80000010008 */
[----:B------:R-:W-:-:S04]  /*1080*/  FADD.FTZ R4, R3, -R8 ;  /* 0x8000000803047221 */ /* 0x000fc80000010000 */
[----:B------:R-:W-:Y:S02]  /*1090*/  FFMA.FTZ R9, R9, R4, c[0x0][0x16c] ;  /* 0x00005b0009097623 */ /* 0x000fe40000010004 */
.L_x_5259:
[----:B------:R-:W-:Y:S05]  /*10a0*/  BSYNC B2 ;  /* 0x0000000000027941 */ /* 0x000fea0003800000 */
.L_x_5258:
[C---:B------:R-:W-:Y:S02]  /*10b0*/  IADD3 R2, P0, -R5.reuse, 0x2, RZ ;  /* 0x0000000205027810 */ /* 0x040fe40007f1e1ff */
[----:B------:R-:W-:Y:S02]  /*10c0*/  IADD3 R7, R5, c[0x0][0x17c], RZ ;  /* 0x00005f0005077a10 */ /* 0x000fe40007ffe0ff */
[C---:B------:R-:W-:Y:S02]  /*10d0*/  LEA R14, P1, R2.reuse, R14, 0x2 ;  /* 0x0000000e020e7211 */ /* 0x040fe400078210ff */
[----:B------:R-:W-:Y:S02]  /*10e0*/  IADD3.X R3, RZ, -0x1, RZ, P0, !PT ;  /* 0xffffffffff037810 */ /* 0x000fe400007fe4ff */
[----:B------:R-:W-:Y:S02]  /*10f0*/  IADD3 R7, R7, -0x2, RZ ;  /* 0xfffffffe07077810 */ /* 0x000fe40007ffe0ff */
[----:B------:R-:W-:-:S02]  /*1100*/  LEA.HI.X R15, R2, R15, R3, 0x2, P1 ;  /* 0x0000000f020f7211 */ /* 0x000fc400008f1403 */
.L_x_5257:
[----:B------:R-:W-:Y:S05]  /*1110*/  BSYNC B1 ;  /* 0x0000000000017941 */ /* 0x000fea0003800000 */
.L_x_5256:
[----:B------:R-:W-:Y:S01]  /*1120*/  LEA R2, R13, 0x1, 0x1 ;  /* 0x000000010d027811 */ /* 0x000fe200078e08ff */
[----:B------:R-:W-:Y:S01]  /*1130*/  BSSY B1, `(.L_x_5262) ;  /* 0x000001e000017945 */ /* 0x000fe20003800000 */
[----:B------:R-:W-:Y:S01]  /*1140*/  IMAD.MOV.U32 R4, RZ, RZ, c[0x0][0x168] ;  /* 0x00005a00ff047624 */ /* 0x000fe200078e00ff */
[----:B------:R-:W-:Y:S01]  /*1150*/  MOV R6, c[0x0][0x16c] ;  /* 0x00005b0000067a02 */ /* 0x000fe20000000f00 */
[----:B------:R-:W-:Y:S01]  /*1160*/  IMAD.MOV.U32 R5, RZ, RZ, c[0x0][0x170] ;  /* 0x00005c00ff057624 */ /* 0x000fe200078e00ff */
[----:B------:R-:W-:-:S02]  /*1170*/  ISETP.GE.U32.AND P0, PT, R2, R7, PT ;  /* 0x000000070200720c */ /* 0x000fc40003f06070 */
[----:B------:R-:W-:-:S11]  /*1180*/  MOV R2, c[0x0][0x174] ;  /* 0x00005d0000027a02 */ /* 0x000fd60000000f00 */
[----:B------:R-:W-:Y:S05]  /*1190*/  @P0 BRA `(.L_x_5263) ;  /* 0x0000017000000947 */ /* 0x000fea0003800000 */
[----:B------:R-:W-:Y:S02]  /*11a0*/  BSSY B2, `(.L_x_5264) ;  /* 0x0000015000027945 */ /* 0x000fe40003800000 */
.L_x_5265:
[----:B------:R-:W-:-:S06]  /*11b0*/  IMAD.WIDE.U32 R2, R13, 0x8, R14 ;  /* 0x000000080d027825 */ /* 0x000fcc00078e000e */
[----:B------:R-:W2:Y:S01]  /*11c0*/  LDG.E.64 R2, [R2.64] ;  /* 0x0000002402027981 */ /* 0x000ea2000c1e1b00 */
        /* <DEDUP_REMOVED lines=9> */
[----:B--2---:R-:W-:Y:S02]  /*1260*/  FADD.FTZ R19, R3, -R4 ;  /* 0x8000000403137221 */ /* 0x004fe40000010000 */
[----:B------:R-:W-:-:S02]  /*1270*/  FADD.FTZ R16, R2, -R8 ;  /* 0x8000000802107221 */ /* 0x000fc40000010000 */
[----:B0-----:R-:W-:Y:S02]  /*1280*/  FFMA.FTZ R4, R19, R22, R4 ;  /* 0x0000001613047223 */ /* 0x001fe40000010004 */
[----:B-1----:R-:W-:Y:S02]  /*1290*/  FFMA.FTZ R8, R16, R23, R8 ;  /* 0x0000001710087223 */ /* 0x002fe40000010008 */
[----:B------:R-:W-:Y:S02]  /*12a0*/  FADD.FTZ R3, R3, -R4 ;  /* 0x8000000403037221 */ /* 0x000fe40000010000 */
[----:B------:R-:W-:Y:S02]  /*12b0*/  FADD.FTZ R2, R2, -R8 ;  /* 0x8000000802027221 */ /* 0x000fe40000010000 */
[----:B------:R-:W-:Y:S02]  /*12c0*/  FFMA.FTZ R6, R19, R3, R6 ;  /* 0x0000000313067223 */ /* 0x000fe40000010006 */
[----:B------:R-:W-:Y:S01]  /*12d0*/  FFMA.FTZ R9, R16, R2, R9 ;  /* 0x0000000210097223 */ /* 0x000fe20000010009 */
[----:B------:R-:W-:Y:S05]  /*12e0*/  @!P0 BRA `(.L_x_5265) ;  /* 0xfffffec000008947 */ /* 0x000fea000383ffff */
[----:B------:R-:W-:Y:S05]  /*12f0*/  BSYNC B2 ;  /* 0x0000000000027941 */ /* 0x000fea0003800000 */
.L_x_5264:
[----:B------:R-:W-:Y:S02]  /*1300*/  IMAD.MOV.U32 R2, RZ, RZ, R17 ;  /* 0x000000ffff027224 */ /* 0x000fe400078e0011 */
.L_x_5263:
[----:B------:R-:W-:Y:S05]  /*1310*/  BSYNC B1 ;  /* 0x0000000000017941 */ /* 0x000fea0003800000 */
.L_x_5262:
[----:B------:R-:W-:Y:S01]  /*1320*/  ISETP.NE.AND P0, PT, RZ, c[0x0][0x194], PT ;  /* 0x00006500ff007a0c */ /* 0x000fe20003f05270 */
[----:B------:R-:W-:Y:S01]  /*1330*/  BSSY B1, `(.L_x_5266) ;  /* 0x0000009000017945 */ /* 0x000fe20003800000 */
[----:B------:R-:W-:-:S02]  /*1340*/  ISETP.NE.AND P1, PT, R21, RZ, PT ;  /* 0x000000ff1500720c */ /* 0x000fc40003f25270 */
[----:B------:R-:W-:-:S11]  /*1350*/  PRMT R3, RZ, 0x7610, R3 ;  /* 0x00007610ff037816 */ /* 0x000fd60000000003 */
[----:B------:R-:W-:Y:S05]  /*1360*/  @P0 BRA P1, `(.L_x_5267) ;  /* 0x0000005000000947 */ /* 0x000fea0000800000 */
[----:B------:R-:W-:Y:S01]  /*1370*/  ISETP.NE.AND P0, PT, RZ, c[0x0][0x198], PT ;  /* 0x00006600ff007a0c */ /* 0x000fe20003f05270 */
[----:B------:R-:W-:-:S12]  /*1380*/  HFMA2.MMA R3, -RZ, RZ, 0, 5.9604644775390625e-08 ;  /* 0x00000001ff037435 */ /* 0x000fd800000001ff */
[----:B------:R-:W-:-:S04]  /*1390*/  @P0 ISETP.NE.AND P1, PT, R0, RZ, PT ;  /* 0x000000ff0000020c */ /* 0x000fc80003f25270 */
[----:B------:R-:W-:-:S04]  /*13a0*/  @P0 SEL R0, RZ, 0x1, P1 ;  /* 0x00000001ff000807 */ /* 0x000fc80000800000 */
[----:B------:R-:W-:Y:S02]  /*13b0*/  @P0 PRMT R3, R0, 0x7610, R3 ;  /* 0x0000761000030816 */ /* 0x000fe40000000003 */
.L_x_5267:
[----:B------:R-:W-:Y:S05]  /*13c0*/  BSYNC B1 ;  /* 0x0000000000017941 */ /* 0x000fea0003800000 */
.L_x_5266:
        /* <DEDUP_REMOVED lines=9> */
[----:B------:R-:W2:Y:S01]  /*1460*/  LDG.E R15, [R14.64] ;  /* 0x000000240e0f7981 */ /* 0x000ea2000c1e1900 */
[----:B------:R-:W-:-:S04]  /*1470*/  IADD3 R10, R10, 0x1, RZ ;  /* 0x000000010a0a7810 */ /* 0x000fc80007ffe0ff */
[----:B------:R-:W0:Y:S08]  /*1480*/  I2F R11, R10 ;  /* 0x0000000a000b7306 */ /* 0x000e300000201400 */
[----:B0-----:R-:W0:Y:S01]  /*1490*/  MUFU.RCP R3, R11 ;  /* 0x0000000b00037308 */ /* 0x001e220000001000 */
[----:B--2---:R-:W-:-:S04]  /*14a0*/  FADD.FTZ R0, -R8, R15 ;  /* 0x0000000f08007221 */ /* 0x004fc80000010100 */
[----:B0-----:R-:W-:-:S04]  /*14b0*/  FFMA.FTZ R8, R0, R3, R8 ;  /* 0x0000000300087223 */ /* 0x001fc80000010008 */
[----:B------:R-:W-:-:S04]  /*14c0*/  FADD.FTZ R3, R15, -R8 ;  /* 0x800000080f037221 */ /* 0x000fc80000010000 */
[----:B------:R-:W-:Y:S02]  /*14d0*/  FFMA.FTZ R9, R0, R3, R9 ;  /* 0x0000000300097223 */ /* 0x000fe40000010009 */
.L_x_5269:
[----:B------:R-:W-:Y:S05]  /*14e0*/  BSYNC B1 ;  /* 0x0000000000017941 */ /* 0x000fea0003800000 */
.L_x_5268:
        /* <DEDUP_REMOVED lines=16> */
.L_x_5270:
[----:B------:R-:W-:Y:S01]  /*15f0*/  MOV R8, R4 ;  /* 0x0000000400087202 */ /* 0x000fe20000000f00 */
[----:B------:R-:W-:Y:S01]  /*1600*/  IMAD.MOV.U32 R9, RZ, RZ, R6 ;  /* 0x000000ffff097224 */ /* 0x000fe200078e0006 */
[----:B------:R-:W-:Y:S01]  /*1610*/  MOV R10, R5 ;  /* 0x00000005000a7202 */ /* 0x000fe20000000f00 */
[----:B------:R-:W-:Y:S01]  /*1620*/  IMAD.MOV.U32 R11, RZ, RZ, R2 ;  /* 0x000000ffff0b7224 */ /* 0x000fe200078e0002 */
[----:B------:R-:W-:Y:S05]  /*1630*/  BRA `(.L_x_5254) ;  /* 0x000046b000007947 */ /* 0x000fea0003800000 */
.L_x_5255:
        /* <DEDUP_REMOVED lines=22> */
.L_x_5279:
        /* <DEDUP_REMOVED lines=225> */
.L_x_5276:
        /* <DEDUP_REMOVED lines=228> */
.L_x_5277:
[----:B0-----:R-:W-:-:S04]  /*33f0*/  LOP3.LUT R3, R0, 0xfffffffc, RZ, 0xc0, !PT ;  /* 0xfffffffc00037812 */ /* 0x001fc800078ec0ff */
[----:B------:R-:W-:-:S05]  /*3400*/  IADD3 R2, P1, R3, R14, RZ ;  /* 0x0000000e03027210 */ /* 0x000fca0007f3e0ff */
[----:B------:R-:W-:-:S05]  /*3410*/  IMAD.X R3, RZ, RZ, R15, P1 ;  /* 0x000000ffff037224 */ /* 0x000fca00008e060f */
[----:B------:R0:W2:Y:S01]  /*3420*/  LDG.E R4, [R2.64] ;  /* 0x0000002402047981 */ /* 0x0000a2000c1e1900 */
[----:B------:R-:W-:Y:S01]  /*3430*/  IADD3 R10, R10, 0x1, RZ ;  /* 0x000000010a0a7810 */ /* 0x000fe20007ffe0ff */
[----:B-----5:R-:W-:Y:S01]  /*3440*/  FADD.FTZ R0, R5, -R8 ;  /* 0x8000000805007221 */ /* 0x020fe20000010000 */
[----:B------:R-:W-:Y:S02]  /*3450*/  IADD3 R13, R13, c[0x0][0x184], RZ ;  /* 0x000061000d0d7a10 */ /* 0x000fe40007ffe0ff */
[----:B------:R-:W1:Y:S02]  /*3460*/  I2F R11, R10 ;  /* 0x0000000a000b7306 */ /* 0x000e640000201400 */
[----:B------:R-:W-:-:S04]  /*3470*/  IADD3 R17, R13, c[0x0][0x184], RZ ;  /* 0x000061000d117a10 */ /* 0x000fc80007ffe0ff */
[----:B------:R-:W-:Y:S02]  /*3480*/  ISETP.GE.U32.AND P1, PT, R17, c[0x0][0x17c], PT ;  /* 0x00005f0011007a0c */ /* 0x000fe40003f26070 */
[----:B-1----:R-:W1:Y:S02]  /*3490*/  MUFU.RCP R19, R11 ;  /* 0x0000000b00137308 */ /* 0x002e640000001000 */
[----:B-1----:R-:W-:-:S04]  /*34a0*/  FFMA.FTZ R8, R0, R19, R8 ;  /* 0x0000001300087223 */ /* 0x002fc80000010008 */
[----:B0-----:R-:W-:-:S04]  /*34b0*/  FADD.FTZ R2, R5, -R8 ;  /* 0x8000000805027221 */ /* 0x001fc80000010000 */
[----:B------:R-:W-:Y:S02]  /*34c0*/  FFMA.FTZ R9, R0, R2, R9 ;  /* 0x0000000200097223 */ /* 0x000fe40000010009 */
[----:B--2---:R-:W-:-:S04]  /*34d0*/  FADD.FTZ R16, R4, -R7 ;  /* 0x8000000704107221 */ /* 0x004fc80000010000 */
[----:B------:R-:W-:-:S04]  /*34e0*/  FFMA.FTZ R7, R16, R19, R7 ;  /* 0x0000001310077223 */ /* 0x000fc80000010007 */
[----:B------:R-:W-:-:S04]  /*34f0*/  FADD.FTZ R3, R4, -R7 ;  /* 0x8000000704037221 */ /* 0x000fc80000010000 */
[----:B------:R-:W-:Y:S01]  /*3500*/  FFMA.FTZ R6, R16, R3, R6 ;  /* 0x0000000310067223 */ /* 0x000fe20000010006 */
[----:B------:R-:W-:Y:S01]  /*3510*/  @P1 CALL.REL.NOINC `(.L_x_5278) ;  /* 0x0000001000001944 */ /* 0x000fe20003c00000 */
[----:B------:R-:W-:Y:S05]  /*3520*/  BRA `(.L_x_5279) ;  /* 0xffffe27000007947 */ /* 0x000fea000383ffff */
.L_x_5278:
[----:B------:R-:W-:Y:S05]  /*3530*/  BSYNC B2 ;  /* 0x0000000000027941 */ /* 0x000fea0003800000 */
.L_x_5275:
[----:B------:R-:W-:Y:S02]  /*3540*/  MOV R0, R4 ;  /* 0x0000000400007202 */ /* 0x000fe40000000f00 */
.L_x_5274:
[----:B------:R-:W-:Y:S05]  /*3550*/  BSYNC B1 ;  /* 0x0000000000017941 */ /* 0x000fea0003800000 */
.L_x_5273:
[----:B------:R-:W-:Y:S01]  /*3560*/  ISETP.GE.U32.AND P0, PT, R13, c[0x0][0x17c], PT ;  /* 0x00005f000d007a0c */ /* 0x000fe20003f06070 */
[----:B------:R-:W-:Y:S01]  /*3570*/  BSSY B1, `(.L_x_5280) ;  /* 0x00001a1000017945 */ /* 0x000fe20003800000 */
[----:B------:R-:W-:Y:S01]  /*3580*/  IMAD.MOV.U32 R4, RZ, RZ, R10 ;  /* 0x000000ffff047224 */ /* 0x000fe200078e000a */
[----:B------:R-:W-:-:S10]  /*3590*/  MOV R3, R11 ;  /* 0x0000000b00037202 */ /* 0x000fd40000000f00 */
        /* <DEDUP_REMOVED lines=203> */
.L_x_5282:
        /* <DEDUP_REMOVED lines=207> */
.L_x_5283:
[----:B------:R-:W-:-:S04]  /*4f40*/  LOP3.LUT R17, R2, 0xfffffffc, RZ, 0xc0, !PT ;  /* 0xfffffffc02117812 */ /* 0x000fc800078ec0ff */
[----:B------:R-:W-:-:S05]  /*4f50*/  IADD3 R14, P1, R17, R14, RZ ;  /* 0x0000000e110e7210 */ /* 0x000fca0007f3e0ff */
[----:B------:R-:W-:-:S05]  /*4f60*/  IMAD.X R15, RZ, RZ, R15, P1 ;  /* 0x000000ffff0f7224 */ /* 0x000fca00008e060f */
[----:B------:R0:W5:Y:S03]  /*4f70*/  LDG.E R0, [R14.64] ;  /* 0x000000240e007981 */ /* 0x000166000c1e1900 */
.L_x_5281:
[----:B0-----:R-:W-:Y:S05]  /*4f80*/  BSYNC B1 ;  /* 0x0000000000017941 */ /* 0x001fea0003800000 */
.L_x_5280:
[----:B------:R-:W-:Y:S01]  /*4f90*/  BSSY B1, `(.L_x_5284) ;  /* 0x0000012000017945 */ /* 0x000fe20003800000 */
[----:B------:R-:W-:Y:S05]  /*4fa0*/  @P0 BRA `(.L_x_5285) ;  /* 0x0000010000000947 */ /* 0x000fea0003800000 */
[----:B------:R-:W-:Y:S01]  /*4fb0*/  IADD3 R13, R13, c[0x0][0x184], RZ ;  /* 0x000061000d0d7a10 */ /* 0x000fe20007ffe0ff */
[----:B-----5:R-:W-:Y:S01]  /*4fc0*/  FADD.FTZ R2, -R8, R5 ;  /* 0x0000000508027221 */ /* 0x020fe20000010100 */
[----:B------:R-:W-:Y:S02]  /*4fd0*/  IADD3 R10, R10, 0x1, RZ ;  /* 0x000000010a0a7810 */ /* 0x000fe40007ffe0ff */
[----:B------:R-:W-:Y:S02]  /*4fe0*/  ISETP.GE.U32.AND P0, PT, R13, c[0x0][0x17c], PT ;  /* 0x00005f000d007a0c */ /* 0x000fe40003f06070 */
[----:B------:R-:W0:Y:S11]  /*4ff0*/  I2F R11, R10 ;  /* 0x0000000a000b7306 */ /* 0x000e360000201400 */
[----:B------:R-:W-:Y:S01]  /*5000*/  @!P0 IADD3 R4, R4, 0x1, RZ ;  /* 0x0000000104048810 */ /* 0x000fe20007ffe0ff */
[----:B------:R-:W-:-:S03]  /*5010*/  @!P0 FADD.FTZ R13, -R7, R0 ;  /* 0x00000000070d8221 */ /* 0x000fc60000010100 */
[----:B------:R-:W1:Y:S08]  /*5020*/  @!P0 I2F R3, R4 ;  /* 0x0000000400038306 */ /* 0x000e700000201400 */
[----:B0-----:R-:W0:Y:S08]  /*5030*/  MUFU.RCP R15, R11 ;  /* 0x0000000b000f7308 */ /* 0x001e300000001000 */
[----:B-1----:R-:W1:Y:S01]  /*5040*/  @!P0 MUFU.RCP R14, R3 ;  /* 0x00000003000e8308 */ /* 0x002e620000001000 */
[----:B0-----:R-:W-:-:S04]  /*5050*/  FFMA.FTZ R8, R2, R15, R8 ;  /* 0x0000000f02087223 */ /* 0x001fc80000010008 */
[----:B------:R-:W-:Y:S02]  /*5060*/  FADD.FTZ R5, -R8, R5 ;  /* 0x0000000508057221 */ /* 0x000fe40000010100 */
[----:B-1----:R-:W-:Y:S02]  /*5070*/  @!P0 FFMA.FTZ R7, R13, R14, R7 ;  /* 0x0000000e0d078223 */ /* 0x002fe40000010007 */
[----:B------:R-:W-:Y:S02]  /*5080*/  FFMA.FTZ R9, R2, R5, R9 ;  /* 0x0000000502097223 */ /* 0x000fe40000010009 */
[----:B------:R-:W-:-:S04]  /*5090*/  @!P0 FADD.FTZ R0, -R7, R0 ;  /* 0x0000000007008221 */ /* 0x000fc80000010100 */
[----:B------:R-:W-:Y:S02]  /*50a0*/  @!P0 FFMA.FTZ R6, R13, R0, R6 ;  /* 0x000000000d068223 */ /* 0x000fe40000010006 */
.L_x_5285:
[----:B------:R-:W-:Y:S05]  /*50b0*/  BSYNC B1 ;  /* 0x0000000000017941 */ /* 0x000fea0003800000 */
.L_x_5284:
[----:B------:R-:W-:-:S13]  /*50c0*/  FSETP.NEU.FTZ.AND P0, PT, R11, RZ, PT ;  /* 0x000000ff0b00720b */ /* 0x000fda0003f1d000 */
[----:B------:R-:W-:Y:S05]  /*50d0*/  @!P0 BRA `(.L_x_5286) ;  /* 0x000000e000008947 */ /* 0x000fea0003800000 */
[----:B------:R-:W-:-:S13]  /*50e0*/  FSETP.NEU.FTZ.AND P0, PT, R3, RZ, PT ;  /* 0x000000ff0300720b */ /* 0x000fda0003f1d000 */
[----:B------:R-:W-:Y:S05]  /*50f0*/  @!P0 BRA `(.L_x_5254) ;  /* 0x00000bf000008947 */ /* 0x000fea0003800000 */
[----:B-----5:R-:W-:Y:S01]  /*5100*/  FADD.FTZ R0, R11, R3 ;  /* 0x000000030b007221 */ /* 0x020fe20000010000 */
        /* <DEDUP_REMOVED lines=11> */
.L_x_5286:
[----:B------:R-:W-:Y:S01]  /*51c0*/  MOV R8, R7 ;  /* 0x0000000700087202 */ /* 0x000fe20000000f00 */
[----:B------:R-:W-:Y:S01]  /*51d0*/  IMAD.MOV.U32 R9, RZ, RZ, R6 ;  /* 0x000000ffff097224 */ /* 0x000fe200078e0006 */
[----:B------:R-:W-:Y:S01]  /*51e0*/  MOV R10, R4 ;  /* 0x00000004000a7202 */ /* 0x000fe20000000f00 */
[----:B------:R-:W-:Y:S01]  /*51f0*/  IMAD.MOV.U32 R11, RZ, RZ, R3 ;  /* 0x000000ffff0b7224 */ /* 0x000fe200078e0003 */
[----:B------:R-:W-:Y:S05]  /*5200*/  BRA `(.L_x_5254) ;  /* 0x00000ae000007947 */ /* 0x000fea0003800000 */
.L_x_5272:
[----:B------:R-:W-:Y:S01]  /*5210*/  ISETP.GE.U32.AND P0, PT, R2, c[0x0][0x17c], PT ;  /* 0x00005f0002007a0c */ /* 0x000fe20003f06070 */
[----:B------:R-:W-:Y:S01]  /*5220*/  BSSY B1, `(.L_x_5287) ;  /* 0x000001f000017945 */ /* 0x000fe20003800000 */
[----:B------:R-:W-:Y:S02]  /*5230*/  MOV R9, c[0x0][0x16c] ;  /* 0x00005b0000097a02 */ /* 0x000fe40000000f00 */
[----:B------:R-:W-:-:S09]  /*5240*/  MOV R8, c[0x0][0x168] ;  /* 0x00005a0000087a02 */ /* 0x000fd20000000f00 */
[----:B------:R-:W-:Y:S05]  /*5250*/  @P0 BRA `(.L_x_5288) ;  /* 0x000001b000000947 */ /* 0x000fea0003800000 */
[----:B------:R-:W-:Y:S01]  /*5260*/  BSSY B2, `(.L_x_5289) ;  /* 0x0000019000027945 */ /* 0x000fe20003800000 */
[----:B------:R-:W-:Y:S01]  /*5270*/  IMAD.MOV.U32 R9, RZ, RZ, c[0x0][0x16c] ;  /* 0x00005b00ff097624 */ /* 0x000fe200078e00ff */
[----:B------:R-:W-:Y:S02]  /*5280*/  MOV R8, c[0x0][0x168] ;  /* 0x00005a0000087a02 */ /* 0x000fe40000000f00 */
.L_x_5290:
[----:B------:R-:W-:Y:S01]  /*5290*/  IADD3 R11, R13, c[0x0][0x184], RZ ;  /* 0x000061000d0b7a10 */ /* 0x000fe20007ffe0ff */
[----:B------:R-:W-:-:S04]  /*52a0*/  IMAD R3, R0, R13, RZ ;  /* 0x0000000d00037224 */ /* 0x000fc800078e02ff */
[----:B------:R-:W-:Y:S02]  /*52b0*/  IMAD R5, R0, R11, RZ ;  /* 0x0000000b00057224 */ /* 0x000fe400078e02ff */
        /* <DEDUP_REMOVED lines=10> */
[--C-:B--2---:R-:W-:Y:S02]  /*5360*/  FADD.FTZ R11, R3, -R8.reuse ;  /* 0x80000008030b7221 */ /* 0x104fe40000010000 */
[--C-:B---3--:R-:W-:Y:S02]  /*5370*/  FADD.FTZ R17, R16, -R7.reuse ;  /* 0x8000000710117221 */ /* 0x108fe40000010000 */
[-C--:B0-----:R-:W-:Y:S02]  /*5380*/  FFMA.FTZ R8, R11, R22.reuse, R8 ;  /* 0x000000160b087223 */ /* 0x081fe40000010008 */
[----:B------:R-:W-:Y:S02]  /*5390*/  FFMA.FTZ R7, R17, R22, R7 ;  /* 0x0000001611077223 */ /* 0x000fe40000010007 */
[----:B------:R-:W-:-:S02]  /*53a0*/  FADD.FTZ R2, R3, -R8 ;  /* 0x8000000803027221 */ /* 0x000fc40000010000 */
[----:B------:R-:W-:Y:S02]  /*53b0*/  FADD.FTZ R4, R16, -R7 ;  /* 0x8000000710047221 */ /* 0x000fe40000010000 */
[----:B------:R-:W-:Y:S02]  /*53c0*/  FFMA.FTZ R9, R11, R2, R9 ;  /* 0x000000020b097223 */ /* 0x000fe40000010009 */
[----:B------:R-:W-:Y:S01]  /*53d0*/  FFMA.FTZ R6, R17, R4, R6 ;  /* 0x0000000411067223 */ /* 0x000fe20000010006 */
[----:B------:R-:W-:Y:S05]  /*53e0*/  @!P0 BRA `(.L_x_5290) ;  /* 0xfffffea000008947 */ /* 0x000fea000383ffff */
[----:B------:R-:W-:Y:S05]  /*53f0*/  BSYNC B2 ;  /* 0x0000000000027941 */ /* 0x000fea0003800000 */
.L_x_5289:
[----:B------:R-:W-:Y:S02]  /*5400*/  MOV R11, R19 ;  /* 0x00000013000b7202 */ /* 0x000fe40000000f00 */
.L_x_5288:
[----:B------:R-:W-:Y:S05]  /*5410*/  BSYNC B1 ;  /* 0x0000000000017941 */ /* 0x000fea0003800000 */
.L_x_5287:
[----:B------:R-:W-:Y:S01]  /*5420*/  ISETP.GE.U32.AND P1, PT, R13, c[0x0][0x17c], PT ;  /* 0x00005f000d007a0c */ /* 0x000fe20003f26070 */
[----:B------:R-:W-:Y:S01]  /*5430*/  BSSY B1, `(.L_x_5291) ;  /* 0x000000c000017945 */ /* 0x000fe20003800000 */
[----:B------:R-:W-:Y:S01]  /*5440*/  IMAD.MOV.U32 R5, RZ, RZ, R10 ;  /* 0x000000ffff057224 */ /* 0x000fe200078e000a */
[----:B------:R-:W-:-:S10]  /*5450*/  MOV R4, R11 ;  /* 0x0000000b00047202 */ /* 0x000fd40000000f00 */
[----:B------:R-:W-:Y:S05]  /*5460*/  @P1 BRA `(.L_x_5292) ;  /* 0x0000008000001947 */ /* 0x000fea0003800000 */
[----:B------:R-:W-:Y:S01]  /*5470*/  IADD3 R17, R13, c[0x0][0x184], RZ ;  /* 0x000061000d117a10 */ /* 0x000fe20007ffe0ff */
[----:B------:R-:W-:-:S03]  /*5480*/  IMAD R3, R0, R13, RZ ;  /* 0x0000000d00037224 */ /* 0x000fc600078e02ff */
[----:B------:R-:W-:Y:S01]  /*5490*/  ISETP.GE.U32.AND P0, PT, R17, c[0x0][0x17c], PT ;  /* 0x00005f0011007a0c */ /* 0x000fe20003f06070 */
[----:B------:R-:W-:-:S06]  /*54a0*/  IMAD.WIDE.U32 R2, R3, 0x4, R14 ;  /* 0x0000000403027825 */ /* 0x000fcc00078e000e */
[----:B------:R0:W5:Y:S06]  /*54b0*/  LDG.E R3, [R2.64] ;  /* 0x0000002402037981 */ /* 0x00016c000c1e1900 */
[----:B------:R-:W-:-:S04]  /*54c0*/  @!P0 IMAD R17, R0, R17, RZ ;  /* 0x0000001100118224 */ /* 0x000fc800078e02ff */
[----:B------:R-:W-:-:S05]  /*54d0*/  @!P0 IMAD.WIDE.U32 R14, R17, 0x4, R14 ;  /* 0x00000004110e8825 */ /* 0x000fca00078e000e */
[----:B------:R0:W5:Y:S02]  /*54e0*/  @!P0 LDG.E R16, [R14.64] ;  /* 0x000000240e108981 */ /* 0x000164000c1e1900 */
.L_x_5292:
[----:B------:R-:W-:Y:S05]  /*54f0*/  BSYNC B1 ;  /* 0x0000000000017941 */ /* 0x000fea0003800000 */
.L_x_5291:
[----:B------:R-:W-:Y:S01]  /*5500*/  BSSY B1, `(.L_x_5293) ;  /* 0x0000012000017945 */ /* 0x000fe20003800000 */
[----:B------:R-:W-:Y:S05]  /*5510*/  @P1 BRA `(.L_x_5294) ;  /* 0x0000010000001947 */ /* 0x000fea0003800000 */
[----:B------:R-:W-:Y:S01]  /*5520*/  IADD3 R13, R13, c[0x0][0x184], RZ ;  /* 0x000061000d0d7a10 */ /* 0x000fe20007ffe0ff */
[----:B-----5:R-:W-:Y:S01]  /*5530*/  FADD.FTZ R0, -R8, R3 ;  /* 0x0000000308007221 */ /* 0x020fe20000010100 */
[----:B------:R-:W-:Y:S02]  /*5540*/  IADD3 R10, R10, 0x1, RZ ;  /* 0x000000010a0a7810 */ /* 0x000fe40007ffe0ff */
[----:B------:R-:W-:Y:S02]  /*5550*/  ISETP.GE.U32.AND P0, PT, R13, c[0x0][0x17c], PT ;  /* 0x00005f000d007a0c */ /* 0x000fe40003f06070 */
[----:B------:R-:W1:Y:S11]  /*5560*/  I2F R11, R10 ;  /* 0x0000000a000b7306 */ /* 0x000e760000201400 */
[----:B------:R-:W-:Y:S01]  /*5570*/  @!P0 IADD3 R5, R5, 0x1, RZ ;  /* 0x0000000105058810 */ /* 0x000fe20007ffe0ff */
[----:B0-----:R-:W-:-:S03]  /*5580*/  @!P0 FADD.FTZ R2, -R7, R16 ;  /* 0x0000001007028221 */ /* 0x001fc60000010100 */
[----:B------:R-:W0:Y:S08]  /*5590*/  @!P0 I2F R4, R5 ;  /* 0x0000000500048306 */ /* 0x000e300000201400 */
[----:B-1----:R-:W1:Y:S08]  /*55a0*/  MUFU.RCP R15, R11 ;  /* 0x0000000b000f7308 */ /* 0x002e700000001000 */
[----:B0-----:R-:W0:Y:S01]  /*55b0*/  @!P0 MUFU.RCP R13, R4 ;  /* 0x00000004000d8308 */ /* 0x001e220000001000 */
[----:B-1----:R-:W-:-:S04]  /*55c0*/  FFMA.FTZ R8, R0, R15, R8 ;  /* 0x0000000f00087223 */ /* 0x002fc80000010008 */
[----:B------:R-:W-:Y:S02]  /*55d0*/  FADD.FTZ R3, -R8, R3 ;  /* 0x0000000308037221 */ /* 0x000fe40000010100 */
[----:B0-----:R-:W-:Y:S02]  /*55e0*/  @!P0 FFMA.FTZ R7, R2, R13, R7 ;  /* 0x0000000d02078223 */ /* 0x001fe40000010007 */
[----:B------:R-:W-:Y:S02]  /*55f0*/  FFMA.FTZ R9, R0, R3, R9 ;  /* 0x0000000300097223 */ /* 0x000fe40000010009 */
[----:B------:R-:W-:-:S04]  /*5600*/  @!P0 FADD.FTZ R13, -R7, R16 ;  /* 0x00000010070d8221 */ /* 0x000fc80000010100 */
[----:B------:R-:W-:Y:S02]  /*5610*/  @!P0 FFMA.FTZ R6, R2, R13, R6 ;  /* 0x0000000d02068223 */ /* 0x000fe40000010006 */
.L_x_5294:
[----:B------:R-:W-:Y:S05]  /*5620*/  BSYNC B1 ;  /* 0x0000000000017941 */ /* 0x000fea0003800000 */
.L_x_5293:
[----:B------:R-:W-:-:S13]  /*5630*/  FSETP.NEU.FTZ.AND P0, PT, R11, RZ, PT ;  /* 0x000000ff0b00720b */ /* 0x000fda0003f1d000 */
[----:B------:R-:W-:Y:S05]  /*5640*/  @!P0 BRA `(.L_x_5295) ;  /* 0x000000e000008947 */ /* 0x000fea0003800000 */
[----:B------:R-:W-:-:S13]  /*5650*/  FSETP.NEU.FTZ.AND P0, PT, R4, RZ, PT ;  /* 0x000000ff0400720b */ /* 0x000fda0003f1d000 */
[----:B------:R-:W-:Y:S05]  /*5660*/  @!P0 BRA `(.L_x_5254) ;  /* 0x0000068000008947 */ /* 0x000fea0003800000 */
[----:B------:R-:W-:Y:S01]  /*5670*/  FADD.FTZ R0, R11, R4 ;  /* 0x000000040b007221 */ /* 0x000fe20000010000 */
[----:B------:R-:W-:Y:S01]  /*5680*/  MOV R10, 0xffffffff ;  /* 0xffffffff000a7802 */ /* 0x000fe20000000f00 */
[----:B-----5:R-:W-:Y:S02]  /*5690*/  FADD.FTZ R3, -R8, R7 ;  /* 0x0000000708037221 */ /* 0x020fe40000010100 */
[----:B------:R-:W1:Y:S01]  /*56a0*/  MUFU.RCP R13, R0 ;  /* 0x00000000000d7308 */ /* 0x000e620000001000 */
[----:B------:R-:W-:Y:S02]  /*56b0*/  FADD.FTZ R5, R9, R6 ;  /* 0x0000000609057221 */ /* 0x000fe40000010000 */
[----:B0-----:R-:W-:-:S04]  /*56c0*/  FMUL.FTZ R2, R3, R3 ;  /* 0x0000000303027220 */ /* 0x001fc80000410000 */
[----:B------:R-:W-:Y:S02]  /*56d0*/  FMUL.FTZ R9, R11, R2 ;  /* 0x000000020b097220 */ /* 0x000fe40000410000 */
[----:B------:R-:W-:Y:S02]  /*56e0*/  IMAD.MOV.U32 R11, RZ, RZ, R0 ;  /* 0x000000ffff0b7224 */ /* 0x000fe400078e0000 */
[----:B-1----:R-:W-:-:S04]  /*56f0*/  FMUL.FTZ R4, R13, R4 ;  /* 0x000000040d047220 */ /* 0x002fc80000410000 */
[----:B------:R-:W-:Y:S02]  /*5700*/  FFMA.FTZ R9, R4, R9, R5 ;  /* 0x0000000904097223 */ /* 0x000fe40000010005 */
[----:B------:R-:W-:Y:S01]  /*5710*/  FFMA.FTZ R8, R3, R4, R8 ;  /* 0x0000000403087223 */ /* 0x000fe20000010008 */
[----:B------:R-:W-:Y:S05]  /*5720*/  BRA `(.L_x_5254) ;  /* 0x000005c000007947 */ /* 0x000fea0003800000 */
.L_x_5295:
[----:B------:R-:W-:Y:S01]  /*5730*/  MOV R8, R7 ;  /* 0x0000000700087202 */ /* 0x000fe20000000f00 */
[----:B------:R-:W-:Y:S01]  /*5740*/  IMAD.MOV.U32 R10, RZ, RZ, R5 ;  /* 0x000000ffff0a7224 */ /* 0x000fe200078e0005 */
[----:B------:R-:W-:Y:S02]  /*5750*/  MOV R9, R6 ;  /* 0x0000000600097202 */ /* 0x000fe40000000f00 */
[----:B------:R-:W-:Y:S01]  /*5760*/  MOV R11, R4 ;  /* 0x00000004000b7202 */ /* 0x000fe20000000f00 */
[----:B------:R-:W-:Y:S05]  /*5770*/  BRA `(.L_x_5254) ;  /* 0x0000057000007947 */ /* 0x000fea0003800000 */
.L_x_5271:
[----:B------:R-:W-:Y:S01]  /*5780*/  IADD3 R0, R13, c[0x0][0x184], RZ ;  /* 0x000061000d007a10 */ /* 0x000fe20007ffe0ff */
[----:B------:R-:W-:Y:S01]  /*5790*/  BSSY B1, `(.L_x_5296) ;  /* 0x0000022000017945 */ /* 0x000fe20003800000 */
[----:B------:R-:W-:Y:S01]  /*57a0*/  MOV R3, c[0x0][0x168] ;  /* 0x00005a0000037a02 */ /* 0x000fe20000000f00 */
[----:B------:R-:W-:Y:S01]  /*57b0*/  IMAD.MOV.U32 R9, RZ, RZ, c[0x0][0x16c] ;  /* 0x00005b00ff097624 */ /* 0x000fe200078e00ff */
[----:B------:R-:W-:Y:S01]  /*57c0*/  ISETP.GE.U32.AND P0, PT, R0, c[0x0][0x17c], PT ;  /* 0x00005f0000007a0c */ /* 0x000fe20003f06070 */
[----:B------:R-:W-:Y:S01]  /*57d0*/  IMAD.MOV.U32 R0, RZ, RZ, c[0x0][0x16c] ;  /* 0x00005b00ff007624 */ /* 0x000fe200078e00ff */
[----:B------:R-:W-:-:S02]  /*57e0*/  MOV R10, c[0x0][0x170] ;  /* 0x00005c00000a7a02 */ /* 0x000fc40000000f00 */
[----:B------:R-:W-:Y:S02]  /*57f0*/  MOV R11, c[0x0][0x174] ;  /* 0x00005d00000b7a02 */ /* 0x000fe40000000f00 */
[----:B------:R-:W-:-:S07]  /*5800*/  MOV R8, c[0x0][0x168] ;  /* 0x00005a0000087a02 */ /* 0x000fce0000000f00 */
[----:B------:R-:W-:Y:S05]  /*5810*/  @P0 BRA `(.L_x_5297) ;  /* 0x0000019000000947 */ /* 0x000fea0003800000 */
[----:B------:R-:W-:Y:S01]  /*5820*/  BSSY B2, `(.L_x_5298) ;  /* 0x0000017000027945 */ /* 0x000fe20003800000 */
[----:B------:R-:W-:Y:S01]  /*5830*/  MOV R9, c[0x0][0x16c] ;  /* 0x00005b0000097a02 */ /* 0x000fe20000000f00 */
[----:B------:R-:W-:Y:S02]  /*5840*/  IMAD.MOV.U32 R8, RZ, RZ, c[0x0][0x168] ;  /* 0x00005a00ff087624 */ /* 0x000fe400078e00ff */
.L_x_5299:
[C---:B------:R-:W-:Y:S01]  /*5850*/  IADD3 R11, R13.reuse, c[0x0][0x184], RZ ;  /* 0x000061000d0b7a10 */ /* 0x040fe20007ffe0ff */
        /* <DEDUP_REMOVED lines=20> */
.L_x_5298:
[----:B------:R-:W-:Y:S02]  /*59a0*/  MOV R11, R17 ;  /* 0x00000011000b7202 */ /* 0x000fe40000000f00 */
.L_x_5297:
[----:B------:R-:W-:Y:S05]  /*59b0*/  BSYNC B1 ;  /* 0x0000000000017941 */ /* 0x000fea0003800000 */
.L_x_5296:
[----:B------:R-:W-:Y:S01]  /*59c0*/  ISETP.GE.U32.AND P1, PT, R13, c[0x0][0x17c], PT ;  /* 0x00005f000d007a0c */ /* 0x000fe20003f26070 */
[----:B------:R-:W-:Y:S01]  /*59d0*/  BSSY B1, `(.L_x_5300) ;  /* 0x000000a000017945 */ /* 0x000fe20003800000 */
[----:B------:R-:W-:Y:S01]  /*59e0*/  MOV R7, R10 ;  /* 0x0000000a00077202 */ /* 0x000fe20000000f00 */
[----:B------:R-:W-:-:S10]  /*59f0*/  IMAD.MOV.U32 R2, RZ, RZ, R11 ;  /* 0x000000ffff027224 */ /* 0x000fd400078e000b */
[----:B------:R-:W-:Y:S05]  /*5a00*/  @P1 BRA `(.L_x_5301) ;  /* 0x0000006000001947 */ /* 0x000fea0003800000 */
[C---:B------:R-:W-:Y:S01]  /*5a10*/  IADD3 R17, R13.reuse, c[0x0][0x184], RZ ;  /* 0x000061000d117a10 */ /* 0x040fe20007ffe0ff */
[----:B------:R-:W-:-:S03]  /*5a20*/  IMAD.WIDE.U32 R4, R13, 0x4, R14 ;  /* 0x000000040d047825 */ /* 0x000fc600078e000e */
[----:B------:R-:W-:-:S03]  /*5a30*/  ISETP.GE.U32.AND P0, PT, R17, c[0x0][0x17c], PT ;  /* 0x00005f0011007a0c */ /* 0x000fc60003f06070 */
[----:B------:R0:W5:Y:S10]  /*5a40*/  LDG.E R5, [R4.64] ;  /* 0x0000002404057981 */ /* 0x000174000c1e1900 */
[----:B------:R-:W-:-:S05]  /*5a50*/  @!P0 IMAD.WIDE.U32 R14, R17, 0x4, R14 ;  /* 0x00000004110e8825 */ /* 0x000fca00078e000e */
[----:B------:R0:W5:Y:S02]  /*5a60*/  @!P0 LDG.E R6, [R14.64] ;  /* 0x000000240e068981 */ /* 0x000164000c1e1900 */
.L_x_5301:
[----:B------:R-:W-:Y:S05]  /*5a70*/  BSYNC B1 ;  /* 0x0000000000017941 */ /* 0x000fea0003800000 */
.L_x_5300:
[----:B------:R-:W-:Y:S01]  /*5a80*/  BSSY B1, `(.L_x_5302) ;  /* 0x0000012000017945 */ /* 0x000fe20003800000 */
[----:B------:R-:W-:Y:S05]  /*5a90*/  @P1 BRA `(.L_x_5303) ;  /* 0x0000010000001947 */ /* 0x000fea0003800000 */
[----:B------:R-:W-:Y:S01]  /*5aa0*/  IADD3 R13, R13, c[0x0][0x184], RZ ;  /* 0x000061000d0d7a10 */ /* 0x000fe20007ffe0ff */
[----:B0----5:R-:W-:Y:S01]  /*5ab0*/  FADD.FTZ R4, -R8, R5 ;  /* 0x0000000508047221 */ /* 0x021fe20000010100 */
        /* <DEDUP_REMOVED lines=14> */
.L_x_5303:
[----:B------:R-:W-:Y:S05]  /*5ba0*/  BSYNC B1 ;  /* 0x0000000000017941 */ /* 0x000fea0003800000 */
.L_x_5302:
[----:B------:R-:W-:-:S13]  /*5bb0*/  FSETP.NEU.FTZ.AND P0, PT, R11, RZ, PT ;  /* 0x000000ff0b00720b */ /* 0x000fda0003f1d000 */
[----:B------:R-:W-:Y:S05]  /*5bc0*/  @!P0 BRA `(.L_x_5304) ;  /* 0x000000e000008947 */ /* 0x000fea0003800000 */
[----:B------:R-:W-:-:S13]  /*5bd0*/  FSETP.NEU.FTZ.AND P0, PT, R2, RZ, PT ;  /* 0x000000ff0200720b */ /* 0x000fda0003f1d000 */
[----:B------:R-:W-:Y:S05]  /*5be0*/  @!P0 BRA `(.L_x_5254) ;  /* 0x0000010000008947 */ /* 0x000fea0003800000 */
[----:B0-----:R-:W-:Y:S01]  /*5bf0*/  FADD.FTZ R4, R11, R2 ;  /* 0x000000020b047221 */ /* 0x001fe20000010000 */
[----:B------:R-:W-:Y:S01]  /*5c00*/  MOV R10, 0xffffffff ;  /* 0xffffffff000a7802 */ /* 0x000fe20000000f00 */
[----:B------:R-:W-:Y:S02]  /*5c10*/  FADD.FTZ R3, -R8, R3 ;  /* 0x0000000308037221 */ /* 0x000fe40000010100 */
[----:B-----5:R-:W0:Y:S01]  /*5c20*/  MUFU.RCP R5, R4 ;  /* 0x0000000400057308 */ /* 0x020e220000001000 */
        /* <DEDUP_REMOVED lines=8> */
.L_x_5304:
[----:B------:R-:W-:Y:S01]  /*5cb0*/  IMAD.MOV.U32 R8, RZ, RZ, R3 ;  /* 0x000000ffff087224 */ /* 0x000fe200078e0003 */
[----:B------:R-:W-:Y:S01]  /*5cc0*/  MOV R9, R0 ;  /* 0x0000000000097202 */ /* 0x000fe20000000f00 */
[----:B------:R-:W-:Y:S01]  /*5cd0*/  IMAD.MOV.U32 R11, RZ, RZ, R2 ;  /* 0x000000ffff0b7224 */ /* 0x000fe200078e0002 */
[----:B------:R-:W-:Y:S02]  /*5ce0*/  MOV R10, R7 ;  /* 0x00000007000a7202 */ /* 0x000fe40000000f00 */
.L_x_5254:
[----:B------:R-:W-:Y:S05]  /*5cf0*/  BSYNC B0 ;  /* 0x0000000000007941 */ /* 0x000fea0003800000 */
.L_x_5253:
        /* <DEDUP_REMOVED lines=8> */
[----:B01----:R-:W-:-:S04]  /*5d80*/  MOV R2, UR4 ;  /* 0x0000000400027c02 */ /* 0x003fc80008000f00 */
.L_x_5311:
[----:B------:R-:W-:Y:S01]  /*5d90*/  IADD3 R3, R21, R2, RZ ;  /* 0x0000000215037210 */ /* 0x000fe20007ffe0ff */
[----:B------:R-:W-:Y:S03]  /*5da0*/  BAR.SYNC.DEFER_BLOCKING 0x0 ;  /* 0x0000000000007b1d */ /* 0x000fe60000010000 */
[----:B------:R-:W-:-:S03]  /*5db0*/  ISETP.GE.U32.AND P0, PT, R3, c[0x0][0x4], PT ;  /* 0x0000010003007a0c */ /* 0x000fc60003f06070 */
[----:B------:R-:W-:Y:S01]  /*5dc0*/  BSSY B0, `(.L_x_5306) ;  /* 0x000001d000007945 */ /* 0x000fe20003800000 */
        /* <DEDUP_REMOVED lines=22> */
.L_x_5309:
[----:B0-----:R0:W2:Y:S01]  /*5f30*/  LDS R10, [R13+0x8] ;  /* 0x000008000d0a7984 */ /* 0x0010a20000000800 */
[----:B-1----:R-:W-:Y:S01]  /*5f40*/  MOV R8, R4 ;  /* 0x0000000400087202 */ /* 0x002fe20000000f00 */
[----:B------:R-:W-:Y:S01]  /*5f50*/  IMAD.MOV.U32 R9, RZ, RZ, R5 ;  /* 0x000000ffff097224 */ /* 0x000fe200078e0005 */
[----:B------:R-:W-:-:S02]  /*5f60*/  MOV R11, R7 ;  /* 0x00000007000b7202 */ /* 0x000fc40000000f00 */
.L_x_5310:
[----:B------:R-:W-:Y:S05]  /*5f70*/  BSYNC B1 ;  /* 0x0000000000017941 */ /* 0x000fea0003800000 */
.L_x_5308:
[----:B--2---:R1:W-:Y:S02]  /*5f80*/  STS.128 [R0.X16+0x10], R8 ;  /* 0x0000100800007388 */ /* 0x0043e4000000cc00 */
.L_x_5307:
[----:B------:R-:W-:Y:S05]  /*5f90*/  BSYNC B0 ;  /* 0x0000000000007941 */ /* 0x000fea0003800000 */
.L_x_5306:
[----:B------:R-:W-:Y:S02]  /*5fa0*/  ISETP.GT.AND P0, PT, R2, 0x1, PT ;  /* 0x000000010200780c */ /* 0x000fe40003f04270 */
[----:B------:R-:W-:-:S11]  /*5fb0*/  SHF.R.S32.HI R2, RZ, 0x1, R2 ;  /* 0x00000001ff027819 */ /* 0x000fd60000011402 */
[----:B------:R-:W-:Y:S05]  /*5fc0*/  @P0 BRA `(.L_x_5311) ;  /* 0xfffffdc000000947 */ /* 0x000fea000383ffff */
.L_x_5305:
[----:B-1----:R-:W-:-:S13]  /*5fd0*/  ISETP.NE.AND P0, PT, RZ, c[0x0][0x190], PT ;  /* 0x00006400ff007a0c */ /* 0x002fda0003f05270 */
[----:B------:R-:W-:Y:S05]  /*5fe0*/  @!P0 BRA `(.L_x_5312) ;  /* 0x0000051000008947 */ /* 0x000fea0003800000 */
[----:B0-----:R-:W-:Y:S01]  /*5ff0*/  MOV R2, c[0x0][0x0] ;  /* 0x0000000000027a02 */ /* 0x001fe20000000f00 */
[----:B-----5:R-:W-:-:S03]  /*6000*/  IMAD.MOV.U32 R0, RZ, RZ, c[0x0][0x0] ;  /* 0x00000000ff007624 */ /* 0x020fc600078e00ff */
        /* <DEDUP_REMOVED lines=10> */
.L_x_5319:
        /* <DEDUP_REMOVED lines=25> */
.L_x_5317:
[----:B0-----:R-:W-:Y:S01]  /*6240*/  IMAD.MOV.U32 R10, RZ, RZ, R6 ;  /* 0x000000ffff0a7224 */ /* 0x001fe200078e0006 */
[----:B------:R-:W-:Y:S01]  /*6250*/  MOV R8, R4 ;  /* 0x0000000400087202 */ /* 0x000fe20000000f00 */
[----:B------:R-:W-:Y:S01]  /*6260*/  IMAD.MOV.U32 R11, RZ, RZ, R7 ;  /* 0x000000ffff0b7224 */ /* 0x000fe200078e0007 */
[----:B------:R-:W-:Y:S02]  /*6270*/  MOV R9, R5 ;  /* 0x0000000500097202 */ /* 0x000fe40000000f00 */
.L_x_5318:
[----:B------:R-:W-:Y:S05]  /*6280*/  BSYNC B1 ;  /* 0x0000000000017941 */ /* 0x000fea0003800000 */
.L_x_5316:
[----:B------:R0:W-:Y:S02]  /*6290*/  STS.128 [R13.X16+0x10], R8 ;  /* 0x000010080d007388 */ /* 0x0001e4000000cc00 */
.L_x_5315:
[----:B------:R-:W-:Y:S05]  /*62a0*/  BSYNC B0 ;  /* 0x0000000000007941 */ /* 0x000fea0003800000 */
.L_x_5314:
[----:B------:R-:W-:-:S04]  /*62b0*/  SHF.R.S32.HI R2, RZ, 0x1, R2 ;  /* 0x00000001ff027819 */ /* 0x000fc80000011402 */
[----:B------:R-:W-:-:S13]  /*62c0*/  ISETP.GE.AND P0, PT, R2, 0x20, PT ;  /* 0x000000200200780c */ /* 0x000fda0003f06270 */
[----:B------:R-:W-:Y:S05]  /*62d0*/  @P0 BRA `(.L_x_5319) ;  /* 0xfffffdd000000947 */ /* 0x000fea000383ffff */
[----:B------:R-:W-:-:S09]  /*62e0*/  HFMA2.MMA R0, -RZ, RZ, 0, 1.9073486328125e-06 ;  /* 0x00000020ff007435 */ /* 0x000fd200000001ff */
.L_x_5313:
[----:B0-----:R-:W-:Y:S01]  /*62f0*/  BAR.SYNC.DEFER_BLOCKING 0x0 ;  /* 0x0000000000007b1d */ /* 0x001fe20000010000 */
[----:B------:R-:W-:-:S13]  /*6300*/  ISETP.GE.AND P0, PT, R0, 0x2, PT ;  /* 0x000000020000780c */ /* 0x000fda0003f06270 */
[----:B------:R-:W-:Y:S05]  /*6310*/  @!P0 BRA `(.L_x_5312) ;  /* 0x000001e000008947 */ /* 0x000fea0003800000 */
[----:B------:R-:W-:-:S04]  /*6320*/  MOV R3, 0x1 ;  /* 0x0000000100037802 */ /* 0x000fc80000000f00 */
.L_x_5323:
        /* <DEDUP_REMOVED lines=21> */
.L_x_5321:
[----:B01----:R-:W-:Y:S01]  /*6480*/  MOV R8, R5 ;  /* 0x0000000500087202 */ /* 0x003fe20000000f00 */
[----:B--2---:R-:W-:Y:S01]  /*6490*/  IMAD.MOV.U32 R9, RZ, RZ, R6 ;  /* 0x000000ffff097224 */ /* 0x004fe200078e0006 */
[----:B---3--:R-:W-:Y:S02]  /*64a0*/  MOV R10, R2 ;  /* 0x00000002000a7202 */ /* 0x008fe40000000f00 */
[----:B----4-:R-:W-:Y:S02]  /*64b0*/  MOV R11, R14 ;  /* 0x0000000e000b7202 */ /* 0x010fe40000000f00 */
.L_x_5322:
[----:B------:R-:W-:Y:S05]  /*64c0*/  BSYNC B0 ;  /* 0x0000000000007941 */ /* 0x000fea0003800000 */
.L_x_5320:
[----:B0-----:R-:W-:-:S05]  /*64d0*/  IMAD.SHL.U32 R3, R3, 0x2, RZ ;  /* 0x0000000203037824 */ /* 0x001fca00078e00ff */
[----:B------:R-:W-:-:S13]  /*64e0*/  ISETP.GE.AND P0, PT, R3, R0, PT ;  /* 0x000000000300720c */ /* 0x000fda0003f06270 */
[----:B------:R-:W-:Y:S05]  /*64f0*/  @!P0 BRA `(.L_x_5323) ;  /* 0xfffffe3000008947 */ /* 0x000fea000383ffff */
.L_x_5312:
[----:B------:R-:W-:Y:S01]  /*6500*/  ISETP.NE.AND P0, PT, RZ, c[0x0][0x34c], PT ;  /* 0x0000d300ff007a0c */ /* 0x000fe20003f05270 */
[----:B0--3--:R-:W-:-:S12]  /*6510*/  HFMA2.MMA R2, -RZ, RZ, 0, 0 ;  /* 0x00000000ff027435 */ /* 0x009fd800000001ff */
[----:B------:R-:W-:Y:S05]  /*6520*/  @!P0 BRA `(.L_x_5324) ;  /* 0x00000cb000008947 */ /* 0x000fea0003800000 */
[----:B------:R-:W0:Y:S01]  /*6530*/  S2R R21, SR_TID.Y ;  /* 0x0000000000157919 */ /* 0x000e220000002200 */
[----:B-----5:R-:W-:-:S03]  /*6540*/  IMAD.MOV.U32 R0, RZ, RZ, 0x1 ;  /* 0x00000001ff007424 */ /* 0x020fc600078e00ff */
[----:B------:R-:W3:Y:S02]  /*6550*/  S2R R2, SR_CTAID.X ;  /* 0x0000000000027919 */ /* 0x000ee40000002500 */
[----:B------:R-:W-:Y:S01]  /*6560*/  ISETP.NE.AND P0, PT, R0, c[0x0][0x34c], PT ;  /* 0x0000d30000007a0c */ /* 0x000fe20003f05270 */
[----:B0-----:R-:W-:-:S04]  /*6570*/  IMAD R3, R21, c[0x0][0x1a0], R12 ;  /* 0x0000680015037a24 */ /* 0x001fc800078e020c */
[----:B---3--:R-:W-:Y:S01]  /*6580*/  IMAD R3, R2, c[0x0][0x188], R3 ;  /* 0x0000620002037a24 */ /* 0x008fe200078e0203 */
        /* <DEDUP_REMOVED lines=197> */
.L_x_5324:
[----:B------:R-:W-:Y:S01]  /*71e0*/  ISETP.NE.U32.AND P0, PT, RZ, c[0x0][0x560], PT ;  /* 0x00015800ff007a0c */ /* 0x000fe20003f05070 */
[----:B------:R-:W-:Y:S01]  /*71f0*/  CS2R R14, SRZ ;  /* 0x00000000000e7805 */ /* 0x000fe2000001ff00 */
[----:B-----5:R-:W-:Y:S02]  /*7200*/  IMAD.MOV.U32 R0, RZ, RZ, RZ ;  /* 0x000000ffff007224 */ /* 0x020fe400078e00ff */
[----:B------:R-:W-:-:S13]  /*7210*/  ISETP.NE.AND.EX P0, PT, RZ, c[0x0][0x564], PT, P0 ;  /* 0x00015900ff007a0c */ /* 0x000fda0003f05300 */
[----:B------:R-:W-:Y:S05]  /*7220*/  @!P0 BRA `(.L_x_5325) ;  /* 0x000007f000008947 */ /* 0x000fea0003800000 */
[----:B------:R-:W-:Y:S01]  /*7230*/  HFMA2.MMA R7, -RZ, RZ, 0, 2.384185791015625e-07 ;  /* 0x00000004ff077435 */ /* 0x000fe200000001ff */
[----:B------:R-:W-:Y:S01]  /*7240*/  MOV R17, RZ ;  /* 0x000000ff00117202 */ /* 0x000fe20000000f00 */
[----:B------:R-:W-:Y:S01]  /*7250*/  HFMA2.MMA R15, -RZ, RZ, 0, 0 ;  /* 0x00000000ff0f7435 */ /* 0x000fe200000001ff */
[----:B------:R-:W-:-:S09]  /*7260*/  IMAD.MOV.U32 R14, RZ, RZ, 0x10 ;  /* 0x00000010ff0e7424 */ /* 0x000fd200078e00ff */
.L_x_5328:
        /* <DEDUP_REMOVED lines=8> */
[----:B-12---:R-:W-:Y:S05]  /*72f0*/  CALL.REL.NOINC `($__internal_25_$__cuda_sm20_rem_u64) ;  /* 0x000039f000007944 */ /* 0x006fea0003c00000 */
[----:B------:R-:W-:Y:S05]  /*7300*/  BRA `(.L_x_5327) ;  /* 0x0000013000007947 */ /* 0x000fea0003800000 */
.L_x_5326:
        /* <DEDUP_REMOVED lines=19> */
.L_x_5327:
        /* <DEDUP_REMOVED lines=10> */
[----:B------:R-:W-:Y:S05]  /*74e0*/  CALL.REL.NOINC `($__internal_24_$__cuda_sm20_div_u64) ;  /* 0x000033b000007944 */ /* 0x000fea0003c00000 */
[----:B------:R-:W-:Y:S01]  /*74f0*/  MOV R16, R4 ;  /* 0x0000000400107202 */ /* 0x000fe20000000f00 */
[----:B------:R-:W-:Y:S01]  /*7500*/  IMAD.MOV.U32 R17, RZ, RZ, R5 ;  /* 0x000000ffff117224 */ /* 0x000fe200078e0005 */
[----:B------:R-:W-:Y:S05]  /*7510*/  BRA `(.L_x_5330) ;  /* 0x0000013000007947 */ /* 0x000fea0003800000 */
.L_x_5329:
        /* <DEDUP_REMOVED lines=19> */
.L_x_5330:
[----:B------:R-:W-:Y:S05]  /*7650*/  @!P2 BRA `(.L_x_5331) ;  /* 0x000000500000a947 */ /* 0x000fea0003800000 */
[----:B------:R-:W-:Y:S01]  /*7660*/  HFMA2.MMA R4, -RZ, RZ, 0, 0 ;  /* 0x00000000ff047435 */ /* 0x000fe200000001ff */
[----:B------:R-:W-:Y:S01]  /*7670*/  IMAD.MOV.U32 R14, RZ, RZ, 0x4 ;  /* 0x00000004ff0e7424 */ /* 0x000fe200078e00ff */
[----:B------:R-:W-:-:S04]  /*7680*/  MOV R6, 0x76a0 ;  /* 0x000076a000067802 */ /* 0x000fc80000000f00 */
[----:B------:R-:W-:Y:S05]  /*7690*/  CALL.REL.NOINC `($__internal_24_$__cuda_sm20_div_u64) ;  /* 0x0000320000007944 */ /* 0x000fea0003c00000 */
[----:B------:R-:W-:Y:S05]  /*76a0*/  BRA `(.L_x_5332) ;  /* 0x0000013000007947 */ /* 0x000fea0003800000 */
.L_x_5331:
        /* <DEDUP_REMOVED lines=19> */
.L_x_5332:
        /* <DEDUP_REMOVED lines=10> */
[----:B------:R-:W-:Y:S05]  /*7880*/  CALL.REL.NOINC `($__internal_24_$__cuda_sm20_div_u64) ;  /* 0x0000301000007944 */ /* 0x000fea0003c00000 */
[----:B------:R-:W-:Y:S05]  /*7890*/  BRA `(.L_x_5335) ;  /* 0x0000014000007947 */ /* 0x000fea0003800000 */
.L_x_5334:
        /* <DEDUP_REMOVED lines=20> */
.L_x_5335:
[----:B------:R-:W-:Y:S05]  /*79e0*/  BSYNC B0 ;  /* 0x0000000000007941 */ /* 0x000fea0003800000 */
.L_x_5333:
[----:B------:R-:W-:-:S04]  /*79f0*/  IADD3 R14, P0, R4, c[0x0][0x560], RZ ;  /* 0x00015800040e7a10 */ /* 0x000fc80007f1e0ff */
[----:B------:R-:W-:-:S04]  /*7a00*/  IADD3.X R15, R5, c[0x0][0x564], RZ, P0, !PT ;  /* 0x00015900050f7a10 */ /* 0x000fc800007fe4ff */
[----:B------:R-:W-:Y:S02]  /*7a10*/  MOV R0, R15 ;  /* 0x0000000f00007202 */ /* 0x000fe40000000f00 */
.L_x_5325:
        /* <DEDUP_REMOVED lines=207> */
.L_x_5337:
        /* <DEDUP_REMOVED lines=11> */
.L_x_5339:
[----:B------:R-:W-:Y:S05]  /*87c0*/  BSYNC B0 ;  /* 0x0000000000007941 */ /* 0x000fea0003800000 */
.L_x_5338:
        /* <DEDUP_REMOVED lines=15> */
.L_x_5341:
[----:B------:R-:W-:Y:S05]  /*88c0*/  BSYNC B0 ;  /* 0x0000000000007941 */ /* 0x000fea0003800000 */
.L_x_5340:
        /* <DEDUP_REMOVED lines=30> */
.L_x_5343:
[----:B------:R-:W-:Y:S05]  /*8ab0*/  BSYNC B0 ;  /* 0x0000000000007941 */ /* 0x000fea0003800000 */
.L_x_5342:
        /* <DEDUP_REMOVED lines=22> */
.L_x_5351:
        /* <DEDUP_REMOVED lines=26> */
.L_x_5349:
[----:B0-----:R0:W5:Y:S02]  /*8dc0*/  LDG.E R6, [R2.64+0x8] ;  /* 0x0000082402067981 */ /* 0x001164000c1e1900 */
[----:B-----5:R-:W-:Y:S01]  /*8dd0*/  MOV R4, R11 ;  /* 0x0000000b00047202 */ /* 0x020fe20000000f00 */
[----:B------:R-:W-:Y:S01]  /*8de0*/  IMAD.MOV.U32 R7, RZ, RZ, R13 ;  /* 0x000000ffff077224 */ /* 0x000fe200078e000d */
[----:B------:R-:W-:-:S03]  /*8df0*/  MOV R5, R8 ;  /* 0x0000000800057202 */ /* 0x000fc60000000f00 */
.L_x_5350:
[----:B------:R-:W-:Y:S05]  /*8e00*/  BSYNC B2 ;  /* 0x0000000000027941 */ /* 0x000fea0003800000 */
.L_x_5348:
[----:B------:R-:W-:Y:S05]  /*8e10*/  @!P2 BRA `(.L_x_5351) ;  /* 0xfffffe000000a947 */ /* 0x000fea000383ffff */
.L_x_5347:
[----:B------:R-:W-:Y:S05]  /*8e20*/  BSYNC B1 ;  /* 0x0000000000017941 */ /* 0x000fea0003800000 */
.L_x_5346:
[----:B------:R-:W-:Y:S05]  /*8e30*/  BRA `(.L_x_5352) ;  /* 0x0000023000007947 */ /* 0x000fea0003800000 */
.L_x_5345:
[----:B------:R-:W-:-:S13]  /*8e40*/  ISETP.GE.U32.AND P0, PT, R21, c[0x0][0x18c], PT ;  /* 0x0000630015007a0c */ /* 0x000fda0003f06070 */
[----:B------:R-:W-:Y:S05]  /*8e50*/  @P0 BRA `(.L_x_5352) ;  /* 0x0000021000000947 */ /* 0x000fea0003800000 */
[----:B------:R-:W-:-:S04]  /*8e60*/  MOV R9, R21 ;  /* 0x0000001500097202 */ /* 0x000fc80000000f00 */
.L_x_5356:
        /* <DEDUP_REMOVED lines=26> */
.L_x_5354:
[----:B0-----:R0:W5:Y:S02]  /*9010*/  LDG.E R6, [R2.64+0x8] ;  /* 0x0000082402067981 */ /* 0x001164000c1e1900 */
[----:B-----5:R-:W-:Y:S01]  /*9020*/  MOV R4, R11 ;  /* 0x0000000b00047202 */ /* 0x020fe20000000f00 */
[----:B------:R-:W-:Y:S01]  /*9030*/  IMAD.MOV.U32 R5, RZ, RZ, R8 ;  /* 0x000000ffff057224 */ /* 0x000fe200078e0008 */
[----:B------:R-:W-:Y:S02]  /*9040*/  MOV R7, R13 ;  /* 0x0000000d00077202 */ /* 0x000fe40000000f00 */
.L_x_5355:
[----:B------:R-:W-:Y:S05]  /*9050*/  BSYNC B1 ;  /* 0x0000000000017941 */ /* 0x000fea0003800000 */
.L_x_5353:
[----:B------:R-:W-:Y:S05]  /*9060*/  @!P2 BRA `(.L_x_5356) ;  /* 0xfffffe000000a947 */ /* 0x000fea000383ffff */
.L_x_5352:
[----:B------:R-:W-:Y:S05]  /*9070*/  BSYNC B0 ;  /* 0x0000000000007941 */ /* 0x000fea0003800000 */
.L_x_5344:
        /* <DEDUP_REMOVED lines=8> */
.L_x_5363:
        /* <DEDUP_REMOVED lines=26> */
.L_x_5361:
[----:B0-----:R0:W2:Y:S01]  /*92a0*/  LDS R6, [R17+0x8] ;  /* 0x0000080011067984 */ /* 0x0010a20000000800 */
[----:B-1----:R-:W-:Y:S01]  /*92b0*/  IMAD.MOV.U32 R4, RZ, RZ, R8 ;  /* 0x000000ffff047224 */ /* 0x002fe200078e0008 */
[----:B------:R-:W-:Y:S02]  /*92c0*/  MOV R5, R9 ;  /* 0x0000000900057202 */ /* 0x000fe40000000f00 */
[----:B------:R-:W-:Y:S02]  /*92d0*/  MOV R7, R11 ;  /* 0x0000000b00077202 */ /* 0x000fe40000000f00 */
.L_x_5362:
[----:B------:R-:W-:Y:S05]  /*92e0*/  BSYNC B1 ;  /* 0x0000000000017941 */ /* 0x000fea0003800000 */
.L_x_5360:
[----:B--2---:R1:W-:Y:S02]  /*92f0*/  STS.128 [R2.X16+0x10], R4 ;  /* 0x0000100402007388 */ /* 0x0043e4000000cc00 */
.L_x_5359:
[----:B------:R-:W-:Y:S05]  /*9300*/  BSYNC B0 ;  /* 0x0000000000007941 */ /* 0x000fea0003800000 */
.L_x_5358:
[----:B------:R-:W-:Y:S02]  /*9310*/  ISETP.GT.AND P0, PT, R12, 0x1, PT ;  /* 0x000000010c00780c */ /* 0x000fe40003f04270 */
[----:B------:R-:W-:-:S11]  /*9320*/  SHF.R.S32.HI R12, RZ, 0x1, R12 ;  /* 0x00000001ff0c7819 */ /* 0x000fd6000001140c */
[----:B------:R-:W-:Y:S05]  /*9330*/  @P0 BRA `(.L_x_5363) ;  /* 0xfffffdc000000947 */ /* 0x000fea000383ffff */
.L_x_5357:
        /* <DEDUP_REMOVED lines=12> */
.L_x_5371:
        /* <DEDUP_REMOVED lines=25> */
.L_x_5369:
[----:B01----:R-:W-:Y:S01]  /*9590*/  MOV R6, R10 ;  /* 0x0000000a00067202 */ /* 0x003fe20000000f00 */
[----:B------:R-:W-:Y:S01]  /*95a0*/  IMAD.MOV.U32 R5, RZ, RZ, R9 ;  /* 0x000000ffff057224 */ /* 0x000fe200078e0009 */
[----:B------:R-:W-:Y:S02]  /*95b0*/  MOV R4, R8 ;  /* 0x0000000800047202 */ /* 0x000fe40000000f00 */
[----:B------:R-:W-:Y:S02]  /*95c0*/  MOV R7, R11 ;  /* 0x0000000b00077202 */ /* 0x000fe40000000f00 */
.L_x_5370:
[----:B------:R-:W-:Y:S05]  /*95d0*/  BSYNC B1 ;  /* 0x0000000000017941 */ /* 0x000fea0003800000 */
.L_x_5368:
[----:B------:R0:W-:Y:S02]  /*95e0*/  STS.128 [R2.X16+0x10], R4 ;  /* 0x0000100402007388 */ /* 0x0001e4000000cc00 */
.L_x_5367:
[----:B------:R-:W-:Y:S05]  /*95f0*/  BSYNC B0 ;  /* 0x0000000000007941 */ /* 0x000fea0003800000 */
.L_x_5366:
[----:B------:R-:W-:-:S04]  /*9600*/  SHF.R.S32.HI R13, RZ, 0x1, R13 ;  /* 0x00000001ff0d7819 */ /* 0x000fc8000001140d */
[----:B------:R-:W-:-:S13]  /*9610*/  ISETP.GE.AND P0, PT, R13, 0x20, PT ;  /* 0x000000200d00780c */ /* 0x000fda0003f06270 */
[----:B------:R-:W-:Y:S05]  /*9620*/  @P0 BRA `(.L_x_5371) ;  /* 0xfffffdd000000947 */ /* 0x000fea000383ffff */
[----:B------:R-:W-:-:S09]  /*9630*/  HFMA2.MMA R8, -RZ, RZ, 0, 1.9073486328125e-06 ;  /* 0x00000020ff087435 */ /* 0x000fd200000001ff */
.L_x_5365:
[----:B------:R-:W-:Y:S01]  /*9640*/  BAR.SYNC.DEFER_BLOCKING 0x0 ;  /* 0x0000000000007b1d */ /* 0x000fe20000010000 */
[----:B------:R-:W-:-:S13]  /*9650*/  ISETP.GE.AND P0, PT, R8, 0x2, PT ;  /* 0x000000020800780c */ /* 0x000fda0003f06270 */
[----:B------:R-:W-:Y:S05]  /*9660*/  @!P0 BRA `(.L_x_5364) ;  /* 0x000001e000008947 */ /* 0x000fea0003800000 */
[----:B------:R-:W-:-:S04]  /*9670*/  IMAD.MOV.U32 R3, RZ, RZ, 0x1 ;  /* 0x00000001ff037424 */ /* 0x000fc800078e00ff */
.L_x_5375:
        /* <DEDUP_REMOVED lines=21> */
.L_x_5373:
[----:B--23--:R-:W-:Y:S01]  /*97d0*/  IMAD.MOV.U32 R4, RZ, RZ, R9 ;  /* 0x000000ffff047224 */ /* 0x00cfe200078e0009 */
[----:B----4-:R-:W-:Y:S01]  /*97e0*/  MOV R5, R10 ;  /* 0x0000000a00057202 */ /* 0x010fe20000000f00 */
[----:B-1----:R-:W-:Y:S01]  /*97f0*/  IMAD.MOV.U32 R7, RZ, RZ, R12 ;  /* 0x000000ffff077224 */ /* 0x002fe200078e000c */
[----:B0-----:R-:W-:Y:S02]  /*9800*/  MOV R6, R2 ;  /* 0x0000000200067202 */ /* 0x001fe40000000f00 */
.L_x_5374:
[----:B------:R-:W-:Y:S05]  /*9810*/  BSYNC B0 ;  /* 0x0000000000007941 */ /* 0x000fea0003800000 */
.L_x_5372:
[----:B--2---:R-:W-:-:S04]  /*9820*/  SHF.L.U32 R3, R3, 0x1, RZ ;  /* 0x0000000103037819 */ /* 0x004fc800000006ff */
[----:B------:R-:W-:-:S13]  /*9830*/  ISETP.GE.AND P0, PT, R3, R8, PT ;  /* 0x000000080300720c */ /* 0x000fda0003f06270 */
[----:B------:R-:W-:Y:S05]  /*9840*/  @!P0 BRA `(.L_x_5375) ;  /* 0xfffffe3000008947 */ /* 0x000fea000383ffff */
.L_x_5364:
        /* <DEDUP_REMOVED lines=29> */
.L_x_5378:
[----:B0-----:R-:W-:Y:S05]  /*9a20*/  BSYNC B0 ;  /* 0x0000000000007941 */ /* 0x001fea0003800000 */
.L_x_5377:
        /* <DEDUP_REMOVED lines=8> */
[----:B------:R-:W-:Y:S02]  /*9ab0*/  ISETP.NE.AND P0, PT, RZ, UR4, PT ;  /* 0x00000004ff007c0c */ /* 0x000fe4000bf05270 */
[----:B------:R-:W-:Y:S02]  /*9ac0*/  ISETP.GE.AND P1, PT, R6, 0x1, PT ;  /* 0x000000010600780c */ /* 0x000fe40003f26270 */
[----:B------:R-:W0:Y:S02]  /*9ad0*/  MUFU.RCP R0, R0 ;  /* 0x0000000000007308 */ /* 0x000e240000001000 */
[----:B0-----:R-:W-:-:S07]  /*9ae0*/  FMUL.FTZ R5, R0, R5 ;  /* 0x0000000500057220 */ /* 0x001fce0000410000 */
[----:B------:R-:W0:Y:S02]  /*9af0*/  @P0 MUFU.SQRT R5, R5 ;  /* 0x0000000500050308 */ /* 0x000e240000002000 */
[----:B------:R-:W-:-:S04]  /*9b00*/  @P1 IADD3 R2, P0, R16, c[0x0][0x550], RZ ;  /* 0x0001540010021a10 */ /* 0x000fc80007f1e0ff */
[----:B------:R-:W-:Y:S02]  /*9b10*/  @P1 IADD3.X R3, RZ, c[0x0][0x554], RZ, P0, !PT ;  /* 0x00015500ff031a10 */ /* 0x000fe400007fe4ff */
[----:B------:R-:W-:-:S03]  /*9b20*/  ISETP.GE.AND P0, PT, R6, 0x2, PT ;  /* 0x000000020600780c */ /* 0x000fc60003f06270 */
[----:B0-----:R0:W-:Y:S10]  /*9b30*/  @P1 STG.E [R2.64], R5 ;  /* 0x0000000502001986 */ /* 0x0011f4000c101924 */
[----:B------:R-:W-:Y:S05]  /*9b40*/  @!P0 EXIT ;  /* 0x000000000000894d */ /* 0x000fea0003800000 */
[----:B0-----:R-:W-:-:S04]  /*9b50*/  LOP3.LUT R2, R16, 0xfffffffc, RZ, 0xc0, !PT ;  /* 0xfffffffc10027812 */ /* 0x001fc800078ec0ff */
[----:B------:R-:W-:-:S05]  /*9b60*/  IADD3 R2, P0, R2, c[0x0][0x558], RZ ;  /* 0x0001560002027a10 */ /* 0x000fca0007f1e0ff */
[----:B------:R-:W-:-:S05]  /*9b70*/  IMAD.X R3, RZ, RZ, c[0x0][0x55c], P0 ;  /* 0x00015700ff037624 */ /* 0x000fca00000e06ff */
[----:B------:R-:W-:Y:S01]  /*9b80*/  STG.E [R2.64], R4 ;  /* 0x0000000402007986 */ /* 0x000fe2000c101924 */
[----:B------:R-:W-:Y:S05]  /*9b90*/  EXIT ;  /* 0x000000000000794d */ /* 0x000fea0003800000 */
.L_x_5379:
[----:B------:R-:W-:Y:S04]  /*9ba0*/  STG.E [R14.64], R4 ;  /* 0x000000040e007986 */ /* 0x000fe8000c101924 */
[----:B------:R-:W-:Y:S04]  /*9bb0*/  STG.E [R14.64+0x4], R5 ;  /* 0x000004050e007986 */ /* 0x000fe8000c101924 */
[----:B-----5:R-:W-:Y:S04]  /*9bc0*/  STG.E [R14.64+0x8], R6 ;  /* 0x000008060e007986 */ /* 0x020fe8000c101924 */
[----:B------:R-:W-:Y:S01]  /*9bd0*/  STG.E [R14.64+0xc], R7 ;  /* 0x00000c070e007986 */ /* 0x000fe2000c101924 */
[----:B------:R-:W-:Y:S05]  /*9be0*/  EXIT ;  /* 0x000000000000794d */ /* 0x000fea0003800000 */
.L_x_5376:
        /* <DEDUP_REMOVED lines=23> */
.L_x_5380:
[----:B------:R-:W-:Y:S02]  /*9d60*/  ULDC.U8 UR4, c[0x0][0x581] ;  /* 0x0001604000047ab9 */ /* 0x000fe40000000000 */
[----:B------:R-:W-:-:S13]  /*9d70*/  ISETP.NE.AND P0, PT, RZ, UR4, PT ;  /* 0x00000004ff007c0c */ /* 0x000fda000bf05270 */
[----:B------:R-:W-:Y:S05]  /*9d80*/  @!P0 BRA `(.L_x_5381) ;  /* 0x0000015000008947 */ /* 0x000fea0003800000 */
[C---:B------:R-:W-:Y:S01]  /*9d90*/  FADD.FTZ R0, R7.reuse, -c[0x0][0x160] ;  /* 0x8000580007007621 */ /* 0x040fe20000010000 */
[----:B------:R-:W-:Y:S01]  /*9da0*/  FSETP.GT.FTZ.AND P0, PT, R7, c[0x0][0x160], PT ;  /* 0x0000580007007a0b */ /* 0x000fe20003f14000 */
[----:B01----:R-:W-:Y:S01]  /*9db0*/  HFMA2.MMA R2, -RZ, RZ, 0, 5.9604644775390625e-08 ;  /* 0x00000001ff027435 */ /* 0x003fe200000001ff */
[----:B------:R-:W-:Y:S01]  /*9dc0*/  ULDC.U8 UR4, c[0x0][0x164] ;  /* 0x0000590000047ab9 */ /* 0x000fe20000000000 */
[----:B------:R-:W-:Y:S02]  /*9dd0*/  MOV R6, c[0x0][0x584] ;  /* 0x0001610000067a02 */ /* 0x000fe40000000f00 */
[----:B------:R-:W-:Y:S02]  /*9de0*/  FSEL R0, R0, RZ, P0 ;  /* 0x000000ff00007208 */ /* 0x000fe40000000000 */
[----:B------:R-:W-:-:S04]  /*9df0*/  ISETP.NE.AND P1, PT, RZ, UR4, PT ;  /* 0x00000004ff007c0c */ /* 0x000fc8000bf25270 */
[----:B------:R-:W0:Y:S01]  /*9e00*/  MUFU.RCP R0, R0 ;  /* 0x0000000000007308 */ /* 0x000e220000001000 */
[----:B------:R-:W-:Y:S01]  /*9e10*/  ISETP.LE.AND P0, PT, R2, c[0x0][0x584], PT ;  /* 0x0001610002007a0c */ /* 0x000fe20003f03270 */
[----:B0-----:R-:W-:-:S07]  /*9e20*/  FMUL.FTZ R5, R0, R5 ;  /* 0x0000000500057220 */ /* 0x001fce0000410000 */
[----:B------:R-:W0:Y:S05]  /*9e30*/  @P1 MUFU.SQRT R5, R5 ;  /* 0x0000000500051308 */ /* 0x000e2a0000002000 */
[----:B------:R-:W-:-:S05]  /*9e40*/  @P0 IADD3 R2, P1, R16, c[0x0][0x550], RZ ;  /* 0x0001540010020a10 */ /* 0x000fca0007f3e0ff */
[----:B------:R-:W-:-:S05]  /*9e50*/  @P0 IMAD.X R3, RZ, RZ, c[0x0][0x554], P1 ;  /* 0x00015500ff030624 */ /* 0x000fca00008e06ff */
[----:B0-----:R0:W-:Y:S01]  /*9e60*/  @P0 STG.E [R2.64], R5 ;  /* 0x0000000502000986 */ /* 0x0011e2000c101924 */
[----:B------:R-:W-:-:S13]  /*9e70*/  ISETP.GE.AND P0, PT, R6, 0x2, PT ;  /* 0x000000020600780c */ /* 0x000fda0003f06270 */
[----:B------:R-:W-:Y:S05]  /*9e80*/  @!P0 EXIT ;  /* 0x000000000000894d */ /* 0x000fea0003800000 */
[----:B0-----:R-:W-:-:S04]  /*9e90*/  LOP3.LUT R2, R16, 0xfffffffc, RZ, 0xc0, !PT ;  /* 0xfffffffc10027812 */ /* 0x001fc800078ec0ff */
[----:B------:R-:W-:-:S04]  /*9ea0*/  IADD3 R2, P0, R2, c[0x0][0x558], RZ ;  /* 0x0001560002027a10 */ /* 0x000fc80007f1e0ff */
[----:B------:R-:W-:-:S05]  /*9eb0*/  IADD3.X R3, RZ, c[0x0][0x55c], RZ, P0, !PT ;  /* 0x00015700ff037a10 */ /* 0x000fca00007fe4ff */
[----:B------:R-:W-:Y:S01]  /*9ec0*/  STG.E [R2.64], R4 ;  /* 0x0000000402007986 */ /* 0x000fe2000c101924 */
[----:B------:R-:W-:Y:S05]  /*9ed0*/  EXIT ;  /* 0x000000000000794d */ /* 0x000fea0003800000 */
.L_x_5381:
        /* <DEDUP_REMOVED lines=20> */
.L_x_5336:
        /* <DEDUP_REMOVED lines=40> */
.L_x_5384:
[----:B0-----:R-:W-:Y:S05]  /*a2a0*/  BSYNC B0 ;  /* 0x0000000000007941 */ /* 0x001fea0003800000 */
.L_x_5383:
[----:B------:R-:W-:Y:S02]  /*a2b0*/  ULDC.U8 UR4, c[0x0][0x581] ;  /* 0x0001604000047ab9 */ /* 0x000fe40000000000 */
[----:B------:R-:W-:-:S13]  /*a2c0*/  ISETP.NE.AND P0, PT, RZ, UR4, PT ;  /* 0x00000004ff007c0c */ /* 0x000fda000bf05270 */
[----:B------:R-:W-:Y:S05]  /*a2d0*/  @!P0 BRA `(.L_x_5385) ;  /* 0x0000014000008947 */ /* 0x000fea0003800000 */
[C---:B------:R-:W-:Y:S01]  /*a2e0*/  FADD.FTZ R0, R11.reuse, -c[0x0][0x160] ;  /* 0x800058000b007621 */ /* 0x040fe20000010000 */
[----:B------:R-:W-:Y:S01]  /*a2f0*/  FSETP.GT.FTZ.AND P0, PT, R11, c[0x0][0x160], PT ;  /* 0x000058000b007a0b */ /* 0x000fe20003f14000 */
[----:B------:R-:W-:Y:S01]  /*a300*/  ULDC.U8 UR4, c[0x0][0x164] ;  /* 0x0000590000047ab9 */ /* 0x000fe20000000000 */
[----:B------:R-:W-:Y:S02]  /*a310*/  MOV R3, c[0x0][0x584] ;  /* 0x0001610000037a02 */ /* 0x000fe40000000f00 */
        /* <DEDUP_REMOVED lines=8> */
[----:B------:R-:W-:-:S04]  /*a3a0*/  ISETP.GE.AND P0, PT, R3, 0x2, PT ;  /* 0x000000020300780c */ /* 0x000fc80003f06270 */
[----:B0-----:R0:W-:Y:S09]  /*a3b0*/  @P1 STG.E [R4.64], R9 ;  /* 0x0000000904001986 */ /* 0x0011f2000c101924 */
[----:B------:R-:W-:Y:S05]  /*a3c0*/  @!P0 EXIT ;  /* 0x000000000000894d */ /* 0x000fea0003800000 */
[----:B------:R-:W-:-:S04]  /*a3d0*/  LOP3.LUT R2, R2, 0xfffffffc, RZ, 0xc0, !PT ;  /* 0xfffffffc02027812 */ /* 0x000fc800078ec0ff */
[----:B------:R-:W-:-:S04]  /*a3e0*/  IADD3 R2, P0, R2, c[0x0][0x558], RZ ;  /* 0x0001560002027a10 */ /* 0x000fc80007f1e0ff */
[----:B------:R-:W-:-:S05]  /*a3f0*/  IADD3.X R3, RZ, c[0x0][0x55c], RZ, P0, !PT ;  /* 0x00015700ff037a10 */ /* 0x000fca00007fe4ff */
[----:B------:R-:W-:Y:S01]  /*a400*/  STG.E [R2.64], R8 ;  /* 0x0000000802007986 */ /* 0x000fe2000c101924 */
[----:B------:R-:W-:Y:S05]  /*a410*/  EXIT ;  /* 0x000000000000794d */ /* 0x000fea0003800000 */
.L_x_5385:
[----:B------:R-:W-:Y:S04]  /*a420*/  STG.E [R14.64], R8 ;  /* 0x000000080e007986 */ /* 0x000fe8000c101924 */
[----:B------:R-:W-:Y:S04]  /*a430*/  STG.E [R14.64+0x4], R9 ;  /* 0x000004090e007986 */ /* 0x000fe8000c101924 */
[----:B-----5:R-:W-:Y:S04]  /*a440*/  STG.E [R14.64+0x8], R10 ;  /* 0x0000080a0e007986 */ /* 0x020fe8000c101924 */
[----:B------:R-:W-:Y:S01]  /*a450*/  STG.E [R14.64+0xc], R11 ;  /* 0x00000c0b0e007986 */ /* 0x000fe2000c101924 */
[----:B------:R-:W-:Y:S05]  /*a460*/  EXIT ;  /* 0x000000000000794d */ /* 0x000fea0003800000 */
.L_x_5382:
        /* <DEDUP_REMOVED lines=23> */
.L_x_5386:
[----:B------:R-:W-:Y:S02]  /*a5e0*/  ULDC.U8 UR4, c[0x0][0x581] ;  /* 0x0001604000047ab9 */ /* 0x000fe40000000000 */
[----:B------:R-:W-:-:S13]  /*a5f0*/  ISETP.NE.AND P0, PT, RZ, UR4, PT ;  /* 0x00000004ff007c0c */ /* 0x000fda000bf05270 */
[----:B------:R-:W-:Y:S05]  /*a600*/  @!P0 BRA `(.L_x_5387) ;  /* 0x0000015000008947 */ /* 0x000fea0003800000 */
[C---:B------:R-:W-:Y:S01]  /*a610*/  FADD.FTZ R0, R11.reuse, -c[0x0][0x160] ;  /* 0x800058000b007621 */ /* 0x040fe20000010000 */
[----:B------:R-:W-:Y:S01]  /*a620*/  FSETP.GT.FTZ.AND P0, PT, R11, c[0x0][0x160], PT ;  /* 0x000058000b007a0b */ /* 0x000fe20003f14000 */
[----:B------:R-:W-:Y:S01]  /*a630*/  IMAD.MOV.U32 R3, RZ, RZ, 0x1 ;  /* 0x00000001ff037424 */ /* 0x000fe200078e00ff */
[----:B------:R-:W-:Y:S02]  /*a640*/  ULDC.U8 UR4, c[0x0][0x164] ;  /* 0x0000590000047ab9 */ /* 0x000fe40000000000 */
[----:B------:R-:W-:Y:S02]  /*a650*/  FSEL R0, R0, RZ, P0 ;  /* 0x000000ff00007208 */ /* 0x000fe40000000000 */
[----:B------:R-:W-:Y:S02]  /*a660*/  ISETP.NE.AND P0, PT, RZ, UR4, PT ;  /* 0x00000004ff007c0c */ /* 0x000fe4000bf05270 */
[----:B------:R-:W-:Y:S02]  /*a670*/  ISETP.LE.AND P1, PT, R3, c[0x0][0x584], PT ;  /* 0x0001610003007a0c */ /* 0x000fe40003f23270 */
[----:B------:R-:W0:Y:S01]  /*a680*/  MUFU.RCP R0, R0 ;  /* 0x0000000000007308 */ /* 0x000e220000001000 */
[----:B------:R-:W-:Y:S01]  /*a690*/  MOV R3, c[0x0][0x584] ;  /* 0x0001610000037a02 */ /* 0x000fe20000000f00 */
[----:B0-----:R-:W-:-:S07]  /*a6a0*/  FMUL.FTZ R9, R0, R9 ;  /* 0x0000000900097220 */ /* 0x001fce0000410000 */
[----:B------:R-:W0:Y:S02]  /*a6b0*/  @P0 MUFU.SQRT R9, R9 ;  /* 0x0000000900090308 */ /* 0x000e240000002000 */
[----:B------:R-:W-:-:S04]  /*a6c0*/  @P1 IADD3 R4, P0, R2, c[0x0][0x550], RZ ;  /* 0x0001540002041a10 */ /* 0x000fc80007f1e0ff */
[----:B------:R-:W-:Y:S02]  /*a6d0*/  @P1 IADD3.X R5, RZ, c[0x0][0x554], RZ, P0, !PT ;  /* 0x00015500ff051a10 */ /* 0x000fe400007fe4ff */
[----:B------:R-:W-:-:S03]  /*a6e0*/  ISETP.GE.AND P0, PT, R3, 0x2, PT ;  /* 0x000000020300780c */ /* 0x000fc60003f06270 */
[----:B0-----:R0:W-:Y:S10]  /*a6f0*/  @P1 STG.E [R4.64], R9 ;  /* 0x0000000904001986 */ /* 0x0011f4000c101924 */
[----:B------:R-:W-:Y:S05]  /*a700*/  @!P0 EXIT ;  /* 0x000000000000894d */ /* 0x000fea0003800000 */
[----:B------:R-:W-:-:S04]  /*a710*/  LOP3.LUT R2, R2, 0xfffffffc, RZ, 0xc0, !PT ;  /* 0xfffffffc02027812 */ /* 0x000fc800078ec0ff */
[----:B------:R-:W-:-:S05]  /*a720*/  IADD3 R2, P0, R2, c[0x0][0x558], RZ ;  /* 0x0001560002027a10 */ /* 0x000fca0007f1e0ff */
[----:B------:R-:W-:-:S05]  /*a730*/  IMAD.X R3, RZ, RZ, c[0x0][0x55c], P0 ;  /* 0x00015700ff037624 */ /* 0x000fca00000e06ff */
[----:B------:R-:W-:Y:S01]  /*a740*/  STG.E [R2.64], R8 ;  /* 0x0000000802007986 */ /* 0x000fe2000c101924 */
[----:B------:R-:W-:Y:S05]  /*a750*/  EXIT ;  /* 0x000000000000794d */ /* 0x000fea0003800000 */
.L_x_5387:
        /* <DEDUP_REMOVED lines=20> */
        .weak           $__internal_24_$__cuda_sm20_div_u64
        .type           $__internal_24_$__cuda_sm20_div_u64,@function
        .size           $__internal_24_$__cuda_sm20_div_u64,($__internal_25_$__cuda_sm20_rem_u64 - $__internal_24_$__cuda_sm20_div_u64)
$__internal_24_$__cuda_sm20_div_u64:
        /* <DEDUP_REMOVED lines=68> */
[----:B------:R-:W-:Y:S06]  /*ace0*/  RET.REL.NODEC R6 `(_ZN2at6native13reduce_kernelILi512ELi1ENS0_8ReduceOpIfNS0_10WelfordOpsIffiN4cuda3std3__44pairIffEEEEjfLi2ELi2EEEEEvT1_) ;  /* 0xffff531006007950 */ /* 0x000fec0003c3ffff */
        .weak           $__internal_25_$__cuda_sm20_rem_u64
        .type           $__internal_25_$__cuda_sm20_rem_u64,@function
        .size           $__internal_25_$__cuda_sm20_rem_u64,(.L_x_8137 - $__internal_25_$__cuda_sm20_rem_u64)
$__internal_25_$__cuda_sm20_rem_u64:
        /* <DEDUP_REMOVED lines=64> */
[----:B------:R-:W-:Y:S06]  /*b0f0*/  RET.REL.NODEC R16 `(_ZN2at6native13reduce_kernelILi512ELi1ENS0_8ReduceOpIfNS0_10WelfordOpsIffiN4cuda3std3__44pairIffEEEEjfLi2ELi2EEEEEvT1_) ;  /* 0xffff4f0010007950 */ /* 0x000fec0003c3ffff */
.L_x_5388:
        /* <DEDUP_REMOVED lines=16> */
.L_x_8137:


//--------------------- .text._ZN2at6native13reduce_kernelILi256ELi2ENS0_8ReduceOpIfNS0_10WelfordOpsIffiN4cuda3std3__44pairIffEEEEjfLi2ELi2EEEEEvT1_ --------------------------
	.section	.text._ZN2at6native13reduce_kernelILi256ELi2ENS0_8ReduceOpIfNS0_10WelfordOpsIffiN4cuda3std3__44pairIffEEEEjfLi2ELi2EEEEEvT1_,"ax",@progbits
	.sectioninfo	@"SHI_REGISTERS=34"
	.align	128
        .global         _ZN2at6native13reduce_kernelILi256ELi2ENS0_8ReduceOpIfNS0_10WelfordOpsIffiN4cuda3std3__44pairIffEEEEjfLi2ELi2EEEEEvT1_
        .type           _ZN2at6native13reduce_kernelILi256ELi2ENS0_8ReduceOpIfNS0_10WelfordOpsIffiN4cuda3std3__44pairIffEEEEjfLi2ELi2EEEEEvT1_,@function
        .size           _ZN2at6native13reduce_kernelILi256ELi2ENS0_8ReduceOpIfNS0_10WelfordOpsIffiN4cuda3std3__44pairIffEEEEjfLi2ELi2EEEEEvT1_,(.L_x_8139 - _ZN2at6native13reduce_kernelILi256ELi2ENS0_8ReduceOpIfNS0_10WelfordOpsIffiN4cuda3std3__44pairIffEEEEjfLi2ELi2EEEEEvT1_)
        .other          _ZN2at6native13reduce_kernelILi256ELi2ENS0_8ReduceOpIfNS0_10WelfordOpsIffiN4cuda3std3__44pairIffEEEEjfLi2ELi2EEEEEvT1_,@"STO_CUDA_ENTRY STV_DEFAULT"
_ZN2at6native13reduce_kernelILi256ELi2ENS0_8ReduceOpIfNS0_10WelfordOpsIffiN4cuda3std3__44pairIffEEEEjfLi2ELi2EEEEEvT1_:
.text._ZN2at6native13reduce_kernelILi256ELi2ENS0_8ReduceOpIfNS0_10WelfordOpsIffiN4cuda3std3__44pairIffEEEEjfLi2ELi2EEEEEvT1_:
        /* <DEDUP_REMOVED lines=13> */
[----:B---3--:R-:W-:-:S02]  /*00d0*/  IMAD R29, R22, c[0x0][0x198], R3 ;  /* 0x00006600161d7a24 */ /* 0x008fc400078e0203 */
        /* <DEDUP_REMOVED lines=200> */
.L_x_5389:
        /* <DEDUP_REMOVED lines=57> */
.L_x_5398:
[----:B------:R-:W-:Y:S05]  /*10f0*/  BSYNC B2 ;  /* 0x0000000000027941 */ /* 0x000fea0003800000 */
.L_x_5397:
        /* <DEDUP_REMOVED lines=16> */
.L_x_5396:
[----:B------:R-:W-:Y:S05]  /*1200*/  BSYNC B1 ;  /* 0x0000000000017941 */ /* 0x000fea0003800000 */
.L_x_5395:
[C---:B------:R-:W-:Y:S02]  /*1210*/  IADD3 R0, P0, -R10.reuse, 0x2, RZ ;  /* 0x000000020a007810 */ /* 0x040fe40007f1e1ff */
[----:B------:R-:W-:Y:S02]  /*1220*/  IADD3 R11, R10, c[0x0][0x17c], RZ ;  /* 0x00005f000a0b7a10 */ /* 0x000fe40007ffe0ff */
[C---:B------:R-:W-:Y:S02]  /*1230*/  LEA R18, P1, R0.reuse, R18, 0x2 ;  /* 0x0000001200127211 */ /* 0x040fe400078210ff */
[----:B------:R-:W-:Y:S02]  /*1240*/  IADD3.X R3, RZ, -0x1, RZ, P0, !PT ;  /* 0xffffffffff037810 */ /* 0x000fe400007fe4ff */
[----:B------:R-:W-:Y:S02]  /*1250*/  IADD3 R11, R11, -0x2, RZ ;  /* 0xfffffffe0b0b7810 */ /* 0x000fe40007ffe0ff */
[----:B------:R-:W-:-:S02]  /*1260*/  LEA.HI.X R19, R0, R19, R3, 0x2, P1 ;  /* 0x0000001300137211 */ /* 0x000fc400008f1403 */
.L_x_5394:
[----:B------:R-:W-:Y:S05]  /*1270*/  BSYNC B0 ;  /* 0x0000000000007941 */ /* 0x000fea0003800000 */
.L_x_5393:
[----:B------:R-:W-:Y:S01]  /*1280*/  IMAD R3, R17, c[0x0][0x190], RZ ;  /* 0x0000640011037a24 */ /* 0x000fe200078e02ff */
[----:B------:R-:W-:Y:S01]  /*1290*/  BSSY B0, `(.L_x_5399) ;  /* 0x0000023000007945 */ /* 0x000fe20003800000 */
[----:B------:R-:W-:Y:S01]  /*12a0*/  IMAD.MOV.U32 R10, RZ, RZ, c[0x0][0x168] ;  /* 0x00005a00ff0a7624 */ /* 0x000fe200078e00ff */
[----:B------:R-:W-:Y:S01]  /*12b0*/  MOV R8, c[0x0][0x174] ;  /* 0x00005d0000087a02 */ /* 0x000fe20000000f00 */
[----:B------:R-:W-:-:S04]  /*12c0*/  IMAD R3, R16, c[0x0][0x194], R3 ;  /* 0x0000650010037a24 */ /* 0x000fc800078e0203 */
[----:B------:R-:W-:Y:S02]  /*12d0*/  IMAD R9, R22, c[0x0][0x198], R3 ;  /* 0x0000660016097a24 */ /* 0x000fe400078e0203 */
[----:B------:R-:W-:-:S03]  /*12e0*/  IMAD.MOV.U32 R3, RZ, RZ, c[0x0][0x170] ;  /* 0x00005c00ff037624 */ /* 0x000fc600078e00ff */
[----:B------:R-:W-:-:S04]  /*12f0*/  LEA R0, R9, 0x1, 0x1 ;  /* 0x0000000109007811 */ /* 0x000fc800078e08ff */
[----:B------:R-:W-:Y:S02]  /*1300*/  ISETP.GE.U32.AND P0, PT, R0, R11, PT ;  /* 0x0000000b0000720c */ /* 0x000fe40003f06070 */
[----:B------:R-:W-:-:S11]  /*1310*/  MOV R0, c[0x0][0x16c] ;  /* 0x00005b0000007a02 */ /* 0x000fd60000000f00 */
[----:B------:R-:W-:Y:S05]  /*1320*/  @P0 BRA `(.L_x_5400) ;  /* 0x0000019000000947 */ /* 0x000fea0003800000 */
[----:B------:R-:W-:Y:S01]  /*1330*/  BSSY B1, `(.L_x_5401) ;  /* 0x0000016000017945 */ /* 0x000fe20003800000 */
[----:B------:R-:W-:-:S04]  /*1340*/  IMAD.MOV.U32 R7, RZ, RZ, R9 ;  /* 0x000000ffff077224 */ /* 0x000fc800078e0009 */
.L_x_5402:
        /* <DEDUP_REMOVED lines=21> */
.L_x_5401:
[----:B------:R-:W-:Y:S01]  /*14a0*/  MOV R8, R14 ;  /* 0x0000000e00087202 */ /* 0x000fe20000000f00 */
[----:B------:R-:W-:-:S02]  /*14b0*/  IMAD.MOV.U32 R7, RZ, RZ, R12 ;  /* 0x000000ffff077224 */ /* 0x000fc400078e000c */
.L_x_5400:
[----:B------:R-:W-:Y:S05]  /*14c0*/  BSYNC B0 ;  /* 0x0000000000007941 */ /* 0x000fea0003800000 */
.L_x_5399:
        /* <DEDUP_REMOVED lines=10> */
.L_x_5404:
[----:B------:R-:W-:Y:S05]  /*1570*/  BSYNC B0 ;  /* 0x0000000000007941 */ /* 0x000fea0003800000 */
.L_x_5403:
        /* <DEDUP_REMOVED lines=17> */
.L_x_5406:
[----:B------:R-:W-:Y:S05]  /*1690*/  BSYNC B0 ;  /* 0x0000000000007941 */ /* 0x000fea0003800000 */
.L_x_5405:
        /* <DEDUP_REMOVED lines=17> */
.L_x_5408:
[----:B------:R-:W-:Y:S01]  /*17b0*/  MOV R4, R10 ;  /* 0x0000000a00047202 */ /* 0x000fe20000000f00 */
[----:B------:R-:W-:Y:S01]  /*17c0*/  IMAD.MOV.U32 R5, RZ, RZ, R0 ;  /* 0x000000ffff057224 */ /* 0x000fe200078e0000 */
[----:B------:R-:W-:Y:S01]  /*17d0*/  MOV R6, R3 ;  /* 0x0000000300067202 */ /* 0x000fe20000000f00 */
[----:B------:R-:W-:Y:S02]  /*17e0*/  IMAD.MOV.U32 R7, RZ, RZ, R8 ;  /* 0x000000ffff077224 */ /* 0x000fe400078e0008 */
.L_x_5409:
[----:B------:R-:W-:Y:S05]  /*17f0*/  BSYNC B0 ;  /* 0x0000000000007941 */ /* 0x000fea0003800000 */
.L_x_5407:
[----:B------:R-:W-:Y:S01]  /*1800*/  CS2R R8, SRZ ;  /* 0x0000000000087805 */ /* 0x000fe2000001ff00 */
[----:B------:R-:W-:Y:S01]  /*1810*/  CS2R R10, SRZ ;  /* 0x00000000000a7805 */ /* 0x000fe2000001ff00 */
[----:B------:R-:W-:Y:S05]  /*1820*/  BRA `(.L_x_5391) ;  /* 0x0000504000007947 */ /* 0x000fea0003800000 */
.L_x_5392:
        /* <DEDUP_REMOVED lines=30> */
.L_x_5417:
[----:B------:R-:W-:Y:S01]  /*1a10*/  HFMA2.MMA R0, -RZ, RZ, 0, 0 ;  /* 0x00000000ff007435 */ /* 0x000fe200000001ff */
        /* <DEDUP_REMOVED lines=212> */
.L_x_5414:
[----:B------:R-:W-:-:S04]  /*2760*/  LOP3.LUT R3, R3, 0xfffffff8, RZ, 0xc0, !PT ;  /* 0xfffffff803037812 */ /* 0x000fc800078ec0ff */
[----:B------:R-:W-:-:S05]  /*2770*/  IADD3 R20, P1, R3, R18, RZ ;  /* 0x0000001203147210 */ /* 0x000fca0007f3e0ff */
[----:B------:R-:W-:-:S06]  /*2780*/  IMAD.X R21, RZ, RZ, R19, P1 ;  /* 0x000000ffff157224 */ /* 0x000fcc00008e0613 */
[----:B------:R-:W5:Y:S01]  /*2790*/  LDG.E.64 R20, [R20.64] ;  /* 0x0000002414147981 */ /* 0x000f62000c1e1b00 */
        /* <DEDUP_REMOVED lines=212> */
.L_x_5415:
[----:B------:R-:W-:-:S04]  /*34e0*/  LOP3.LUT R23, R0, 0xfffffff8, RZ, 0xc0, !PT ;  /* 0xfffffff800177812 */ /* 0x000fc800078ec0ff */
[----:B------:R-:W-:-:S05]  /*34f0*/  IADD3 R22, P1, R23, R18, RZ ;  /* 0x0000001217167210 */ /* 0x000fca0007f3e0ff */
[----:B------:R-:W-:-:S06]  /*3500*/  IMAD.X R23, RZ, RZ, R19, P1 ;  /* 0x000000ffff177224 */ /* 0x000fcc00008e0613 */
[----:B------:R-:W2:Y:S01]  /*3510*/  LDG.E.64 R22, [R22.64] ;  /* 0x0000002416167981 */ /* 0x000ea2000c1e1b00 */
[----:B------:R-:W-:Y:S01]  /*3520*/  IADD3 R6, R6, 0x1, RZ ;  /* 0x0000000106067810 */ /* 0x000fe20007ffe0ff */
[----:B-----5:R-:W-:Y:S01]  /*3530*/  FADD.FTZ R10, R21, -R8 ;  /* 0x80000008150a7221 */ /* 0x020fe20000010000 */
[----:B------:R-:W-:Y:S02]  /*3540*/  IADD3 R29, R29, c[0x0][0x184], RZ ;  /* 0x000061001d1d7a10 */ /* 0x000fe40007ffe0ff */
[----:B------:R-:W0:Y:S02]  /*3550*/  I2F R7, R6 ;  /* 0x0000000600077306 */ /* 0x000e240000201400 */
[----:B------:R-:W-:-:S04]  /*3560*/  IADD3 R0, R29, c[0x0][0x184], RZ ;  /* 0x000061001d007a10 */ /* 0x000fc80007ffe0ff */
[----:B------:R-:W-:Y:S01]  /*3570*/  ISETP.GE.U32.AND P1, PT, R0, c[0x0][0x17c], PT ;  /* 0x00005f0000007a0c */ /* 0x000fe20003f26070 */
[--C-:B------:R-:W-:Y:S01]  /*3580*/  FADD.FTZ R0, R20, -R4.reuse ;  /* 0x8000000414007221 */ /* 0x100fe20000010000 */
[----:B0-----:R-:W0:Y:S03]  /*3590*/  MUFU.RCP R3, R7 ;  /* 0x0000000700037308 */ /* 0x001e260000001000 */
[-C--:B0-----:R-:W-:Y:S02]  /*35a0*/  FFMA.FTZ R4, R0, R3.reuse, R4 ;  /* 0x0000000300047223 */ /* 0x081fe40000010004 */
[----:B------:R-:W-:-:S04]  /*35b0*/  FFMA.FTZ R8, R10, R3, R8 ;  /* 0x000000030a087223 */ /* 0x000fc80000010008 */
[----:B------:R-:W-:-:S04]  /*35c0*/  FADD.FTZ R11, R21, -R8 ;  /* 0x80000008150b7221 */ /* 0x000fc80000010000 */
[----:B------:R-:W-:Y:S02]  /*35d0*/  FFMA.FTZ R9, R10, R11, R9 ;  /* 0x0000000b0a097223 */ /* 0x000fe40000010009 */
[----:B--2---:R-:W-:Y:S02]  /*35e0*/  FADD.FTZ R12, R22, -R15 ;  /* 0x8000000f160c7221 */ /* 0x004fe40000010000 */
[----:B------:R-:W-:Y:S02]  /*35f0*/  FADD.FTZ R24, R23, -R27 ;  /* 0x8000001b17187221 */ /* 0x000fe40000010000 */
[-C--:B------:R-:W-:Y:S02]  /*3600*/  FFMA.FTZ R15, R12, R3.reuse, R15 ;  /* 0x000000030c0f7223 */ /* 0x080fe4000001000f */
[----:B------:R-:W-:Y:S02]  /*3610*/  FFMA.FTZ R27, R24, R3, R27 ;  /* 0x00000003181b7223 */ /* 0x000fe4000001001b */
[----:B------:R-:W-:-:S02]  /*3620*/  FADD.FTZ R13, R22, -R15 ;  /* 0x8000000f160d7221 */ /* 0x000fc40000010000 */
[----:B------:R-:W-:Y:S02]  /*3630*/  FADD.FTZ R25, R23, -R27 ;  /* 0x8000001b17197221 */ /* 0x000fe40000010000 */
[----:B------:R-:W-:Y:S02]  /*3640*/  FADD.FTZ R3, R20, -R4 ;  /* 0x8000000414037221 */ /* 0x000fe40000010000 */
[----:B------:R-:W-:Y:S02]  /*3650*/  FFMA.FTZ R14, R12, R13, R14 ;  /* 0x0000000d0c0e7223 */ /* 0x000fe4000001000e */
[----:B------:R-:W-:Y:S02]  /*3660*/  FFMA.FTZ R26, R24, R25, R26 ;  /* 0x00000019181a7223 */ /* 0x000fe4000001001a */
[----:B------:R-:W-:Y:S01]  /*3670*/  FFMA.FTZ R5, R0, R3, R5 ;  /* 0x0000000300057223 */ /* 0x000fe20000010005 */
[----:B------:R-:W-:Y:S01]  /*3680*/  @P1 CALL.REL.NOINC `(.L_x_5416) ;  /* 0x0000001000001944 */ /* 0x000fe20003c00000 */
[----:B------:R-:W-:Y:S05]  /*3690*/  BRA `(.L_x_5417) ;  /* 0xffffe37000007947 */ /* 0x000fea000383ffff */
.L_x_5416:
[----:B------:R-:W-:Y:S05]  /*36a0*/  BSYNC B1 ;  /* 0x0000000000017941 */ /* 0x000fea0003800000 */
.L_x_5413:
[----:B------:R-:W-:Y:S05]  /*36b0*/  BSYNC B0 ;  /* 0x0000000000007941 */ /* 0x000fea0003800000 */
.L_x_5412:
[----:B------:R-:W-:Y:S01]  /*36c0*/  ISETP.GE.U32.AND P0, PT, R29, c[0x0][0x17c], PT ;  /* 0x00005f001d007a0c */ /* 0x000fe20003f06070 */
[----:B------:R-:W-:Y:S01]  /*36d0*/  BSSY B0, `(.L_x_5418) ;  /* 0x00001a4000007945 */ /* 0x000fe20003800000 */
[----:B------:R-:W-:Y:S01]  /*36e0*/  MOV R13, R6 ;  /* 0x00000006000d7202 */ /* 0x000fe20000000f00 */
[----:B------:R-:W-:Y:S01]  /*36f0*/  IMAD.MOV.U32 R3, RZ, RZ, R6 ;  /* 0x000000ffff037224 */ /* 0x000fe200078e0006 */
[-C--:B------:R-:W-:Y:S01]  /*3700*/  MOV R12, R7.reuse ;  /* 0x00000007000c7202 */ /* 0x080fe20000000f00 */
[----:B------:R-:W-:Y:S01]  /*3710*/  IMAD.MOV.U32 R11, RZ, RZ, R7 ;  /* 0x000000ffff0b7224 */ /* 0x000fe200078e0007 */
[----:B------:R-:W-:-:S02]  /*3720*/  MOV R0, R7 ;  /* 0x0000000700007202 */ /* 0x000fc40000000f00 */
[----:B------:R-:W-:-:S05]  /*3730*/  MOV R10, R6 ;  /* 0x00000006000a7202 */ /* 0x000fca0000000f00 */
[----:B------:R-:W-:Y:S05]  /*3740*/  @P0 BRA `(.L_x_5419) ;  /* 0x000019c000000947 */ /* 0x000fea0003800000 */
[----:B------:R-:W-:Y:S01]  /*3750*/  ISETP.NE.AND P1, PT, RZ, c[0x0][0x1b8], PT ;  /* 0x00006e00ff007a0c */ /* 0x000fe20003f25270 */
[----:B------:R-:W-:-:S12]  /*3760*/  HFMA2.MMA R30, -RZ, RZ, 0, 0 ;  /* 0x00000000ff1e7435 */ /* 0x000fd800000001ff */
[----:B------:R-:W-:Y:S05]  /*3770*/  @!P1 BRA `(.L_x_5420) ;  /* 0x00000c6000009947 */ /* 0x000fea0003800000 */
        /* <DEDUP_REMOVED lines=198> */
.L_x_5420:
        /* <DEDUP_REMOVED lines=207> */
.L_x_5421:
[----:B------:R-:W-:-:S04]  /*50d0*/  LOP3.LUT R23, R30, 0xfffffff8, RZ, 0xc0, !PT ;  /* 0xfffffff81e177812 */ /* 0x000fc800078ec0ff */
[----:B------:R-:W-:-:S04]  /*50e0*/  IADD3 R18, P1, R23, R18, RZ ;  /* 0x0000001217127210 */ /* 0x000fc80007f3e0ff */
[----:B------:R-:W-:-:S05]  /*50f0*/  IADD3.X R19, RZ, R19, RZ, P1, !PT ;  /* 0x00000013ff137210 */ /* 0x000fca0000ffe4ff */
[----:B------:R0:W5:Y:S04]  /*5100*/  LDG.E.64 R22, [R18.64] ;  /* 0x0000002412167981 */ /* 0x000168000c1e1b00 */
.L_x_5419:
[----:B------:R-:W-:Y:S05]  /*5110*/  BSYNC B0 ;  /* 0x0000000000007941 */ /* 0x000fea0003800000 */
.L_x_5418:
[----:B------:R-:W-:Y:S01]  /*5120*/  BSSY B0, `(.L_x_5422) ;  /* 0x0000021000007945 */ /* 0x000fe20003800000 */
[----:B------:R-:W-:Y:S05]  /*5130*/  @P0 BRA `(.L_x_5423) ;  /* 0x000001f000000947 */ /* 0x000fea0003800000 */
[----:B------:R-:W-:Y:S01]  /*5140*/  IADD3 R6, R6, 0x1, RZ ;  /* 0x0000000106067810 */ /* 0x000fe20007ffe0ff */
[----:B0----5:R-:W-:Y:S01]  /*5150*/  FADD.FTZ R18, -R4, R20 ;  /* 0x0000001404127221 */ /* 0x021fe20000010100 */
[----:B------:R-:W-:Y:S01]  /*5160*/  IADD3 R10, R10, 0x1, RZ ;  /* 0x000000010a0a7810 */ /* 0x000fe20007ffe0ff */
[----:B------:R-:W-:Y:S01]  /*5170*/  FADD.FTZ R19, -R8, R21 ;  /* 0x0000001508137221 */ /* 0x000fe20000010100 */
[----:B------:R-:W0:Y:S01]  /*5180*/  I2F R7, R6 ;  /* 0x0000000600077306 */ /* 0x000e220000201400 */
[----:B------:R-:W-:-:S04]  /*5190*/  IADD3 R29, R29, c[0x0][0x184], RZ ;  /* 0x000061001d1d7a10 */ /* 0x000fc80007ffe0ff */
[----:B------:R-:W-:-:S03]  /*51a0*/  ISETP.GE.U32.AND P0, PT, R29, c[0x0][0x17c], PT ;  /* 0x00005f001d007a0c */ /* 0x000fc60003f06070 */
[----:B------:R-:W1:Y:S08]  /*51b0*/  I2F R11, R10 ;  /* 0x0000000a000b7306 */ /* 0x000e700000201400 */
[----:B0-----:R-:W0:Y:S08]  /*51c0*/  MUFU.RCP R25, R7 ;  /* 0x0000000700197308 */ /* 0x001e300000001000 */
[----:B-1----:R-:W1:Y:S01]  /*51d0*/  MUFU.RCP R24, R11 ;  /* 0x0000000b00187308 */ /* 0x002e620000001000 */
[----:B0-----:R-:W-:-:S04]  /*51e0*/  FFMA.FTZ R4, R18, R25, R4 ;  /* 0x0000001912047223 */ /* 0x001fc80000010004 */
[----:B------:R-:W-:Y:S02]  /*51f0*/  FADD.FTZ R20, -R4, R20 ;  /* 0x0000001404147221 */ /* 0x000fe40000010100 */
[----:B-1----:R-:W-:Y:S02]  /*5200*/  FFMA.FTZ R8, R19, R24, R8 ;  /* 0x0000001813087223 */ /* 0x002fe40000010008 */
[----:B------:R-:W-:Y:S02]  /*5210*/  FFMA.FTZ R5, R18, R20, R5 ;  /* 0x0000001412057223 */ /* 0x000fe40000010005 */
[----:B------:R-:W-:-:S04]  /*5220*/  FADD.FTZ R24, -R8, R21 ;  /* 0x0000001508187221 */ /* 0x000fc80000010100 */
[----:B------:R-:W-:Y:S01]  /*5230*/  FFMA.FTZ R9, R19, R24, R9 ;  /* 0x0000001813097223 */ /* 0x000fe20000010009 */
[----:B------:R-:W-:Y:S05]  /*5240*/  @P0 BRA `(.L_x_5423) ;  /* 0x000000e000000947 */ /* 0x000fea0003800000 */
[----:B------:R-:W-:Y:S01]  /*5250*/  IADD3 R13, R13, 0x1, RZ ;  /* 0x000000010d0d7810 */ /* 0x000fe20007ffe0ff */
[----:B------:R-:W-:Y:S01]  /*5260*/  FADD.FTZ R18, -R15, R22 ;  /* 0x000000160f127221 */ /* 0x000fe20000010100 */
[----:B------:R-:W-:Y:S01]  /*5270*/  IADD3 R3, R3, 0x1, RZ ;  /* 0x0000000103037810 */ /* 0x000fe20007ffe0ff */
[----:B------:R-:W-:Y:S01]  /*5280*/  FADD.FTZ R20, -R27, R23 ;  /* 0x000000171b147221 */ /* 0x000fe20000010100 */
[----:B------:R-:W0:Y:S08]  /*5290*/  I2F R12, R13 ;  /* 0x0000000d000c7306 */ /* 0x000e300000201400 */
        /* <DEDUP_REMOVED lines=8> */
[----:B------:R-:W-:Y:S02]  /*5320*/  FFMA.FTZ R26, R20, R23, R26 ;  /* 0x00000017141a7223 */ /* 0x000fe4000001001a */
.L_x_5423:
[----:B------:R-:W-:Y:S05]  /*5330*/  BSYNC B0 ;  /* 0x0000000000007941 */ /* 0x000fea0003800000 */
.L_x_5422:
        /* <DEDUP_REMOVED lines=17> */
.L_x_5425:
[----:B------:R-:W-:Y:S01]  /*5450*/  MOV R4, R15 ;  /* 0x0000000f00047202 */ /* 0x000fe20000000f00 */
[----:B------:R-:W-:Y:S01]  /*5460*/  IMAD.MOV.U32 R6, RZ, RZ, R13 ;  /* 0x000000ffff067224 */ /* 0x000fe200078e000d */
[----:B------:R-:W-:Y:S02]  /*5470*/  MOV R5, R14 ;  /* 0x0000000e00057202 */ /* 0x000fe40000000f00 */
[----:B------:R-:W-:Y:S02]  /*5480*/  MOV R7, R12 ;  /* 0x0000000c00077202 */ /* 0x000fe40000000f00 */
.L_x_5426:
[----:B------:R-:W-:Y:S05]  /*5490*/  BSYNC B0 ;  /* 0x0000000000007941 */ /* 0x000fea0003800000 */
.L_x_5424:
[----:B------:R-:W-:-:S13]  /*54a0*/  FSETP.NEU.FTZ.AND P0, PT, R11, RZ, PT ;  /* 0x000000ff0b00720b */ /* 0x000fda0003f1d000 */
[----:B------:R-:W-:Y:S05]  /*54b0*/  @!P0 BRA `(.L_x_5427) ;  /* 0x000000e000008947 */ /* 0x000fea0003800000 */
[----:B------:R-:W-:-:S13]  /*54c0*/  FSETP.NEU.FTZ.AND P0, PT, R0, RZ, PT ;  /* 0x000000ff0000720b */ /* 0x000fda0003f1d000 */
[----:B------:R-:W-:Y:S05]  /*54d0*/  @!P0 BRA `(.L_x_5391) ;  /* 0x0000139000008947 */ /* 0x000fea0003800000 */
[----:B------:R-:W-:Y:S02]  /*54e0*/  FADD.FTZ R12, R11, R0 ;  /* 0x000000000b0c7221 */ /* 0x000fe40000010000 */
[----:B------:R-:W-:Y:S02]  /*54f0*/  FADD.FTZ R3, -R8, R27 ;  /* 0x0000001b08037221 */ /* 0x000fe40000010100 */
[----:B------:R-:W1:Y:S01]  /*5500*/  MUFU.RCP R15, R12 ;  /* 0x0000000c000f7308 */ /* 0x000e620000001000 */
[----:B------:R-:W-:Y:S02]  /*5510*/  FADD.FTZ R13, R9, R26 ;  /* 0x0000001a090d7221 */ /* 0x000fe40000010000 */
[----:B------:R-:W-:-:S04]  /*5520*/  FMUL.FTZ R10, R3, R3 ;  /* 0x00000003030a7220 */ /* 0x000fc80000410000 */
[----:B------:R-:W-:Y:S01]  /*5530*/  FMUL.FTZ R9, R11, R10 ;  /* 0x0000000a0b097220 */ /* 0x000fe20000410000 */
[----:B------:R-:W-:Y:S01]  /*5540*/  MOV R10, 0xffffffff ;  /* 0xffffffff000a7802 */ /* 0x000fe20000000f00 */
[----:B------:R-:W-:Y:S02]  /*5550*/  IMAD.MOV.U32 R11, RZ, RZ, R12 ;  /* 0x000000ffff0b7224 */ /* 0x000fe400078e000c */
[----:B-1----:R-:W-:-:S04]  /*5560*/  FMUL.FTZ R0, R15, R0 ;  /* 0x000000000f007220 */ /* 0x002fc80000410000 */
[----:B------:R-:W-:Y:S02]  /*5570*/  FFMA.FTZ R9, R0, R9, R13 ;  /* 0x0000000900097223 */ /* 0x000fe4000001000d */
[----:B------:R-:W-:Y:S01]  /*5580*/  FFMA.FTZ R8, R3, R0, R8 ;  /* 0x0000000003087223 */ /* 0x000fe20000010008 */
[----:B------:R-:W-:Y:S05]  /*5590*/  BRA `(.L_x_5391) ;  /* 0x000012d000007947 */ /* 0x000fea0003800000 */
.L_x_5427:
[----:B------:R-:W-:Y:S01]  /*55a0*/  MOV R8, R27 ;  /* 0x0000001b00087202 */ /* 0x000fe20000000f00 */
[----:B------:R-:W-:Y:S01]  /*55b0*/  IMAD.MOV.U32 R10, RZ, RZ, R3 ;  /* 0x000000ffff0a7224 */ /* 0x000fe200078e0003 */
[----:B------:R-:W-:Y:S02]  /*55c0*/  MOV R9, R26 ;  /* 0x0000001a00097202 */ /* 0x000fe40000000f00 */
[----:B------:R-:W-:Y:S01]  /*55d0*/  MOV R11, R0 ;  /* 0x00000000000b7202 */ /* 0x000fe20000000f00 */
[----:B------:R-:W-:Y:S05]  /*55e0*/  BRA `(.L_x_5391) ;  /* 0x0000128000007947 */ /* 0x000fea0003800000 */
.L_x_5411:
        /* <DEDUP_REMOVED lines=16> */
.L_x_5431:
[----:B------:R-:W-:Y:S01]  /*56f0*/  IADD3 R7, R29, c[0x0][0x184], RZ ;  /* 0x000061001d077a10 */ /* 0x000fe20007ffe0ff */
[----:B------:R-:W-:-:S04]  /*5700*/  IMAD R29, R20, R29, RZ ;  /* 0x0000001d141d7224 */ /* 0x000fc800078e02ff */
[----:B------:R-:W-:Y:S01]  /*5710*/  IMAD R10, R20, R7, RZ ;  /* 0x00000007140a7224 */ /* 0x000fe200078e02ff */
[----:B------:R-:W-:-:S04]  /*5720*/  SHF.R.U32.HI R15, RZ, 0x1, R29 ;  /* 0x00000001ff0f7819 */ /* 0x000fc8000001161d */
[----:B------:R-:W-:Y:S01]  /*5730*/  SHF.R.U32.HI R13, RZ, 0x1, R10 ;  /* 0x00000001ff0d7819 */ /* 0x000fe2000001160a */
[----:B------:R-:W-:-:S04]  /*5740*/  IMAD.WIDE.U32 R14, R15, 0x8, R18 ;  /* 0x000000080f0e7825 */ /* 0x000fc800078e0012 */
[----:B------:R-:W-:Y:S02]  /*5750*/  IMAD.WIDE.U32 R12, R13, 0x8, R18 ;  /* 0x000000080d0c7825 */ /* 0x000fe400078e0012 */
[----:B------:R-:W2:Y:S04]  /*5760*/  LDG.E.64 R14, [R14.64] ;  /* 0x000000240e0e7981 */ /* 0x000ea8000c1e1b00 */
[----:B------:R-:W3:Y:S01]  /*5770*/  LDG.E.64 R12, [R12.64] ;  /* 0x000000240c0c7981 */ /* 0x000ee2000c1e1b00 */
[----:B------:R-:W-:-:S04]  /*5780*/  IADD3 R6, R6, 0x1, RZ ;  /* 0x0000000106067810 */ /* 0x000fc80007ffe0ff */
[----:B------:R-:W0:Y:S01]  /*5790*/  I2F R28, R6 ;  /* 0x00000006001c7306 */ /* 0x000e220000201400 */
[----:B------:R-:W-:-:S04]  /*57a0*/  IADD3 R29, R7, c[0x0][0x184], RZ ;  /* 0x00006100071d7a10 */ /* 0x000fc80007ffe0ff */
[----:B------:R-:W-:-:S03]  /*57b0*/  IADD3 R7, R29, c[0x0][0x184], RZ ;  /* 0x000061001d077a10 */ /* 0x000fc60007ffe0ff */
[----:B0-----:R-:W0:Y:S01]  /*57c0*/  MUFU.RCP R10, R28 ;  /* 0x0000001c000a7308 */ /* 0x001e220000001000 */
[----:B------:R-:W-:Y:S01]  /*57d0*/  ISETP.GE.U32.AND P0, PT, R7, c[0x0][0x17c], PT ;  /* 0x00005f0007007a0c */ /* 0x000fe20003f06070 */
[----:B--2---:R-:W-:Y:S02]  /*57e0*/  FADD.FTZ R7, R14, -R4 ;  /* 0x800000040e077221 */ /* 0x004fe40000010000 */
[----:B------:R-:W-:Y:S02]  /*57f0*/  FADD.FTZ R11, R15, -R8 ;  /* 0x800000080f0b7221 */ /* 0x000fe40000010000 */
[----:B---3--:R-:W-:Y:S02]  /*5800*/  FADD.FTZ R21, R12, -R3 ;  /* 0x800000030c157221 */ /* 0x008fe40000010000 */
[----:B------:R-:W-:Y:S02]  /*5810*/  FADD.FTZ R24, R13, -R27 ;  /* 0x8000001b0d187221 */ /* 0x000fe40000010000 */
[----:B0-----:R-:W-:-:S02]  /*5820*/  FFMA.FTZ R3, R21, R10, R3 ;  /* 0x0000000a15037223 */ /* 0x001fc40000010003 */
        /* <DEDUP_REMOVED lines=13> */
.L_x_5430:
[----:B------:R-:W-:Y:S02]  /*5900*/  MOV R7, R28 ;  /* 0x0000001c00077202 */ /* 0x000fe40000000f00 */
.L_x_5429:
[----:B------:R-:W-:Y:S05]  /*5910*/  BSYNC B0 ;  /* 0x0000000000007941 */ /* 0x000fea0003800000 */
.L_x_5428:
[----:B------:R-:W-:Y:S01]  /*5920*/  ISETP.GE.U32.AND P1, PT, R29, c[0x0][0x17c], PT ;  /* 0x00005f001d007a0c */ /* 0x000fe20003f26070 */
[----:B------:R-:W-:Y:S01]  /*5930*/  BSSY B0, `(.L_x_5432) ;  /* 0x0000012000007945 */ /* 0x000fe20003800000 */
[----:B------:R-:W-:Y:S01]  /*5940*/  IMAD.MOV.U32 R21, RZ, RZ, R6 ;  /* 0x000000ffff157224 */ /* 0x000fe200078e0006 */
[----:B------:R-:W-:Y:S01]  /*5950*/  MOV R24, R7 ;  /* 0x0000000700187202 */ /* 0x000fe20000000f00 */
[----:B------:R-:W-:Y:S01]  /*5960*/  IMAD.MOV.U32 R22, RZ, RZ, R7 ;  /* 0x000000ffff167224 */ /* 0x000fe200078e0007 */
[----:B------:R-:W-:-:S02]  /*5970*/  MOV R23, R6 ;  /* 0x0000000600177202 */ /* 0x000fc40000000f00 */
[----:B------:R-:W-:Y:S02]  /*5980*/  MOV R10, R6 ;  /* 0x00000006000a7202 */ /* 0x000fe40000000f00 */
[----:B------:R-:W-:-:S04]  /*5990*/  MOV R11, R7 ;  /* 0x00000007000b7202 */ /* 0x000fc80000000f00 */
        /* <DEDUP_REMOVED lines=11> */
.L_x_5433:
[----:B------:R-:W-:Y:S05]  /*5a50*/  BSYNC B0 ;  /* 0x0000000000007941 */ /* 0x000fea0003800000 */
.L_x_5432:
        /* <DEDUP_REMOVED lines=33> */
.L_x_5435:
[----:B------:R-:W-:Y:S05]  /*5c70*/  BSYNC B0 ;  /* 0x0000000000007941 */ /* 0x000fea0003800000 */
.L_x_5434:
[----:B------:R-:W-:Y:S01]  /*5c80*/  FSETP.NEU.FTZ.AND P0, PT, R7, RZ, PT ;  /* 0x000000ff0700720b */ /* 0x000fe20003f1d000 */
[----:B------:R-:W-:-:S12]  /*5c90*/  BSSY B0, `(.L_x_5436) ;  /* 0x0000014000007945 */ /* 0x000fd80003800000 */
[----:B------:R-:W-:Y:S05]  /*5ca0*/  @!P0 BRA `(.L_x_5437) ;  /* 0x000000e000008947 */ /* 0x000fea0003800000 */
[----:B------:R-:W-:-:S13]  /*5cb0*/  FSETP.NEU.FTZ.AND P0, PT, R24, RZ, PT ;  /* 0x000000ff1800720b */ /* 0x000fda0003f1d000 */
[----:B------:R-:W-:Y:S05]  /*5cc0*/  @!P0 BRA `(.L_x_5438) ;  /* 0x0000010000008947 */ /* 0x000fea0003800000 */
[----:B-----5:R-:W-:Y:S02]  /*5cd0*/  FADD.FTZ R12, R7, R24 ;  /* 0x00000018070c7221 */ /* 0x020fe40000010000 */
        /* <DEDUP_REMOVED lines=11> */
.L_x_5437:
[----:B------:R-:W-:Y:S01]  /*5d90*/  MOV R4, R3 ;  /* 0x0000000300047202 */ /* 0x000fe20000000f00 */
[----:B------:R-:W-:Y:S01]  /*5da0*/  IMAD.MOV.U32 R5, RZ, RZ, R0 ;  /* 0x000000ffff057224 */ /* 0x000fe200078e0000 */
[----:B------:R-:W-:Y:S02]  /*5db0*/  MOV R6, R21 ;  /* 0x0000001500067202 */ /* 0x000fe40000000f00 */
[----:B------:R-:W-:Y:S02]  /*5dc0*/  MOV R7, R24 ;  /* 0x0000001800077202 */ /* 0x000fe40000000f00 */
.L_x_5438:
[----:B------:R-:W-:Y:S05]  /*5dd0*/  BSYNC B0 ;  /* 0x0000000000007941 */ /* 0x000fea0003800000 */
.L_x_5436:
        /* <DEDUP_REMOVED lines=16> */
.L_x_5439:
[----:B------:R-:W-:Y:S01]  /*5ee0*/  MOV R8, R27 ;  /* 0x0000001b00087202 */ /* 0x000fe20000000f00 */
[----:B------:R-:W-:Y:S01]  /*5ef0*/  IMAD.MOV.U32 R9, RZ, RZ, R26 ;  /* 0x000000ffff097224 */ /* 0x000fe200078e001a */
[----:B------:R-:W-:Y:S02]  /*5f00*/  MOV R10, R23 ;  /* 0x00000017000a7202 */ /* 0x000fe40000000f00 */
[----:B------:R-:W-:Y:S01]  /*5f10*/  MOV R11, R22 ;  /* 0x00000016000b7202 */ /* 0x000fe20000000f00 */
[----:B------:R-:W-:Y:S05]  /*5f20*/  BRA `(.L_x_5391) ;  /* 0x0000094000007947 */ /* 0x000fea0003800000 */
.L_x_5410:
[----:B------:R-:W-:Y:S01]  /*5f30*/  IADD3 R0, R29, c[0x0][0x184], RZ ;  /* 0x000061001d007a10 */ /* 0x000fe20007ffe0ff */
        /* <DEDUP_REMOVED lines=20> */
.L_x_5443:
[----:B------:R-:W-:Y:S02]  /*6080*/  IADD3 R7, R29, c[0x0][0x184], RZ ;  /* 0x000061001d077a10 */ /* 0x000fe40007ffe0ff */
[----:B------:R-:W-:Y:S02]  /*6090*/  SHF.R.U32.HI R15, RZ, 0x1, R29 ;  /* 0x00000001ff0f7819 */ /* 0x000fe4000001161d */
[----:B------:R-:W-:-:S03]  /*60a0*/  SHF.R.U32.HI R13, RZ, 0x1, R7 ;  /* 0x00000001ff0d7819 */ /* 0x000fc60000011607 */
        /* <DEDUP_REMOVED lines=12> */
[--C-:B---3--:R-:W-:Y:S02]  /*6170*/  FADD.FTZ R21, R12, -R3.reuse ;  /* 0x800000030c157221 */ /* 0x108fe40000010000 */
        /* <DEDUP_REMOVED lines=15> */
.L_x_5442:
[----:B------:R-:W-:Y:S02]  /*6270*/  MOV R7, R27 ;  /* 0x0000001b00077202 */ /* 0x000fe40000000f00 */
.L_x_5441:
[----:B------:R-:W-:Y:S05]  /*6280*/  BSYNC B0 ;  /* 0x0000000000007941 */ /* 0x000fea0003800000 */
.L_x_5440:
[----:B------:R-:W-:Y:S01]  /*6290*/  ISETP.GE.U32.AND P1, PT, R29, c[0x0][0x17c], PT ;  /* 0x00005f001d007a0c */ /* 0x000fe20003f26070 */
[----:B------:R-:W-:Y:S01]  /*62a0*/  BSSY B0, `(.L_x_5444) ;  /* 0x0000010000007945 */ /* 0x000fe20003800000 */
[-C--:B------:R-:W-:Y:S01]  /*62b0*/  MOV R21, R6.reuse ;  /* 0x0000000600157202 */ /* 0x080fe20000000f00 */
[----:B------:R-:W-:Y:S01]  /*62c0*/  IMAD.MOV.U32 R26, RZ, RZ, R7 ;  /* 0x000000ffff1a7224 */ /* 0x000fe200078e0007 */
[----:B------:R-:W-:Y:S01]  /*62d0*/  MOV R23, R6 ;  /* 0x0000000600177202 */ /* 0x000fe20000000f00 */
        /* <DEDUP_REMOVED lines=12> */
.L_x_5445:
[----:B------:R-:W-:Y:S05]  /*63a0*/  BSYNC B0 ;  /* 0x0000000000007941 */ /* 0x000fea0003800000 */
.L_x_5444:
        /* <DEDUP_REMOVED lines=33> */
.L_x_5447:
[----:B------:R-:W-:Y:S05]  /*65c0*/  BSYNC B0 ;  /* 0x0000000000007941 */ /* 0x000fea0003800000 */
.L_x_5446:
        /* <DEDUP_REMOVED lines=17> */
.L_x_5449:
[----:B------:R-:W-:Y:S01]  /*66e0*/  MOV R4, R3 ;  /* 0x0000000300047202 */ /* 0x000fe20000000f00 */
[----:B------:R-:W-:Y:S01]  /*66f0*/  IMAD.MOV.U32 R6, RZ, RZ, R21 ;  /* 0x000000ffff067224 */ /* 0x000fe200078e0015 */
[----:B------:R-:W-:Y:S02]  /*6700*/  MOV R5, R0 ;  /* 0x0000000000057202 */ /* 0x000fe40000000f00 */
[----:B------:R-:W-:Y:S02]  /*6710*/  MOV R7, R26 ;  /* 0x0000001a00077202 */ /* 0x000fe40000000f00 */
.L_x_5450:
[----:B------:R-:W-:Y:S05]  /*6720*/  BSYNC B0 ;  /* 0x0000000000007941 */ /* 0x000fea0003800000 */
.L_x_5448:
        /* <DEDUP_REMOVED lines=9> */
[----:B------:R-:W-:Y:S01]  /*67c0*/  FMUL.FTZ R12, R11, R10 ;  /* 0x0000000a0b0c7220 */ /* 0x000fe20000410000 */
[----:B------:R-:W-:Y:S01]  /*67d0*/  MOV R10, 0xffffffff ;  /* 0xffffffff000a7802 */ /* 0x000fe20000000f00 */
[----:B-1----:R-:W-:-:S04]  /*67e0*/  FMUL.FTZ R11, R13, R24 ;  /* 0x000000180d0b7220 */ /* 0x002fc80000410000 */
[----:B------:R-:W-:Y:S02]  /*67f0*/  FFMA.FTZ R9, R11, R12, R9 ;  /* 0x0000000c0b097223 */ /* 0x000fe40000010009 */
[----:B------:R-:W-:Y:S02]  /*6800*/  FFMA.FTZ R8, R3, R11, R8 ;  /* 0x0000000b03087223 */ /* 0x000fe40000010008 */
[----:B------:R-:W-:Y:S01]  /*6810*/  IMAD.MOV.U32 R11, RZ, RZ, R0 ;  /* 0x000000ffff0b7224 */ /* 0x000fe200078e0000 */
[----:B------:R-:W-:Y:S05]  /*6820*/  BRA `(.L_x_5391) ;  /* 0x0000004000007947 */ /* 0x000fea0003800000 */
.L_x_5451:
[----:B------:R-:W-:Y:S01]  /*6830*/  MOV R8, R22 ;  /* 0x0000001600087202 */ /* 0x000fe20000000f00 */
[----:B------:R-:W-:Y:S01]  /*6840*/  IMAD.MOV.U32 R10, RZ, RZ, R23 ;  /* 0x000000ffff0a7224 */ /* 0x000fe200078e0017 */
[----:B------:R-:W-:Y:S02]  /*6850*/  MOV R9, R20 ;  /* 0x0000001400097202 */ /* 0x000fe40000000f00 */
[----:B------:R-:W-:Y:S02]  /*6860*/  MOV R11, R24 ;  /* 0x00000018000b7202 */ /* 0x000fe40000000f00 */
.L_x_5391:
[----:B------:R-:W-:Y:S05]  /*6870*/  BSYNC B6 ;  /* 0x0000000000067941 */ /* 0x000fea0003800000 */
.L_x_5390:
        /* <DEDUP_REMOVED lines=12> */
.L_x_5461:
[----:B0--3--:R-:W-:Y:S01]  /*6940*/  IADD3 R18, R16, R3, RZ ;  /* 0x0000000310127210 */ /* 0x009fe20007ffe0ff */
        /* <DEDUP_REMOVED lines=8> */
[----:B------:R-:W-:Y:S03]  /*69d0*/  BSSY B1, `(.L_x_5455) ;  /* 0x0000018000017945 */ /* 0x000fe60003800000 */
[C---:B------:R-:W-:Y:S02]  /*69e0*/  SHF.L.U32 R19, R18.reuse, 0x5, RZ ;  /* 0x0000000512137819 */ /* 0x040fe400000006ff */
[----:B------:R-:W-:-:S03]  /*69f0*/  LEA R18, R18, 0x10, 0x5 ;  /* 0x0000001012127811 */ /* 0x000fc600078e28ff */
[----:B-----5:R0:W1:Y:S04]  /*6a00*/  LDS.128 R20, [R19+0x10] ;  /* 0x0000100013147984 */ /* 0x0200680000000c00 */
        /* <DEDUP_REMOVED lines=16> */
.L_x_5456:
[----:B------:R3:W4:Y:S01]  /*6b10*/  LDS R6, [R18+0x8] ;  /* 0x0000080012067984 */ /* 0x0007220000000800 */
[----:B-1----:R-:W-:Y:S01]  /*6b20*/  MOV R4, R20 ;  /* 0x0000001400047202 */ /* 0x002fe20000000f00 */
[----:B------:R-:W-:Y:S01]  /*6b30*/  IMAD.MOV.U32 R5, RZ, RZ, R21 ;  /* 0x000000ffff057224 */ /* 0x000fe200078e0015 */
[----:B------:R-:W-:Y:S02]  /*6b40*/  MOV R7, R23 ;  /* 0x0000001700077202 */ /* 0x000fe40000000f00 */
.L_x_5457:
[----:B------:R-:W-:Y:S05]  /*6b50*/  BSYNC B1 ;  /* 0x0000000000017941 */ /* 0x000fea0003800000 */
.L_x_5455:
[----:B------:R-:W-:Y:S01]  /*6b60*/  FSETP.NEU.FTZ.AND P0, PT, R11, RZ, PT ;  /* 0x000000ff0b00720b */ /* 0x000fe20003f1d000 */
[----:B------:R-:W-:-:S12]  /*6b70*/  BSSY B1, `(.L_x_5458) ;  /* 0x0000014000017945 */ /* 0x000fd80003800000 */
[----:B------:R-:W-:Y:S05]  /*6b80*/  @!P0 BRA `(.L_x_5459) ;  /* 0x000000e000008947 */ /* 0x000fea0003800000 */
[----:B--2---:R-:W-:-:S13]  /*6b90*/  FSETP.NEU.FTZ.AND P0, PT, R15, RZ, PT ;  /* 0x000000ff0f00720b */ /* 0x004fda0003f1d000 */
[----:B------:R-:W-:Y:S05]  /*6ba0*/  @!P0 BRA `(.L_x_5460) ;  /* 0x0000010000008947 */ /* 0x000fea0003800000 */
[----:B------:R-:W-:Y:S02]  /*6bb0*/  FADD.FTZ R14, R11, R15 ;  /* 0x0000000f0b0e7221 */ /* 0x000fe40000010000 */
[----:B0-----:R-:W-:Y:S02]  /*6bc0*/  FADD.FTZ R19, -R8, R12 ;  /* 0x0000000c08137221 */ /* 0x001fe40000010100 */
[----:B---3--:R-:W0:Y:S01]  /*6bd0*/  MUFU.RCP R18, R14 ;  /* 0x0000000e00127308 */ /* 0x008e220000001000 */
        /* <DEDUP_REMOVED lines=9> */
.L_x_5459:
[----:B--2---:R-:W-:Y:S01]  /*6c70*/  MOV R8, R12 ;  /* 0x0000000c00087202 */ /* 0x004fe20000000f00 */
[----:B------:R-:W-:Y:S01]  /*6c80*/  IMAD.MOV.U32 R10, RZ, RZ, R14 ;  /* 0x000000ffff0a7224 */ /* 0x000fe200078e000e */
[----:B------:R-:W-:Y:S02]  /*6c90*/  MOV R9, R13 ;  /* 0x0000000d00097202 */ /* 0x000fe40000000f00 */
[----:B------:R-:W-:Y:S02]  /*6ca0*/  MOV R11, R15 ;  /* 0x0000000f000b7202 */ /* 0x000fe40000000f00 */
.L_x_5460:
[----:B------:R-:W-:Y:S05]  /*6cb0*/  BSYNC B1 ;  /* 0x0000000000017941 */ /* 0x000fea0003800000 */
.L_x_5458:
[----:B----4-:R1:W-:Y:S04]  /*6cc0*/  STS.128 [R0], R4 ;  /* 0x0000000400007388 */ /* 0x0103e80000000c00 */
[----:B------:R1:W-:Y:S02]  /*6cd0*/  STS.128 [R0+0x10], R8 ;  /* 0x0000100800007388 */ /* 0x0003e40000000c00 */
.L_x_5454:
[----:B------:R-:W-:Y:S05]  /*6ce0*/  BSYNC B0 ;  /* 0x0000000000007941 */ /* 0x000fea0003800000 */
.L_x_5453:
[----:B------:R-:W-:Y:S02]  /*6cf0*/  ISETP.GT.AND P0, PT, R3, 0x1, PT ;  /* 0x000000010300780c */ /* 0x000fe40003f04270 */
[----:B------:R-:W-:-:S11]  /*6d00*/  SHF.R.S32.HI R3, RZ, 0x1, R3 ;  /* 0x00000001ff037819 */ /* 0x000fd60000011403 */
[----:B------:R-:W-:Y:S05]  /*6d10*/  @P0 BRA `(.L_x_5461) ;  /* 0xfffffc2000000947 */ /* 0x000fea000383ffff */
.L_x_5452:
[----:B------:R-:W-:-:S13]  /*6d20*/  ISETP.NE.AND P0, PT, RZ, c[0x0][0x190], PT ;  /* 0x00006400ff007a0c */ /* 0x000fda0003f05270 */
[----:B------:R-:W-:Y:S05]  /*6d30*/  @!P0 BRA `(.L_x_5462) ;  /* 0x0000087000008947 */ /* 0x000fea0003800000 */
[----:B-1----:R-:W-:Y:S01]  /*6d40*/  MOV R0, c[0x0][0x0] ;  /* 0x0000000000007a02 */ /* 0x002fe20000000f00 */
[----:B------:R-:W-:-:S03]  /*6d50*/  IMAD.MOV.U32 R3, RZ, RZ, c[0x0][0x0] ;  /* 0x00000000ff037624 */ /* 0x000fc600078e00ff */
[----:B------:R-:W-:-:S13]  /*6d60*/  ISETP.GT.AND P0, PT, R0, 0x20, PT ;  /* 0x000000200000780c */ /* 0x000fda0003f04270 */
[----:B------:R-:W-:Y:S05]  /*6d70*/  @!P0 BRA `(.L_x_5463) ;  /* 0x0000047000008947 */ /* 0x000fea0003800000 */
[----:B-----5:R-:W-:Y:S01]  /*6d80*/  IMAD R12, R16, c[0x0][0x0], R17 ;  /* 0x00000000100c7a24 */ /* 0x020fe200078e0211 */
[----:B------:R-:W-:Y:S01]  /*6d90*/  LEA.HI R0, R0, c[0x0][0x0], RZ, 0x1 ;  /* 0x0000000000007a11 */ /* 0x000fe200078f08ff */
[----:B------:R-:W-:-:S03]  /*6da0*/  HFMA2.MMA R3, -RZ, RZ, 0, 1.9073486328125e-06 ;  /* 0x00000020ff037435 */ /* 0x000fc600000001ff */
[C---:B------:R-:W-:Y:S02]  /*6db0*/  SHF.L.U32 R13, R12.reuse, 0x5, RZ ;  /* 0x000000050c0d7819 */ /* 0x040fe400000006ff */
[----:B------:R-:W-:Y:S02]  /*6dc0*/  SHF.R.S32.HI R16, RZ, 0x1, R0 ;  /* 0x00000001ff107819 */ /* 0x000fe40000011400 */
[----:B------:R-:W-:Y:S01]  /*6dd0*/  LEA R0, R12, 0x10, 0x5 ;  /* 0x000000100c007811 */ /* 0x000fe200078e28ff */
[----:B------:R1:W-:Y:S01]  /*6de0*/  STS.128 [R13+0x10], R4 ;  /* 0x000010040d007388 */ /* 0x0003e20000000c00 */
[----:B------:R-:W-:-:S03]  /*6df0*/  ISETP.GE.AND P0, PT, R16, 0x20, PT ;  /* 0x000000201000780c */ /* 0x000fc60003f06270 */
[----:B------:R1:W-:Y:S10]  /*6e00*/  STS.128 [R13+0x20], R8 ;  /* 0x000020080d007388 */ /* 0x0003f40000000c00 */
[----:B------:R-:W-:Y:S05]  /*6e10*/  @!P0 BRA `(.L_x_5463) ;  /* 0x000003d000008947 */ /* 0x000fea0003800000 */
.L_x_5472:
[----:B--2---:R-:W-:Y:S01]  /*6e20*/  IMAD.IADD R3, R17, 0x1, R16 ;  /* 0x0000000111037824 */ /* 0x004fe200078e0210 */
[----:B------:R-:W-:Y:S01]  /*6e30*/  WARPSYNC 0xffffffff ;  /* 0xffffffff00007948 */ /* 0x000fe20003800000 */
[----:B------:R-:W-:Y:S03]  /*6e40*/  BAR.SYNC.DEFER_BLOCKING 0x0 ;  /* 0x0000000000007b1d */ /* 0x000fe60000010000 */
[----:B------:R-:W-:-:S03]  /*6e50*/  ISETP.GE.U32.AND P0, PT, R3, c[0x0][0x0], PT ;  /* 0x0000000003007a0c */ /* 0x000fc60003f06070 */
[----:B------:R-:W-:Y:S01]  /*6e60*/  BSSY B0, `(.L_x_5464) ;  /* 0x0000034000007945 */ /* 0x000fe20003800000 */
[----:B------:R-:W-:-:S13]  /*6e70*/  ISETP.GE.U32.OR P0, PT, R17, R16, P0 ;  /* 0x000000101100720c */ /* 0x000fda0000706470 */
[----:B01----:R-:W-:Y:S05]  /*6e80*/  @P0 BRA `(.L_x_5465) ;  /* 0x0000031000000947 */ /* 0x003fea0003800000 */
[----:B------:R-:W-:Y:S01]  /*6e90*/  LEA R3, R16, R0, 0x5 ;  /* 0x0000000010037211 */ /* 0x000fe200078e28ff */
[----:B------:R-:W-:Y:S01]  /*6ea0*/  BSSY B1, `(.L_x_5466) ;  /* 0x0000017000017945 */ /* 0x000fe20003800000 */
[----:B------:R-:W-:-:S03]  /*6eb0*/  FSETP.NEU.FTZ.AND P0, PT, R7, RZ, PT ;  /* 0x000000ff0700720b */ /* 0x000fc60003f1d000 */
[----:B------:R2:W4:Y:S04]  /*6ec0*/  LDS.128 R20, [R3] ;  /* 0x0000000003147984 */ /* 0x0005280000000c00 */
[----:B-1----:R2:W1:Y:S06]  /*6ed0*/  LDS.128 R12, [R3+0x10] ;  /* 0x00001000030c7984 */ /* 0x00246c0000000c00 */
[----:B------:R-:W-:Y:S05]  /*6ee0*/  @!P0 BRA `(.L_x_5467) ;  /* 0x000000e000008947 */ /* 0x000fea0003800000 */
[----:B----4-:R-:W-:-:S13]  /*6ef0*/  FSETP.NEU.FTZ.AND P0, PT, R23, RZ, PT ;  /* 0x000000ff1700720b */ /* 0x010fda0003f1d000 */
[----:B------:R-:W-:Y:S05]  /*6f00*/  @!P0 BRA `(.L_x_5468) ;  /* 0x0000010000008947 */ /* 0x000fea0003800000 */
[----:B0--3--:R-:W-:Y:S02]  /*6f10*/  FADD.FTZ R18, R23, R7 ;  /* 0x0000000717127221 */ /* 0x009fe40000010000 */
[----:B--2---:R-:W-:Y:S02]  /*6f20*/  FADD.FTZ R3, R20, -R4 ;  /* 0x8000000414037221 */ /* 0x004fe40000010000 */
        /* <DEDUP_REMOVED lines=10> */
.L_x_5467:
[----:B----4-:R-:W-:Y:S01]  /*6fd0*/  MOV R4, R20 ;  /* 0x0000001400047202 */ /* 0x010fe20000000f00 */
[----:B------:R-:W-:Y:S01]  /*6fe0*/  IMAD.MOV.U32 R7, RZ, RZ, R23 ;  /* 0x000000ffff077224 */ /* 0x000fe200078e0017 */
[----:B------:R-:W-:Y:S02]  /*6ff0*/  MOV R5, R21 ;  /* 0x0000001500057202 */ /* 0x000fe40000000f00 */
[----:B------:R-:W-:Y:S02]  /*7000*/  MOV R6, R22 ;  /* 0x0000001600067202 */ /* 0x000fe40000000f00 */
.L_x_5468:
[----:B------:R-:W-:Y:S05]  /*7010*/  BSYNC B1 ;  /* 0x0000000000017941 */ /* 0x000fea0003800000 */
.L_x_5466:
[----:B------:R-:W-:Y:S01]  /*7020*/  FSETP.NEU.FTZ.AND P0, PT, R11, RZ, PT ;  /* 0x000000ff0b00720b */ /* 0x000fe20003f1d000 */
[----:B------:R-:W-:-:S12]  /*7030*/  BSSY B1, `(.L_x_5469) ;  /* 0x0000014000017945 */ /* 0x000fd80003800000 */
[----:B------:R-:W-:Y:S05]  /*7040*/  @!P0 BRA `(.L_x_5470) ;  /* 0x000000e000008947 */ /* 0x000fea0003800000 */
[----:B-1----:R-:W-:-:S13]  /*7050*/  FSETP.NEU.FTZ.AND P0, PT, R15, RZ, PT ;  /* 0x000000ff0f00720b */ /* 0x002fda0003f1d000 */
[----:B------:R-:W-:Y:S05]  /*7060*/  @!P0 BRA `(.L_x_5471) ;  /* 0x0000010000008947 */ /* 0x000fea0003800000 */
[----:B------:R-:W-:Y:S02]  /*7070*/  FADD.FTZ R14, R15, R11 ;  /* 0x0000000b0f0e7221 */ /* 0x000fe40000010000 */
[----:B--2---:R-:W-:Y:S02]  /*7080*/  FADD.FTZ R3, R12, -R8 ;  /* 0x800000080c037221 */ /* 0x004fe40000010000 */
[----:B0--3--:R-:W0:Y:S01]  /*7090*/  MUFU.RCP R18, R14 ;  /* 0x0000000e00127308 */ /* 0x009e220000001000 */
        /* <DEDUP_REMOVED lines=9> */
.L_x_5470:
[----:B-1----:R-:W-:Y:S01]  /*7130*/  MOV R8, R12 ;  /* 0x0000000c00087202 */ /* 0x002fe20000000f00 */
[----:B------:R-:W-:Y:S01]  /*7140*/  IMAD.MOV.U32 R10, RZ, RZ, R14 ;  /* 0x000000ffff0a7224 */ /* 0x000fe200078e000e */
[----:B------:R-:W-:Y:S02]  /*7150*/  MOV R9, R13 ;  /* 0x0000000d00097202 */ /* 0x000fe40000000f00 */
[----:B------:R-:W-:Y:S02]  /*7160*/  MOV R11, R15 ;  /* 0x0000000f000b7202 */ /* 0x000fe40000000f00 */
.L_x_5471:
[----:B------:R-:W-:Y:S05]  /*7170*/  BSYNC B1 ;  /* 0x0000000000017941 */ /* 0x000fea0003800000 */
.L_x_5469:
[----:B------:R1:W-:Y:S04]  /*7180*/  STS.128 [R0], R4 ;  /* 0x0000000400007388 */ /* 0x0003e80000000c00 */
[----:B------:R1:W-:Y:S02]  /*7190*/  STS.128 [R0+0x10], R8 ;  /* 0x0000100800007388 */ /* 0x0003e40000000c00 */
.L_x_5465:
[----:B------:R-:W-:Y:S05]  /*71a0*/  BSYNC B0 ;  /* 0x0000000000007941 */ /* 0x000fea0003800000 */
.L_x_5464:
[----:B------:R-:W-:-:S04]  /*71b0*/  SHF.R.S32.HI R16, RZ, 0x1, R16 ;  /* 0x00000001ff107819 */ /* 0x000fc80000011410 */
[----:B------:R-:W-:-:S13]  /*71c0*/  ISETP.GE.AND P0, PT, R16, 0x20, PT ;  /* 0x000000201000780c */ /* 0x000fda0003f06270 */
[----:B------:R-:W-:Y:S05]  /*71d0*/  @P0 BRA `(.L_x_5472) ;  /* 0xfffffc4000000947 */ /* 0x000fea000383ffff */
[----:B--2---:R-:W-:-:S10]  /*71e0*/  HFMA2.MMA R3, -RZ, RZ, 0, 1.9073486328125e-06 ;  /* 0x00000020ff037435 */ /* 0x004fd400000001ff */
.L_x_5463:
[----:B------:R-:W-:Y:S01]  /*71f0*/  ISETP.GE.AND P0, PT, R3, 0x2, PT ;  /* 0x000000020300780c */ /* 0x000fe20003f06270 */
[----:B------:R-:W-:Y:S01]  /*7200*/  WARPSYNC 0xffffffff ;  /* 0xffffffff00007948 */ /* 0x000fe20003800000 */
[----:B------:R-:W-:Y:S11]  /*7210*/  BAR.SYNC.DEFER_BLOCKING 0x0 ;  /* 0x0000000000007b1d */ /* 0x000ff60000010000 */
[----:B------:R-:W-:Y:S05]  /*7220*/  @!P0 BRA `(.L_x_5462) ;  /* 0x0000038000008947 */ /* 0x000fea0003800000 */
[----:B-1----:R-:W-:-:S04]  /*7230*/  IMAD.MOV.U32 R0, RZ, RZ, 0x1 ;  /* 0x00000001ff007424 */ /* 0x002fc800078e00ff */
.L_x_5479:
[----:B------:R-:W-:Y:S01]  /*7240*/  FSETP.NEU.FTZ.AND P0, PT, R7, RZ, PT ;  /* 0x000000ff0700720b */ /* 0x000fe20003f1d000 */
[----:B---3-5:R1:W2:Y:S01]  /*7250*/  SHFL.DOWN PT, R13, R4, R0, 0x1f ;  /* 0x08001f00040d7589 */ /* 0x0282a200000e0000 */
[----:B------:R-:W-:Y:S03]  /*7260*/  BSSY B0, `(.L_x_5473) ;  /* 0x0000017000007945 */ /* 0x000fe60003800000 */
[----:B----4-:R1:W4:Y:S04]  /*7270*/  SHFL.DOWN PT, R14, R5, R0, 0x1f ;  /* 0x08001f00050e7589 */ /* 0x01032800000e0000 */
[----:B0-----:R1:W0:Y:S04]  /*7280*/  SHFL.DOWN PT, R12, R6, R0, 0x1f ;  /* 0x08001f00060c7589 */ /* 0x00122800000e0000 */
[----:B------:R1:W3:Y:S01]  /*7290*/  SHFL.DOWN PT, R16, R7, R0, 0x1f ;  /* 0x08001f0007107589 */ /* 0x0002e200000e0000 */
[----:B------:R-:W-:Y:S05]  /*72a0*/  @!P0 BRA `(.L_x_5474) ;  /* 0x000000e000008947 */ /* 0x000fea0003800000 */
[----:B---3--:R-:W-:-:S13]  /*72b0*/  FSETP.NEU.FTZ.AND P0, PT, R16, RZ, PT ;  /* 0x000000ff1000720b */ /* 0x008fda0003f1d000 */
[----:B------:R-:W-:Y:S05]  /*72c0*/  @!P0 BRA `(.L_x_5475) ;  /* 0x0000010000008947 */ /* 0x000fea0003800000 */
[----:B0-----:R-:W-:Y:S02]  /*72d0*/  FADD.FTZ R12, R16, R7 ;  /* 0x00000007100c7221 */ /* 0x001fe40000010000 */
[----:B--2---:R-:W-:Y:S02]  /*72e0*/  FADD.FTZ R13, R13, -R4 ;  /* 0x800000040d0d7221 */ /* 0x004fe40000010000 */
[----:B------:R-:W0:Y:S01]  /*72f0*/  MUFU.RCP R15, R12 ;  /* 0x0000000c000f7308 */ /* 0x000e220000001000 */
[----:B-1--4-:R-:W-:Y:S02]  /*7300*/  FADD.FTZ R5, R14, R5 ;  /* 0x000000050e057221 */ /* 0x012fe40000010000 */
        /* <DEDUP_REMOVED lines=8> */
.L_x_5474:
[----:B-12---:R-:W-:Y:S01]  /*7390*/  IMAD.MOV.U32 R4, RZ, RZ, R13 ;  /* 0x000000ffff047224 */ /* 0x006fe200078e000d */
[----:B----4-:R-:W-:Y:S01]  /*73a0*/  MOV R5, R14 ;  /* 0x0000000e00057202 */ /* 0x010fe20000000f00 */
[----:B0-----:R-:W-:Y:S01]  /*73b0*/  IMAD.MOV.U32 R6, RZ, RZ, R12 ;  /* 0x000000ffff067224 */ /* 0x001fe200078e000c */
[----:B---3--:R-:W-:Y:S02]  /*73c0*/  MOV R7, R16 ;  /* 0x0000001000077202 */ /* 0x008fe40000000f00 */
.L_x_5475:
[----:B------:R-:W-:Y:S05]  /*73d0*/  BSYNC B0 ;  /* 0x0000000000007941 */ /* 0x000fea0003800000 */
.L_x_5473:
[----:B------:R-:W-:Y:S01]  /*73e0*/  FSETP.NEU.FTZ.AND P0, PT, R11, RZ, PT ;  /* 0x000000ff0b00720b */ /* 0x000fe20003f1d000 */
[----:B--2---:R2:W3:Y:S01]  /*73f0*/  SHFL.DOWN PT, R13, R8, R0, 0x1f ;  /* 0x08001f00080d7589 */ /* 0x0044e200000e0000 */
[----:B------:R-:W-:Y:S03]  /*7400*/  BSSY B0, `(.L_x_5476) ;  /* 0x0000017000007945 */ /* 0x000fe60003800000 */
[----:B----4-:R2:W4:Y:S04]  /*7410*/  SHFL.DOWN PT, R14, R9, R0, 0x1f ;  /* 0x08001f00090e7589 */ /* 0x01052800000e0000 */
[----:B0-----:R2:W0:Y:S04]  /*7420*/  SHFL.DOWN PT, R12, R10, R0, 0x1f ;  /* 0x08001f000a0c7589 */ /* 0x00142800000e0000 */
[----:B------:R2:W1:Y:S01]  /*7430*/  SHFL.DOWN PT, R16, R11, R0, 0x1f ;  /* 0x08001f000b107589 */ /* 0x00046200000e0000 */
[----:B------:R-:W-:Y:S05]  /*7440*/  @!P0 BRA `(.L_x_5477) ;  /* 0x000000e000008947 */ /* 0x000fea0003800000 */
[----:B-1----:R-:W-:-:S13]  /*7450*/  FSETP.NEU.FTZ.AND P0, PT, R16, RZ, PT ;  /* 0x000000ff1000720b */ /* 0x002fda0003f1d000 */
[----:B------:R-:W-:Y:S05]  /*7460*/  @!P0 BRA `(.L_x_5478) ;  /* 0x0000010000008947 */ /* 0x000fea0003800000 */
[----:B0-----:R-:W-:Y:S02]  /*7470*/  FADD.FTZ R12, R16, R11 ;  /* 0x0000000b100c7221 */ /* 0x001fe40000010000 */
[----:B---3--:R-:W-:Y:S02]  /*7480*/  FADD.FTZ R13, R13, -R8 ;  /* 0x800000080d0d7221 */ /* 0x008fe40000010000 */
        /* <DEDUP_REMOVED lines=10> */
.L_x_5477:
[----:B--23--:R-:W-:Y:S01]  /*7530*/  IMAD.MOV.U32 R8, RZ, RZ, R13 ;  /* 0x000000ffff087224 */ /* 0x00cfe200078e000d */
[----:B----4-:R-:W-:Y:S01]  /*7540*/  MOV R9, R14 ;  /* 0x0000000e00097202 */ /* 0x010fe20000000f00 */
[----:B0-----:R-:W-:Y:S01]  /*7550*/  IMAD.MOV.U32 R10, RZ, RZ, R12 ;  /* 0x000000ffff0a7224 */ /* 0x001fe200078e000c */
[----:B-1----:R-:W-:Y:S02]  /*7560*/  MOV R11, R16 ;  /* 0x00000010000b7202 */ /* 0x002fe40000000f00 */
.L_x_5478:
[----:B------:R-:W-:Y:S05]  /*7570*/  BSYNC B0 ;  /* 0x0000000000007941 */ /* 0x000fea0003800000 */
.L_x_5476:
[----:B--2---:R-:W-:-:S04]  /*7580*/  SHF.L.U32 R0, R0, 0x1, RZ ;  /* 0x0000000100007819 */ /* 0x004fc800000006ff */
[----:B------:R-:W-:-:S13]  /*7590*/  ISETP.GE.AND P0, PT, R0, R3, PT ;  /* 0x000000030000720c */ /* 0x000fda0003f06270 */
[----:B------:R-:W-:Y:S05]  /*75a0*/  @!P0 BRA `(.L_x_5479) ;  /* 0xfffffc9000008947 */ /* 0x000fea000383ffff */
.L_x_5462:
[----:B------:R-:W-:Y:S01]  /*75b0*/  ISETP.NE.AND P0, PT, RZ, c[0x0][0x34c], PT ;  /* 0x0000d300ff007a0c */ /* 0x000fe20003f05270 */
[----:B------:R-:W-:Y:S01]  /*75c0*/  HFMA2.MMA R16, -RZ, RZ, 0, 0 ;  /* 0x00000000ff107435 */ /* 0x000fe200000001ff */
[----:B-----5:R-:W-:-:S11]  /*75d0*/  IMAD.MOV.U32 R22, RZ, RZ, RZ ;  /* 0x000000ffff167224 */ /* 0x020fd600078e00ff */
[----:B------:R-:W-:Y:S05]  /*75e0*/  @!P0 BRA `(.L_x_5480) ;  /* 0x00000cc000008947 */ /* 0x000fea0003800000 */
[----:B-1----:R-:W1:Y:S01]  /*75f0*/  S2R R3, SR_TID.Y ;  /* 0x0000000000037919 */ /* 0x002e620000002200 */
[----:B0-----:R-:W-:-:S03]  /*7600*/  MOV R12, RZ ;  /* 0x000000ff000c7202 */ /* 0x001fc60000000f00 */
[----:B------:R-:W0:Y:S01]  /*7610*/  S2R R0, SR_CTAID.X ;  /* 0x0000000000007919 */ /* 0x000e220000002500 */
[----:B-1----:R-:W-:-:S04]  /*7620*/  IMAD R3, R3, c[0x0][0x1a0], R2 ;  /* 0x0000680003037a24 */ /* 0x002fc800078e0202 */
[----:B0-----:R-:W-:-:S05]  /*7630*/  IMAD R0, R0, c[0x0][0x188], R3 ;  /* 0x0000620000007a24 */ /* 0x001fca00078e0203 */
[----:B---3--:R-:W-:Y:S01]  /*7640*/  SHF.L.U32 R13, R0, 0x1, RZ ;  /* 0x00000001000d7819 */ /* 0x008fe200000006ff */
[----:B------:R-:W-:-:S04]  /*7650*/  IMAD.MOV.U32 R0, RZ, RZ, 0x1 ;  /* 0x00000001ff007424 */ /* 0x000fc800078e00ff */
[----:B----4-:R-:W-:Y:S01]  /*7660*/  IMAD.HI.U32 R14, R13, c[0x0][0x354], R12 ;  /* 0x0000d5000d0e7a27 */ /* 0x010fe200078e000c */
        /* <DEDUP_REMOVED lines=196> */
.L_x_5480:
[----:B------:R-:W2:Y:S04]  /*82b0*/  S2R R24, SR_TID.Y ;  /* 0x0000000000187919 */ /* 0x000ea80000002200 */
[----:B-1----:R-:W1:Y:S01]  /*82c0*/  S2R R0, SR_CTAID.X ;  /* 0x0000000000007919 */ /* 0x002e620000002500 */
[----:B--2---:R-:W-:-:S04]  /*82d0*/  IMAD R3, R24, c[0x0][0x1a0], R2 ;  /* 0x0000680018037a24 */ /* 0x004fc800078e0202 */
[----:B-1----:R-:W-:Y:S01]  /*82e0*/  IMAD R0, R0, c[0x0][0x188], R3 ;  /* 0x0000620000007a24 */ /* 0x002fe200078e0203 */
[----:B------:R-:W-:Y:S05]  /*82f0*/  @!P0 BRA `(.L_x_5481) ;  /* 0x00000c7000008947 */ /* 0x000fea0003800000 */
[----:B------:R-:W-:Y:S01]  /*8300*/  LEA R3, R0, 0x1, 0x1 ;  /* 0x0000000100037811 */ /* 0x000fe200078e08ff */
[----:B------:R-:W-:Y:S01]  /*8310*/  IMAD.MOV.U32 R2, RZ, RZ, RZ ;  /* 0x000000ffff027224 */ /* 0x000fe200078e00ff */
[----:B----4-:R-:W-:-:S03]  /*8320*/  MOV R14, c[0x0][0x34c] ;  /* 0x0000d300000e7a02 */ /* 0x010fc60000000f00 */
[----:B0-----:R-:W-:Y:S01]  /*8330*/  IMAD.HI.U32 R12, R3, c[0x0][0x354], R2 ;  /* 0x0000d500030c7a27 */ /* 0x001fe200078e0002 */
[----:B------:R-:W-:-:S04]  /*8340*/  ISETP.NE.AND P0, PT, R14, 0x1, PT ;  /* 0x000000010e00780c */ /* 0x000fc80003f05270 */
[----:B---3--:R-:W-:-:S04]  /*8350*/  SHF.R.U32.HI R13, RZ, c[0x0][0x358], R12 ;  /* 0x0000d600ff0d7a19 */ /* 0x008fc8000001160c */
        /* <DEDUP_REMOVED lines=193> */
.L_x_5481:
[----:B------:R-:W-:Y:S01]  /*8f70*/  ISETP.NE.U32.AND P0, PT, RZ, c[0x0][0x560], PT ;  /* 0x00015800ff007a0c */ /* 0x000fe20003f05070 */
[----:B0--3--:R-:W-:Y:S01]  /*8f80*/  CS2R R18, SRZ ;  /* 0x0000000000127805 */ /* 0x009fe2000001ff00 */
[----:B------:R-:W-:Y:S02]  /*8f90*/  IMAD.MOV.U32 R3, RZ, RZ, RZ ;  /* 0x000000ffff037224 */ /* 0x000fe400078e00ff */
[----:B------:R-:W-:-:S13]  /*8fa0*/  ISETP.NE.AND.EX P0, PT, RZ, c[0x0][0x564], PT, P0 ;  /* 0x00015900ff007a0c */ /* 0x000fda0003f05300 */
[----:B------:R-:W-:Y:S05]  /*8fb0*/  @!P0 BRA `(.L_x_5482) ;  /* 0x000008a000008947 */ /* 0x000fea0003800000 */
[----:B----4-:R-:W-:Y:S01]  /*8fc0*/  HFMA2.MMA R14, -RZ, RZ, 0, 2.384185791015625e-07 ;  /* 0x00000004ff0e7435 */ /* 0x010fe200000001ff */
[----:B------:R-:W-:Y:S01]  /*8fd0*/  BSSY B0, `(.L_x_5483) ;  /* 0x0000029000007945 */ /* 0x000fe20003800000 */
[----:B------:R-:W-:Y:S01]  /*8fe0*/  HFMA2.MMA R21, -RZ, RZ, 0, 0 ;  /* 0x00000000ff157435 */ /* 0x000fe200000001ff */
[----:B------:R-:W-:Y:S01]  /*8ff0*/  MOV R23, RZ ;  /* 0x000000ff00177202 */ /* 0x000fe20000000f00 */
[----:B------:R-:W-:-:S08]  /*9000*/  IMAD.MOV.U32 R20, RZ, RZ, 0x10 ;  /* 0x00000010ff147424 */ /* 0x000fd000078e00ff */
.L_x_5487:
[----:B------:R-:W-:Y:S01]  /*9010*/  LOP3.LUT R2, R23, R21, RZ, 0xfc, !PT ;  /* 0x0000001517027212 */ /* 0x000fe200078efcff */
[----:B------:R-:W-:Y:S01]  /*9020*/  BSSY B1, `(.L_x_5484) ;  /* 0x000001e000017945 */ /* 0x000fe20003800000 */
[----:B------:R-:W-:Y:S01]  /*9030*/  MOV R18, R20 ;  /* 0x0000001400127202 */ /* 0x000fe20000000f00 */
[----:B------:R-:W-:Y:S01]  /*9040*/  IMAD.MOV.U32 R19, RZ, RZ, R21 ;  /* 0x000000ffff137224 */ /* 0x000fe200078e0015 */
[----:B------:R-:W-:-:S13]  /*9050*/  ISETP.NE.U32.AND P0, PT, R2, RZ, PT ;  /* 0x000000ff0200720c */ /* 0x000fda0003f05070 */
[----:B------:R-:W-:Y:S05]  /*9060*/  @!P0 BRA `(.L_x_5485) ;  /* 0x0000006000008947 */ /* 0x000fea0003800000 */
[----:B------:R-:W-:Y:S02]  /*9070*/  MOV R15, R20 ;  /* 0x00000014000f7202 */ /* 0x000fe40000000f00 */
[----:B------:R-:W-:Y:S02]  /*9080*/  MOV R20, 0x90a0 ;  /* 0x000090a000147802 */ /* 0x000fe40000000f00 */
[----:B------:R-:W-:Y:S05]  /*9090*/  CALL.REL.NOINC `($__internal_27_$__cuda_sm20_rem_u64) ;  /* 0x000059a000007944 */ /* 0x000fea0003c00000 */
[----:B------:R-:W-:Y:S01]  /*90a0*/  MOV R20, R2 ;  /* 0x0000000200147202 */ /* 0x000fe20000000f00 */
[----:B------:R-:W-:Y:S01]  /*90b0*/  IMAD.MOV.U32 R21, RZ, RZ, R3 ;  /* 0x000000ffff157224 */ /* 0x000fe200078e0003 */
[----:B------:R-:W-:Y:S05]  /*90c0*/  BRA `(.L_x_5486) ;  /* 0x0000013000007947 */ /* 0x000fea0003800000 */
.L_x_5485:
        /* <DEDUP_REMOVED lines=19> */
.L_x_5486:
[----:B------:R-:W-:Y:S05]  /*9200*/  BSYNC B1 ;  /* 0x0000000000017941 */ /* 0x000fea0003800000 */
.L_x_5484:
[----:B------:R-:W-:Y:S01]  /*9210*/  ISETP.NE.U32.AND P0, PT, R20, RZ, PT ;  /* 0x000000ff1400720c */ /* 0x000fe20003f05070 */
[----:B------:R-:W-:Y:S01]  /*9220*/  IMAD.MOV.U32 R23, RZ, RZ, R19 ;  /* 0x000000ffff177224 */ /* 0x000fe200078e0013 */
[----:B------:R-:W-:Y:S02]  /*9230*/  MOV R14, R18 ;  /* 0x00000012000e7202 */ /* 0x000fe40000000f00 */
[----:B------:R-:W-:-:S13]  /*9240*/  ISETP.NE.AND.EX P0, PT, R21, RZ, PT, P0 ;  /* 0x000000ff1500720c */ /* 0x000fda0003f05300 */
[----:B------:R-:W-:Y:S05]  /*9250*/  @P0 BRA `(.L_x_5487) ;  /* 0xfffffdb000000947 */ /* 0x000fea000383ffff */
[----:B------:R-:W-:Y:S05]  /*9260*/  BSYNC B0 ;  /* 0x0000000000007941 */ /* 0x000fea0003800000 */
.L_x_5483:
[----:B------:R-:W-:Y:S01]  /*9270*/  ISETP.NE.U32.AND P2, PT, R19, RZ, PT ;  /* 0x000000ff1300720c */ /* 0x000fe20003f45070 */
[----:B------:R-:W-:-:S12]  /*9280*/  BSSY B0, `(.L_x_5488) ;  /* 0x000001c000007945 */ /* 0x000fd80003800000 */
[----:B------:R-:W-:Y:S05]  /*9290*/  @!P2 BRA `(.L_x_5489) ;  /* 0x000000700000a947 */ /* 0x000fea0003800000 */
[----:B------:R-:W-:Y:S01]  /*92a0*/  HFMA2.MMA R20, -RZ, RZ, 0, 9.5367431640625e-07 ;  /* 0x00000010ff147435 */ /* 0x000fe200000001ff */
[----:B------:R-:W-:Y:S02]  /*92b0*/  MOV R21, RZ ;  /* 0x000000ff00157202 */ /* 0x000fe40000000f00 */
[----:B------:R-:W-:-:S03]  /*92c0*/  MOV R26, 0x92e0 ;  /* 0x000092e0001a7802 */ /* 0x000fc60000000f00 */
[----:B------:R-:W-:Y:S05]  /*92d0*/  CALL.REL.NOINC `($__internal_26_$__cuda_sm20_div_u64) ;  /* 0x0000531000007944 */ /* 0x000fea0003c00000 */
[----:B------:R-:W-:Y:S01]  /*92e0*/  IMAD.MOV.U32 R2, RZ, RZ, R12 ;  /* 0x000000ffff027224 */ /* 0x000fe200078e000c */
[----:B------:R-:W-:Y:S01]  /*92f0*/  MOV R3, R13 ;  /* 0x0000000d00037202 */ /* 0x000fe20000000f00 */
[----:B------:R-:W-:Y:S05]  /*9300*/  BRA `(.L_x_5490) ;  /* 0x0000013000007947 */ /* 0x000fea0003800000 */
.L_x_5489:
        /* <DEDUP_REMOVED lines=19> */
.L_x_5490:
[----:B------:R-:W-:Y:S05]  /*9440*/  BSYNC B0 ;  /* 0x0000000000007941 */ /* 0x000fea0003800000 */
.L_x_5488:
[----:B------:R-:W-:Y:S01]  /*9450*/  BSSY B0, `(.L_x_5491) ;  /* 0x000001d000007945 */ /* 0x000fe20003800000 */
[----:B------:R-:W-:Y:S05]  /*9460*/  @!P2 BRA `(.L_x_5492) ;  /* 0x000000700000a947 */ /* 0x000fea0003800000 */
[----:B------:R-:W-:Y:S01]  /*9470*/  HFMA2.MMA R20, -RZ, RZ, 0, 2.384185791015625e-07 ;  /* 0x00000004ff147435 */ /* 0x000fe200000001ff */
[----:B------:R-:W-:Y:S02]  /*9480*/  MOV R21, RZ ;  /* 0x000000ff00157202 */ /* 0x000fe40000000f00 */
[----:B------:R-:W-:-:S03]  /*9490*/  MOV R26, 0x94b0 ;  /* 0x000094b0001a7802 */ /* 0x000fc60000000f00 */
[----:B------:R-:W-:Y:S05]  /*94a0*/  CALL.REL.NOINC `($__internal_26_$__cuda_sm20_div_u64) ;  /* 0x0000514000007944 */ /* 0x000fea0003c00000 */
[----:B------:R-:W-:Y:S01]  /*94b0*/  IMAD.MOV.U32 R18, RZ, RZ, R12 ;  /* 0x000000ffff127224 */ /* 0x000fe200078e000c */
[----:B------:R-:W-:Y:S01]  /*94c0*/  MOV R19, R13 ;  /* 0x0000000d00137202 */ /* 0x000fe20000000f00 */
[----:B------:R-:W-:Y:S05]  /*94d0*/  BRA `(.L_x_5493) ;  /* 0x0000014000007947 */ /* 0x000fea0003800000 */
.L_x_5492:
        /* <DEDUP_REMOVED lines=18> */
[----:B------:R-:W-:-:S05]  /*9600*/  @!P2 LOP3.LUT R12, RZ, R18, RZ, 0x33, !PT ;  /* 0x00000012ff0ca212 */ /* 0x000fca00078e33ff */
[----:B------:R-:W-:Y:S02]  /*9610*/  IMAD.MOV.U32 R18, RZ, RZ, R12 ;  /* 0x000000ffff127224 */ /* 0x000fe400078e000c */
.L_x_5493:
[----:B------:R-:W-:Y:S05]  /*9620*/  BSYNC B0 ;  /* 0x0000000000007941 */ /* 0x000fea0003800000 */
.L_x_5491:
[-C--:B------:R-:W-:Y:S01]  /*9630*/  IMAD R3, R3, R22.reuse, RZ ;  /* 0x0000001603037224 */ /* 0x080fe200078e02ff */
[----:B------:R-:W-:Y:S01]  /*9640*/  BSSY B0, `(.L_x_5494) ;  /* 0x000001e000007945 */ /* 0x000fe20003800000 */
[----:B------:R-:W-:-:S05]  /*9650*/  IMAD.WIDE.U32 R20, R2, R22, RZ ;  /* 0x0000001602147225 */ /* 0x000fca00078e00ff */
[----:B------:R-:W-:-:S04]  /*9660*/  IADD3 R3, R21, R3, RZ ;  /* 0x0000000315037210 */ /* 0x000fc80007ffe0ff */
[----:B------:R-:W-:-:S13]  /*9670*/  LOP3.LUT P0, RZ, R3, 0x1f, RZ, 0xc0, !PT ;  /* 0x0000001f03ff7812 */ /* 0x000fda000780c0ff */
[----:B------:R-:W-:Y:S05]  /*9680*/  @!P0 BRA `(.L_x_5495) ;  /* 0x0000006000008947 */ /* 0x000fea0003800000 */
[----:B------:R-:W-:Y:S01]  /*9690*/  IMAD.MOV.U32 R21, RZ, RZ, R3 ;  /* 0x000000ffff157224 */ /* 0x000fe200078e0003 */
[----:B------:R-:W-:Y:S02]  /*96a0*/  MOV R26, 0x96c0 ;  /* 0x000096c0001a7802 */ /* 0x000fe40000000f00 */
[----:B------:R-:W-:Y:S05]  /*96b0*/  CALL.REL.NOINC `($__internal_26_$__cuda_sm20_div_u64) ;  /* 0x00004f3000007944 */ /* 0x000fea0003c00000 */
[----:B------:R-:W-:Y:S02]  /*96c0*/  MOV R2, R12 ;  /* 0x0000000c00027202 */ /* 0x000fe40000000f00 */
[----:B------:R-:W-:Y:S01]  /*96d0*/  MOV R3, R13 ;  /* 0x0000000d00037202 */ /* 0x000fe20000000f00 */
[----:B------:R-:W-:Y:S05]  /*96e0*/  BRA `(.L_x_5496) ;  /* 0x0000013000007947 */ /* 0x000fea0003800000 */
.L_x_5495:
        /* <DEDUP_REMOVED lines=19> */
.L_x_5496:
[----:B------:R-:W-:Y:S05]  /*9820*/  BSYNC B0 ;  /* 0x0000000000007941 */ /* 0x000fea0003800000 */
.L_x_5494:
[----:B------:R-:W-:-:S04]  /*9830*/  IADD3 R18, P0, R2, c[0x0][0x560], RZ ;  /* 0x0001580002127a10 */ /* 0x000fc80007f1e0ff */
[----:B------:R-:W-:-:S04]  /*9840*/  IADD3.X R19, R3, c[0x0][0x564], RZ, P0, !PT ;  /* 0x0001590003137a10 */ /* 0x000fc800007fe4ff */
[----:B------:R-:W-:Y:S02]  /*9850*/  MOV R3, R19 ;  /* 0x0000001300037202 */ /* 0x000fe40000000f00 */
.L_x_5482:
        /* <DEDUP_REMOVED lines=13> */
[----:B----4-:R-:W-:Y:S01]  /*9930*/  IMAD.HI.U32 R14, R13, c[0x0][0x354], R12 ;  /* 0x0000d5000d0e7a27 */ /* 0x010fe200078e000c */
        /* <DEDUP_REMOVED lines=195> */
.L_x_5498:
[----:B------:R-:W-:Y:S05]  /*a570*/  @!P0 BRA `(.L_x_5499) ;  /* 0x00000c7000008947 */ /* 0x000fea0003800000 */
[----:B------:R-:W-:Y:S01]  /*a580*/  IADD3 R21, R13, 0x1, RZ ;  /* 0x000000010d157810 */ /* 0x000fe20007ffe0ff */
        /* <DEDUP_REMOVED lines=198> */
.L_x_5499:
        /* <DEDUP_REMOVED lines=11> */
.L_x_5501:
[----:B------:R-:W-:Y:S05]  /*b2a0*/  BSYNC B0 ;  /* 0x0000000000007941 */ /* 0x000fea0003800000 */
.L_x_5500:
        /* <DEDUP_REMOVED lines=19> */
.L_x_5503:
[----:B------:R-:W-:Y:S05]  /*b3e0*/  BSYNC B0 ;  /* 0x0000000000007941 */ /* 0x000fea0003800000 */
.L_x_5502:
        /* <DEDUP_REMOVED lines=31> */
.L_x_5505:
[----:B------:R-:W-:Y:S05]  /*b5e0*/  BSYNC B0 ;  /* 0x0000000000007941 */ /* 0x000fea0003800000 */
.L_x_5504:
        /* <DEDUP_REMOVED lines=22> */
[----:B----4-:R-:W-:Y:S02]  /*b750*/  MOV R14, c[0x0][0x170] ;  /* 0x00005c00000e7a02 */ /* 0x010fe40000000f00 */
[----:B------:R-:W-:Y:S02]  /*b760*/  ISETP.GE.U32.AND P0, PT, R5, c[0x0][0x18c], PT ;  /* 0x0000630005007a0c */ /* 0x000fe40003f06070 */
[----:B------:R-:W-:-:S11]  /*b770*/  MOV R15, c[0x0][0x174] ;  /* 0x00005d00000f7a02 */ /* 0x000fd60000000f00 */
[----:B------:R-:W-:Y:S05]  /*b780*/  @P0 BRA `(.L_x_5509) ;  /* 0x000003e000000947 */ /* 0x000fea0003800000 */
[----:B------:R-:W-:Y:S01]  /*b790*/  IMAD.MOV.U32 R12, RZ, RZ, c[0x0][0x168] ;  /* 0x00005a00ff0c7624 */ /* 0x000fe200078e00ff */
[----:B------:R-:W-:Y:S01]  /*b7a0*/  MOV R13, c[0x0][0x16c] ;  /* 0x00005b00000d7a02 */ /* 0x000fe20000000f00 */
[----:B------:R-:W-:Y:S01]  /*b7b0*/  IMAD.MOV.U32 R15, RZ, RZ, c[0x0][0x174] ;  /* 0x00005d00ff0f7624 */ /* 0x000fe200078e00ff */
[----:B------:R-:W-:Y:S02]  /*b7c0*/  MOV R14, c[0x0][0x170] ;  /* 0x00005c00000e7a02 */ /* 0x000fe40000000f00 */
.L_x_5516:
        /* <DEDUP_REMOVED lines=30> */
.L_x_5511:
[----:B0-----:R0:W5:Y:S02]  /*b9b0*/  LDG.E R22, [R6.64+0x8] ;  /* 0x0000082406167981 */ /* 0x001164000c1e1900 */
[----:B-----5:R-:W-:Y:S01]  /*b9c0*/  MOV R20, R11 ;  /* 0x0000000b00147202 */ /* 0x020fe20000000f00 */
[----:B------:R-:W-:Y:S01]  /*b9d0*/  IMAD.MOV.U32 R21, RZ, RZ, R26 ;  /* 0x000000ffff157224 */ /* 0x000fe200078e001a */
[----:B------:R-:W-:-:S03]  /*b9e0*/  MOV R23, R28 ;  /* 0x0000001c00177202 */ /* 0x000fc60000000f00 */
.L_x_5512:
[----:B------:R-:W-:Y:S05]  /*b9f0*/  BSYNC B2 ;  /* 0x0000000000027941 */ /* 0x000fea0003800000 */
.L_x_5510:
        /* <DEDUP_REMOVED lines=17> */
.L_x_5514:
[----:B------:R-:W-:Y:S01]  /*bb10*/  MOV R12, R25 ;  /* 0x00000019000c7202 */ /* 0x000fe20000000f00 */
[----:B------:R-:W-:Y:S01]  /*bb20*/  IMAD.MOV.U32 R14, RZ, RZ, R27 ;  /* 0x000000ffff0e7224 */ /* 0x000fe200078e001b */
[----:B------:R-:W-:Y:S02]  /*bb30*/  MOV R13, R8 ;  /* 0x00000008000d7202 */ /* 0x000fe40000000f00 */
[----:B------:R-:W-:Y:S02]  /*bb40*/  MOV R15, R4 ;  /* 0x00000004000f7202 */ /* 0x000fe40000000f00 */
.L_x_5515:
[----:B------:R-:W-:Y:S05]  /*bb50*/  BSYNC B2 ;  /* 0x0000000000027941 */ /* 0x000fea0003800000 */
.L_x_5513:
[----:B------:R-:W-:Y:S05]  /*bb60*/  @!P0 BRA `(.L_x_5516) ;  /* 0xfffffc6000008947 */ /* 0x000fea000383ffff */
.L_x_5509:
[----:B------:R-:W-:Y:S05]  /*bb70*/  BSYNC B1 ;  /* 0x0000000000017941 */ /* 0x000fea0003800000 */
.L_x_5508:
[----:B------:R-:W-:Y:S05]  /*bb80*/  BRA `(.L_x_5517) ;  /* 0x0000045000007947 */ /* 0x000fea0003800000 */
.L_x_5507:
[----:B------:R-:W-:Y:S01]  /*bb90*/  ISETP.GE.U32.AND P0, PT, R24, c[0x0][0x18c], PT ;  /* 0x0000630018007a0c */ /* 0x000fe20003f06070 */
[----:B------:R-:W-:Y:S01]  /*bba0*/  IMAD.MOV.U32 R13, RZ, RZ, c[0x0][0x16c] ;  /* 0x00005b00ff0d7624 */ /* 0x000fe200078e00ff */
[----:B------:R-:W-:Y:S02]  /*bbb0*/  MOV R12, c[0x0][0x168] ;  /* 0x00005a00000c7a02 */ /* 0x000fe40000000f00 */
[----:B----4-:R-:W-:-:S02]  /*bbc0*/  MOV R14, c[0x0][0x170] ;  /* 0x00005c00000e7a02 */ /* 0x010fc40000000f00 */
[----:B------:R-:W-:-:S07]  /*bbd0*/  MOV R15, c[0x0][0x174] ;  /* 0x00005d00000f7a02 */ /* 0x000fce0000000f00 */
[----:B------:R-:W-:Y:S05]  /*bbe0*/  @P0 BRA `(.L_x_5517) ;  /* 0x000003f000000947 */ /* 0x000fea0003800000 */
[----:B------:R-:W-:Y:S01]  /*bbf0*/  IMAD.MOV.U32 R5, RZ, RZ, R24 ;  /* 0x000000ffff057224 */ /* 0x000fe200078e0018 */
[----:B------:R-:W-:Y:S01]  /*bc00*/  MOV R12, c[0x0][0x168] ;  /* 0x00005a00000c7a02 */ /* 0x000fe20000000f00 */
[----:B------:R-:W-:Y:S01]  /*bc10*/  IMAD.MOV.U32 R14, RZ, RZ, c[0x0][0x170] ;  /* 0x00005c00ff0e7624 */ /* 0x000fe200078e00ff */
[----:B------:R-:W-:Y:S02]  /*bc20*/  MOV R13, c[0x0][0x16c] ;  /* 0x00005b00000d7a02 */ /* 0x000fe40000000f00 */
[----:B------:R-:W-:Y:S02]  /*bc30*/  MOV R15, c[0x0][0x174] ;  /* 0x00005d00000f7a02 */ /* 0x000fe40000000f00 */
.L_x_5524:
[----:B0-----:R-:W-:Y:S01]  /*bc40*/  HFMA2.MMA R7, -RZ, RZ, 0, 1.9073486328125e-06 ;  /* 0x00000020ff077435 */ /* 0x001fe200000001ff */
        /* <DEDUP_REMOVED lines=29> */
.L_x_5519:
[----:B0-----:R0:W5:Y:S02]  /*be20*/  LDG.E R22, [R6.64+0x8] ;  /* 0x0000082406167981 */ /* 0x001164000c1e1900 */
[----:B-----5:R-:W-:Y:S01]  /*be30*/  MOV R20, R11 ;  /* 0x0000000b00147202 */ /* 0x020fe20000000f00 */
[----:B------:R-:W-:Y:S01]  /*be40*/  IMAD.MOV.U32 R21, RZ, RZ, R26 ;  /* 0x000000ffff157224 */ /* 0x000fe200078e001a */
[----:B------:R-:W-:Y:S02]  /*be50*/  MOV R23, R28 ;  /* 0x0000001c00177202 */ /* 0x000fe40000000f00 */
.L_x_5520:
[----:B------:R-:W-:Y:S05]  /*be60*/  BSYNC B1 ;  /* 0x0000000000017941 */ /* 0x000fea0003800000 */
.L_x_5518:
        /* <DEDUP_REMOVED lines=17> */
.L_x_5522:
[----:B------:R-:W-:Y:S01]  /*bf80*/  MOV R12, R25 ;  /* 0x00000019000c7202 */ /* 0x000fe20000000f00 */
[----:B------:R-:W-:Y:S01]  /*bf90*/  IMAD.MOV.U32 R14, RZ, RZ, R27 ;  /* 0x000000ffff0e7224 */ /* 0x000fe200078e001b */
[----:B------:R-:W-:Y:S02]  /*bfa0*/  MOV R13, R8 ;  /* 0x00000008000d7202 */ /* 0x000fe40000000f00 */
[----:B------:R-:W-:Y:S02]  /*bfb0*/  MOV R15, R4 ;  /* 0x00000004000f7202 */ /* 0x000fe40000000f00 */
.L_x_5523:
[----:B------:R-:W-:Y:S05]  /*bfc0*/  BSYNC B1 ;  /* 0x0000000000017941 */ /* 0x000fea0003800000 */
.L_x_5521:
[----:B------:R-:W-:Y:S05]  /*bfd0*/  @!P0 BRA `(.L_x_5524) ;  /* 0xfffffc6000008947 */ /* 0x000fea000383ffff */
.L_x_5517:
[----:B------:R-:W-:Y:S05]  /*bfe0*/  BSYNC B0 ;  /* 0x0000000000007941 */ /* 0x000fea0003800000 */
.L_x_5506:
[----:B------:R-:W-:Y:S01]  /*bff0*/  IMAD R0, R24, c[0x0][0x0], R17 ;  /* 0x0000000018007a24 */ /* 0x000fe200078e0211 */
[----:B------:R-:W-:Y:S02]  /*c000*/  ULDC UR4, c[0x0][0x4] ;  /* 0x0000010000047ab9 */ /* 0x000fe40000000800 */
[----:B------:R-:W-:-:S02]  /*c010*/  USHF.R.U32.HI UR4, URZ, 0x1, UR4 ;  /* 0x000000013f047899 */ /* 0x000fc40008011604 */
[C---:B------:R-:W-:Y:S02]  /*c020*/  SHF.L.U32 R4, R0.reuse, 0x5, RZ ;  /* 0x0000000500047819 */ /* 0x040fe400000006ff */
[----:B------:R-:W-:Y:S02]  /*c030*/  LEA R0, R0, 0x10, 0x5 ;  /* 0x0000001000007811 */ /* 0x000fe400078e28ff */
[----:B------:R-:W-:Y:S01]  /*c040*/  ISETP.NE.AND P0, PT, RZ, UR4, PT ;  /* 0x00000004ff007c0c */ /* 0x000fe2000bf05270 */
[----:B------:R1:W-:Y:S04]  /*c050*/  STS.128 [R4+0x10], R20 ;  /* 0x0000101404007388 */ /* 0x0003e80000000c00 */
[----:B------:R1:W-:Y:S08]  /*c060*/  STS.128 [R4+0x20], R12 ;  /* 0x0000200c04007388 */ /* 0x0003f00000000c00 */
[----:B------:R-:W-:Y:S05]  /*c070*/  @!P0 BRA `(.L_x_5525) ;  /* 0x000003e000008947 */ /* 0x000fea0003800000 */
[----:B------:R-:W-:-:S05]  /*c080*/  IMAD.U32 R25, RZ, RZ, UR4 ;  /* 0x00000004ff197e24 */ /* 0x000fca000f8e00ff */
.L_x_5534:
[----:B-1----:R-:W-:Y:S01]  /*c090*/  IADD3 R26, R24, R25, RZ ;  /* 0x00000019181a7210 */ /* 0x002fe20007ffe0ff */
[----:B------:R-:W-:Y:S03]  /*c0a0*/  BAR.SYNC.DEFER_BLOCKING 0x0 ;  /* 0x0000000000007b1d */ /* 0x000fe60000010000 */
[----:B------:R-:W-:-:S03]  /*c0b0*/  ISETP.GE.U32.AND P0, PT, R26, c[0x0][0x4], PT ;  /* 0x000001001a007a0c */ /* 0x000fc60003f06070 */
[----:B------:R-:W-:Y:S01]  /*c0c0*/  BSSY B0, `(.L_x_5526) ;  /* 0x0000036000007945 */ /* 0x000fe20003800000 */
[----:B------:R-:W-:-:S13]  /*c0d0*/  ISETP.GE.U32.OR P0, PT, R24, R25, P0 ;  /* 0x000000191800720c */ /* 0x000fda0000706470 */
[----:B0-2---:R-:W-:Y:S05]  /*c0e0*/  @P0 BRA `(.L_x_5527) ;  /* 0x0000033000000947 */ /* 0x005fea0003800000 */
[----:B------:R-:W-:Y:S01]  /*c0f0*/  IMAD R26, R26, c[0x0][0x0], R17 ;  /* 0x000000001a1a7a24 */ /* 0x000fe200078e0211 */
[----:B------:R-:W-:Y:S01]  /*c100*/  FSETP.NEU.FTZ.AND P0, PT, R23, RZ, PT ;  /* 0x000000ff1700720b */ /* 0x000fe20003f1d000 */
[----:B------:R-:W-:Y:S03]  /*c110*/  BSSY B1, `(.L_x_5528) ;  /* 0x0000018000017945 */ /* 0x000fe60003800000 */
[C---:B------:R-:W-:Y:S02]  /*c120*/  SHF.L.U32 R27, R26.reuse, 0x5, RZ ;  /* 0x000000051a1b7819 */ /* 0x040fe400000006ff */
[----:B------:R-:W-:-:S03]  /*c130*/  LEA R26, R26, 0x10, 0x5 ;  /* 0x000000101a1a7811 */ /* 0x000fc600078e28ff */
[----:B------:R2:W3:Y:S04]  /*c140*/  LDS.128 R8, [R27+0x10] ;  /* 0x000010001b087984 */ /* 0x0004e80000000c00 */
[----:B01----:R2:W0:Y:S01]  /*c150*/  LDS.128 R4, [R27+0x20] ;  /* 0x000020001b047984 */ /* 0x0034220000000c00 */
[----:B------:R-:W-:Y:S05]  /*c160*/  @!P0 BRA `(.L_x_5529) ;  /* 0x000000e000008947 */ /* 0x000fea0003800000 */
[----:B---3--:R-:W-:-:S13]  /*c170*/  FSETP.NEU.FTZ.AND P0, PT, R11, RZ, PT ;  /* 0x000000ff0b00720b */ /* 0x008fda0003f1d000 */
[----:B------:R-:W-:Y:S05]  /*c180*/  @!P0 BRA `(.L_x_5530) ;  /* 0x0000010000008947 */ /* 0x000fea0003800000 */
[----:B------:R-:W-:Y:S02]  /*c190*/  FADD.FTZ R10, R23, R11 ;  /* 0x0000000b170a7221 */ /* 0x000fe40000010000 */
[----:B--2---:R-:W-:Y:S02]  /*c1a0*/  FADD.FTZ R27, -R20, R8 ;  /* 0x00000008141b7221 */ /* 0x004fe40000010100 */
[----:B------:R-:W1:Y:S01]  /*c1b0*/  MUFU.RCP R22, R10 ;  /* 0x0000000a00167308 */ /* 0x000e620000001000 */
[----:B------:R-:W-:Y:S02]  /*c1c0*/  FADD.FTZ R21, R21, R9 ;  /* 0x0000000915157221 */ /* 0x000fe40000010000 */
[----:B------:R-:W-:-:S04]  /*c1d0*/  FMUL.FTZ R8, R27, R27 ;  /* 0x0000001b1b087220 */ /* 0x000fc80000410000 */
[----:B------:R-:W-:Y:S01]  /*c1e0*/  FMUL.FTZ R8, R23, R8 ;  /* 0x0000000817087220 */ /* 0x000fe20000410000 */
[----:B------:R-:W-:Y:S01]  /*c1f0*/  MOV R23, R10 ;  /* 0x0000000a00177202 */ /* 0x000fe20000000f00 */
[----:B-1----:R-:W-:Y:S02]  /*c200*/  FMUL.FTZ R11, R11, R22 ;  /* 0x000000160b0b7220 */ /* 0x002fe40000410000 */
[----:B------:R-:W-:Y:S02]  /*c210*/  IMAD.MOV.U32 R22, RZ, RZ, -0x1 ;  /* 0xffffffffff167424 */ /* 0x000fe400078e00ff */
[----:B------:R-:W-:Y:S02]  /*c220*/  FFMA.FTZ R21, R11, R8, R21 ;  /* 0x000000080b157223 */ /* 0x000fe40000010015 */
[----:B------:R-:W-:Y:S01]  /*c230*/  FFMA.FTZ R20, R27, R11, R20 ;  /* 0x0000000b1b147223 */ /* 0x000fe20000010014 */
[----:B------:R-:W-:Y:S05]  /*c240*/  BRA `(.L_x_5530) ;  /* 0x0000004000007947 */ /* 0x000fea0003800000 */
.L_x_5529:
[----:B------:R1:W4:Y:S01]  /*c250*/  LDS R22, [R26+0x8] ;  /* 0x000008001a167984 */ /* 0x0003220000000800 */
[----:B---3--:R-:W-:Y:S01]  /*c260*/  MOV R20, R8 ;  /* 0x0000000800147202 */ /* 0x008fe20000000f00 */
[----:B------:R-:W-:Y:S01]  /*c270*/  IMAD.MOV.U32 R21, RZ, RZ, R9 ;  /* 0x000000ffff157224 */ /* 0x000fe200078e0009 */
[----:B------:R-:W-:-:S02]  /*c280*/  MOV R23, R11 ;  /* 0x0000000b00177202 */ /* 0x000fc40000000f00 */
.L_x_5530:
[----:B------:R-:W-:Y:S05]  /*c290*/  BSYNC B1 ;  /* 0x0000000000017941 */ /* 0x000fea0003800000 */
.L_x_5528:
        /* <DEDUP_REMOVED lines=17> */
.L_x_5532:
[----:B0-----:R-:W-:Y:S01]  /*c3b0*/  MOV R12, R4 ;  /* 0x00000004000c7202 */ /* 0x001fe20000000f00 */
[----:B------:R-:W-:Y:S01]  /*c3c0*/  IMAD.MOV.U32 R14, RZ, RZ, R6 ;  /* 0x000000ffff0e7224 */ /* 0x000fe200078e0006 */
[----:B------:R-:W-:Y:S02]  /*c3d0*/  MOV R13, R5 ;  /* 0x00000005000d7202 */ /* 0x000fe40000000f00 */
[----:B------:R-:W-:Y:S02]  /*c3e0*/  MOV R15, R7 ;  /* 0x00000007000f7202 */ /* 0x000fe40000000f00 */
.L_x_5533:
[----:B------:R-:W-:Y:S05]  /*c3f0*/  BSYNC B1 ;  /* 0x0000000000017941 */ /* 0x000fea0003800000 */
.L_x_5531:
[----:B----4-:R0:W-:Y:S04]  /*c400*/  STS.128 [R0], R20 ;  /* 0x0000001400007388 */ /* 0x0101e80000000c00 */
[----:B------:R0:W-:Y:S02]  /*c410*/  STS.128 [R0+0x10], R12 ;  /* 0x0000100c00007388 */ /* 0x0001e40000000c00 */
.L_x_5527:
[----:B------:R-:W-:Y:S05]  /*c420*/  BSYNC B0 ;  /* 0x0000000000007941 */ /* 0x000fea0003800000 */
.L_x_5526:
[----:B------:R-:W-:Y:S02]  /*c430*/  ISETP.GT.AND P0, PT, R25, 0x1, PT ;  /* 0x000000011900780c */ /* 0x000fe40003f04270 */
[----:B------:R-:W-:-:S11]  /*c440*/  SHF.R.S32.HI R25, RZ, 0x1, R25 ;  /* 0x00000001ff197819 */ /* 0x000fd60000011419 */
[----:B------:R-:W-:Y:S05]  /*c450*/  @P0 BRA `(.L_x_5534) ;  /* 0xfffffc3000000947 */ /* 0x000fea000383ffff */
.L_x_5525:
[----:B------:R-:W-:-:S13]  /*c460*/  ISETP.NE.AND P0, PT, RZ, c[0x0][0x190], PT ;  /* 0x00006400ff007a0c */ /* 0x000fda0003f05270 */
[----:B------:R-:W-:Y:S05]  /*c470*/  @!P0 BRA `(.L_x_5535) ;  /* 0x0000083000008947 */ /* 0x000fea0003800000 */
[----:B------:R-:W-:Y:S01]  /*c480*/  HFMA2.MMA R5, -RZ, RZ, 0, 1.9073486328125e-06 ;  /* 0x00000020ff057435 */ /* 0x000fe200000001ff */
[----:B-1----:R-:W-:-:S09]  /*c490*/  IMAD.MOV.U32 R4, RZ, RZ, c[0x0][0x0] ;  /* 0x00000000ff047624 */ /* 0x002fd200078e00ff */
[----:B------:R-:W-:-:S13]  /*c4a0*/  ISETP.LT.AND P0, PT, R5, c[0x0][0x0], PT ;  /* 0x0000000005007a0c */ /* 0x000fda0003f01270 */
[----:B------:R-:W-:Y:S05]  /*c4b0*/  @!P0 BRA `(.L_x_5536) ;  /* 0x0000044000008947 */ /* 0x000fea0003800000 */
[----:B------:R-:W-:Y:S01]  /*c4c0*/  MOV R4, c[0x0][0x0] ;  /* 0x0000000000047a02 */ /* 0x000fe20000000f00 */
[----:B------:R1:W-:Y:S03]  /*c4d0*/  STS.128 [R0], R20 ;  /* 0x0000001400007388 */ /* 0x0003e60000000c00 */
[----:B------:R-:W-:Y:S01]  /*c4e0*/  LEA.HI R4, R4, c[0x0][0x0], RZ, 0x1 ;  /* 0x0000000004047a11 */ /* 0x000fe200078f08ff */
[----:B------:R1:W-:Y:S03]  /*c4f0*/  STS.128 [R0+0x10], R12 ;  /* 0x0000100c00007388 */ /* 0x0003e60000000c00 */
[----:B------:R-:W-:Y:S02]  /*c500*/  SHF.R.S32.HI R24, RZ, 0x1, R4 ;  /* 0x00000001ff187819 */ /* 0x000fe40000011404 */
[----:B------:R-:W-:-:S02]  /*c510*/  MOV R4, 0x20 ;  /* 0x0000002000047802 */ /* 0x000fc40000000f00 */
[----:B------:R-:W-:-:S13]  /*c520*/  ISETP.GE.AND P0, PT, R24, 0x20, PT ;  /* 0x000000201800780c */ /* 0x000fda0003f06270 */
[----:B-1----:R-:W-:Y:S05]  /*c530*/  @!P0 BRA `(.L_x_5536) ;  /* 0x000003c000008947 */ /* 0x002fea0003800000 */
.L_x_5545:
[C---:B------:R-:W-:Y:S01]  /*c540*/  IMAD.IADD R4, R17.reuse, 0x1, R24 ;  /* 0x0000000111047824 */ /* 0x040fe200078e0218 */
[----:B------:R-:W-:Y:S04]  /*c550*/  BAR.SYNC.DEFER_BLOCKING 0x0 ;  /* 0x0000000000007b1d */ /* 0x000fe80000010000 */
[----:B------:R-:W-:Y:S02]  /*c560*/  ISETP.GE.U32.AND P0, PT, R4, c[0x0][0x0], PT ;  /* 0x0000000004007a0c */ /* 0x000fe40003f06070 */
[----:B------:R-:W-:Y:S02]  /*c570*/  BSSY B0, `(.L_x_5537) ;  /* 0x0000034000007945 */ /* 0x000fe40003800000 */
[----:B------:R-:W-:-:S13]  /*c580*/  ISETP.GE.U32.OR P0, PT, R17, R24, P0 ;  /* 0x000000181100720c */ /* 0x000fda0000706470 */
[----:B01----:R-:W-:Y:S05]  /*c590*/  @P0 BRA `(.L_x_5538) ;  /* 0x0000031000000947 */ /* 0x003fea0003800000 */
[----:B------:R-:W-:Y:S01]  /*c5a0*/  LEA R25, R24, R0, 0x5 ;  /* 0x0000000018197211 */ /* 0x000fe200078e28ff */
[----:B------:R-:W-:Y:S01]  /*c5b0*/  BSSY B1, `(.L_x_5539) ;  /* 0x0000017000017945 */ /* 0x000fe20003800000 */
[----:B------:R-:W-:-:S03]  /*c5c0*/  FSETP.NEU.FTZ.AND P0, PT, R23, RZ, PT ;  /* 0x000000ff1700720b */ /* 0x000fc60003f1d000 */
[----:B0-----:R0:W1:Y:S04]  /*c5d0*/  LDS.128 R4, [R25] ;  /* 0x0000000019047984 */ /* 0x0010680000000c00 */
[----:B------:R0:W3:Y:S06]  /*c5e0*/  LDS.128 R8, [R25+0x10] ;  /* 0x0000100019087984 */ /* 0x0000ec0000000c00 */
        /* <DEDUP_REMOVED lines=8> */
[----:B------:R-:W-:Y:S02]  /*c670*/  FMUL.FTZ R4, R23, R4 ;  /* 0x0000000417047220 */ /* 0x000fe40000410000 */
[----:B------:R-:W-:Y:S02]  /*c680*/  IMAD.MOV.U32 R23, RZ, RZ, R6 ;  /* 0x000000ffff177224 */ /* 0x000fe400078e0006 */
[----:B0-----:R-:W-:Y:S01]  /*c690*/  FMUL.FTZ R7, R7, R22 ;  /* 0x0000001607077220 */ /* 0x001fe20000410000 */
[----:B------:R-:W-:-:S03]  /*c6a0*/  MOV R22, 0xffffffff ;  /* 0xffffffff00167802 */ /* 0x000fc60000000f00 */
[----:B------:R-:W-:Y:S02]  /*c6b0*/  FFMA.FTZ R21, R7, R4, R5 ;  /* 0x0000000407157223 */ /* 0x000fe40000010005 */
[----:B------:R-:W-:Y:S01]  /*c6c0*/  FFMA.FTZ R20, R25, R7, R20 ;  /* 0x0000000719147223 */ /* 0x000fe20000010014 */
[----:B------:R-:W-:Y:S05]  /*c6d0*/  BRA `(.L_x_5541) ;  /* 0x0000004000007947 */ /* 0x000fea0003800000 */
.L_x_5540:
[----:B-1----:R-:W-:Y:S01]  /*c6e0*/  MOV R20, R4 ;  /* 0x0000000400147202 */ /* 0x002fe20000000f00 */
[----:B------:R-:W-:Y:S01]  /*c6f0*/  IMAD.MOV.U32 R23, RZ, RZ, R7 ;  /* 0x000000ffff177224 */ /* 0x000fe200078e0007 */
[----:B------:R-:W-:Y:S02]  /*c700*/  MOV R21, R5 ;  /* 0x0000000500157202 */ /* 0x000fe40000000f00 */
[----:B------:R-:W-:Y:S02]  /*c710*/  MOV R22, R6 ;  /* 0x0000000600167202 */ /* 0x000fe40000000f00 */
.L_x_5541:
[----:B------:R-:W-:Y:S05]  /*c720*/  BSYNC B1 ;  /* 0x0000000000017941 */ /* 0x000fea0003800000 */
.L_x_5539:
[----:B------:R-:W-:Y:S01]  /*c730*/  FSETP.NEU.FTZ.AND P0, PT, R15, RZ, PT ;  /* 0x000000ff0f00720b */ /* 0x000fe20003f1d000 */
[----:B------:R-:W-:-:S12]  /*c740*/  BSSY B1, `(.L_x_5542) ;  /* 0x0000014000017945 */ /* 0x000fd80003800000 */
[----:B------:R-:W-:Y:S05]  /*c750*/  @!P0 BRA `(.L_x_5543) ;  /* 0x000000e000008947 */ /* 0x000fea0003800000 */
[----:B---3--:R-:W-:-:S13]  /*c760*/  FSETP.NEU.FTZ.AND P0, PT, R11, RZ, PT ;  /* 0x000000ff0b00720b */ /* 0x008fda0003f1d000 */
[----:B------:R-:W-:Y:S05]  /*c770*/  @!P0 BRA `(.L_x_5544) ;  /* 0x0000010000008947 */ /* 0x000fea0003800000 */
[----:B------:R-:W-:Y:S01]  /*c780*/  FADD.FTZ R4, R11, R15 ;  /* 0x0000000f0b047221 */ /* 0x000fe20000010000 */
[----:B------:R-:W-:Y:S01]  /*c790*/  MOV R14, 0xffffffff ;  /* 0xffffffff000e7802 */ /* 0x000fe20000000f00 */
[----:B------:R-:W-:Y:S02]  /*c7a0*/  FADD.FTZ R5, R8, -R12 ;  /* 0x8000000c08057221 */ /* 0x000fe40000010000 */
[----:B------:R-:W1:Y:S01]  /*c7b0*/  MUFU.RCP R10, R4 ;  /* 0x00000004000a7308 */ /* 0x000e620000001000 */
[----:B------:R-:W-:Y:S02]  /*c7c0*/  FADD.FTZ R9, R9, R13 ;  /* 0x0000000d09097221 */ /* 0x000fe40000010000 */
[----:B------:R-:W-:-:S04]  /*c7d0*/  FMUL.FTZ R6, R5, R5 ;  /* 0x0000000505067220 */ /* 0x000fc80000410000 */
[----:B------:R-:W-:Y:S02]  /*c7e0*/  FMUL.FTZ R6, R15, R6 ;  /* 0x000000060f067220 */ /* 0x000fe40000410000 */
[----:B------:R-:W-:Y:S02]  /*c7f0*/  IMAD.MOV.U32 R15, RZ, RZ, R4 ;  /* 0x000000ffff0f7224 */ /* 0x000fe400078e0004 */
[----:B-1----:R-:W-:-:S04]  /*c800*/  FMUL.FTZ R11, R11, R10 ;  /* 0x0000000a0b0b7220 */ /* 0x002fc80000410000 */
[----:B------:R-:W-:Y:S02]  /*c810*/  FFMA.FTZ R13, R11, R6, R9 ;  /* 0x000000060b0d7223 */ /* 0x000fe40000010009 */
[----:B------:R-:W-:Y:S01]  /*c820*/  FFMA.FTZ R12, R5, R11, R12 ;  /* 0x0000000b050c7223 */ /* 0x000fe2000001000c */
[----:B------:R-:W-:Y:S05]  /*c830*/  BRA `(.L_x_5544) ;  /* 0x0000004000007947 */ /* 0x000fea0003800000 */
.L_x_5543:
[----:B---3--:R-:W-:Y:S01]  /*c840*/  MOV R12, R8 ;  /* 0x00000008000c7202 */ /* 0x008fe20000000f00 */
[----:B------:R-:W-:Y:S01]  /*c850*/  IMAD.MOV.U32 R14, RZ, RZ, R10 ;  /* 0x000000ffff0e7224 */ /* 0x000fe200078e000a */
[----:B------:R-:W-:Y:S02]  /*c860*/  MOV R13, R9 ;  /* 0x00000009000d7202 */ /* 0x000fe40000000f00 */
[----:B------:R-:W-:Y:S02]  /*c870*/  MOV R15, R11 ;  /* 0x0000000b000f7202 */ /* 0x000fe40000000f00 */
.L_x_5544:
[----:B------:R-:W-:Y:S05]  /*c880*/  BSYNC B1 ;  /* 0x0000000000017941 */ /* 0x000fea0003800000 */
.L_x_5542:
[----:B------:R1:W-:Y:S04]  /*c890*/  STS.128 [R0], R20 ;  /* 0x0000001400007388 */ /* 0x0003e80000000c00 */
[----:B------:R1:W-:Y:S02]  /*c8a0*/  STS.128 [R0+0x10], R12 ;  /* 0x0000100c00007388 */ /* 0x0003e40000000c00 */
.L_x_5538:
[----:B------:R-:W-:Y:S05]  /*c8b0*/  BSYNC B0 ;  /* 0x0000000000007941 */ /* 0x000fea0003800000 */
.L_x_5537:
[----:B------:R-:W-:-:S04]  /*c8c0*/  SHF.R.S32.HI R24, RZ, 0x1, R24 ;  /* 0x00000001ff187819 */ /* 0x000fc80000011418 */
[----:B------:R-:W-:-:S13]  /*c8d0*/  ISETP.GE.AND P0, PT, R24, 0x20, PT ;  /* 0x000000201800780c */ /* 0x000fda0003f06270 */
[----:B------:R-:W-:Y:S05]  /*c8e0*/  @P0 BRA `(.L_x_5545) ;  /* 0xfffffc5000000947 */ /* 0x000fea000383ffff */
[----:B------:R-:W-:-:S09]  /*c8f0*/  HFMA2.MMA R4, -RZ, RZ, 0, 1.9073486328125e-06 ;  /* 0x00000020ff047435 */ /* 0x000fd200000001ff */
.L_x_5536:
[----:B------:R-:W-:Y:S01]  /*c900*/  BAR.SYNC.DEFER_BLOCKING 0x0 ;  /* 0x0000000000007b1d */ /* 0x000fe20000010000 */
[----:B------:R-:W-:-:S13]  /*c910*/  ISETP.GE.AND P0, PT, R4, 0x2, PT ;  /* 0x000000020400780c */ /* 0x000fda0003f06270 */
[----:B------:R-:W-:Y:S05]  /*c920*/  @!P0 BRA `(.L_x_5535) ;  /* 0x0000038000008947 */ /* 0x000fea0003800000 */
[----:B------:R-:W-:-:S04]  /*c930*/  IMAD.MOV.U32 R5, RZ, RZ, 0x1 ;  /* 0x00000001ff057424 */ /* 0x000fc800078e00ff */
.L_x_5552:
[----:B------:R-:W-:Y:S01]  /*c940*/  FSETP.NEU.FTZ.AND P0, PT, R23, RZ, PT ;  /* 0x000000ff1700720b */ /* 0x000fe20003f1d000 */
[----:B0--3--:R0:W3:Y:S01]  /*c950*/  SHFL.DOWN PT, R7, R20, R5, 0x1f ;  /* 0x08001f0514077589 */ /* 0x0090e200000e0000 */
[----:B------:R-:W-:Y:S03]  /*c960*/  BSSY B0, `(.L_x_5546) ;  /* 0x0000017000007945 */ /* 0x000fe60003800000 */
[----:B----4-:R0:W4:Y:S04]  /*c970*/  SHFL.DOWN PT, R8, R21, R5, 0x1f ;  /* 0x08001f0515087589 */ /* 0x01012800000e0000 */
[----:B-1----:R0:W1:Y:S04]  /*c980*/  SHFL.DOWN PT, R0, R22, R5, 0x1f ;  /* 0x08001f0516007589 */ /* 0x00206800000e0000 */
[----:B------:R0:W2:Y:S01]  /*c990*/  SHFL.DOWN PT, R10, R23, R5, 0x1f ;  /* 0x08001f05170a7589 */ /* 0x0000a200000e0000 */
        /* <DEDUP_REMOVED lines=9> */
[----:B------:R-:W-:Y:S01]  /*ca30*/  FMUL.FTZ R21, R23, R6 ;  /* 0x0000000617157220 */ /* 0x000fe20000410000 */
[----:B------:R-:W-:Y:S01]  /*ca40*/  MOV R23, R0 ;  /* 0x0000000000177202 */ /* 0x000fe20000000f00 */
[----:B0-----:R-:W-:-:S04]  /*ca50*/  FMUL.FTZ R6, R10, R9 ;  /* 0x000000090a067220 */ /* 0x001fc80000410000 */
[----:B------:R-:W-:Y:S02]  /*ca60*/  FFMA.FTZ R21, R6, R21, R8 ;  /* 0x0000001506157223 */ /* 0x000fe40000010008 */
[----:B------:R-:W-:Y:S01]  /*ca70*/  FFMA.FTZ R20, R7, R6, R20 ;  /* 0x0000000607147223 */ /* 0x000fe20000010014 */
[----:B------:R-:W-:Y:S05]  /*ca80*/  BRA `(.L_x_5548) ;  /* 0x0000004000007947 */ /* 0x000fea0003800000 */
.L_x_5547:
[----:B0--3--:R-:W-:Y:S01]  /*ca90*/  IMAD.MOV.U32 R20, RZ, RZ, R7 ;  /* 0x000000ffff147224 */ /* 0x009fe200078e0007 */
[----:B----4-:R-:W-:Y:S01]  /*caa0*/  MOV R21, R8 ;  /* 0x0000000800157202 */ /* 0x010fe20000000f00 */
[----:B-1----:R-:W-:Y:S01]  /*cab0*/  IMAD.MOV.U32 R22, RZ, RZ, R0 ;  /* 0x000000ffff167224 */ /* 0x002fe200078e0000 */
[----:B--2---:R-:W-:Y:S02]  /*cac0*/  MOV R23, R10 ;  /* 0x0000000a00177202 */ /* 0x004fe40000000f00 */
.L_x_5548:
[----:B------:R-:W-:Y:S05]  /*cad0*/  BSYNC B0 ;  /* 0x0000000000007941 */ /* 0x000fea0003800000 */
.L_x_5546:
[----:B------:R-:W-:Y:S01]  /*cae0*/  FSETP.NEU.FTZ.AND P0, PT, R15, RZ, PT ;  /* 0x000000ff0f00720b */ /* 0x000fe20003f1d000 */
[----:B---3--:R2:W3:Y:S01]  /*caf0*/  SHFL.DOWN PT, R7, R12, R5, 0x1f ;  /* 0x08001f050c077589 */ /* 0x0084e200000e0000 */
[----:B------:R-:W-:Y:S03]  /*cb00*/  BSSY B0, `(.L_x_5549) ;  /* 0x0000017000007945 */ /* 0x000fe60003800000 */
[----:B----4-:R2:W4:Y:S04]  /*cb10*/  SHFL.DOWN PT, R8, R13, R5, 0x1f ;  /* 0x08001f050d087589 */ /* 0x01052800000e0000 */
[----:B-1----:R2:W1:Y:S04]  /*cb20*/  SHFL.DOWN PT, R0, R14, R5, 0x1f ;  /* 0x08001f050e007589 */ /* 0x00246800000e0000 */
[----:B------:R2:W0:Y:S01]  /*cb30*/  SHFL.DOWN PT, R10, R15, R5, 0x1f ;  /* 0x08001f050f0a7589 */ /* 0x00042200000e0000 */
[----:B------:R-:W-:Y:S05]  /*cb40*/  @!P0 BRA `(.L_x_5550) ;  /* 0x000000e000008947 */ /* 0x000fea0003800000 */
[----:B0-----:R-:W-:-:S13]  /*cb50*/  FSETP.NEU.FTZ.AND P0, PT, R10, RZ, PT ;  /* 0x000000ff0a00720b */ /* 0x001fda0003f1d000 */
[----:B------:R-:W-:Y:S05]  /*cb60*/  @!P0 BRA `(.L_x_5551) ;  /* 0x0000010000008947 */ /* 0x000fea0003800000 */
[----:B-1----:R-:W-:Y:S01]  /*cb70*/  FADD.FTZ R0, R10, R15 ;  /* 0x0000000f0a007221 */ /* 0x002fe20000010000 */
[----:B--2---:R-:W-:Y:S01]  /*cb80*/  MOV R14, 0xffffffff ;  /* 0xffffffff000e7802 */ /* 0x004fe20000000f00 */
        /* <DEDUP_REMOVED lines=10> */
.L_x_5550:
[----:B--23--:R-:W-:Y:S01]  /*cc30*/  IMAD.MOV.U32 R12, RZ, RZ, R7 ;  /* 0x000000ffff0c7224 */ /* 0x00cfe200078e0007 */
[----:B----4-:R-:W-:Y:S01]  /*cc40*/  MOV R13, R8 ;  /* 0x00000008000d7202 */ /* 0x010fe20000000f00 */
[----:B-1----:R-:W-:Y:S01]  /*cc50*/  IMAD.MOV.U32 R14, RZ, RZ, R0 ;  /* 0x000000ffff0e7224 */ /* 0x002fe200078e0000 */
[----:B0-----:R-:W-:Y:S02]  /*cc60*/  MOV R15, R10 ;  /* 0x0000000a000f7202 */ /* 0x001fe40000000f00 */
.L_x_5551:
[----:B------:R-:W-:Y:S05]  /*cc70*/  BSYNC B0 ;  /* 0x0000000000007941 */ /* 0x000fea0003800000 */
.L_x_5549:
[----:B--2---:R-:W-:-:S04]  /*cc80*/  SHF.L.U32 R5, R5, 0x1, RZ ;  /* 0x0000000105057819 */ /* 0x004fc800000006ff */
[----:B------:R-:W-:-:S13]  /*cc90*/  ISETP.GE.AND P0, PT, R5, R4, PT ;  /* 0x000000040500720c */ /* 0x000fda0003f06270 */
[----:B------:R-:W-:Y:S05]  /*cca0*/  @!P0 BRA `(.L_x_5552) ;  /* 0xfffffc9000008947 */ /* 0x000fea000383ffff */
.L_x_5535:
[----:B------:R-:W-:Y:S05]  /*ccb0*/  @!P1 EXIT ;  /* 0x000000000000994d */ /* 0x000fea0003800000 */
[----:B------:R-:W-:Y:S01]  /*ccc0*/  ISETP.NE.U32.AND P0, PT, R18, RZ, PT ;  /* 0x000000ff1200720c */ /* 0x000fe20003f05070 */
[----:B------:R-:W-:-:S03]  /*ccd0*/  ULDC.U8 UR38, c[0x0][0x580] ;  /* 0x0001600000267ab9 */ /* 0x000fc60000000000 */
[----:B------:R-:W-:-:S13]  /*cce0*/  ISETP.NE.AND.EX P0, PT, R3, RZ, PT, P0 ;  /* 0x000000ff0300720c */ /* 0x000fda0003f05300 */
[----:B------:R-:W-:Y:S05]  /*ccf0*/  @!P0 BRA `(.L_x_5553) ;  /* 0x000005d000008947 */ /* 0x000fea0003800000 */
[----:B------:R-:W-:-:S13]  /*cd00*/  ISETP.NE.AND P0, PT, RZ, UR38, PT ;  /* 0x00000026ff007c0c */ /* 0x000fda000bf05270 */
[----:B------:R-:W-:Y:S05]  /*cd10*/  @!P0 BRA `(.L_x_5554) ;  /* 0x000002e000008947 */ /* 0x000fea0003800000 */
[----:B------:R-:W5:Y:S04]  /*cd20*/  LDG.E R9, [R18.64+0xc] ;  /* 0x00000c2412097981 */ /* 0x000f68000c1e1900 */
[----:B--2---:R-:W2:Y:S01]  /*cd30*/  LDG.E R11, [R18.64+0x1c] ;  /* 0x00001c24120b7981 */ /* 0x004ea2000c1e1900 */
[----:B------:R-:W-:Y:S01]  /*cd40*/  BSSY B0, `(.L_x_5555) ;  /* 0x0000016000007945 */ /* 0x000fe20003800000 */
[----:B-----5:R-:W-:Y:S02]  /*cd50*/  FSETP.NEU.FTZ.AND P0, PT, R9, RZ, PT ;  /* 0x000000ff0900720b */ /* 0x020fe40003f1d000 */
[----:B--2---:R-:W-:-:S11]  /*cd60*/  FSETP.NEU.FTZ.AND P1, PT, R11, RZ, PT ;  /* 0x000000ff0b00720b */ /* 0x004fd60003f3d000 */
[----:B------:R-:W-:Y:S05]  /*cd70*/  @!P0 BRA `(.L_x_5556) ;  /* 0x0000012000008947 */ /* 0x000fea0003800000 */
[----:B------:R-:W-:Y:S01]  /*cd80*/  FSETP.NEU.FTZ.AND P0, PT, R23, RZ, PT ;  /* 0x000000ff1700720b */ /* 0x000fe20003f1d000 */
[----:B0--3--:R-:W2:Y:S04]  /*cd90*/  LDG.E R7, [R18.64] ;  /* 0x0000002412077981 */ /* 0x009ea8000c1e1900 */
[----:B------:R-:W3:Y:S08]  /*cda0*/  LDG.E R10, [R18.64+0x4] ;  /* 0x00000424120a7981 */ /* 0x000ef0000c1e1900 */
[----:B-1----:R-:W-:-:S06]  /*cdb0*/  @P0 MOV R22, 0xffffffff ;  /* 0xffffffff00160802 */ /* 0x002fcc0000000f00 */
[----:B------:R0:W5:Y:S01]  /*cdc0*/  @!P0 LDG.E R22, [R18.64+0x8] ;  /* 0x0000082412168981 */ /* 0x000162000c1e1900 */
[----:B------:R-:W-:-:S04]  /*cdd0*/  @P0 FADD.FTZ R3, R23, R9 ;  /* 0x0000000917030221 */ /* 0x000fc80000010000 */
[----:B----4-:R-:W1:Y:S02]  /*cde0*/  @P0 MUFU.RCP R8, R3 ;  /* 0x0000000300080308 */ /* 0x010e640000001000 */
        /* <DEDUP_REMOVED lines=11> */
.L_x_5556:
[----:B0-----:R-:W-:Y:S05]  /*cea0*/  BSYNC B0 ;  /* 0x0000000000007941 */ /* 0x001fea0003800000 */
.L_x_5555:
[----:B------:R-:W-:Y:S01]  /*ceb0*/  BSSY B0, `(.L_x_5554) ;  /* 0x0000014000007945 */ /* 0x000fe20003800000 */
[----:B------:R-:W-:Y:S05]  /*cec0*/  @!P1 BRA `(.L_x_5557) ;  /* 0x0000012000009947 */ /* 0x000fea0003800000 */
[----:B------:R-:W-:Y:S01]  /*ced0*/  FSETP.NEU.FTZ.AND P0, PT, R15, RZ, PT ;  /* 0x000000ff0f00720b */ /* 0x000fe20003f1d000 */
[----:B---3--:R-:W2:Y:S04]  /*cee0*/  LDG.E R7, [R18.64+0x10] ;  /* 0x0000102412077981 */ /* 0x008ea8000c1e1900 */
[----:B------:R-:W3:Y:S08]  /*cef0*/  LDG.E R10, [R18.64+0x14] ;  /* 0x00001424120a7981 */ /* 0x000ef0000c1e1900 */
[----:B-1----:R-:W-:-:S06]  /*cf00*/  @P0 MOV R14, 0xffffffff ;  /* 0xffffffff000e0802 */ /* 0x002fcc0000000f00 */
[----:B------:R0:W5:Y:S01]  /*cf10*/  @!P0 LDG.E R14, [R18.64+0x18] ;  /* 0x00001824120e8981 */ /* 0x000162000c1e1900 */
[----:B------:R-:W-:-:S04]  /*cf20*/  @P0 FADD.FTZ R3, R15, R11 ;  /* 0x0000000b0f030221 */ /* 0x000fc80000010000 */
[----:B----4-:R-:W1:Y:S02]  /*cf30*/  @P0 MUFU.RCP R8, R3 ;  /* 0x0000000300080308 */ /* 0x010e640000001000 */
[----:B-1----:R-:W-:Y:S01]  /*cf40*/  @P0 FMUL.FTZ R5, R15, R8 ;  /* 0x000000080f050220 */ /* 0x002fe20000410000 */
        /* <DEDUP_REMOVED lines=10> */
.L_x_5557:
[----:B0-----:R-:W-:Y:S05]  /*cff0*/  BSYNC B0 ;  /* 0x0000000000007941 */ /* 0x001fea0003800000 */
.L_x_5554:
[----:B------:R-:W-:Y:S02]  /*d000*/  ULDC.U8 UR4, c[0x0][0x581] ;  /* 0x0001604000047ab9 */ /* 0x000fe40000000000 */
[----:B------:R-:W-:-:S13]  /*d010*/  ISETP.NE.AND P0, PT, RZ, UR4, PT ;  /* 0x00000004ff007c0c */ /* 0x000fda000bf05270 */
[----:B------:R-:W-:Y:S05]  /*d020*/  @!P0 BRA `(.L_x_5558) ;  /* 0x0000021000008947 */ /* 0x000fea0003800000 */
[C---:B01----:R-:W-:Y:S01]  /*d030*/  FADD.FTZ R0, R23.reuse, -c[0x0][0x160] ;  /* 0x8000580017007621 */ /* 0x043fe20000010000 */
[----:B------:R-:W-:Y:S01]  /*d040*/  FSETP.GT.FTZ.AND P0, PT, R23, c[0x0][0x160], PT ;  /* 0x0000580017007a0b */ /* 0x000fe20003f14000 */
[C---:B------:R-:W-:Y:S01]  /*d050*/  FADD.FTZ R3, R15.reuse, -c[0x0][0x160] ;  /* 0x800058000f037621 */ /* 0x040fe20000010000 */
[----:B------:R-:W-:Y:S02]  /*d060*/  ULDC.U8 UR4, c[0x0][0x164] ;  /* 0x0000590000047ab9 */ /* 0x000fe40000000000 */
[----:B------:R-:W-:Y:S02]  /*d070*/  FSEL R0, R0, RZ, P0 ;  /* 0x000000ff00007208 */ /* 0x000fe40000000000 */
[----:B------:R-:W-:Y:S02]  /*d080*/  FSETP.GT.FTZ.AND P0, PT, R15, c[0x0][0x160], PT ;  /* 0x000058000f007a0b */ /* 0x000fe40003f14000 */
[----:B------:R-:W-:Y:S02]  /*d090*/  ISETP.NE.AND P2, PT, RZ, UR4, PT ;  /* 0x00000004ff007c0c */ /* 0x000fe4000bf45270 */
[----:B------:R-:W-:Y:S01]  /*d0a0*/  FSEL R5, R3, RZ, P0 ;  /* 0x000000ff03057208 */ /* 0x000fe20000000000 */
[----:B------:R-:W0:Y:S01]  /*d0b0*/  MUFU.RCP R0, R0 ;  /* 0x0000000000007308 */ /* 0x000e220000001000 */
[----:B------:R-:W-:-:S05]  /*d0c0*/  IMAD.MOV.U32 R3, RZ, RZ, c[0x0][0x584] ;  /* 0x00016100ff037624 */ /* 0x000fca00078e00ff */
[C---:B------:R-:W-:Y:S02]  /*d0d0*/  ISETP.GE.AND P0, PT, R3.reuse, 0x2, PT ;  /* 0x000000020300780c */ /* 0x040fe40003f06270 */
[----:B------:R-:W1:Y:S01]  /*d0e0*/  MUFU.RCP R4, R5 ;  /* 0x0000000500047308 */ /* 0x000e620000001000 */
[----:B------:R-:W-:Y:S01]  /*d0f0*/  ISETP.GE.AND P1, PT, R3, 0x1, PT ;  /* 0x000000010300780c */ /* 0x000fe20003f26270 */
[----:B0-----:R-:W-:-:S06]  /*d100*/  FMUL.FTZ R21, R0, R21 ;  /* 0x0000001500157220 */ /* 0x001fcc0000410000 */
[----:B------:R-:W0:Y:S06]  /*d110*/  @P2 MUFU.SQRT R21, R21 ;  /* 0x0000001500152308 */ /* 0x000e2c0000002000 */
[----:B------:R-:W-:Y:S01]  /*d120*/  @P1 IADD3 R6, P4, R16, c[0x0][0x550], RZ ;  /* 0x0001540010061a10 */ /* 0x000fe20007f9e0ff */
[----:B-1----:R-:W-:Y:S01]  /*d130*/  FMUL.FTZ R13, R4, R13 ;  /* 0x0000000d040d7220 */ /* 0x002fe20000410000 */
[----:B------:R-:W-:Y:S02]  /*d140*/  @P0 LOP3.LUT R4, R2, 0xfffffffc, RZ, 0xc0, !PT ;  /* 0xfffffffc02040812 */ /* 0x000fe400078ec0ff */
[----:B---3--:R-:W-:-:S02]  /*d150*/  @P1 IADD3.X R7, RZ, c[0x0][0x554], RZ, P4, !PT ;  /* 0x00015500ff071a10 */ /* 0x008fc400027fe4ff */
[----:B------:R-:W-:Y:S01]  /*d160*/  @P0 IADD3 R4, P3, R4, c[0x0][0x558], RZ ;  /* 0x0001560004040a10 */ /* 0x000fe20007f7e0ff */
[----:B------:R-:W1:Y:S01]  /*d170*/  @P2 MUFU.SQRT R13, R13 ;  /* 0x0000000d000d2308 */ /* 0x000e620000002000 */
[----:B------:R-:W-:-:S03]  /*d180*/  @P1 IADD3 R2, P2, R2, c[0x0][0x550], RZ ;  /* 0x0001540002021a10 */ /* 0x000fc60007f5e0ff */
[----:B------:R-:W-:Y:S01]  /*d190*/  @P0 IMAD.X R5, RZ, RZ, c[0x0][0x55c], P3 ;  /* 0x00015700ff050624 */ /* 0x000fe200018e06ff */
[----:B------:R-:W-:-:S05]  /*d1a0*/  @P1 IADD3.X R3, RZ, c[0x0][0x554], RZ, P2, !PT ;  /* 0x00015500ff031a10 */ /* 0x000fca00017fe4ff */
[----:B0-----:R0:W-:Y:S04]  /*d1b0*/  @P1 STG.E [R2.64], R21 ;  /* 0x0000001502001986 */ /* 0x0011e8000c101924 */
[----:B------:R0:W-:Y:S04]  /*d1c0*/  @P0 STG.E [R4.64], R20 ;  /* 0x0000001404000986 */ /* 0x0001e8000c101924 */
[----:B-1----:R0:W-:Y:S01]  /*d1d0*/  @P1 STG.E [R6.64], R13 ;  /* 0x0000000d06001986 */ /* 0x0021e2000c101924 */
[----:B------:R-:W-:Y:S05]  /*d1e0*/  @!P0 EXIT ;  /* 0x000000000000894d */ /* 0x000fea0003800000 */
[----:B0-----:R-:W-:-:S04]  /*d1f0*/  LOP3.LUT R2, R16, 0xfffffffc, RZ, 0xc0, !PT ;  /* 0xfffffffc10027812 */ /* 0x001fc800078ec0ff */
[----:B------:R-:W-:-:S04]  /*d200*/  IADD3 R2, P0, R2, c[0x0][0x558], RZ ;  /* 0x0001560002027a10 */ /* 0x000fc80007f1e0ff */
[----:B------:R-:W-:-:S05]  /*d210*/  IADD3.X R3, RZ, c[0x0][0x55c], RZ, P0, !PT ;  /* 0x00015700ff037a10 */ /* 0x000fca00007fe4ff */
[----:B------:R-:W-:Y:S01]  /*d220*/  STG.E [R2.64], R12 ;  /* 0x0000000c02007986 */ /* 0x000fe2000c101924 */
[----:B------:R-:W-:Y:S05]  /*d230*/  EXIT ;  /* 0x000000000000794d */ /* 0x000fea0003800000 */
.L_x_5558:
        /* <DEDUP_REMOVED lines=9> */
.L_x_5553:
[----:B------:R-:W-:-:S13]  /*d2d0*/  ISETP.NE.AND P0, PT, RZ, UR38, PT ;  /* 0x00000026ff007c0c */ /* 0x000fda000bf05270 */
[----:B------:R-:W-:Y:S05]  /*d2e0*/  @!P0 BRA `(.L_x_5559) ;  /* 0x0000017000008947 */ /* 0x000fea0003800000 */
[----:B01----:R-:W-:Y:S01]  /*d2f0*/  MOV R14, 0x0 ;  /* 0x00000000000e7802 */ /* 0x003fe20000000f00 */
[----:B------:R-:W-:Y:S01]  /*d300*/  HFMA2.MMA R13, -RZ, RZ, 0, 0 ;  /* 0x00000000ff0d7435 */ /* 0x000fe200000001ff */
[----:B------:R-:W-:Y:S01]  /*d310*/  MOV R4, c[0x4][0x580] ;  /* 0x0101600000047a02 */ /* 0x000fe20000000f00 */
[----:B------:R-:W-:Y:S01]  /*d320*/  IMAD.MOV.U32 R5, RZ, RZ, c[0x4][0x584] ;  /* 0x01016100ff057624 */ /* 0x000fe200078e00ff */
[----:B------:R-:W-:Y:S01]  /*d330*/  MOV R6, c[0x4][0x578] ;  /* 0x01015e0000067a02 */ /* 0x000fe20000000f00 */
[----:B----4-:R-:W-:Y:S01]  /*d340*/  IMAD.MOV.U32 R8, RZ, RZ, 0x2dd ;  /* 0x000002ddff087424 */ /* 0x010fe200078e00ff */
[----:B------:R-:W0:Y:S01]  /*d350*/  LDC.64 R14, c[0x4][R14] ;  /* 0x010000000e0e7b82 */ /* 0x000e220000000a00 */
[----:B---3--:R-:W-:Y:S01]  /*d360*/  MOV R7, c[0x4][0x57c] ;  /* 0x01015f0000077a02 */ /* 0x008fe20000000f00 */
        /* <DEDUP_REMOVED lines=10> */
[----:B0-2---:R-:W-:Y:S05]  /*d410*/  CALL.ABS.NOINC R14 ;  /* 0x000000000e007343 */ /* 0x005fea0003c00000 */
[----:B------:R-:W-:Y:S01]  /*d420*/  CS2R R20, SRZ ;  /* 0x0000000000147805 */ /* 0x000fe2000001ff00 */
[----:B------:R-:W-:Y:S01]  /*d430*/  MOV R23, RZ ;  /* 0x000000ff00177202 */ /* 0x000fe20000000f00 */
[----:B------:R-:W-:Y:S01]  /*d440*/  CS2R R12, SRZ ;  /* 0x00000000000c7805 */ /* 0x000fe2000001ff00 */
[----:B------:R-:W-:Y:S02]  /*d450*/  IMAD.MOV.U32 R15, RZ, RZ, RZ ;  /* 0x000000ffff0f7224 */ /* 0x000fe400078e00ff */
.L_x_5559:
[----:B------:R-:W-:Y:S02]  /*d460*/  ULDC.U8 UR4, c[0x0][0x581] ;  /* 0x0001604000047ab9 */ /* 0x000fe40000000000 */
[----:B------:R-:W-:-:S13]  /*d470*/  ISETP.NE.AND P0, PT, RZ, UR4, PT ;  /* 0x00000004ff007c0c */ /* 0x000fda000bf05270 */
[----:B------:R-:W-:Y:S05]  /*d480*/  @!P0 BRA `(.L_x_5560) ;  /* 0x0000022000008947 */ /* 0x000fea0003800000 */
[C---:B01----:R-:W-:Y:S01]  /*d490*/  FADD.FTZ R0, R23.reuse, -c[0x0][0x160] ;  /* 0x8000580017007621 */ /* 0x043fe20000010000 */
[----:B------:R-:W-:Y:S01]  /*d4a0*/  FSETP.GT.FTZ.AND P0, PT, R23, c[0x0][0x160], PT ;  /* 0x0000580017007a0b */ /* 0x000fe20003f14000 */
[C---:B------:R-:W-:Y:S01]  /*d4b0*/  FADD.FTZ R3, R15.reuse, -c[0x0][0x160] ;  /* 0x800058000f037621 */ /* 0x040fe20000010000 */
[----:B------:R-:W-:Y:S01]  /*d4c0*/  HFMA2.MMA R5, -RZ, RZ, 0, 5.9604644775390625e-08 ;  /* 0x00000001ff057435 */ /* 0x000fe200000001ff */
[----:B------:R-:W-:Y:S01]  /*d4d0*/  ULDC.U8 UR4, c[0x0][0x164] ;  /* 0x0000590000047ab9 */ /* 0x000fe20000000000 */
[----:B------:R-:W-:Y:S02]  /*d4e0*/  FSEL R0, R0, RZ, P0 ;  /* 0x000000ff00007208 */ /* 0x000fe40000000000 */
[----:B------:R-:W-:Y:S02]  /*d4f0*/  FSETP.GT.FTZ.AND P0, PT, R15, c[0x0][0x160], PT ;  /* 0x000058000f007a0b */ /* 0x000fe40003f14000 */
[----:B------:R-:W-:Y:S02]  /*d500*/  ISETP.NE.AND P2, PT, RZ, UR4, PT ;  /* 0x00000004ff007c0c */ /* 0x000fe4000bf45270 */
[----:B------:R-:W-:Y:S01]  /*d510*/  FSEL R3, R3, RZ, P0 ;  /* 0x000000ff03037208 */ /* 0x000fe20000000000 */
[----:B------:R-:W0:Y:S01]  /*d520*/  MUFU.RCP R0, R0 ;  /* 0x0000000000007308 */ /* 0x000e220000001000 */
[----:B------:R-:W-:-:S02]  /*d530*/  MOV R6, c[0x0][0x584] ;  /* 0x0001610000067a02 */ /* 0x000fc40000000f00 */
[----:B------:R-:W-:Y:S02]  /*d540*/  ISETP.LE.AND P1, PT, R5, c[0x0][0x584], PT ;  /* 0x0001610005007a0c */ /* 0x000fe40003f23270 */
[----:B------:R-:W-:-:S03]  /*d550*/  ISETP.GE.AND P0, PT, R6, 0x2, PT ;  /* 0x000000020600780c */ /* 0x000fc60003f06270 */
[----:B------:R-:W1:Y:S01]  /*d560*/  MUFU.RCP R4, R3 ;  /* 0x0000000300047308 */ /* 0x000e620000001000 */
[----:B0-----:R-:W-:-:S07]  /*d570*/  FMUL.FTZ R21, R0, R21 ;  /* 0x0000001500157220 */ /* 0x001fce0000410000 */
[----:B------:R-:W-:-:S04]  /*d580*/  @P1 IADD3 R6, P4, R16, c[0x0][0x550], RZ ;  /* 0x0001540010061a10 */ /* 0x000fc80007f9e0ff */
[----:B---3--:R-:W-:Y:S01]  /*d590*/  @P1 IADD3.X R7, RZ, c[0x0][0x554], RZ, P4, !PT ;  /* 0x00015500ff071a10 */ /* 0x008fe200027fe4ff */
[----:B------:R-:W0:Y:S01]  /*d5a0*/  @P2 MUFU.SQRT R21, R21 ;  /* 0x0000001500152308 */ /* 0x000e220000002000 */
[----:B-1----:R-:W-:Y:S01]  /*d5b0*/  FMUL.FTZ R13, R4, R13 ;  /* 0x0000000d040d7220 */ /* 0x002fe20000410000 */
[----:B------:R-:W-:-:S04]  /*d5c0*/  @P0 LOP3.LUT R4, R2, 0xfffffffc, RZ, 0xc0, !PT ;  /* 0xfffffffc02040812 */ /* 0x000fc800078ec0ff */
[----:B------:R-:W-:Y:S02]  /*d5d0*/  @P0 IADD3 R4, P3, R4, c[0x0][0x558], RZ ;  /* 0x0001560004040a10 */ /* 0x000fe40007f7e0ff */
[----:B------:R-:W1:Y:S01]  /*d5e0*/  @P2 MUFU.SQRT R13, R13 ;  /* 0x0000000d000d2308 */ /* 0x000e620000002000 */
[----:B------:R-:W-:Y:S02]  /*d5f0*/  @P1 IADD3 R2, P2, R2, c[0x0][0x550], RZ ;  /* 0x0001540002021a10 */ /* 0x000fe40007f5e0ff */
[----:B------:R-:W-:-:S03]  /*d600*/  @P0 IADD3.X R5, RZ, c[0x0][0x55c], RZ, P3, !PT ;  /* 0x00015700ff050a10 */ /* 0x000fc60001ffe4ff */
[----:B------:R-:W-:-:S05]  /*d610*/  @P1 IMAD.X R3, RZ, RZ, c[0x0][0x554], P2 ;  /* 0x00015500ff031624 */ /* 0x000fca00010e06ff */
[----:B0-----:R0:W-:Y:S04]  /*d620*/  @P1 STG.E [R2.64], R21 ;  /* 0x0000001502001986 */ /* 0x0011e8000c101924 */
[----:B------:R0:W-:Y:S04]  /*d630*/  @P0 STG.E [R4.64], R20 ;  /* 0x0000001404000986 */ /* 0x0001e8000c101924 */
[----:B-1----:R0:W-:Y:S01]  /*d640*/  @P1 STG.E [R6.64], R13 ;  /* 0x0000000d06001986 */ /* 0x0021e2000c101924 */
[----:B------:R-:W-:Y:S05]  /*d650*/  @!P0 EXIT ;  /* 0x000000000000894d */ /* 0x000fea0003800000 */
[----:B0-----:R-:W-:-:S04]  /*d660*/  LOP3.LUT R2, R16, 0xfffffffc, RZ, 0xc0, !PT ;  /* 0xfffffffc10027812 */ /* 0x001fc800078ec0ff */
[----:B------:R-:W-:-:S05]  /*d670*/  IADD3 R2, P0, R2, c[0x0][0x558], RZ ;  /* 0x0001560002027a10 */ /* 0x000fca0007f1e0ff */
[----:B------:R-:W-:-:S05]  /*d680*/  IMAD.X R3, RZ, RZ, c[0x0][0x55c], P0 ;  /* 0x00015700ff037624 */ /* 0x000fca00000e06ff */
[----:B------:R-:W-:Y:S01]  /*d690*/  STG.E [R2.64], R12 ;  /* 0x0000000c02007986 */ /* 0x000fe2000c101924 */
[----:B------:R-:W-:Y:S05]  /*d6a0*/  EXIT ;  /* 0x000000000000794d */ /* 0x000fea0003800000 */
.L_x_5560:
[----:B------:R-:W-:Y:S01]  /*d6b0*/  MOV R2, 0x0 ;  /* 0x0000000000027802 */ /* 0x000fe20000000f00 */
[----:B----4-:R-:W-:Y:S01]  /*d6c0*/  HFMA2.MMA R8, -RZ, RZ, 0, 4.4405460357666015625e-05 ;  /* 0x000002e9ff087435 */ /* 0x010fe200000001ff */
[----:B-1----:R-:W-:Y:S01]  /*d6d0*/  MOV R4, c[0x4][0x580] ;  /* 0x0101600000047a02 */ /* 0x002fe20000000f00 */
[----:B0-----:R-:W-:Y:S01]  /*d6e0*/  HFMA2.MMA R12, -RZ, RZ, 0, 5.9604644775390625e-08 ;  /* 0x00000001ff0c7435 */ /* 0x001fe200000001ff */
[----:B------:R0:W1:Y:S01]  /*d6f0*/  LDC.64 R14, c[0x4][R2] ;  /* 0x01000000020e7b82 */ /* 0x0000620000000a00 */
[----:B------:R-:W-:Y:S01]  /*d700*/  MOV R5, c[0x4][0x584] ;  /* 0x0101610000057a02 */ /* 0x000fe20000000f00 */
[----:B------:R-:W-:Y:S01]  /*d710*/  IMAD.MOV.U32 R6, RZ, RZ, c[0x4][0x578] ;  /* 0x01015e00ff067624 */ /* 0x000fe200078e00ff */
[----:B---3--:R-:W-:Y:S01]  /*d720*/  MOV R7, c[0x4][0x57c] ;  /* 0x01015f0000077a02 */ /* 0x008fe20000000f00 */
[----:B------:R-:W-:Y:S01]  /*d730*/  IMAD.MOV.U32 R10, RZ, RZ, c[0x4][0xf8] ;  /* 0x01003e00ff0a7624 */ /* 0x000fe200078e00ff */
[----:B------:R-:W-:Y:S01]  /*d740*/  MOV R11, c[0x4][0xfc] ;  /* 0x01003f00000b7a02 */ /* 0x000fe20000000f00 */
[----:B------:R-:W-:-:S02]  /*d750*/  IMAD.MOV.U32 R13, RZ, RZ, RZ ;  /* 0x000000ffff0d7224 */ /* 0x000fc400078e00ff */
        /* <DEDUP_REMOVED lines=27> */
.L_x_5497:
        /* <DEDUP_REMOVED lines=16> */
[----:B------:R-:W3:Y:S01]  /*da10*/  LDG.E R21, [R18.64+0x1c] ;  /* 0x00001c2412157981 */ /* 0x000ee2000c1e1900 */
[----:B------:R-:W-:Y:S01]  /*da20*/  BSSY B0, `(.L_x_5563) ;  /* 0x0000016000007945 */ /* 0x000fe20003800000 */
[----:B--2---:R-:W-:Y:S02]  /*da30*/  FSETP.NEU.FTZ.AND P0, PT, R17, RZ, PT ;  /* 0x000000ff1100720b */ /* 0x004fe40003f1d000 */
[----:B---3--:R-:W-:-:S11]  /*da40*/  FSETP.NEU.FTZ.AND P1, PT, R21, RZ, PT ;  /* 0x000000ff1500720b */ /* 0x008fd60003f3d000 */
[----:B------:R-:W-:Y:S05]  /*da50*/  @!P0 BRA `(.L_x_5564) ;  /* 0x0000012000008947 */ /* 0x000fea0003800000 */
[----:B------:R-:W-:Y:S01]  /*da60*/  FSETP.NEU.FTZ.AND P0, PT, R7, RZ, PT ;  /* 0x000000ff0700720b */ /* 0x000fe20003f1d000 */
[----:B------:R-:W2:Y:S04]  /*da70*/  LDG.E R15, [R18.64] ;  /* 0x00000024120f7981 */ /* 0x000ea8000c1e1900 */
[----:B------:R-:W3:Y:S08]  /*da80*/  LDG.E R20, [R18.64+0x4] ;  /* 0x0000042412147981 */ /* 0x000ef0000c1e1900 */
[----:B------:R-:W-:-:S06]  /*da90*/  @P0 MOV R6, 0xffffffff ;  /* 0xffffffff00060802 */ /* 0x000fcc0000000f00 */
        /* <DEDUP_REMOVED lines=8> */
[--C-:B---3--:R-:W-:Y:S02]  /*db20*/  @P0 FADD.FTZ R13, R5, R20.reuse ;  /* 0x00000014050d0221 */ /* 0x108fe40000010000 */
[----:B------:R-:W-:Y:S02]  /*db30*/  @P0 FMUL.FTZ R12, R17, R12 ;  /* 0x0000000c110c0220 */ /* 0x000fe40000410000 */
[----:B------:R-:W-:Y:S01]  /*db40*/  @P0 FFMA.FTZ R4, R0, R3, R15 ;  /* 0x0000000300040223 */ /* 0x000fe2000001000f */
[----:B------:R-:W-:Y:S01]  /*db50*/  @!P0 MOV R4, R15 ;  /* 0x0000000f00048202 */ /* 0x000fe20000000f00 */
[----:B------:R-:W-:Y:S02]  /*db60*/  @P0 FFMA.FTZ R5, R3, R12, R13 ;  /* 0x0000000c03050223 */ /* 0x000fe4000001000d */
[----:B------:R-:W-:-:S02]  /*db70*/  @!P0 IMAD.MOV.U32 R5, RZ, RZ, R20 ;  /* 0x000000ffff058224 */ /* 0x000fc400078e0014 */
.L_x_5564:
[----:B0-----:R-:W-:Y:S05]  /*db80*/  BSYNC B0 ;  /* 0x0000000000007941 */ /* 0x001fea0003800000 */
.L_x_5563:
        /* <DEDUP_REMOVED lines=20> */
.L_x_5565:
[----:B0-----:R-:W-:Y:S05]  /*dcd0*/  BSYNC B0 ;  /* 0x0000000000007941 */ /* 0x001fea0003800000 */
.L_x_5562:
[----:B------:R-:W-:Y:S02]  /*dce0*/  ULDC.U8 UR4, c[0x0][0x581] ;  /* 0x0001604000047ab9 */ /* 0x000fe40000000000 */
[----:B------:R-:W-:-:S13]  /*dcf0*/  ISETP.NE.AND P0, PT, RZ, UR4, PT ;  /* 0x00000004ff007c0c */ /* 0x000fda000bf05270 */
[----:B------:R-:W-:Y:S05]  /*dd00*/  @!P0 BRA `(.L_x_5566) ;  /* 0x0000021000008947 */ /* 0x000fea0003800000 */
[C---:B------:R-:W-:Y:S01]  /*dd10*/  FADD.FTZ R0, R7.reuse, -c[0x0][0x160] ;  /* 0x8000580007007621 */ /* 0x040fe20000010000 */
[----:B------:R-:W-:Y:S01]  /*dd20*/  FSETP.GT.FTZ.AND P0, PT, R7, c[0x0][0x160], PT ;  /* 0x0000580007007a0b */ /* 0x000fe20003f14000 */
[C---:B------:R-:W-:Y:S01]  /*dd30*/  FADD.FTZ R2, R11.reuse, -c[0x0][0x160] ;  /* 0x800058000b027621 */ /* 0x040fe20000010000 */
[----:B------:R-:W-:Y:S01]  /*dd40*/  ULDC.U8 UR4, c[0x0][0x164] ;  /* 0x0000590000047ab9 */ /* 0x000fe20000000000 */
[----:B-----5:R-:W-:Y:S01]  /*dd50*/  IMAD.MOV.U32 R6, RZ, RZ, c[0x0][0x584] ;  /* 0x00016100ff067624 */ /* 0x020fe200078e00ff */
[----:B------:R-:W-:Y:S02]  /*dd60*/  FSEL R0, R0, RZ, P0 ;  /* 0x000000ff00007208 */ /* 0x000fe40000000000 */
[----:B------:R-:W-:Y:S02]  /*dd70*/  FSETP.GT.FTZ.AND P0, PT, R11, c[0x0][0x160], PT ;  /* 0x000058000b007a0b */ /* 0x000fe40003f14000 */
[----:B------:R-:W-:Y:S02]  /*dd80*/  ISETP.NE.AND P2, PT, RZ, UR4, PT ;  /* 0x00000004ff007c0c */ /* 0x000fe4000bf45270 */
[----:B------:R-:W-:Y:S01]  /*dd90*/  FSEL R3, R2, RZ, P0 ;  /* 0x000000ff02037208 */ /* 0x000fe20000000000 */
[----:B------:R-:W0:Y:S01]  /*dda0*/  MUFU.RCP R0, R0 ;  /* 0x0000000000007308 */ /* 0x000e220000001000 */
[----:B------:R-:W-:-:S02]  /*ddb0*/  ISETP.GE.AND P0, PT, R6, 0x2, PT ;  /* 0x000000020600780c */ /* 0x000fc40003f06270 */
[----:B------:R-:W-:-:S05]  /*ddc0*/  ISETP.GE.AND P1, PT, R6, 0x1, PT ;  /* 0x000000010600780c */ /* 0x000fca0003f26270 */
[----:B------:R-:W1:Y:S01]  /*ddd0*/  MUFU.RCP R2, R3 ;  /* 0x0000000300027308 */ /* 0x000e620000001000 */
[----:B0-----:R-:W-:-:S07]  /*dde0*/  FMUL.FTZ R5, R0, R5 ;  /* 0x0000000500057220 */ /* 0x001fce0000410000 */
[----:B------:R-:W-:-:S04]  /*ddf0*/  @P1 IADD3 R6, P4, R16, c[0x0][0x550], RZ ;  /* 0x0001540010061a10 */ /* 0x000fc80007f9e0ff */
[----:B------:R-:W-:Y:S01]  /*de00*/  @P1 IADD3.X R7, RZ, c[0x0][0x554], RZ, P4, !PT ;  /* 0x00015500ff071a10 */ /* 0x000fe200027fe4ff */
[----:B------:R-:W0:Y:S01]  /*de10*/  @P2 MUFU.SQRT R5, R5 ;  /* 0x0000000500052308 */ /* 0x000e220000002000 */
[----:B-1----:R-:W-:Y:S01]  /*de20*/  FMUL.FTZ R9, R2, R9 ;  /* 0x0000000902097220 */ /* 0x002fe20000410000 */
[----:B------:R-:W-:-:S04]  /*de30*/  @P0 LOP3.LUT R2, R22, 0xfffffffc, RZ, 0xc0, !PT ;  /* 0xfffffffc16020812 */ /* 0x000fc800078ec0ff */
[----:B------:R-:W-:Y:S02]  /*de40*/  @P0 IADD3 R2, P3, R2, c[0x0][0x558], RZ ;  /* 0x0001560002020a10 */ /* 0x000fe40007f7e0ff */
[----:B------:R-:W1:Y:S01]  /*de50*/  @P2 MUFU.SQRT R9, R9 ;  /* 0x0000000900092308 */ /* 0x000e620000002000 */
[----:B------:R-:W-:Y:S02]  /*de60*/  @P1 IADD3 R22, P2, R22, c[0x0][0x550], RZ ;  /* 0x0001540016161a10 */ /* 0x000fe40007f5e0ff */
[----:B------:R-:W-:Y:S02]  /*de70*/  @P0 IMAD.X R3, RZ, RZ, c[0x0][0x55c], P3 ;  /* 0x00015700ff030624 */ /* 0x000fe400018e06ff */
        /* <DEDUP_REMOVED lines=10> */
.L_x_5566:
        /* <DEDUP_REMOVED lines=9> */
.L_x_5561:
[----:B0-----:R-:W-:-:S13]  /*dfb0*/  ISETP.NE.AND P0, PT, R0, RZ, PT ;  /* 0x000000ff0000720c */ /* 0x001fda0003f05270 */
        /* <DEDUP_REMOVED lines=12> */
[----:B----4-:R-:W-:Y:S01]  /*e080*/  LEPC R14 ;  /* 0x00000000000e734e */ /* 0x010fe20000000000 */
        /* <DEDUP_REMOVED lines=8> */
[----:B------:R-:W-:Y:S01]  /*e110*/  CS2R R8, SRZ ;  /* 0x0000000000087805 */ /* 0x000fe2000001ff00 */
[----:B------:R-:W-:Y:S01]  /*e120*/  IMAD.MOV.U32 R7, RZ, RZ, RZ ;  /* 0x000000ffff077224 */ /* 0x000fe200078e00ff */
[----:B------:R-:W-:Y:S02]  /*e130*/  CS2R R4, SRZ ;  /* 0x0000000000047805 */ /* 0x000fe4000001ff00 */
.L_x_5567:
[----:B------:R-:W-:Y:S02]  /*e140*/  ULDC.U8 UR4, c[0x0][0x581] ;  /* 0x0001604000047ab9 */ /* 0x000fe40000000000 */
[----:B------:R-:W-:-:S13]  /*e150*/  ISETP.NE.AND P0, PT, RZ, UR4, PT ;  /* 0x00000004ff007c0c */ /* 0x000fda000bf05270 */
[----:B------:R-:W-:Y:S05]  /*e160*/  @!P0 BRA `(.L_x_5568) ;  /* 0x0000022000008947 */ /* 0x000fea0003800000 */
[C---:B------:R-:W-:Y:S01]  /*e170*/  FADD.FTZ R0, R7.reuse, -c[0x0][0x160] ;  /* 0x8000580007007621 */ /* 0x040fe20000010000 */
        /* <DEDUP_REMOVED lines=14> */
[----:B------:R-:W-:Y:S02]  /*e260*/  @P1 IADD3 R6, P4, R16, c[0x0][0x550], RZ ;  /* 0x0001540010061a10 */ /* 0x000fe40007f9e0ff */
[----:B------:R-:W-:Y:S02]  /*e270*/  @P0 LOP3.LUT R3, R22, 0xfffffffc, RZ, 0xc0, !PT ;  /* 0xfffffffc16030812 */ /* 0x000fe400078ec0ff */
[----:B------:R-:W-:Y:S01]  /*e280*/  @P1 IADD3.X R7, RZ, c[0x0][0x554], RZ, P4, !PT ;  /* 0x00015500ff071a10 */ /* 0x000fe200027fe4ff */
[----:B------:R-:W0:Y:S01]  /*e290*/  @P2 MUFU.SQRT R5, R5 ;  /* 0x0000000500052308 */ /* 0x000e220000002000 */
[----:B-1----:R-:W-:Y:S01]  /*e2a0*/  FMUL.FTZ R9, R2, R9 ;  /* 0x0000000902097220 */ /* 0x002fe20000410000 */
[----:B------:R-:W-:-:S04]  /*e2b0*/  @P0 IADD3 R2, P3, R3, c[0x0][0x558], RZ ;  /* 0x0001560003020a10 */ /* 0x000fc80007f7e0ff */
[----:B------:R-:W-:Y:S02]  /*e2c0*/  @P0 IADD3.X R3, RZ, c[0x0][0x55c], RZ, P3, !PT ;  /* 0x00015700ff030a10 */ /* 0x000fe40001ffe4ff */
[----:B------:R-:W1:Y:S01]  /*e2d0*/  @P2 MUFU.SQRT R9, R9 ;  /* 0x0000000900092308 */ /* 0x000e620000002000 */
[----:B------:R-:W-:-:S05]  /*e2e0*/  @P1 IADD3 R22, P2, R22, c[0x0][0x550], RZ ;  /* 0x0001540016161a10 */ /* 0x000fca0007f5e0ff */
        /* <DEDUP_REMOVED lines=10> */
.L_x_5568:
[----:B------:R-:W-:Y:S01]  /*e390*/  MOV R2, 0x0 ;  /* 0x0000000000027802 */ /* 0x000fe20000000f00 */
[----:B------:R-:W-:Y:S01]  /*e3a0*/  HFMA2.MMA R8, -RZ, RZ, 0, 4.4405460357666015625e-05 ;  /* 0x000002e9ff087435 */ /* 0x000fe200000001ff */
[----:B------:R-:W-:Y:S01]  /*e3b0*/  MOV R4, c[0x4][0x580] ;  /* 0x0101600000047a02 */ /* 0x000fe20000000f00 */
[----:B------:R-:W-:Y:S01]  /*e3c0*/  HFMA2.MMA R12, -RZ, RZ, 0, 5.9604644775390625e-08 ;  /* 0x00000001ff0c7435 */ /* 0x000fe200000001ff */
[----:B----4-:R0:W1:Y:S01]  /*e3d0*/  LDC.64 R14, c[0x4][R2] ;  /* 0x01000000020e7b82 */ /* 0x0100620000000a00 */
        /* <DEDUP_REMOVED lines=33> */
        .weak           $__internal_26_$__cuda_sm20_div_u64
        .type           $__internal_26_$__cuda_sm20_div_u64,@function
        .size           $__internal_26_$__cuda_sm20_div_u64,($__internal_27_$__cuda_sm20_rem_u64 - $__internal_26_$__cuda_sm20_div_u64)
$__internal_26_$__cuda_sm20_div_u64:
        /* <DEDUP_REMOVED lines=18> */
[----:B------:R-:W-:Y:S01]  /*e710*/  IADD3.X R14, R27, R13, RZ, P0, !PT ;  /* 0x0000000d1b0e7210 */ /* 0x000fe200007fe4ff */
[----:B------:R-:W-:Y:S02]  /*e720*/  IMAD.MOV.U32 R27, RZ, RZ, 0x0 ;  /* 0x00000000ff1b7424 */ /* 0x000fe400078e00ff */
        /* <DEDUP_REMOVED lines=48> */
[----:B------:R-:W-:Y:S06]  /*ea30*/  RET.REL.NODEC R26 `(_ZN2at6native13reduce_kernelILi256ELi2ENS0_8ReduceOpIfNS0_10WelfordOpsIffiN4cuda3std3__44pairIffEEEEjfLi2ELi2EEEEEvT1_) ;  /* 0xffff15c01a007950 */ /* 0x000fec0003c3ffff */
        .weak           $__internal_27_$__cuda_sm20_rem_u64
        .type           $__internal_27_$__cuda_sm20_rem_u64,@function
        .size           $__internal_27_$__cuda_sm20_rem_u64,(.L_x_8139 - $__internal_27_$__cuda_sm20_rem_u64)
$__internal_27_$__cuda_sm20_rem_u64:
        /* <DEDUP_REMOVED lines=57> */
[C---:B------:R-:W-:Y:S02]  /*edd0*/  IADD3.X R3, ~R21.reuse, R14, RZ, P2, !PT ;  /* 0x0000000e15037210 */ /* 0x040fe400017fe5ff */
[----:B------:R-:W-:Y:S02]  /*ede0*/  ISETP.NE.AND.EX P1, PT, R21, RZ, PT, P1 ;  /* 0x000000ff1500720c */ /* 0x000fe40003f25310 */
[----:B------:R-:W-:Y:S02]  /*edf0*/  MOV R21, 0x0 ;  /* 0x0000000000157802 */ /* 0x000fe40000000f00 */
[----:B------:R-:W-:Y:S02]  /*ee00*/  SEL R2, R2, R12, P0 ;  /* 0x0000000c02027207 */ /* 0x000fe40000000000 */
[----:B------:R-:W-:Y:S02]  /*ee10*/  SEL R3, R3, R14, P0 ;  /* 0x0000000e03037207 */ /* 0x000fe40000000000 */
[----:B------:R-:W-:-:S02]  /*ee20*/  SEL R2, R2, 0xffffffff, P1 ;  /* 0xffffffff02027807 */ /* 0x000fc40000800000 */
[----:B------:R-:W-:Y:S01]  /*ee30*/  SEL R3, R3, 0xffffffff, P1 ;  /* 0xffffffff03037807 */ /* 0x000fe20000800000 */
[----:B------:R-:W-:Y:S06]  /*ee40*/  RET.REL.NODEC R20 `(_ZN2at6native13reduce_kernelILi256ELi2ENS0_8ReduceOpIfNS0_10WelfordOpsIffiN4cuda3std3__44pairIffEEEEjfLi2ELi2EEEEEvT1_) ;  /* 0xffff11b014007950 */ /* 0x000fec0003c3ffff */
.L_x_5569:
        /* <DEDUP_REMOVED lines=11> */
.L_x_8139:


//--------------------- .text._ZN2at6native13reduce_kernelILi128ELi4ENS0_8ReduceOpIfNS0_10WelfordOpsIffiN4cuda3std3__44pairIffEEEEjfLi2ELi2EEEEEvT1_ --------------------------
	.section	.text._ZN2at6native13reduce_kernelILi128ELi4ENS0_8ReduceOpIfNS0_10WelfordOpsIffiN4cuda3std3__44pairIffEEEEjfLi2ELi2EEEEEvT1_,"ax",@progbits
	.sectioninfo	@"SHI_REGISTERS=55"
	.align	128
        .global         _ZN2at6native13reduce_kernelILi128ELi4ENS0_8ReduceOpIfNS0_10WelfordOpsIffiN4cuda3std3__44pairIffEEEEjfLi2ELi2EEEEEvT1_
        .type           _ZN2at6native13reduce_kernelILi128ELi4ENS0_8ReduceOpIfNS0_10WelfordOpsIffiN4cuda3std3__44pairIffEEEEjfLi2ELi2EEEEEvT1_,@function
        .size           _ZN2at6native13reduce_kernelILi128ELi4ENS0_8ReduceOpIfNS0_10WelfordOpsIffiN4cuda3std3__44pairIffEEEEjfLi2ELi2EEEEEvT1_,(.L_x_8141 - _ZN2at6native13reduce_kernelILi128ELi4ENS0_8ReduceOpIfNS0_10WelfordOpsIffiN4cuda3std3__44pairIffEEEEjfLi2ELi2EEEEEvT1_)
        .other          _ZN2at6native13reduce_kernelILi128ELi4ENS0_8ReduceOpIfNS0_10WelfordOpsIffiN4cuda3std3__44pairIffEEEEjfLi2ELi2EEEEEvT1_,@"STO_CUDA_ENTRY STV_DEFAULT"
_ZN2at6native13reduce_kernelILi128ELi4ENS0_8ReduceOpIfNS0_10WelfordOpsIffiN4cuda3std3__44pairIffEEEEjfLi2ELi2EEEEEvT1_:
.text._ZN2at6native13reduce_kernelILi128ELi4ENS0_8ReduceOpIfNS0_10WelfordOpsIffiN4cuda3std3__44pairIffEEEEjfLi2ELi2EEEEEvT1_:
[----:B------:R-:W-:Y:S02]  /*0000*/  MOV R1, c[0x0][0x28] ;  /* 0x00000a0000017a02 */ /* 0x000fe40000000f00 */
        /* <DEDUP_REMOVED lines=8> */
[----:B-1----:R-:W-:-:S04]  /*0090*/  IMAD R0, R23, c[0x0][0x1a0], R36 ;  /* 0x0000680017007a24 */ /* 0x002fc800078e0224 */
[----:B--2---:R-:W-:Y:S01]  /*00a0*/  IMAD R4, R3, c[0x0][0x188], R0 ;  /* 0x0000620003047a24 */ /* 0x004fe200078e0200 */
[----:B------:R-:W-:Y:S01]  /*00b0*/  HFMA2.MMA R0, -RZ, RZ, 0, 0 ;  /* 0x00000000ff007435 */ /* 0x000fe200000001ff */
[----:B------:R-:W-:-:S03]  /*00c0*/  IMAD R3, R23, c[0x0][0x194], R6 ;  /* 0x0000650017037a24 */ /* 0x000fc600078e0206 */
[----:B------:R-:W-:Y:S01]  /*00d0*/  SHF.L.U32 R5, R4, 0x2, RZ ;  /* 0x0000000204057819 */ /* 0x000fe200000006ff */
[----:B---3--:R-:W-:Y:S01]  /*00e0*/  IMAD R3, R22, c[0x0][0x198], R3 ;  /* 0x0000660016037a24 */ /* 0x008fe200078e0203 */
        /* <DEDUP_REMOVED lines=199> */
.L_x_5570:
        /* <DEDUP_REMOVED lines=41> */
[----:B------:R-:W-:Y:S02]  /*0ff0*/  LOP3.LUT R11, R0, 0x1, RZ, 0xc0, !PT ;  /* 0x00000001000b7812 */ /* 0x000fe400078ec0ff */
[----:B------:R-:W-:Y:S02]  /*1000*/  MOV R0, c[0x0][0x17c] ;  /* 0x00005f0000007a02 */ /* 0x000fe40000000f00 */
[----:B------:R-:W-:Y:S02]  /*1010*/  ISETP.NE.AND P0, PT, R11, RZ, PT ;  /* 0x000000ff0b00720c */ /* 0x000fe40003f05270 */
[----:B------:R-:W-:-:S02]  /*1020*/  MOV R6, c[0x0][0x170] ;  /* 0x00005c0000067a02 */ /* 0x000fc40000000f00 */
[----:B------:R-:W-:-:S09]  /*1030*/  MOV R7, c[0x0][0x174] ;  /* 0x00005d0000077a02 */ /* 0x000fd20000000f00 */
        /* <DEDUP_REMOVED lines=15> */
.L_x_5579:
[----:B------:R-:W-:Y:S05]  /*1130*/  BSYNC B2 ;  /* 0x0000000000027941 */ /* 0x000fea0003800000 */
.L_x_5578:
[----:B------:R-:W-:Y:S02]  /*1140*/  PRMT R0, R0, 0x9910, RZ ;  /* 0x0000991000007816 */ /* 0x000fe400000000ff */
[----:B------:R-:W-:Y:S02]  /*1150*/  MOV R10, c[0x0][0x170] ;  /* 0x00005c00000a7a02 */ /* 0x000fe40000000f00 */
[----:B------:R-:W-:-:S13]  /*1160*/  ISETP.NE.AND P0, PT, R0, RZ, PT ;  /* 0x000000ff0000720c */ /* 0x000fda0003f05270 */
[----:B------:R-:W-:Y:S05]  /*1170*/  @!P0 BRA `(.L_x_5577) ;  /* 0x000000c000008947 */ /* 0x000fea0003800000 */
[----:B------:R-:W-:-:S04]  /*1180*/  IADD3 R0, P0, R2, -R11, RZ ;  /* 0x8000000b02007210 */ /* 0x000fc80007f1e0ff */
[----:B------:R-:W-:Y:S02]  /*1190*/  IADD3.X R3, RZ, -0x1, RZ, P0, !PT ;  /* 0xffffffffff037810 */ /* 0x000fe400007fe4ff */
        /* <DEDUP_REMOVED lines=10> */
.L_x_5577:
[----:B------:R-:W-:Y:S05]  /*1240*/  BSYNC B1 ;  /* 0x0000000000017941 */ /* 0x000fea0003800000 */
.L_x_5576:
[C---:B------:R-:W-:Y:S02]  /*1250*/  IADD3 R3, P0, -R11.reuse, 0x2, RZ ;  /* 0x000000020b037810 */ /* 0x040fe40007f1e1ff */
[----:B------:R-:W-:Y:S02]  /*1260*/  IADD3 R0, R11, c[0x0][0x17c], RZ ;  /* 0x00005f000b007a10 */ /* 0x000fe40007ffe0ff */
[----:B------:R-:W-:Y:S01]  /*1270*/  LEA R24, P1, R3, R24, 0x2 ;  /* 0x0000001803187211 */ /* 0x000fe200078210ff */
[----:B------:R-:W-:Y:S01]  /*1280*/  IMAD.X R8, RZ, RZ, -0x1, P0 ;  /* 0xffffffffff087424 */ /* 0x000fe200000e06ff */
[----:B------:R-:W-:-:S04]  /*1290*/  IADD3 R0, R0, -0x2, RZ ;  /* 0xfffffffe00007810 */ /* 0x000fc80007ffe0ff */
[----:B------:R-:W-:Y:S02]  /*12a0*/  LEA.HI.X R25, R3, R25, R8, 0x2, P1 ;  /* 0x0000001903197211 */ /* 0x000fe400008f1408 */
.L_x_5575:
[----:B------:R-:W-:Y:S05]  /*12b0*/  BSYNC B0 ;  /* 0x0000000000007941 */ /* 0x000fea0003800000 */
.L_x_5574:
[----:B------:R-:W-:Y:S01]  /*12c0*/  IMAD R8, R2, c[0x0][0x190], RZ ;  /* 0x0000640002087a24 */ /* 0x000fe200078e02ff */
[----:B------:R-:W-:Y:S01]  /*12d0*/  BSSY B0, `(.L_x_5580) ;  /* 0x0000022000007945 */ /* 0x000fe20003800000 */
[----:B------:R-:W-:Y:S01]  /*12e0*/  MOV R11, c[0x0][0x168] ;  /* 0x00005a00000b7a02 */ /* 0x000fe20000000f00 */
[----:B------:R-:W-:Y:S01]  /*12f0*/  IMAD.MOV.U32 R12, RZ, RZ, c[0x0][0x170] ;  /* 0x00005c00ff0c7624 */ /* 0x000fe200078e00ff */
[----:B------:R-:W-:Y:S01]  /*1300*/  MOV R10, c[0x0][0x16c] ;  /* 0x00005b00000a7a02 */ /* 0x000fe20000000f00 */
[----:B------:R-:W-:Y:S01]  /*1310*/  IMAD R3, R23, c[0x0][0x194], R8 ;  /* 0x0000650017037a24 */ /* 0x000fe200078e0208 */
[----:B------:R-:W-:-:S03]  /*1320*/  MOV R8, c[0x0][0x174] ;  /* 0x00005d0000087a02 */ /* 0x000fc60000000f00 */
[----:B------:R-:W-:-:S05]  /*1330*/  IMAD R9, R22, c[0x0][0x198], R3 ;  /* 0x0000660016097a24 */ /* 0x000fca00078e0203 */
[----:B------:R-:W-:-:S04]  /*1340*/  LEA R3, R9, 0x1, 0x1 ;  /* 0x0000000109037811 */ /* 0x000fc800078e08ff */
[----:B------:R-:W-:-:S13]  /*1350*/  ISETP.GE.U32.AND P0, PT, R3, R0, PT ;  /* 0x000000000300720c */ /* 0x000fda0003f06070 */
[----:B------:R-:W-:Y:S05]  /*1360*/  @P0 BRA `(.L_x_5581) ;  /* 0x0000018000000947 */ /* 0x000fea0003800000 */
[----:B------:R-:W-:Y:S01]  /*1370*/  BSSY B1, `(.L_x_5582) ;  /* 0x0000016000017945 */ /* 0x000fe20003800000 */
[----:B------:R-:W-:-:S05]  /*1380*/  MOV R3, R9 ;  /* 0x0000000900037202 */ /* 0x000fca0000000f00 */
.L_x_5583:
        /* <DEDUP_REMOVED lines=21> */
.L_x_5582:
[----:B------:R-:W-:Y:S02]  /*14e0*/  IMAD.MOV.U32 R8, RZ, RZ, R14 ;  /* 0x000000ffff087224 */ /* 0x000fe400078e000e */
.L_x_5581:
[----:B------:R-:W-:Y:S05]  /*14f0*/  BSYNC B0 ;  /* 0x0000000000007941 */ /* 0x000fea0003800000 */
.L_x_5580:
        /* <DEDUP_REMOVED lines=10> */
.L_x_5585:
[----:B------:R-:W-:Y:S05]  /*15a0*/  BSYNC B0 ;  /* 0x0000000000007941 */ /* 0x000fea0003800000 */
.L_x_5584:
        /* <DEDUP_REMOVED lines=17> */
.L_x_5587:
[----:B------:R-:W-:Y:S05]  /*16c0*/  BSYNC B0 ;  /* 0x0000000000007941 */ /* 0x000fea0003800000 */
.L_x_5586:
        /* <DEDUP_REMOVED lines=17> */
.L_x_5589:
[----:B------:R-:W-:Y:S01]  /*17e0*/  MOV R4, R11 ;  /* 0x0000000b00047202 */ /* 0x000fe20000000f00 */
[----:B------:R-:W-:Y:S01]  /*17f0*/  IMAD.MOV.U32 R5, RZ, RZ, R10 ;  /* 0x000000ffff057224 */ /* 0x000fe200078e000a */
[----:B------:R-:W-:Y:S02]  /*1800*/  MOV R6, R12 ;  /* 0x0000000c00067202 */ /* 0x000fe40000000f00 */
[----:B------:R-:W-:Y:S02]  /*1810*/  MOV R7, R8 ;  /* 0x0000000800077202 */ /* 0x000fe40000000f00 */
.L_x_5590:
[----:B------:R-:W-:Y:S05]  /*1820*/  BSYNC B0 ;  /* 0x0000000000007941 */ /* 0x000fea0003800000 */
.L_x_5588:
[----:B------:R-:W-:Y:S01]  /*1830*/  CS2R R8, SRZ ;  /* 0x0000000000087805 */ /* 0x000fe2000001ff00 */
[----:B------:R-:W-:Y:S01]  /*1840*/  CS2R R10, SRZ ;  /* 0x00000000000a7805 */ /* 0x000fe2000001ff00 */
[----:B------:R-:W-:Y:S01]  /*1850*/  CS2R R12, SRZ ;  /* 0x00000000000c7805 */ /* 0x000fe2000001ff00 */
[----:B------:R-:W-:Y:S01]  /*1860*/  CS2R R14, SRZ ;  /* 0x00000000000e7805 */ /* 0x000fe2000001ff00 */
[----:B------:R-:W-:Y:S01]  /*1870*/  CS2R R16, SRZ ;  /* 0x0000000000107805 */ /* 0x000fe2000001ff00 */
[----:B------:R-:W-:Y:S01]  /*1880*/  CS2R R18, SRZ ;  /* 0x0000000000127805 */ /* 0x000fe2000001ff00 */
[----:B------:R-:W-:Y:S05]  /*1890*/  BRA `(.L_x_5572) ;  /* 0x0000661000007947 */ /* 0x000fea0003800000 */
.L_x_5573:
        /* <DEDUP_REMOVED lines=8> */
[----:B------:R-:W-:Y:S01]  /*1920*/  IMAD.MOV.U32 R0, RZ, RZ, c[0x0][0x16c] ;  /* 0x00005b00ff007624 */ /* 0x000fe200078e00ff */
        /* <DEDUP_REMOVED lines=37> */
.L_x_5598:
[----:B------:R-:W-:Y:S01]  /*1b80*/  HFMA2.MMA R7, -RZ, RZ, 0, 0 ;  /* 0x00000000ff077435 */ /* 0x000fe200000001ff */
[----:B------:R-:W-:Y:S01]  /*1b90*/  MOV R10, RZ ;  /* 0x000000ff000a7202 */ /* 0x000fe20000000f00 */
[----:B------:R-:W-:Y:S05]  /*1ba0*/  @!P0 BRA `(.L_x_5595) ;  /* 0x00000de000008947 */ /* 0x000fea0003800000 */
[----:B------:R-:W-:Y:S01]  /*1bb0*/  MOV R11, R3 ;  /* 0x00000003000b7202 */ /* 0x000fe20000000f00 */
        /* <DEDUP_REMOVED lines=221> */
.L_x_5595:
        /* <DEDUP_REMOVED lines=217> */
.L_x_5596:
[----:B------:R-:W-:-:S04]  /*3720*/  LOP3.LUT R7, R7, 0xfffffff0, RZ, 0xc0, !PT ;  /* 0xfffffff007077812 */ /* 0x000fc800078ec0ff */
[----:B------:R-:W-:-:S04]  /*3730*/  IADD3 R32, P1, R7, R24, RZ ;  /* 0x0000001807207210 */ /* 0x000fc80007f3e0ff */
[----:B------:R-:W-:-:S06]  /*3740*/  IADD3.X R33, RZ, R25, RZ, P1, !PT ;  /* 0x00000019ff217210 */ /* 0x000fcc0000ffe4ff */
[----:B------:R-:W2:Y:S01]  /*3750*/  LDG.E.128 R32, [R32.64] ;  /* 0x0000002420207981 */ /* 0x000ea2000c1e1d00 */
[----:B------:R-:W-:Y:S02]  /*3760*/  IADD3 R6, R6, 0x1, RZ ;  /* 0x0000000106067810 */ /* 0x000fe40007ffe0ff */
[----:B------:R-:W-:Y:S02]  /*3770*/  IADD3 R3, R3, c[0x0][0x184], RZ ;  /* 0x0000610003037a10 */ /* 0x000fe40007ffe0ff */
[----:B------:R-:W0:Y:S02]  /*3780*/  I2F R7, R6 ;  /* 0x0000000600077306 */ /* 0x000e240000201400 */
[----:B------:R-:W-:-:S04]  /*3790*/  IADD3 R10, R3, c[0x0][0x184], RZ ;  /* 0x00006100030a7a10 */ /* 0x000fc80007ffe0ff */
[----:B------:R-:W-:Y:S02]  /*37a0*/  ISETP.GE.U32.AND P1, PT, R10, c[0x0][0x17c], PT ;  /* 0x00005f000a007a0c */ /* 0x000fe40003f26070 */
[----:B0-----:R-:W0:Y:S01]  /*37b0*/  MUFU.RCP R41, R7 ;  /* 0x0000000700297308 */ /* 0x001e220000001000 */
[----:B--2---:R-:W-:Y:S02]  /*37c0*/  FADD.FTZ R10, R32, -R21 ;  /* 0x80000015200a7221 */ /* 0x004fe40000010000 */
[----:B------:R-:W-:Y:S02]  /*37d0*/  FADD.FTZ R15, R33, -R26 ;  /* 0x8000001a210f7221 */ /* 0x000fe40000010000 */
[----:B------:R-:W-:Y:S02]  /*37e0*/  FADD.FTZ R18, R34, -R27 ;  /* 0x8000001b22127221 */ /* 0x000fe40000010000 */
        /* <DEDUP_REMOVED lines=13> */
[----:B-----5:R-:W-:-:S02]  /*38c0*/  FADD.FTZ R10, R28, -R4 ;  /* 0x800000041c0a7221 */ /* 0x020fc40000010000 */
        /* <DEDUP_REMOVED lines=15> */
[----:B------:R-:W-:Y:S01]  /*39c0*/  @P1 CALL.REL.NOINC `(.L_x_5597) ;  /* 0x0000001000001944 */ /* 0x000fe20003c00000 */
[----:B------:R-:W-:Y:S05]  /*39d0*/  BRA `(.L_x_5598) ;  /* 0xffffe1a000007947 */ /* 0x000fea000383ffff */
.L_x_5597:
[----:B------:R-:W-:Y:S05]  /*39e0*/  BSYNC B1 ;  /* 0x0000000000017941 */ /* 0x000fea0003800000 */
.L_x_5594:
[----:B------:R-:W-:Y:S05]  /*39f0*/  BSYNC B0 ;  /* 0x0000000000007941 */ /* 0x000fea0003800000 */
.L_x_5593:
        /* <DEDUP_REMOVED lines=17> */
[----:B------:R-:W-:Y:S01]  /*3b10*/  ISETP.NE.AND P1, PT, RZ, c[0x0][0x1b8], PT ;  /* 0x00006e00ff007a0c */ /* 0x000fe20003f25270 */
[----:B------:R-:W-:-:S12]  /*3b20*/  HFMA2.MMA R41, -RZ, RZ, 0, 0 ;  /* 0x00000000ff297435 */ /* 0x000fd800000001ff */
        /* <DEDUP_REMOVED lines=200> */
.L_x_5601:
        /* <DEDUP_REMOVED lines=207> */
.L_x_5602:
[----:B------:R-:W-:-:S04]  /*54a0*/  LOP3.LUT R47, R47, 0xfffffff0, RZ, 0xc0, !PT ;  /* 0xfffffff02f2f7812 */ /* 0x000fc800078ec0ff */
[----:B------:R-:W-:-:S05]  /*54b0*/  IADD3 R24, P1, R47, R24, RZ ;  /* 0x000000182f187210 */ /* 0x000fca0007f3e0ff */
[----:B------:R-:W-:-:S05]  /*54c0*/  IMAD.X R25, RZ, RZ, R25, P1 ;  /* 0x000000ffff197224 */ /* 0x000fca00008e0619 */
[----:B------:R0:W5:Y:S03]  /*54d0*/  LDG.E.128 R32, [R24.64] ;  /* 0x0000002418207981 */ /* 0x000166000c1e1d00 */
.L_x_5600:
[----:B------:R-:W-:Y:S05]  /*54e0*/  BSYNC B0 ;  /* 0x0000000000007941 */ /* 0x000fea0003800000 */
.L_x_5599:
[----:B------:R-:W-:Y:S01]  /*54f0*/  BSSY B0, `(.L_x_5603) ;  /* 0x000003d000007945 */ /* 0x000fe20003800000 */
[----:B------:R-:W-:Y:S05]  /*5500*/  @P0 BRA `(.L_x_5604) ;  /* 0x000003b000000947 */ /* 0x000fea0003800000 */
[----:B------:R-:W-:Y:S01]  /*5510*/  IADD3 R6, R6, 0x1, RZ ;  /* 0x0000000106067810 */ /* 0x000fe20007ffe0ff */
[----:B0----5:R-:W-:Y:S01]  /*5520*/  FADD.FTZ R24, -R8, R29 ;  /* 0x0000001d08187221 */ /* 0x021fe20000010100 */
[----:B------:R-:W-:Y:S01]  /*5530*/  IADD3 R10, R10, 0x1, RZ ;  /* 0x000000010a0a7810 */ /* 0x000fe20007ffe0ff */
[----:B------:R-:W-:Y:S01]  /*5540*/  FADD.FTZ R25, -R12, R30 ;  /* 0x0000001e0c197221 */ /* 0x000fe20000010100 */
[----:B------:R-:W-:Y:S01]  /*5550*/  IADD3 R14, R14, 0x1, RZ ;  /* 0x000000010e0e7810 */ /* 0x000fe20007ffe0ff */
[----:B------:R-:W0:Y:S01]  /*5560*/  I2F R7, R6 ;  /* 0x0000000600077306 */ /* 0x000e220000201400 */
[----:B------:R-:W-:Y:S01]  /*5570*/  IADD3 R18, R18, 0x1, RZ ;  /* 0x0000000112127810 */ /* 0x000fe20007ffe0ff */
[----:B------:R-:W-:Y:S01]  /*5580*/  FADD.FTZ R40, -R16, R31 ;  /* 0x0000001f10287221 */ /* 0x000fe20000010100 */
[----:B------:R-:W-:-:S04]  /*5590*/  IADD3 R3, R3, c[0x0][0x184], RZ ;  /* 0x0000610003037a10 */ /* 0x000fc80007ffe0ff */
[----:B------:R-:W-:Y:S01]  /*55a0*/  ISETP.GE.U32.AND P0, PT, R3, c[0x0][0x17c], PT ;  /* 0x00005f0003007a0c */ /* 0x000fe20003f06070 */
        /* <DEDUP_REMOVED lines=8> */
[----:B------:R-:W-:-:S03]  /*5630*/  FADD.FTZ R28, -R4, R28 ;  /* 0x0000001c041c7221 */ /* 0x000fc60000010100 */
[----:B------:R-:W0:Y:S01]  /*5640*/  MUFU.RCP R49, R19 ;  /* 0x0000001300317308 */ /* 0x000e220000001000 */
[----:B-1----:R-:W-:Y:S02]  /*5650*/  FFMA.FTZ R8, R24, R41, R8 ;  /* 0x0000002918087223 */ /* 0x002fe40000010008 */
[----:B------:R-:W-:Y:S02]  /*5660*/  FFMA.FTZ R5, R3, R28, R5 ;  /* 0x0000001c03057223 */ /* 0x000fe40000010005 */
[----:B------:R-:W-:Y:S02]  /*5670*/  FADD.FTZ R29, -R8, R29 ;  /* 0x0000001d081d7221 */ /* 0x000fe40000010100 */
[----:B--2---:R-:W-:Y:S02]  /*5680*/  FFMA.FTZ R12, R25, R47, R12 ;  /* 0x0000002f190c7223 */ /* 0x004fe4000001000c */
[----:B------:R-:W-:Y:S02]  /*5690*/  FFMA.FTZ R9, R24, R29, R9 ;  /* 0x0000001d18097223 */ /* 0x000fe40000010009 */
[----:B------:R-:W-:-:S02]  /*56a0*/  FADD.FTZ R30, -R12, R30 ;  /* 0x0000001e0c1e7221 */ /* 0x000fc40000010100 */
[----:B0-----:R-:W-:Y:S02]  /*56b0*/  FFMA.FTZ R16, R40, R49, R16 ;  /* 0x0000003128107223 */ /* 0x001fe40000010010 */
        /* <DEDUP_REMOVED lines=8> */
[----:B------:R-:W-:Y:S01]  /*5740*/  IADD3 R39, R39, 0x1, RZ ;  /* 0x0000000127277810 */ /* 0x000fe20007ffe0ff */
[----:B------:R-:W0:Y:S01]  /*5750*/  I2F R50, R45 ;  /* 0x0000002d00327306 */ /* 0x000e220000201400 */
[----:B------:R-:W-:Y:S01]  /*5760*/  IADD3 R37, R37, 0x1, RZ ;  /* 0x0000000125257810 */ /* 0x000fe20007ffe0ff */
[----:B------:R-:W-:Y:S02]  /*5770*/  FADD.FTZ R24, -R27, R34 ;  /* 0x000000221b187221 */ /* 0x000fe40000010100 */
[----:B------:R-:W-:-:S04]  /*5780*/  FADD.FTZ R31, -R20, R35 ;  /* 0x00000023141f7221 */ /* 0x000fc80000010100 */
[----:B------:R-:W1:Y:S08]  /*5790*/  I2F R48, R43 ;  /* 0x0000002b00307306 */ /* 0x000e700000201400 */
        /* <DEDUP_REMOVED lines=17> */
[----:B------:R-:W-:Y:S02]  /*58b0*/  FFMA.FTZ R0, R31, R35, R0 ;  /* 0x000000231f007223 */ /* 0x000fe40000010000 */
.L_x_5604:
[----:B------:R-:W-:Y:S05]  /*58c0*/  BSYNC B0 ;  /* 0x0000000000007941 */ /* 0x000fea0003800000 */
.L_x_5603:
        /* <DEDUP_REMOVED lines=17> */
.L_x_5606:
[----:B------:R-:W-:Y:S01]  /*59e0*/  IMAD.MOV.U32 R4, RZ, RZ, R21 ;  /* 0x000000ffff047224 */ /* 0x000fe200078e0015 */
[----:B------:R-:W-:Y:S01]  /*59f0*/  MOV R5, R22 ;  /* 0x0000001600057202 */ /* 0x000fe20000000f00 */
[----:B------:R-:W-:Y:S01]  /*5a00*/  IMAD.MOV.U32 R7, RZ, RZ, R50 ;  /* 0x000000ffff077224 */ /* 0x000fe200078e0032 */
[----:B------:R-:W-:Y:S02]  /*5a10*/  MOV R6, R45 ;  /* 0x0000002d00067202 */ /* 0x000fe40000000f00 */
.L_x_5607:
[----:B------:R-:W-:Y:S05]  /*5a20*/  BSYNC B0 ;  /* 0x0000000000007941 */ /* 0x000fea0003800000 */
.L_x_5605:
[----:B------:R-:W-:Y:S01]  /*5a30*/  FSETP.NEU.FTZ.AND P0, PT, R11, RZ, PT ;  /* 0x000000ff0b00720b */ /* 0x000fe20003f1d000 */
[----:B------:R-:W-:-:S12]  /*5a40*/  BSSY B0, `(.L_x_5608) ;  /* 0x0000014000007945 */ /* 0x000fd80003800000 */
[----:B------:R-:W-:Y:S05]  /*5a50*/  @!P0 BRA `(.L_x_5609) ;  /* 0x000000e000008947 */ /* 0x000fea0003800000 */
[----:B------:R-:W-:-:S13]  /*5a60*/  FSETP.NEU.FTZ.AND P0, PT, R48, RZ, PT ;  /* 0x000000ff3000720b */ /* 0x000fda0003f1d000 */
[----:B------:R-:W-:Y:S05]  /*5a70*/  @!P0 BRA `(.L_x_5610) ;  /* 0x0000010000008947 */ /* 0x000fea0003800000 */
[----:B------:R-:W-:Y:S02]  /*5a80*/  FADD.FTZ R21, R11, R48 ;  /* 0x000000300b157221 */ /* 0x000fe40000010000 */
[----:B------:R-:W-:Y:S02]  /*5a90*/  FADD.FTZ R3, -R8, R26 ;  /* 0x0000001a08037221 */ /* 0x000fe40000010100 */
[----:B0-----:R-:W0:Y:S01]  /*5aa0*/  MUFU.RCP R25, R21 ;  /* 0x0000001500197308 */ /* 0x001e220000001000 */
        /* <DEDUP_REMOVED lines=9> */
.L_x_5609:
[----:B------:R-:W-:Y:S01]  /*5b40*/  IMAD.MOV.U32 R8, RZ, RZ, R26 ;  /* 0x000000ffff087224 */ /* 0x000fe200078e001a */
[----:B------:R-:W-:Y:S01]  /*5b50*/  MOV R9, R38 ;  /* 0x0000002600097202 */ /* 0x000fe20000000f00 */
[----:B------:R-:W-:Y:S01]  /*5b60*/  IMAD.MOV.U32 R11, RZ, RZ, R48 ;  /* 0x000000ffff0b7224 */ /* 0x000fe200078e0030 */
[----:B------:R-:W-:Y:S02]  /*5b70*/  MOV R10, R43 ;  /* 0x0000002b000a7202 */ /* 0x000fe40000000f00 */
.L_x_5610:
[----:B------:R-:W-:Y:S05]  /*5b80*/  BSYNC B0 ;  /* 0x0000000000007941 */ /* 0x000fea0003800000 */
.L_x_5608:
        /* <DEDUP_REMOVED lines=17> */
.L_x_5612:
[----:B------:R-:W-:Y:S01]  /*5ca0*/  IMAD.MOV.U32 R12, RZ, RZ, R27 ;  /* 0x000000ffff0c7224 */ /* 0x000fe200078e001b */
[----:B------:R-:W-:Y:S01]  /*5cb0*/  MOV R13, R42 ;  /* 0x0000002a000d7202 */ /* 0x000fe20000000f00 */
[----:B------:R-:W-:Y:S01]  /*5cc0*/  IMAD.MOV.U32 R15, RZ, RZ, R46 ;  /* 0x000000ffff0f7224 */ /* 0x000fe200078e002e */
[----:B------:R-:W-:Y:S02]  /*5cd0*/  MOV R14, R39 ;  /* 0x00000027000e7202 */ /* 0x000fe40000000f00 */
.L_x_5613:
[----:B------:R-:W-:Y:S05]  /*5ce0*/  BSYNC B0 ;  /* 0x0000000000007941 */ /* 0x000fea0003800000 */
.L_x_5611:
[----:B------:R-:W-:-:S13]  /*5cf0*/  FSETP.NEU.FTZ.AND P0, PT, R19, RZ, PT ;  /* 0x000000ff1300720b */ /* 0x000fda0003f1d000 */
        /* <DEDUP_REMOVED lines=15> */
.L_x_5614:
[----:B------:R-:W-:Y:S01]  /*5df0*/  IMAD.MOV.U32 R16, RZ, RZ, R20 ;  /* 0x000000ffff107224 */ /* 0x000fe200078e0014 */
[----:B------:R-:W-:Y:S01]  /*5e00*/  MOV R17, R0 ;  /* 0x0000000000117202 */ /* 0x000fe20000000f00 */
[----:B------:R-:W-:Y:S01]  /*5e10*/  IMAD.MOV.U32 R19, RZ, RZ, R44 ;  /* 0x000000ffff137224 */ /* 0x000fe200078e002c */
[----:B------:R-:W-:Y:S01]  /*5e20*/  MOV R18, R37 ;  /* 0x0000002500127202 */ /* 0x000fe20000000f00 */
[----:B------:R-:W-:Y:S05]  /*5e30*/  BRA `(.L_x_5572) ;  /* 0x0000207000007947 */ /* 0x000fea0003800000 */
.L_x_5592:
        /* <DEDUP_REMOVED lines=32> */
.L_x_5617:
[----:B------:R-:W-:-:S05]  /*6040*/  IADD3 R11, R3, c[0x0][0x184], RZ ;  /* 0x00006100030b7a10 */ /* 0x000fca0007ffe0ff */
[----:B------:R-:W-:-:S05]  /*6050*/  IMAD R7, R42, R11, RZ ;  /* 0x0000000b2a077224 */ /* 0x000fca00078e02ff */
[----:B------:R-:W-:Y:S01]  /*6060*/  SHF.R.U32.HI R7, RZ, 0x2, R7 ;  /* 0x00000002ff077819 */ /* 0x000fe20000011607 */
[----:B------:R-:W-:-:S04]  /*6070*/  IMAD R3, R42, R3, RZ ;  /* 0x000000032a037224 */ /* 0x000fc800078e02ff */
[----:B------:R-:W-:Y:S01]  /*6080*/  IMAD.WIDE.U32 R28, R7, 0x10, R24 ;  /* 0x00000010071c7825 */ /* 0x000fe200078e0018 */
[----:B------:R-:W-:-:S05]  /*6090*/  SHF.R.U32.HI R3, RZ, 0x2, R3 ;  /* 0x00000002ff037819 */ /* 0x000fca0000011603 */
[----:B------:R-:W2:Y:S01]  /*60a0*/  LDG.E.128 R28, [R28.64] ;  /* 0x000000241c1c7981 */ /* 0x000ea2000c1e1d00 */
[----:B------:R-:W-:-:S06]  /*60b0*/  IMAD.WIDE.U32 R32, R3, 0x10, R24 ;  /* 0x0000001003207825 */ /* 0x000fcc00078e0018 */
[----:B------:R-:W3:Y:S01]  /*60c0*/  LDG.E.128 R32, [R32.64] ;  /* 0x0000002420207981 */ /* 0x000ee2000c1e1d00 */
        /* <DEDUP_REMOVED lines=22> */
[----:B---3--:R-:W-:-:S02]  /*6230*/  FADD.FTZ R10, R32, -R4 ;  /* 0x80000004200a7221 */ /* 0x008fc40000010000 */
        /* <DEDUP_REMOVED lines=17> */
.L_x_5616:
[----:B------:R-:W-:Y:S05]  /*6350*/  BSYNC B0 ;  /* 0x0000000000007941 */ /* 0x000fea0003800000 */
.L_x_5615:
        /* <DEDUP_REMOVED lines=15> */
[----:B------:R-:W-:Y:S01]  /*6450*/  MOV R18, R6 ;  /* 0x0000000600127202 */ /* 0x000fe20000000f00 */
        /* <DEDUP_REMOVED lines=11> */
.L_x_5619:
[----:B------:R-:W-:Y:S05]  /*6510*/  BSYNC B0 ;  /* 0x0000000000007941 */ /* 0x000fea0003800000 */
.L_x_5618:
        /* <DEDUP_REMOVED lines=61> */
.L_x_5621:
[----:B------:R-:W-:Y:S05]  /*68f0*/  BSYNC B0 ;  /* 0x0000000000007941 */ /* 0x000fea0003800000 */
.L_x_5620:
        /* <DEDUP_REMOVED lines=17> */
.L_x_5623:
[----:B------:R-:W-:Y:S01]  /*6a10*/  IMAD.MOV.U32 R4, RZ, RZ, R21 ;  /* 0x000000ffff047224 */ /* 0x000fe200078e0015 */
[----:B------:R-:W-:Y:S01]  /*6a20*/  MOV R5, R22 ;  /* 0x0000001600057202 */ /* 0x000fe20000000f00 */
[----:B------:R-:W-:Y:S01]  /*6a30*/  IMAD.MOV.U32 R7, RZ, RZ, R46 ;  /* 0x000000ffff077224 */ /* 0x000fe200078e002e */
[----:B------:R-:W-:Y:S02]  /*6a40*/  MOV R6, R37 ;  /* 0x0000002500067202 */ /* 0x000fe40000000f00 */
.L_x_5624:
[----:B------:R-:W-:Y:S05]  /*6a50*/  BSYNC B0 ;  /* 0x0000000000007941 */ /* 0x000fea0003800000 */
.L_x_5622:
        /* <DEDUP_REMOVED lines=17> */
.L_x_5626:
[----:B------:R-:W-:Y:S01]  /*6b70*/  IMAD.MOV.U32 R8, RZ, RZ, R26 ;  /* 0x000000ffff087224 */ /* 0x000fe200078e001a */
[----:B------:R-:W-:Y:S01]  /*6b80*/  MOV R9, R38 ;  /* 0x0000002600097202 */ /* 0x000fe20000000f00 */
[----:B------:R-:W-:Y:S01]  /*6b90*/  IMAD.MOV.U32 R11, RZ, RZ, R48 ;  /* 0x000000ffff0b7224 */ /* 0x000fe200078e0030 */
[----:B------:R-:W-:Y:S02]  /*6ba0*/  MOV R10, R39 ;  /* 0x00000027000a7202 */ /* 0x000fe40000000f00 */
.L_x_5627:
[----:B------:R-:W-:Y:S05]  /*6bb0*/  BSYNC B0 ;  /* 0x0000000000007941 */ /* 0x000fea0003800000 */
.L_x_5625:
        /* <DEDUP_REMOVED lines=17> */
.L_x_5629:
[----:B------:R-:W-:Y:S01]  /*6cd0*/  IMAD.MOV.U32 R12, RZ, RZ, R27 ;  /* 0x000000ffff0c7224 */ /* 0x000fe200078e001b */
[----:B------:R-:W-:Y:S01]  /*6ce0*/  MOV R13, R40 ;  /* 0x00000028000d7202 */ /* 0x000fe20000000f00 */
[----:B------:R-:W-:Y:S01]  /*6cf0*/  IMAD.MOV.U32 R15, RZ, RZ, R50 ;  /* 0x000000ffff0f7224 */ /* 0x000fe200078e0032 */
[----:B------:R-:W-:Y:S02]  /*6d00*/  MOV R14, R41 ;  /* 0x00000029000e7202 */ /* 0x000fe40000000f00 */
.L_x_5630:
[----:B------:R-:W-:Y:S05]  /*6d10*/  BSYNC B0 ;  /* 0x0000000000007941 */ /* 0x000fea0003800000 */
.L_x_5628:
        /* <DEDUP_REMOVED lines=16> */
.L_x_5631:
[----:B------:R-:W-:Y:S01]  /*6e20*/  IMAD.MOV.U32 R16, RZ, RZ, R20 ;  /* 0x000000ffff107224 */ /* 0x000fe200078e0014 */
[----:B------:R-:W-:Y:S01]  /*6e30*/  MOV R17, R0 ;  /* 0x0000000000117202 */ /* 0x000fe20000000f00 */
[----:B------:R-:W-:Y:S01]  /*6e40*/  IMAD.MOV.U32 R19, RZ, RZ, R44 ;  /* 0x000000ffff137224 */ /* 0x000fe200078e002c */
[----:B------:R-:W-:Y:S01]  /*6e50*/  MOV R18, R43 ;  /* 0x0000002b00127202 */ /* 0x000fe20000000f00 */
[----:B------:R-:W-:Y:S05]  /*6e60*/  BRA `(.L_x_5572) ;  /* 0x0000104000007947 */ /* 0x000fea0003800000 */
.L_x_5591:
        /* <DEDUP_REMOVED lines=38> */
.L_x_5634:
[----:B------:R-:W-:-:S04]  /*70d0*/  IADD3 R10, R37, c[0x0][0x184], RZ ;  /* 0x00006100250a7a10 */ /* 0x000fc80007ffe0ff */
[----:B------:R-:W-:-:S05]  /*70e0*/  SHF.R.U32.HI R33, RZ, 0x2, R10 ;  /* 0x00000002ff217819 */ /* 0x000fca000001160a */
        /* <DEDUP_REMOVED lines=45> */
.L_x_5633:
[----:B------:R-:W-:Y:S05]  /*73c0*/  BSYNC B0 ;  /* 0x0000000000007941 */ /* 0x000fea0003800000 */
.L_x_5632:
        /* <DEDUP_REMOVED lines=21> */
[----:B------:R-:W5:Y:S04]  /*7520*/  LDG.E.128 R28, [R28.64] ;  /* 0x000000241c1c7981 */ /* 0x000f68000c1e1d00 */
[----:B------:R-:W-:-:S05]  /*7530*/  @!P0 SHF.R.U32.HI R21, RZ, 0x2, R21 ;  /* 0x00000002ff158819 */ /* 0x000fca0000011615 */
[----:B------:R-:W-:-:S05]  /*7540*/  @!P0 IMAD.WIDE.U32 R20, R21, 0x10, R24 ;  /* 0x0000001015148825 */ /* 0x000fca00078e0018 */
[----:B------:R0:W5:Y:S02]  /*7550*/  @!P0 LDG.E.128 R32, [R20.64] ;  /* 0x0000002414208981 */ /* 0x000164000c1e1d00 */
.L_x_5636:
[----:B------:R-:W-:Y:S05]  /*7560*/  BSYNC B0 ;  /* 0x0000000000007941 */ /* 0x000fea0003800000 */
.L_x_5635:
        /* <DEDUP_REMOVED lines=10> */
[----:B------:R-:W-:Y:S01]  /*7610*/  IADD3 R37, R37, c[0x0][0x184], RZ ;  /* 0x0000610025257a10 */ /* 0x000fe20007ffe0ff */
[----:B------:R-:W-:-:S03]  /*7620*/  FADD.FTZ R25, -R16, R31 ;  /* 0x0000001f10197221 */ /* 0x000fc60000010100 */
[----:B------:R-:W-:Y:S01]  /*7630*/  ISETP.GE.U32.AND P0, PT, R37, c[0x0][0x17c], PT ;  /* 0x00005f0025007a0c */ /* 0x000fe20003f06070 */
        /* <DEDUP_REMOVED lines=11> */
[----:B--2---:R-:W-:-:S04]  /*76f0*/  FFMA.FTZ R12, R24, R51, R12 ;  /* 0x00000033180c7223 */ /* 0x004fc8000001000c */
[----:B------:R-:W-:Y:S02]  /*7700*/  FADD.FTZ R30, -R12, R30 ;  /* 0x0000001e0c1e7221 */ /* 0x000fe40000010100 */
[----:B0-----:R-:W-:Y:S02]  /*7710*/  FFMA.FTZ R16, R25, R52, R16 ;  /* 0x0000003419107223 */ /* 0x001fe40000010010 */
[----:B------:R-:W-:Y:S02]  /*7720*/  FADD.FTZ R52, -R8, R29 ;  /* 0x0000001d08347221 */ /* 0x000fe40000010100 */
[----:B------:R-:W-:Y:S02]  /*7730*/  FADD.FTZ R31, -R16, R31 ;  /* 0x0000001f101f7221 */ /* 0x000fe40000010100 */
[----:B------:R-:W-:Y:S02]  /*7740*/  FFMA.FTZ R9, R21, R52, R9 ;  /* 0x0000003415097223 */ /* 0x000fe40000010009 */
[----:B------:R-:W-:-:S02]  /*7750*/  FFMA.FTZ R13, R24, R30, R13 ;  /* 0x0000001e180d7223 */ /* 0x000fc4000001000d */
        /* <DEDUP_REMOVED lines=20> */
[C---:B-1----:R-:W-:Y:S02]  /*78a0*/  FFMA.FTZ R22, R25.reuse, R28, R22 ;  /* 0x0000001c19167223 */ /* 0x042fe40000010016 */
        /* <DEDUP_REMOVED lines=9> */
.L_x_5638:
[----:B------:R-:W-:Y:S05]  /*7940*/  BSYNC B0 ;  /* 0x0000000000007941 */ /* 0x000fea0003800000 */
.L_x_5637:
        /* <DEDUP_REMOVED lines=17> */
.L_x_5640:
[----:B------:R-:W-:Y:S01]  /*7a60*/  MOV R4, R3 ;  /* 0x0000000300047202 */ /* 0x000fe20000000f00 */
[----:B------:R-:W-:Y:S01]  /*7a70*/  IMAD.MOV.U32 R5, RZ, RZ, R0 ;  /* 0x000000ffff057224 */ /* 0x000fe200078e0000 */
[----:B------:R-:W-:Y:S02]  /*7a80*/  MOV R6, R39 ;  /* 0x0000002700067202 */ /* 0x000fe40000000f00 */
[----:B------:R-:W-:Y:S02]  /*7a90*/  MOV R7, R46 ;  /* 0x0000002e00077202 */ /* 0x000fe40000000f00 */
.L_x_5641:
[----:B------:R-:W-:Y:S05]  /*7aa0*/  BSYNC B0 ;  /* 0x0000000000007941 */ /* 0x000fea0003800000 */
.L_x_5639:
        /* <DEDUP_REMOVED lines=17> */
.L_x_5643:
[----:B------:R-:W-:Y:S01]  /*7bc0*/  MOV R8, R22 ;  /* 0x0000001600087202 */ /* 0x000fe20000000f00 */
[----:B------:R-:W-:Y:S01]  /*7bd0*/  IMAD.MOV.U32 R9, RZ, RZ, R26 ;  /* 0x000000ffff097224 */ /* 0x000fe200078e001a */
[----:B------:R-:W-:Y:S02]  /*7be0*/  MOV R10, R41 ;  /* 0x00000029000a7202 */ /* 0x000fe40000000f00 */
[----:B------:R-:W-:Y:S02]  /*7bf0*/  MOV R11, R48 ;  /* 0x00000030000b7202 */ /* 0x000fe40000000f00 */
.L_x_5644:
[----:B------:R-:W-:Y:S05]  /*7c00*/  BSYNC B0 ;  /* 0x0000000000007941 */ /* 0x000fea0003800000 */
.L_x_5642:
        /* <DEDUP_REMOVED lines=17> */
.L_x_5646:
[----:B------:R-:W-:Y:S01]  /*7d20*/  MOV R12, R27 ;  /* 0x0000001b000c7202 */ /* 0x000fe20000000f00 */
[----:B------:R-:W-:Y:S01]  /*7d30*/  IMAD.MOV.U32 R13, RZ, RZ, R38 ;  /* 0x000000ffff0d7224 */ /* 0x000fe200078e0026 */
[----:B------:R-:W-:Y:S02]  /*7d40*/  MOV R14, R43 ;  /* 0x0000002b000e7202 */ /* 0x000fe40000000f00 */
[----:B------:R-:W-:Y:S02]  /*7d50*/  MOV R15, R50 ;  /* 0x00000032000f7202 */ /* 0x000fe40000000f00 */
.L_x_5647:
[----:B------:R-:W-:Y:S05]  /*7d60*/  BSYNC B0 ;  /* 0x0000000000007941 */ /* 0x000fea0003800000 */
.L_x_5645:
        /* <DEDUP_REMOVED lines=16> */
.L_x_5648:
[----:B------:R-:W-:Y:S01]  /*7e70*/  MOV R16, R42 ;  /* 0x0000002a00107202 */ /* 0x000fe20000000f00 */
[----:B------:R-:W-:Y:S01]  /*7e80*/  IMAD.MOV.U32 R17, RZ, RZ, R40 ;  /* 0x000000ffff117224 */ /* 0x000fe200078e0028 */
[----:B------:R-:W-:Y:S02]  /*7e90*/  MOV R18, R45 ;  /* 0x0000002d00127202 */ /* 0x000fe40000000f00 */
[----:B------:R-:W-:Y:S02]  /*7ea0*/  MOV R19, R44 ;  /* 0x0000002c00137202 */ /* 0x000fe40000000f00 */
.L_x_5572:
[----:B------:R-:W-:Y:S05]  /*7eb0*/  BSYNC B6 ;  /* 0x0000000000067941 */ /* 0x000fea0003800000 */
.L_x_5571:
        /* <DEDUP_REMOVED lines=13> */
[----:B0-----:R-:W-:-:S04]  /*7f90*/  MOV R20, UR4 ;  /* 0x0000000400147c02 */ /* 0x001fc80008000f00 */
.L_x_5664:
[----:B01----:R-:W-:Y:S01]  /*7fa0*/  IADD3 R3, R23, R20, RZ ;  /* 0x0000001417037210 */ /* 0x003fe20007ffe0ff */
[----:B------:R-:W-:Y:S01]  /*7fb0*/  WARPSYNC 0xffffffff ;  /* 0xffffffff00007948 */ /* 0x000fe20003800000 */
[----:B------:R-:W-:Y:S02]  /*7fc0*/  BAR.SYNC.DEFER_BLOCKING 0x0 ;  /* 0x0000000000007b1d */ /* 0x000fe40000010000 */
[----:B------:R-:W-:-:S04]  /*7fd0*/  ISETP.GE.U32.AND P0, PT, R3, c[0x0][0x4], PT ;  /* 0x0000010003007a0c */ /* 0x000fc80003f06070 */
[----:B------:R-:W-:Y:S01]  /*7fe0*/  ISETP.GE.U32.OR P0, PT, R23, R20, P0 ;  /* 0x000000141700720c */ /* 0x000fe20000706470 */
[----:B------:R-:W-:-:S12]  /*7ff0*/  BSSY B0, `(.L_x_5650) ;  /* 0x0000065000007945 */ /* 0x000fd80003800000 */
[----:B------:R-:W-:Y:S05]  /*8000*/  @P0 BRA `(.L_x_5651) ;  /* 0x0000063000000947 */ /* 0x000fea0003800000 */
[----:B------:R-:W-:Y:S01]  /*8010*/  IMAD R3, R3, c[0x0][0x0], R2 ;  /* 0x0000000003037a24 */ /* 0x000fe200078e0202 */
[----:B------:R-:W-:Y:S01]  /*8020*/  FSETP.NEU.FTZ.AND P0, PT, R7, RZ, PT ;  /* 0x000000ff0700720b */ /* 0x000fe20003f1d000 */
[----:B------:R-:W-:Y:S02]  /*8030*/  BSSY B1, `(.L_x_5652) ;  /* 0x000001a000017945 */ /* 0x000fe40003800000 */
[C---:B------:R-:W-:Y:S01]  /*8040*/  IMAD.SHL.U32 R21, R3.reuse, 0x40, RZ ;  /* 0x0000004003157824 */ /* 0x040fe200078e00ff */
[----:B------:R-:W-:-:S04]  /*8050*/  LEA R3, R3, 0x10, 0x6 ;  /* 0x0000001003037811 */ /* 0x000fc800078e30ff */
[----:B------:R0:W1:Y:S04]  /*8060*/  LDS.128 R40, [R21+0x10] ;  /* 0x0000100015287984 */ /* 0x0000680000000c00 */
[----:B------:R0:W2:Y:S04]  /*8070*/  LDS.128 R24, [R21+0x20] ;  /* 0x0000200015187984 */ /* 0x0000a80000000c00 */
[----:B-----5:R0:W3:Y:S04]  /*8080*/  LDS.128 R28, [R21+0x30] ;  /* 0x00003000151c7984 */ /* 0x0200e80000000c00 */
        /* <DEDUP_REMOVED lines=16> */
.L_x_5653:
[----:B------:R0:W4:Y:S01]  /*8190*/  LDS R6, [R3+0x8] ;  /* 0x0000080003067984 */ /* 0x0001220000000800 */
[----:B-1----:R-:W-:Y:S01]  /*81a0*/  IMAD.MOV.U32 R4, RZ, RZ, R40 ;  /* 0x000000ffff047224 */ /* 0x002fe200078e0028 */
[----:B------:R-:W-:Y:S02]  /*81b0*/  MOV R5, R41 ;  /* 0x0000002900057202 */ /* 0x000fe40000000f00 */
[----:B------:R-:W-:Y:S02]  /*81c0*/  MOV R7, R43 ;  /* 0x0000002b00077202 */ /* 0x000fe40000000f00 */
.L_x_5654:
[----:B------:R-:W-:Y:S05]  /*81d0*/  BSYNC B1 ;  /* 0x0000000000017941 */ /* 0x000fea0003800000 */
.L_x_5652:
        /* <DEDUP_REMOVED lines=17> */
.L_x_5656:
[----:B--2---:R-:W-:Y:S01]  /*82f0*/  MOV R8, R24 ;  /* 0x0000001800087202 */ /* 0x004fe20000000f00 */
[----:B------:R-:W-:Y:S01]  /*8300*/  IMAD.MOV.U32 R9, RZ, RZ, R25 ;  /* 0x000000ffff097224 */ /* 0x000fe200078e0019 */
[----:B------:R-:W-:Y:S02]  /*8310*/  MOV R10, R26 ;  /* 0x0000001a000a7202 */ /* 0x000fe40000000f00 */
[----:B------:R-:W-:Y:S02]  /*8320*/  MOV R11, R27 ;  /* 0x0000001b000b7202 */ /* 0x000fe40000000f00 */
.L_x_5657:
[----:B------:R-:W-:Y:S05]  /*8330*/  BSYNC B1 ;  /* 0x0000000000017941 */ /* 0x000fea0003800000 */
.L_x_5655:
        /* <DEDUP_REMOVED lines=17> */
.L_x_5659:
[----:B---3--:R-:W-:Y:S01]  /*8450*/  MOV R12, R28 ;  /* 0x0000001c000c7202 */ /* 0x008fe20000000f00 */
[----:B------:R-:W-:Y:S01]  /*8460*/  IMAD.MOV.U32 R13, RZ, RZ, R29 ;  /* 0x000000ffff0d7224 */ /* 0x000fe200078e001d */
[----:B------:R-:W-:Y:S02]  /*8470*/  MOV R14, R30 ;  /* 0x0000001e000e7202 */ /* 0x000fe40000000f00 */
[----:B------:R-:W-:Y:S02]  /*8480*/  MOV R15, R31 ;  /* 0x0000001f000f7202 */ /* 0x000fe40000000f00 */
.L_x_5660:
[----:B------:R-:W-:Y:S05]  /*8490*/  BSYNC B1 ;  /* 0x0000000000017941 */ /* 0x000fea0003800000 */
.L_x_5658:
        /* <DEDUP_REMOVED lines=17> */
.L_x_5662:
[----:B----4-:R-:W-:Y:S01]  /*85b0*/  MOV R16, R32 ;  /* 0x0000002000107202 */ /* 0x010fe20000000f00 */
[----:B------:R-:W-:Y:S01]  /*85c0*/  IMAD.MOV.U32 R17, RZ, RZ, R33 ;  /* 0x000000ffff117224 */ /* 0x000fe200078e0021 */
[----:B------:R-:W-:Y:S02]  /*85d0*/  MOV R18, R34 ;  /* 0x0000002200127202 */ /* 0x000fe40000000f00 */
[----:B------:R-:W-:Y:S02]  /*85e0*/  MOV R19, R35 ;  /* 0x0000002300137202 */ /* 0x000fe40000000f00 */
.L_x_5663:
[----:B------:R-:W-:Y:S05]  /*85f0*/  BSYNC B1 ;  /* 0x0000000000017941 */ /* 0x000fea0003800000 */
.L_x_5661:
[----:B------:R1:W-:Y:S04]  /*8600*/  STS.128 [R0], R4 ;  /* 0x0000000400007388 */ /* 0x0003e80000000c00 */
[----:B------:R1:W-:Y:S04]  /*8610*/  STS.128 [R0+0x10], R8 ;  /* 0x0000100800007388 */ /* 0x0003e80000000c00 */
[----:B------:R1:W-:Y:S04]  /*8620*/  STS.128 [R0+0x20], R12 ;  /* 0x0000200c00007388 */ /* 0x0003e80000000c00 */
[----:B------:R1:W-:Y:S02]  /*8630*/  STS.128 [R0+0x30], R16 ;  /* 0x0000301000007388 */ /* 0x0003e40000000c00 */
.L_x_5651:
[----:B------:R-:W-:Y:S05]  /*8640*/  BSYNC B0 ;  /* 0x0000000000007941 */ /* 0x000fea0003800000 */
.L_x_5650:
[----:B------:R-:W-:Y:S02]  /*8650*/  ISETP.GT.AND P0, PT, R20, 0x1, PT ;  /* 0x000000011400780c */ /* 0x000fe40003f04270 */
[----:B------:R-:W-:-:S11]  /*8660*/  SHF.R.S32.HI R20, RZ, 0x1, R20 ;  /* 0x00000001ff147819 */ /* 0x000fd60000011414 */
[----:B------:R-:W-:Y:S05]  /*8670*/  @P0 BRA `(.L_x_5664) ;  /* 0xfffff92000000947 */ /* 0x000fea000383ffff */
.L_x_5649:
        /* <DEDUP_REMOVED lines=19> */
.L_x_5681:
        /* <DEDUP_REMOVED lines=12> */
[----:B-----5:R0:W3:Y:S04]  /*8870*/  LDS.128 R28, [R37+0x20] ;  /* 0x00002000251c7984 */ /* 0x0200e80000000c00 */
        /* <DEDUP_REMOVED lines=16> */
.L_x_5670:
[----:B-1----:R-:W-:Y:S01]  /*8980*/  IMAD.MOV.U32 R4, RZ, RZ, R20 ;  /* 0x000000ffff047224 */ /* 0x002fe200078e0014 */
[----:B------:R-:W-:Y:S01]  /*8990*/  MOV R5, R21 ;  /* 0x0000001500057202 */ /* 0x000fe20000000f00 */
[----:B------:R-:W-:Y:S01]  /*89a0*/  IMAD.MOV.U32 R6, RZ, RZ, R22 ;  /* 0x000000ffff067224 */ /* 0x000fe200078e0016 */
[----:B------:R-:W-:Y:S02]  /*89b0*/  MOV R7, R23 ;  /* 0x0000001700077202 */ /* 0x000fe40000000f00 */
.L_x_5671:
[----:B------:R-:W-:Y:S05]  /*89c0*/  BSYNC B1 ;  /* 0x0000000000017941 */ /* 0x000fea0003800000 */
.L_x_5669:
        /* <DEDUP_REMOVED lines=17> */
.L_x_5673:
[----:B--2---:R-:W-:Y:S01]  /*8ae0*/  IMAD.MOV.U32 R8, RZ, RZ, R24 ;  /* 0x000000ffff087224 */ /* 0x004fe200078e0018 */
[----:B------:R-:W-:Y:S01]  /*8af0*/  MOV R9, R25 ;  /* 0x0000001900097202 */ /* 0x000fe20000000f00 */
[----:B------:R-:W-:Y:S01]  /*8b00*/  IMAD.MOV.U32 R10, RZ, RZ, R26 ;  /* 0x000000ffff0a7224 */ /* 0x000fe200078e001a */
[----:B------:R-:W-:Y:S02]  /*8b10*/  MOV R11, R27 ;  /* 0x0000001b000b7202 */ /* 0x000fe40000000f00 */
.L_x_5674:
[----:B------:R-:W-:Y:S05]  /*8b20*/  BSYNC B1 ;  /* 0x0000000000017941 */ /* 0x000fea0003800000 */
.L_x_5672:
        /* <DEDUP_REMOVED lines=17> */
.L_x_5676:
[----:B---3--:R-:W-:Y:S01]  /*8c40*/  IMAD.MOV.U32 R12, RZ, RZ, R28 ;  /* 0x000000ffff0c7224 */ /* 0x008fe200078e001c */
[----:B------:R-:W-:Y:S01]  /*8c50*/  MOV R13, R29 ;  /* 0x0000001d000d7202 */ /* 0x000fe20000000f00 */
[----:B------:R-:W-:Y:S01]  /*8c60*/  IMAD.MOV.U32 R14, RZ, RZ, R30 ;  /* 0x000000ffff0e7224 */ /* 0x000fe200078e001e */
[----:B------:R-:W-:Y:S02]  /*8c70*/  MOV R15, R31 ;  /* 0x0000001f000f7202 */ /* 0x000fe40000000f00 */
.L_x_5677:
[----:B------:R-:W-:Y:S05]  /*8c80*/  BSYNC B1 ;  /* 0x0000000000017941 */ /* 0x000fea0003800000 */
.L_x_5675:
        /* <DEDUP_REMOVED lines=17> */
.L_x_5679:
[----:B----4-:R-:W-:Y:S01]  /*8da0*/  IMAD.MOV.U32 R16, RZ, RZ, R32 ;  /* 0x000000ffff107224 */ /* 0x010fe200078e0020 */
[----:B------:R-:W-:Y:S01]  /*8db0*/  MOV R17, R33 ;  /* 0x0000002100117202 */ /* 0x000fe20000000f00 */
[----:B------:R-:W-:Y:S01]  /*8dc0*/  IMAD.MOV.U32 R19, RZ, RZ, R35 ;  /* 0x000000ffff137224 */ /* 0x000fe200078e0023 */
[----:B------:R-:W-:Y:S02]  /*8dd0*/  MOV R18, R34 ;  /* 0x0000002200127202 */ /* 0x000fe40000000f00 */
.L_x_5680:
[----:B------:R-:W-:Y:S05]  /*8de0*/  BSYNC B1 ;  /* 0x0000000000017941 */ /* 0x000fea0003800000 */
.L_x_5678:
[----:B------:R1:W-:Y:S04]  /*8df0*/  STS.128 [R0], R4 ;  /* 0x0000000400007388 */ /* 0x0003e80000000c00 */
[----:B------:R1:W-:Y:S04]  /*8e00*/  STS.128 [R0+0x10], R8 ;  /* 0x0000100800007388 */ /* 0x0003e80000000c00 */
[----:B------:R1:W-:Y:S04]  /*8e10*/  STS.128 [R0+0x20], R12 ;  /* 0x0000200c00007388 */ /* 0x0003e80000000c00 */
[----:B------:R1:W-:Y:S02]  /*8e20*/  STS.128 [R0+0x30], R16 ;  /* 0x0000301000007388 */ /* 0x0003e40000000c00 */
.L_x_5668:
[----:B------:R-:W-:Y:S05]  /*8e30*/  BSYNC B0 ;  /* 0x0000000000007941 */ /* 0x000fea0003800000 */
.L_x_5667:
[----:B------:R-:W-:-:S04]  /*8e40*/  SHF.R.S32.HI R3, RZ, 0x1, R3 ;  /* 0x00000001ff037819 */ /* 0x000fc80000011403 */
[----:B------:R-:W-:-:S13]  /*8e50*/  ISETP.GE.AND P0, PT, R3, 0x20, PT ;  /* 0x000000200300780c */ /* 0x000fda0003f06270 */
[----:B------:R-:W-:Y:S05]  /*8e60*/  @P0 BRA `(.L_x_5681) ;  /* 0xfffff94000000947 */ /* 0x000fea000383ffff */
[----:B------:R-:W-:-:S10]  /*8e70*/  HFMA2.MMA R3, -RZ, RZ, 0, 1.9073486328125e-06 ;  /* 0x00000020ff037435 */ /* 0x000fd400000001ff */
.L_x_5666:
[----:B------:R-:W-:Y:S01]  /*8e80*/  ISETP.GE.AND P0, PT, R3, 0x2, PT ;  /* 0x000000020300780c */ /* 0x000fe20003f06270 */
[----:B------:R-:W-:Y:S01]  /*8e90*/  WARPSYNC 0xffffffff ;  /* 0xffffffff00007948 */ /* 0x000fe20003800000 */
[----:B------:R-:W-:Y:S11]  /*8ea0*/  BAR.SYNC.DEFER_BLOCKING 0x0 ;  /* 0x0000000000007b1d */ /* 0x000ff60000010000 */
[----:B------:R-:W-:Y:S05]  /*8eb0*/  @!P0 BRA `(.L_x_5665) ;  /* 0x000006c000008947 */ /* 0x000fea0003800000 */
[----:B-1----:R-:W-:-:S04]  /*8ec0*/  MOV R0, 0x1 ;  /* 0x0000000100007802 */ /* 0x002fc80000000f00 */
.L_x_5694:
        /* <DEDUP_REMOVED lines=21> */
.L_x_5683:
[----:B01----:R-:W-:Y:S01]  /*9020*/  MOV R4, R21 ;  /* 0x0000001500047202 */ /* 0x003fe20000000f00 */
[----:B--2---:R-:W-:Y:S01]  /*9030*/  IMAD.MOV.U32 R5, RZ, RZ, R22 ;  /* 0x000000ffff057224 */ /* 0x004fe200078e0016 */
[----:B----4-:R-:W-:Y:S02]  /*9040*/  MOV R7, R24 ;  /* 0x0000001800077202 */ /* 0x010fe40000000f00 */
[----:B---3--:R-:W-:Y:S02]  /*9050*/  MOV R6, R20 ;  /* 0x0000001400067202 */ /* 0x008fe40000000f00 */
.L_x_5684:
[----:B------:R-:W-:Y:S05]  /*9060*/  BSYNC B0 ;  /* 0x0000000000007941 */ /* 0x000fea0003800000 */
.L_x_5682:
        /* <DEDUP_REMOVED lines=21> */
.L_x_5686:
[----:B-1--4-:R-:W-:Y:S01]  /*91c0*/  MOV R8, R21 ;  /* 0x0000001500087202 */ /* 0x012fe20000000f00 */
[----:B--2---:R-:W-:Y:S01]  /*91d0*/  IMAD.MOV.U32 R9, RZ, RZ, R22 ;  /* 0x000000ffff097224 */ /* 0x004fe200078e0016 */
[----:B0-----:R-:W-:Y:S02]  /*91e0*/  MOV R11, R24 ;  /* 0x00000018000b7202 */ /* 0x001fe40000000f00 */
[----:B---3--:R-:W-:Y:S02]  /*91f0*/  MOV R10, R20 ;  /* 0x00000014000a7202 */ /* 0x008fe40000000f00 */
.L_x_5687:
[----:B------:R-:W-:Y:S05]  /*9200*/  BSYNC B0 ;  /* 0x0000000000007941 */ /* 0x000fea0003800000 */
.L_x_5685:
        /* <DEDUP_REMOVED lines=21> */
.L_x_5689:
[----:B0---4-:R-:W-:Y:S01]  /*9360*/  MOV R12, R21 ;  /* 0x00000015000c7202 */ /* 0x011fe20000000f00 */
[----:B--2---:R-:W-:Y:S01]  /*9370*/  IMAD.MOV.U32 R13, RZ, RZ, R22 ;  /* 0x000000ffff0d7224 */ /* 0x004fe200078e0016 */
[----:B-1----:R-:W-:Y:S02]  /*9380*/  MOV R15, R24 ;  /* 0x00000018000f7202 */ /* 0x002fe40000000f00 */
[----:B---3--:R-:W-:Y:S02]  /*9390*/  MOV R14, R20 ;  /* 0x00000014000e7202 */ /* 0x008fe40000000f00 */
.L_x_5690:
[----:B------:R-:W-:Y:S05]  /*93a0*/  BSYNC B0 ;  /* 0x0000000000007941 */ /* 0x000fea0003800000 */
.L_x_5688:
        /* <DEDUP_REMOVED lines=21> */
.L_x_5692:
[----:B-1--4-:R-:W-:Y:S01]  /*9500*/  MOV R16, R21 ;  /* 0x0000001500107202 */ /* 0x012fe20000000f00 */
[----:B--2---:R-:W-:Y:S01]  /*9510*/  IMAD.MOV.U32 R17, RZ, RZ, R22 ;  /* 0x000000ffff117224 */ /* 0x004fe200078e0016 */
[----:B0-----:R-:W-:Y:S02]  /*9520*/  MOV R19, R24 ;  /* 0x0000001800137202 */ /* 0x001fe40000000f00 */
[----:B---3--:R-:W-:Y:S02]  /*9530*/  MOV R18, R20 ;  /* 0x0000001400127202 */ /* 0x008fe40000000f00 */
.L_x_5693:
[----:B------:R-:W-:Y:S05]  /*9540*/  BSYNC B0 ;  /* 0x0000000000007941 */ /* 0x000fea0003800000 */
.L_x_5691:
[----:B-1----:R-:W-:-:S05]  /*9550*/  IMAD.SHL.U32 R0, R0, 0x2, RZ ;  /* 0x0000000200007824 */ /* 0x002fca00078e00ff */
[----:B------:R-:W-:-:S13]  /*9560*/  ISETP.GE.AND P0, PT, R0, R3, PT ;  /* 0x000000030000720c */ /* 0x000fda0003f06270 */
[----:B------:R-:W-:Y:S05]  /*9570*/  @!P0 BRA `(.L_x_5694) ;  /* 0xfffff95000008947 */ /* 0x000fea000383ffff */
.L_x_5665:
[----:B------:R-:W-:Y:S01]  /*9580*/  ISETP.NE.AND P0, PT, RZ, c[0x0][0x34c], PT ;  /* 0x0000d300ff007a0c */ /* 0x000fe20003f05270 */
[----:B--2---:R-:W-:-:S12]  /*9590*/  CS2R R22, SRZ ;  /* 0x0000000000167805 */ /* 0x004fd8000001ff00 */
[----:B------:R-:W-:Y:S05]  /*95a0*/  @!P0 BRA `(.L_x_5695) ;  /* 0x00000cc000008947 */ /* 0x000fea0003800000 */
[----:B01----:R-:W0:Y:S01]  /*95b0*/  S2R R3, SR_TID.Y ;  /* 0x0000000000037919 */ /* 0x003e220000002200 */
[----:B---3--:R-:W-:-:S03]  /*95c0*/  HFMA2.MMA R20, -RZ, RZ, 0, 0 ;  /* 0x00000000ff147435 */ /* 0x008fc600000001ff */
[----:B------:R-:W1:Y:S01]  /*95d0*/  S2R R0, SR_CTAID.X ;  /* 0x0000000000007919 */ /* 0x000e620000002500 */
        /* <DEDUP_REMOVED lines=201> */
.L_x_5695:
        /* <DEDUP_REMOVED lines=204> */
.L_x_5696:
        /* <DEDUP_REMOVED lines=201> */
.L_x_5697:
        /* <DEDUP_REMOVED lines=200> */
.L_x_5698:
[----:B------:R-:W-:Y:S01]  /*c840*/  ISETP.NE.U32.AND P0, PT, RZ, c[0x0][0x560], PT ;  /* 0x00015800ff007a0c */ /* 0x000fe20003f05070 */
[----:B------:R-:W-:Y:S01]  /*c850*/  IMAD.MOV.U32 R40, RZ, RZ, RZ ;  /* 0x000000ffff287224 */ /* 0x000fe200078e00ff */
[----:B------:R-:W-:Y:S02]  /*c860*/  MOV R43, RZ ;  /* 0x000000ff002b7202 */ /* 0x000fe40000000f00 */
[----:B------:R-:W-:Y:S02]  /*c870*/  ISETP.NE.AND.EX P0, PT, RZ, c[0x0][0x564], PT, P0 ;  /* 0x00015900ff007a0c */ /* 0x000fe40003f05300 */
[----:B------:R-:W-:-:S11]  /*c880*/  MOV R3, RZ ;  /* 0x000000ff00037202 */ /* 0x000fd60000000f00 */
[----:B------:R-:W-:Y:S05]  /*c890*/  @!P0 BRA `(.L_x_5699) ;  /* 0x000008a000008947 */ /* 0x000fea0003800000 */
[----:B-----5:R-:W-:Y:S01]  /*c8a0*/  HFMA2.MMA R31, -RZ, RZ, 0, 0 ;  /* 0x00000000ff1f7435 */ /* 0x020fe200000001ff */
[----:B------:R-:W-:Y:S01]  /*c8b0*/  BSSY B0, `(.L_x_5700) ;  /* 0x0000028000007945 */ /* 0x000fe20003800000 */
[----:B------:R-:W-:Y:S01]  /*c8c0*/  IMAD.MOV.U32 R30, RZ, RZ, 0x4 ;  /* 0x00000004ff1e7424 */ /* 0x000fe200078e00ff */
[----:B------:R-:W-:Y:S01]  /*c8d0*/  MOV R28, 0x10 ;  /* 0x00000010001c7802 */ /* 0x000fe20000000f00 */
[----:B------:R-:W-:-:S06]  /*c8e0*/  IMAD.MOV.U32 R29, RZ, RZ, 0x0 ;  /* 0x00000000ff1d7424 */ /* 0x000fcc00078e00ff */
.L_x_5704:
        /* <DEDUP_REMOVED lines=9> */
[----:B---34-:R-:W-:Y:S05]  /*c980*/  CALL.REL.NOINC `($__internal_29_$__cuda_sm20_rem_u64) ;  /* 0x0000975000007944 */ /* 0x018fea0003c00000 */
[----:B------:R-:W-:Y:S05]  /*c990*/  BRA `(.L_x_5703) ;  /* 0x0000013000007947 */ /* 0x000fea0003800000 */
.L_x_5702:
        /* <DEDUP_REMOVED lines=19> */
.L_x_5703:
[----:B------:R-:W-:Y:S05]  /*cad0*/  BSYNC B1 ;  /* 0x0000000000017941 */ /* 0x000fea0003800000 */
.L_x_5701:
[----:B------:R-:W-:Y:S01]  /*cae0*/  ISETP.NE.U32.AND P0, PT, R28, RZ, PT ;  /* 0x000000ff1c00720c */ /* 0x000fe20003f05070 */
[----:B------:R-:W-:Y:S01]  /*caf0*/  IMAD.MOV.U32 R30, RZ, RZ, R26 ;  /* 0x000000ffff1e7224 */ /* 0x000fe200078e001a */
[----:B------:R-:W-:Y:S02]  /*cb00*/  MOV R31, R3 ;  /* 0x00000003001f7202 */ /* 0x000fe40000000f00 */
[----:B------:R-:W-:-:S13]  /*cb10*/  ISETP.NE.AND.EX P0, PT, R29, RZ, PT, P0 ;  /* 0x000000ff1d00720c */ /* 0x000fda0003f05300 */
[----:B------:R-:W-:Y:S05]  /*cb20*/  @P0 BRA `(.L_x_5704) ;  /* 0xfffffdc000000947 */ /* 0x000fea000383ffff */
[----:B------:R-:W-:Y:S05]  /*cb30*/  BSYNC B0 ;  /* 0x0000000000007941 */ /* 0x000fea0003800000 */
.L_x_5700:
[----:B------:R-:W-:Y:S01]  /*cb40*/  ISETP.NE.U32.AND P2, PT, R3, RZ, PT ;  /* 0x000000ff0300720c */ /* 0x000fe20003f45070 */
[----:B------:R-:W-:-:S12]  /*cb50*/  BSSY B0, `(.L_x_5705) ;  /* 0x000001c000007945 */ /* 0x000fd80003800000 */
[----:B------:R-:W-:Y:S05]  /*cb60*/  @!P2 BRA `(.L_x_5706) ;  /* 0x000000700000a947 */ /* 0x000fea0003800000 */
[----:B------:R-:W-:Y:S01]  /*cb70*/  HFMA2.MMA R30, -RZ, RZ, 0, 9.5367431640625e-07 ;  /* 0x00000010ff1e7435 */ /* 0x000fe200000001ff */
[----:B------:R-:W-:Y:S01]  /*cb80*/  IMAD.MOV.U32 R27, RZ, RZ, RZ ;  /* 0x000000ffff1b7224 */ /* 0x000fe200078e00ff */
[----:B------:R-:W-:-:S04]  /*cb90*/  MOV R32, 0xcbb0 ;  /* 0x0000cbb000207802 */ /* 0x000fc80000000f00 */
[----:B------:R-:W-:Y:S05]  /*cba0*/  CALL.REL.NOINC `($__internal_28_$__cuda_sm20_div_u64) ;  /* 0x000090e000007944 */ /* 0x000fea0003c00000 */
[----:B------:R-:W-:Y:S02]  /*cbb0*/  MOV R20, R28 ;  /* 0x0000001c00147202 */ /* 0x000fe40000000f00 */
[----:B------:R-:W-:Y:S01]  /*cbc0*/  MOV R21, R29 ;  /* 0x0000001d00157202 */ /* 0x000fe20000000f00 */
[----:B------:R-:W-:Y:S05]  /*cbd0*/  BRA `(.L_x_5707) ;  /* 0x0000013000007947 */ /* 0x000fea0003800000 */
.L_x_5706:
        /* <DEDUP_REMOVED lines=19> */
.L_x_5707:
[----:B------:R-:W-:Y:S05]  /*cd10*/  BSYNC B0 ;  /* 0x0000000000007941 */ /* 0x000fea0003800000 */
.L_x_5705:
[----:B------:R-:W-:Y:S01]  /*cd20*/  BSSY B0, `(.L_x_5708) ;  /* 0x000001d000007945 */ /* 0x000fe20003800000 */
[----:B------:R-:W-:Y:S05]  /*cd30*/  @!P2 BRA `(.L_x_5709) ;  /* 0x000000700000a947 */ /* 0x000fea0003800000 */
[----:B------:R-:W-:Y:S01]  /*cd40*/  HFMA2.MMA R30, -RZ, RZ, 0, 2.384185791015625e-07 ;  /* 0x00000004ff1e7435 */ /* 0x000fe200000001ff */
[----:B------:R-:W-:Y:S01]  /*cd50*/  IMAD.MOV.U32 R27, RZ, RZ, RZ ;  /* 0x000000ffff1b7224 */ /* 0x000fe200078e00ff */
[----:B------:R-:W-:-:S04]  /*cd60*/  MOV R32, 0xcd80 ;  /* 0x0000cd8000207802 */ /* 0x000fc80000000f00 */
[----:B------:R-:W-:Y:S05]  /*cd70*/  CALL.REL.NOINC `($__internal_28_$__cuda_sm20_div_u64) ;  /* 0x00008f1000007944 */ /* 0x000fea0003c00000 */
[----:B------:R-:W-:Y:S02]  /*cd80*/  MOV R26, R28 ;  /* 0x0000001c001a7202 */ /* 0x000fe40000000f00 */
[----:B------:R-:W-:Y:S01]  /*cd90*/  MOV R27, R29 ;  /* 0x0000001d001b7202 */ /* 0x000fe20000000f00 */
[----:B------:R-:W-:Y:S05]  /*cda0*/  BRA `(.L_x_5710) ;  /* 0x0000014000007947 */ /* 0x000fea0003800000 */
.L_x_5709:
        /* <DEDUP_REMOVED lines=20> */
.L_x_5710:
[----:B------:R-:W-:Y:S05]  /*cef0*/  BSYNC B0 ;  /* 0x0000000000007941 */ /* 0x000fea0003800000 */
.L_x_5708:
        /* <DEDUP_REMOVED lines=9> */
[----:B------:R-:W-:Y:S05]  /*cf90*/  CALL.REL.NOINC `($__internal_28_$__cuda_sm20_div_u64) ;  /* 0x00008cf000007944 */ /* 0x000fea0003c00000 */
[----:B------:R-:W-:Y:S01]  /*cfa0*/  IMAD.MOV.U32 R20, RZ, RZ, R28 ;  /* 0x000000ffff147224 */ /* 0x000fe200078e001c */
[----:B------:R-:W-:Y:S01]  /*cfb0*/  MOV R21, R29 ;  /* 0x0000001d00157202 */ /* 0x000fe20000000f00 */
[----:B------:R-:W-:Y:S05]  /*cfc0*/  BRA `(.L_x_5713) ;  /* 0x0000013000007947 */ /* 0x000fea0003800000 */
.L_x_5712:
        /* <DEDUP_REMOVED lines=19> */
.L_x_5713:
[----:B------:R-:W-:Y:S05]  /*d100*/  BSYNC B0 ;  /* 0x0000000000007941 */ /* 0x000fea0003800000 */
.L_x_5711:
[----:B------:R-:W-:-:S04]  /*d110*/  IADD3 R40, P0, R20, c[0x0][0x560], RZ ;  /* 0x0001580014287a10 */ /* 0x000fc80007f1e0ff */
[----:B------:R-:W-:-:S04]  /*d120*/  IADD3.X R43, R21, c[0x0][0x564], RZ, P0, !PT ;  /* 0x00015900152b7a10 */ /* 0x000fc800007fe4ff */
[----:B------:R-:W-:Y:S02]  /*d130*/  MOV R3, R43 ;  /* 0x0000002b00037202 */ /* 0x000fe40000000f00 */
.L_x_5699:
        /* <DEDUP_REMOVED lines=209> */
.L_x_5715:
        /* <DEDUP_REMOVED lines=173> */
[----:B-----5:R-:W-:-:S05]  /*e920*/  IMAD.HI.U32 R28, R25, c[0x0][0x450], R24 ;  /* 0x00011400191c7a27 */ /* 0x020fca00078e0018 */
        /* <DEDUP_REMOVED lines=26> */
.L_x_5716:
        /* <DEDUP_REMOVED lines=201> */
.L_x_5717:
        /* <DEDUP_REMOVED lines=200> */
.L_x_5718:
        /* <DEDUP_REMOVED lines=11> */
.L_x_5720:
[----:B------:R-:W-:Y:S05]  /*10490*/  BSYNC B0 ;  /* 0x0000000000007941 */ /* 0x000fea0003800000 */
.L_x_5719:
        /* <DEDUP_REMOVED lines=27> */
.L_x_5722:
[----:B------:R-:W-:Y:S05]  /*10650*/  BSYNC B0 ;  /* 0x0000000000007941 */ /* 0x000fea0003800000 */
.L_x_5721:
        /* <DEDUP_REMOVED lines=31> */
.L_x_5724:
[----:B------:R-:W-:Y:S05]  /*10850*/  BSYNC B0 ;  /* 0x0000000000007941 */ /* 0x000fea0003800000 */
.L_x_5723:
        /* <DEDUP_REMOVED lines=24> */
[----:B-----5:R-:W-:Y:S01]  /*109e0*/  IMAD.MOV.U32 R30, RZ, RZ, c[0x0][0x170] ;  /* 0x00005c00ff1e7624 */ /* 0x020fe200078e00ff */
        /* <DEDUP_REMOVED lines=21> */
.L_x_5741:
        /* <DEDUP_REMOVED lines=38> */
.L_x_5730:
[----:B0-----:R0:W5:Y:S02]  /*10da0*/  LDG.E R22, [R4.64+0x8] ;  /* 0x0000082404167981 */ /* 0x001164000c1e1900 */
[----:B-----5:R-:W-:Y:S01]  /*10db0*/  MOV R20, R19 ;  /* 0x0000001300147202 */ /* 0x020fe20000000f00 */
[----:B------:R-:W-:Y:S01]  /*10dc0*/  IMAD.MOV.U32 R23, RZ, RZ, R46 ;  /* 0x000000ffff177224 */ /* 0x000fe200078e002e */
[----:B------:R-:W-:-:S03]  /*10dd0*/  MOV R21, R44 ;  /* 0x0000002c00157202 */ /* 0x000fc60000000f00 */
.L_x_5731:
[----:B------:R-:W-:Y:S05]  /*10de0*/  BSYNC B2 ;  /* 0x0000000000027941 */ /* 0x000fea0003800000 */
.L_x_5729:
        /* <DEDUP_REMOVED lines=17> */
.L_x_5733:
[----:B------:R-:W-:Y:S01]  /*10f00*/  IMAD.MOV.U32 R24, RZ, RZ, R15 ;  /* 0x000000ffff187224 */ /* 0x000fe200078e000f */
[----:B------:R-:W-:Y:S01]  /*10f10*/  MOV R25, R18 ;  /* 0x0000001200197202 */ /* 0x000fe20000000f00 */
[----:B------:R-:W-:Y:S01]  /*10f20*/  IMAD.MOV.U32 R27, RZ, RZ, R16 ;  /* 0x000000ffff1b7224 */ /* 0x000fe200078e0010 */
[----:B------:R-:W-:Y:S02]  /*10f30*/  MOV R26, R45 ;  /* 0x0000002d001a7202 */ /* 0x000fe40000000f00 */
.L_x_5734:
[----:B------:R-:W-:Y:S05]  /*10f40*/  BSYNC B2 ;  /* 0x0000000000027941 */ /* 0x000fea0003800000 */
.L_x_5732:
        /* <DEDUP_REMOVED lines=17> */
.L_x_5736:
[----:B------:R-:W-:Y:S01]  /*11060*/  IMAD.MOV.U32 R28, RZ, RZ, R13 ;  /* 0x000000ffff1c7224 */ /* 0x000fe200078e000d */
[----:B------:R-:W-:Y:S01]  /*11070*/  MOV R29, R6 ;  /* 0x00000006001d7202 */ /* 0x000fe20000000f00 */
[----:B------:R-:W-:Y:S01]  /*11080*/  IMAD.MOV.U32 R31, RZ, RZ, R12 ;  /* 0x000000ffff1f7224 */ /* 0x000fe200078e000c */
[----:B------:R-:W-:Y:S02]  /*11090*/  MOV R30, R14 ;  /* 0x0000000e001e7202 */ /* 0x000fe40000000f00 */
.L_x_5737:
[----:B------:R-:W-:Y:S05]  /*110a0*/  BSYNC B2 ;  /* 0x0000000000027941 */ /* 0x000fea0003800000 */
.L_x_5735:
        /* <DEDUP_REMOVED lines=17> */
.L_x_5739:
[----:B------:R-:W-:Y:S01]  /*111c0*/  IMAD.MOV.U32 R32, RZ, RZ, R9 ;  /* 0x000000ffff207224 */ /* 0x000fe200078e0009 */
[----:B------:R-:W-:Y:S01]  /*111d0*/  MOV R33, R10 ;  /* 0x0000000a00217202 */ /* 0x000fe20000000f00 */
[----:B------:R-:W-:Y:S01]  /*111e0*/  IMAD.MOV.U32 R35, RZ, RZ, R8 ;  /* 0x000000ffff237224 */ /* 0x000fe200078e0008 */
[----:B------:R-:W-:Y:S02]  /*111f0*/  MOV R34, R11 ;  /* 0x0000000b00227202 */ /* 0x000fe40000000f00 */
.L_x_5740:
[----:B------:R-:W-:Y:S05]  /*11200*/  BSYNC B2 ;  /* 0x0000000000027941 */ /* 0x000fea0003800000 */
.L_x_5738:
[----:B------:R-:W-:Y:S05]  /*11210*/  @!P0 BRA `(.L_x_5741) ;  /* 0xfffff92000008947 */ /* 0x000fea000383ffff */
.L_x_5728:
[----:B------:R-:W-:Y:S05]  /*11220*/  BSYNC B0 ;  /* 0x0000000000007941 */ /* 0x000fea0003800000 */
.L_x_5727:
[----:B------:R-:W-:Y:S05]  /*11230*/  BRA `(.L_x_5742) ;  /* 0x0000089000007947 */ /* 0x000fea0003800000 */
.L_x_5726:
[----:B------:R-:W-:Y:S01]  /*11240*/  ISETP.GE.U32.AND P0, PT, R41, c[0x0][0x18c], PT ;  /* 0x0000630029007a0c */ /* 0x000fe20003f06070 */
[----:B------:R-:W-:Y:S01]  /*11250*/  IMAD.MOV.U32 R26, RZ, RZ, c[0x0][0x170] ;  /* 0x00005c00ff1a7624 */ /* 0x000fe200078e00ff */
[----:B------:R-:W-:Y:S01]  /*11260*/  MOV R24, c[0x0][0x168] ;  /* 0x00005a0000187a02 */ /* 0x000fe20000000f00 */
[----:B-----5:R-:W-:Y:S01]  /*11270*/  IMAD.MOV.U32 R29, RZ, RZ, c[0x0][0x16c] ;  /* 0x00005b00ff1d7624 */ /* 0x020fe200078e00ff */
        /* <DEDUP_REMOVED lines=23> */
.L_x_5755:
        /* <DEDUP_REMOVED lines=38> */
.L_x_5744:
[----:B0-----:R0:W5:Y:S02]  /*11650*/  LDG.E R22, [R4.64+0x8] ;  /* 0x0000082404167981 */ /* 0x001164000c1e1900 */
[----:B-----5:R-:W-:Y:S01]  /*11660*/  MOV R20, R19 ;  /* 0x0000001300147202 */ /* 0x020fe20000000f00 */
[----:B------:R-:W-:Y:S01]  /*11670*/  IMAD.MOV.U32 R21, RZ, RZ, R44 ;  /* 0x000000ffff157224 */ /* 0x000fe200078e002c */
[----:B------:R-:W-:Y:S02]  /*11680*/  MOV R23, R46 ;  /* 0x0000002e00177202 */ /* 0x000fe40000000f00 */
.L_x_5745:
[----:B------:R-:W-:Y:S05]  /*11690*/  BSYNC B0 ;  /* 0x0000000000007941 */ /* 0x000fea0003800000 */
.L_x_5743:
        /* <DEDUP_REMOVED lines=17> */
.L_x_5747:
[----:B------:R-:W-:Y:S01]  /*117b0*/  MOV R24, R15 ;  /* 0x0000000f00187202 */ /* 0x000fe20000000f00 */
[----:B------:R-:W-:Y:S01]  /*117c0*/  IMAD.MOV.U32 R26, RZ, RZ, R45 ;  /* 0x000000ffff1a7224 */ /* 0x000fe200078e002d */
[----:B------:R-:W-:Y:S02]  /*117d0*/  MOV R25, R18 ;  /* 0x0000001200197202 */ /* 0x000fe40000000f00 */
[----:B------:R-:W-:Y:S02]  /*117e0*/  MOV R27, R16 ;  /* 0x00000010001b7202 */ /* 0x000fe40000000f00 */
.L_x_5748:
[----:B------:R-:W-:Y:S05]  /*117f0*/  BSYNC B0 ;  /* 0x0000000000007941 */ /* 0x000fea0003800000 */
.L_x_5746:
        /* <DEDUP_REMOVED lines=17> */
.L_x_5750:
[----:B------:R-:W-:Y:S01]  /*11910*/  MOV R28, R13 ;  /* 0x0000000d001c7202 */ /* 0x000fe20000000f00 */
[----:B------:R-:W-:Y:S01]  /*11920*/  IMAD.MOV.U32 R30, RZ, RZ, R14 ;  /* 0x000000ffff1e7224 */ /* 0x000fe200078e000e */
[----:B------:R-:W-:Y:S02]  /*11930*/  MOV R29, R6 ;  /* 0x00000006001d7202 */ /* 0x000fe40000000f00 */
[----:B------:R-:W-:Y:S02]  /*11940*/  MOV R31, R12 ;  /* 0x0000000c001f7202 */ /* 0x000fe40000000f00 */
.L_x_5751:
[----:B------:R-:W-:Y:S05]  /*11950*/  BSYNC B0 ;  /* 0x0000000000007941 */ /* 0x000fea0003800000 */
.L_x_5749:
        /* <DEDUP_REMOVED lines=17> */
.L_x_5753:
[----:B------:R-:W-:Y:S01]  /*11a70*/  MOV R32, R9 ;  /* 0x0000000900207202 */ /* 0x000fe20000000f00 */
[----:B------:R-:W-:Y:S01]  /*11a80*/  IMAD.MOV.U32 R34, RZ, RZ, R11 ;  /* 0x000000ffff227224 */ /* 0x000fe200078e000b */
[----:B------:R-:W-:Y:S02]  /*11a90*/  MOV R33, R10 ;  /* 0x0000000a00217202 */ /* 0x000fe40000000f00 */
[----:B------:R-:W-:Y:S02]  /*11aa0*/  MOV R35, R8 ;  /* 0x0000000800237202 */ /* 0x000fe40000000f00 */
.L_x_5754:
[----:B------:R-:W-:Y:S05]  /*11ab0*/  BSYNC B0 ;  /* 0x0000000000007941 */ /* 0x000fea0003800000 */
.L_x_5752:
[----:B------:R-:W-:Y:S05]  /*11ac0*/  @!P0 BRA `(.L_x_5755) ;  /* 0xfffff92000008947 */ /* 0x000fea000383ffff */
.L_x_5742:
[----:B------:R-:W-:Y:S05]  /*11ad0*/  BSYNC B1 ;  /* 0x0000000000017941 */ /* 0x000fea0003800000 */
.L_x_5725:
        /* <DEDUP_REMOVED lines=12> */
.L_x_5771:
        /* <DEDUP_REMOVED lines=30> */
.L_x_5760:
[----:B------:R1:W4:Y:S01]  /*11d80*/  LDS R22, [R45+0x8] ;  /* 0x000008002d167984 */ /* 0x0003220000000800 */
[----:B--2---:R-:W-:Y:S01]  /*11d90*/  MOV R20, R16 ;  /* 0x0000001000147202 */ /* 0x004fe20000000f00 */
[----:B------:R-:W-:Y:S01]  /*11da0*/  IMAD.MOV.U32 R21, RZ, RZ, R17 ;  /* 0x000000ffff157224 */ /* 0x000fe200078e0011 */
[----:B------:R-:W-:-:S02]  /*11db0*/  MOV R23, R19 ;  /* 0x0000001300177202 */ /* 0x000fc40000000f00 */
.L_x_5761:
[----:B------:R-:W-:Y:S05]  /*11dc0*/  BSYNC B1 ;  /* 0x0000000000017941 */ /* 0x000fea0003800000 */
.L_x_5759:
        /* <DEDUP_REMOVED lines=17> */
.L_x_5763:
[----:B0-----:R-:W-:Y:S01]  /*11ee0*/  MOV R24, R4 ;  /* 0x0000000400187202 */ /* 0x001fe20000000f00 */
[----:B------:R-:W-:Y:S01]  /*11ef0*/  IMAD.MOV.U32 R26, RZ, RZ, R6 ;  /* 0x000000ffff1a7224 */ /* 0x000fe200078e0006 */
[----:B------:R-:W-:Y:S02]  /*11f00*/  MOV R25, R5 ;  /* 0x0000000500197202 */ /* 0x000fe40000000f00 */
[----:B------:R-:W-:Y:S02]  /*11f10*/  MOV R27, R7 ;  /* 0x00000007001b7202 */ /* 0x000fe40000000f00 */
.L_x_5764:
[----:B------:R-:W-:Y:S05]  /*11f20*/  BSYNC B1 ;  /* 0x0000000000017941 */ /* 0x000fea0003800000 */
.L_x_5762:
        /* <DEDUP_REMOVED lines=17> */
.L_x_5766:
[----:B---3--:R-:W-:Y:S01]  /*12040*/  MOV R28, R8 ;  /* 0x00000008001c7202 */ /* 0x008fe20000000f00 */
[----:B------:R-:W-:Y:S01]  /*12050*/  IMAD.MOV.U32 R30, RZ, RZ, R10 ;  /* 0x000000ffff1e7224 */ /* 0x000fe200078e000a */
[----:B------:R-:W-:Y:S02]  /*12060*/  MOV R29, R9 ;  /* 0x00000009001d7202 */ /* 0x000fe40000000f00 */
[----:B------:R-:W-:Y:S02]  /*12070*/  MOV R31, R11 ;  /* 0x0000000b001f7202 */ /* 0x000fe40000000f00 */
.L_x_5767:
[----:B------:R-:W-:Y:S05]  /*12080*/  BSYNC B1 ;  /* 0x0000000000017941 */ /* 0x000fea0003800000 */
.L_x_5765:
        /* <DEDUP_REMOVED lines=17> */
.L_x_5769:
[----:B----4-:R-:W-:Y:S01]  /*121a0*/  MOV R32, R12 ;  /* 0x0000000c00207202 */ /* 0x010fe20000000f00 */
[----:B------:R-:W-:Y:S01]  /*121b0*/  IMAD.MOV.U32 R34, RZ, RZ, R14 ;  /* 0x000000ffff227224 */ /* 0x000fe200078e000e */
[----:B------:R-:W-:Y:S02]  /*121c0*/  MOV R33, R13 ;  /* 0x0000000d00217202 */ /* 0x000fe40000000f00 */
[----:B------:R-:W-:Y:S02]  /*121d0*/  MOV R35, R15 ;  /* 0x0000000f00237202 */ /* 0x000fe40000000f00 */
.L_x_5770:
[----:B------:R-:W-:Y:S05]  /*121e0*/  BSYNC B1 ;  /* 0x0000000000017941 */ /* 0x000fea0003800000 */
.L_x_5768:
[----:B------:R0:W-:Y:S04]  /*121f0*/  STS.128 [R0], R20 ;  /* 0x0000001400007388 */ /* 0x0001e80000000c00 */
[----:B------:R0:W-:Y:S04]  /*12200*/  STS.128 [R0+0x10], R24 ;  /* 0x0000101800007388 */ /* 0x0001e80000000c00 */
[----:B------:R0:W-:Y:S04]  /*12210*/  STS.128 [R0+0x20], R28 ;  /* 0x0000201c00007388 */ /* 0x0001e80000000c00 */
[----:B------:R0:W-:Y:S02]  /*12220*/  STS.128 [R0+0x30], R32 ;  /* 0x0000302000007388 */ /* 0x0001e40000000c00 */
.L_x_5758:
[----:B------:R-:W-:Y:S05]  /*12230*/  BSYNC B0 ;  /* 0x0000000000007941 */ /* 0x000fea0003800000 */
.L_x_5757:
[----:B------:R-:W-:Y:S02]  /*12240*/  ISETP.GT.AND P0, PT, R44, 0x1, PT ;  /* 0x000000012c00780c */ /* 0x000fe40003f04270 */
[----:B------:R-:W-:-:S11]  /*12250*/  SHF.R.S32.HI R44, RZ, 0x1, R44 ;  /* 0x00000001ff2c7819 */ /* 0x000fd6000001142c */
[----:B------:R-:W-:Y:S05]  /*12260*/  @P0 BRA `(.L_x_5771) ;  /* 0xfffff93000000947 */ /* 0x000fea000383ffff */
.L_x_5756:
[----:B------:R-:W-:-:S13]  /*12270*/  ISETP.NE.AND P0, PT, RZ, c[0x0][0x190], PT ;  /* 0x00006400ff007a0c */ /* 0x000fda0003f05270 */
[----:B------:R-:W-:Y:S05]  /*12280*/  @!P0 BRA `(.L_x_5772) ;  /* 0x00000e8000008947 */ /* 0x000fea0003800000 */
[----:B------:R-:W-:Y:S02]  /*12290*/  MOV R5, c[0x0][0x0] ;  /* 0x0000000000057a02 */ /* 0x000fe40000000f00 */
[----:B0-----:R-:W-:Y:S02]  /*122a0*/  MOV R4, c[0x0][0x0] ;  /* 0x0000000000047a02 */ /* 0x001fe40000000f00 */
        /* <DEDUP_REMOVED lines=11> */
.L_x_5788:
[----:B------:R-:W-:Y:S01]  /*12360*/  IADD3 R4, R2, R41, RZ ;  /* 0x0000002902047210 */ /* 0x000fe20007ffe0ff */
[----:B------:R-:W-:Y:S03]  /*12370*/  BAR.SYNC.DEFER_BLOCKING 0x0 ;  /* 0x0000000000007b1d */ /* 0x000fe60000010000 */
[----:B------:R-:W-:-:S03]  /*12380*/  ISETP.GE.U32.AND P0, PT, R4, c[0x0][0x0], PT ;  /* 0x0000000004007a0c */ /* 0x000fc60003f06070 */
[----:B------:R-:W-:Y:S01]  /*12390*/  BSSY B0, `(.L_x_5774) ;  /* 0x0000064000007945 */ /* 0x000fe20003800000 */
[----:B------:R-:W-:-:S13]  /*123a0*/  ISETP.GE.U32.OR P0, PT, R2, R41, P0 ;  /* 0x000000290200720c */ /* 0x000fda0000706470 */
[----:B012---:R-:W-:Y:S05]  /*123b0*/  @P0 BRA `(.L_x_5775) ;  /* 0x0000061000000947 */ /* 0x007fea0003800000 */
[----:B------:R-:W-:Y:S01]  /*123c0*/  LEA R44, R41, R0, 0x6 ;  /* 0x00000000292c7211 */ /* 0x000fe200078e30ff */
[----:B------:R-:W-:Y:S01]  /*123d0*/  BSSY B1, `(.L_x_5776) ;  /* 0x0000019000017945 */ /* 0x000fe20003800000 */
[----:B------:R-:W-:-:S03]  /*123e0*/  FSETP.NEU.FTZ.AND P0, PT, R23, RZ, PT ;  /* 0x000000ff1700720b */ /* 0x000fc60003f1d000 */
        /* <DEDUP_REMOVED lines=19> */
.L_x_5777:
[----:B0--3--:R-:W-:Y:S01]  /*12520*/  MOV R20, R4 ;  /* 0x0000000400147202 */ /* 0x009fe20000000f00 */
[----:B------:R-:W-:Y:S01]  /*12530*/  IMAD.MOV.U32 R22, RZ, RZ, R6 ;  /* 0x000000ffff167224 */ /* 0x000fe200078e0006 */
[----:B------:R-:W-:Y:S02]  /*12540*/  MOV R21, R5 ;  /* 0x0000000500157202 */ /* 0x000fe40000000f00 */
[----:B------:R-:W-:Y:S02]  /*12550*/  MOV R23, R7 ;  /* 0x0000000700177202 */ /* 0x000fe40000000f00 */
.L_x_5778:
[----:B------:R-:W-:Y:S05]  /*12560*/  BSYNC B1 ;  /* 0x0000000000017941 */ /* 0x000fea0003800000 */
.L_x_5776:
        /* <DEDUP_REMOVED lines=17> */
.L_x_5780:
[----:B0---4-:R-:W-:Y:S01]  /*12680*/  MOV R24, R8 ;  /* 0x0000000800187202 */ /* 0x011fe20000000f00 */
[----:B------:R-:W-:Y:S01]  /*12690*/  IMAD.MOV.U32 R25, RZ, RZ, R9 ;  /* 0x000000ffff197224 */ /* 0x000fe200078e0009 */
[----:B------:R-:W-:Y:S02]  /*126a0*/  MOV R27, R11 ;  /* 0x0000000b001b7202 */ /* 0x000fe40000000f00 */
[----:B------:R-:W-:Y:S02]  /*126b0*/  MOV R26, R10 ;  /* 0x0000000a001a7202 */ /* 0x000fe40000000f00 */
.L_x_5781:
[----:B------:R-:W-:Y:S05]  /*126c0*/  BSYNC B1 ;  /* 0x0000000000017941 */ /* 0x000fea0003800000 */
.L_x_5779:
        /* <DEDUP_REMOVED lines=17> */
.L_x_5783:
[----:B0-----:R-:W-:Y:S01]  /*127e0*/  MOV R28, R12 ;  /* 0x0000000c001c7202 */ /* 0x001fe20000000f00 */
[----:B------:R-:W-:Y:S01]  /*127f0*/  IMAD.MOV.U32 R30, RZ, RZ, R14 ;  /* 0x000000ffff1e7224 */ /* 0x000fe200078e000e */
[----:B------:R-:W-:Y:S02]  /*12800*/  MOV R29, R13 ;  /* 0x0000000d001d7202 */ /* 0x000fe40000000f00 */
[----:B------:R-:W-:Y:S02]  /*12810*/  MOV R31, R15 ;  /* 0x0000000f001f7202 */ /* 0x000fe40000000f00 */
.L_x_5784:
[----:B------:R-:W-:Y:S05]  /*12820*/  BSYNC B1 ;  /* 0x0000000000017941 */ /* 0x000fea0003800000 */
.L_x_5782:
        /* <DEDUP_REMOVED lines=17> */
.L_x_5786:
[----:B-1----:R-:W-:Y:S01]  /*12940*/  MOV R32, R16 ;  /* 0x0000001000207202 */ /* 0x002fe20000000f00 */
[----:B------:R-:W-:Y:S01]  /*12950*/  IMAD.MOV.U32 R33, RZ, RZ, R17 ;  /* 0x000000ffff217224 */ /* 0x000fe200078e0011 */
[----:B------:R-:W-:Y:S02]  /*12960*/  MOV R34, R18 ;  /* 0x0000001200227202 */ /* 0x000fe40000000f00 */
[----:B------:R-:W-:Y:S02]  /*12970*/  MOV R35, R19 ;  /* 0x0000001300237202 */ /* 0x000fe40000000f00 */
.L_x_5787:
[----:B------:R-:W-:Y:S05]  /*12980*/  BSYNC B1 ;  /* 0x0000000000017941 */ /* 0x000fea0003800000 */
.L_x_5785:
[----:B------:R0:W-:Y:S04]  /*12990*/  STS.128 [R0], R20 ;  /* 0x0000001400007388 */ /* 0x0001e80000000c00 */
[----:B------:R0:W-:Y:S04]  /*129a0*/  STS.128 [R0+0x10], R24 ;  /* 0x0000101800007388 */ /* 0x0001e80000000c00 */
[----:B------:R0:W-:Y:S04]  /*129b0*/  STS.128 [R0+0x20], R28 ;  /* 0x0000201c00007388 */ /* 0x0001e80000000c00 */
[----:B------:R0:W-:Y:S02]  /*129c0*/  STS.128 [R0+0x30], R32 ;  /* 0x0000302000007388 */ /* 0x0001e40000000c00 */
.L_x_5775:
[----:B------:R-:W-:Y:S05]  /*129d0*/  BSYNC B0 ;  /* 0x0000000000007941 */ /* 0x000fea0003800000 */
.L_x_5774:
[----:B------:R-:W-:-:S04]  /*129e0*/  SHF.R.S32.HI R41, RZ, 0x1, R41 ;  /* 0x00000001ff297819 */ /* 0x000fc80000011429 */
[----:B------:R-:W-:-:S13]  /*129f0*/  ISETP.GE.AND P0, PT, R41, 0x20, PT ;  /* 0x000000202900780c */ /* 0x000fda0003f06270 */
[----:B------:R-:W-:Y:S05]  /*12a00*/  @P0 BRA `(.L_x_5788) ;  /* 0xfffff95000000947 */ /* 0x000fea000383ffff */
[----:B------:R-:W-:-:S09]  /*12a10*/  HFMA2.MMA R4, -RZ, RZ, 0, 1.9073486328125e-06 ;  /* 0x00000020ff047435 */ /* 0x000fd200000001ff */
.L_x_5773:
[----:B------:R-:W-:Y:S01]  /*12a20*/  BAR.SYNC.DEFER_BLOCKING 0x0 ;  /* 0x0000000000007b1d */ /* 0x000fe20000010000 */
[----:B------:R-:W-:-:S13]  /*12a30*/  ISETP.GE.AND P0, PT, R4, 0x2, PT ;  /* 0x000000020400780c */ /* 0x000fda0003f06270 */
[----:B------:R-:W-:Y:S05]  /*12a40*/  @!P0 BRA `(.L_x_5772) ;  /* 0x000006c000008947 */ /* 0x000fea0003800000 */
[----:B------:R-:W-:-:S04]  /*12a50*/  IMAD.MOV.U32 R5, RZ, RZ, 0x1 ;  /* 0x00000001ff057424 */ /* 0x000fc800078e00ff */
.L_x_5801:
        /* <DEDUP_REMOVED lines=9> */
[----:B0-----:R-:W-:Y:S01]  /*12af0*/  FADD.FTZ R0, R9, R23 ;  /* 0x0000001709007221 */ /* 0x001fe20000010000 */
[----:B---3--:R-:W-:Y:S01]  /*12b00*/  MOV R22, 0xffffffff ;  /* 0xffffffff00167802 */ /* 0x008fe20000000f00 */
[----:B----4-:R-:W-:Y:S02]  /*12b10*/  FADD.FTZ R7, R7, -R20 ;  /* 0x8000001407077221 */ /* 0x010fe40000010000 */
        /* <DEDUP_REMOVED lines=9> */
.L_x_5790:
[----:B---34-:R-:W-:Y:S01]  /*12bb0*/  MOV R20, R7 ;  /* 0x0000000700147202 */ /* 0x018fe20000000f00 */
[----:B------:R-:W-:Y:S01]  /*12bc0*/  IMAD.MOV.U32 R21, RZ, RZ, R6 ;  /* 0x000000ffff157224 */ /* 0x000fe200078e0006 */
[----:B-1----:R-:W-:Y:S02]  /*12bd0*/  MOV R23, R9 ;  /* 0x0000000900177202 */ /* 0x002fe40000000f00 */
[----:B0-----:R-:W-:Y:S02]  /*12be0*/  MOV R22, R0 ;  /* 0x0000000000167202 */ /* 0x001fe40000000f00 */
.L_x_5791:
[----:B------:R-:W-:Y:S05]  /*12bf0*/  BSYNC B0 ;  /* 0x0000000000007941 */ /* 0x000fea0003800000 */
.L_x_5789:
        /* <DEDUP_REMOVED lines=9> */
[----:B0-----:R-:W-:Y:S01]  /*12c90*/  FADD.FTZ R0, R9, R27 ;  /* 0x0000001b09007221 */ /* 0x001fe20000010000 */
[----:B-1----:R-:W-:Y:S01]  /*12ca0*/  MOV R26, 0xffffffff ;  /* 0xffffffff001a7802 */ /* 0x002fe20000000f00 */
[----:B----4-:R-:W-:Y:S02]  /*12cb0*/  FADD.FTZ R7, R7, -R24 ;  /* 0x8000001807077221 */ /* 0x010fe40000010000 */
[----:B------:R-:W0:Y:S01]  /*12cc0*/  MUFU.RCP R8, R0 ;  /* 0x0000000000087308 */ /* 0x000e220000001000 */
[----:B--2---:R-:W-:Y:S02]  /*12cd0*/  FADD.FTZ R6, R6, R25 ;  /* 0x0000001906067221 */ /* 0x004fe40000010000 */
[----:B------:R-:W-:-:S04]  /*12ce0*/  FMUL.FTZ R2, R7, R7 ;  /* 0x0000000707027220 */ /* 0x000fc80000410000 */
[----:B------:R-:W-:Y:S02]  /*12cf0*/  FMUL.FTZ R25, R27, R2 ;  /* 0x000000021b197220 */ /* 0x000fe40000410000 */
[----:B------:R-:W-:Y:S02]  /*12d00*/  IMAD.MOV.U32 R27, RZ, RZ, R0 ;  /* 0x000000ffff1b7224 */ /* 0x000fe400078e0000 */
[----:B0-----:R-:W-:-:S04]  /*12d10*/  FMUL.FTZ R2, R9, R8 ;  /* 0x0000000809027220 */ /* 0x001fc80000410000 */
[----:B------:R-:W-:Y:S02]  /*12d20*/  FFMA.FTZ R25, R2, R25, R6 ;  /* 0x0000001902197223 */ /* 0x000fe40000010006 */
[----:B------:R-:W-:Y:S01]  /*12d30*/  FFMA.FTZ R24, R7, R2, R24 ;  /* 0x0000000207187223 */ /* 0x000fe20000010018 */
[----:B------:R-:W-:Y:S05]  /*12d40*/  BRA `(.L_x_5794) ;  /* 0x0000004000007947 */ /* 0x000fea0003800000 */
.L_x_5793:
[----:B-1--4-:R-:W-:Y:S01]  /*12d50*/  MOV R24, R7 ;  /* 0x0000000700187202 */ /* 0x012fe20000000f00 */
[----:B0-----:R-:W-:Y:S01]  /*12d60*/  IMAD.MOV.U32 R26, RZ, RZ, R0 ;  /* 0x000000ffff1a7224 */ /* 0x001fe200078e0000 */
[----:B--2---:R-:W-:Y:S02]  /*12d70*/  MOV R25, R6 ;  /* 0x0000000600197202 */ /* 0x004fe40000000f00 */
[----:B---3--:R-:W-:Y:S02]  /*12d80*/  MOV R27, R9 ;  /* 0x00000009001b7202 */ /* 0x008fe40000000f00 */
.L_x_5794:
[----:B------:R-:W-:Y:S05]  /*12d90*/  BSYNC B0 ;  /* 0x0000000000007941 */ /* 0x000fea0003800000 */
.L_x_5792:
        /* <DEDUP_REMOVED lines=13> */
[----:B--2---:R-:W-:Y:S02]  /*12e70*/  FADD.FTZ R6, R6, R29 ;  /* 0x0000001d06067221 */ /* 0x004fe40000010000 */
[----:B------:R-:W-:-:S04]  /*12e80*/  FMUL.FTZ R2, R7, R7 ;  /* 0x0000000707027220 */ /* 0x000fc80000410000 */
[----:B------:R-:W-:Y:S01]  /*12e90*/  FMUL.FTZ R29, R31, R2 ;  /* 0x000000021f1d7220 */ /* 0x000fe20000410000 */
[----:B------:R-:W-:Y:S01]  /*12ea0*/  MOV R31, R0 ;  /* 0x00000000001f7202 */ /* 0x000fe20000000f00 */
[----:B0-----:R-:W-:-:S04]  /*12eb0*/  FMUL.FTZ R2, R9, R8 ;  /* 0x0000000809027220 */ /* 0x001fc80000410000 */
[----:B------:R-:W-:Y:S02]  /*12ec0*/  FFMA.FTZ R29, R2, R29, R6 ;  /* 0x0000001d021d7223 */ /* 0x000fe40000010006 */
[----:B------:R-:W-:Y:S01]  /*12ed0*/  FFMA.FTZ R28, R7, R2, R28 ;  /* 0x00000002071c7223 */ /* 0x000fe2000001001c */
[----:B------:R-:W-:Y:S05]  /*12ee0*/  BRA `(.L_x_5797) ;  /* 0x0000004000007947 */ /* 0x000fea0003800000 */
.L_x_5796:
[----:B---34-:R-:W-:Y:S01]  /*12ef0*/  MOV R28, R7 ;  /* 0x00000007001c7202 */ /* 0x018fe20000000f00 */
[----:B--2---:R-:W-:Y:S01]  /*12f00*/  IMAD.MOV.U32 R29, RZ, RZ, R6 ;  /* 0x000000ffff1d7224 */ /* 0x004fe200078e0006 */
[----:B-1----:R-:W-:Y:S02]  /*12f10*/  MOV R31, R9 ;  /* 0x00000009001f7202 */ /* 0x002fe40000000f00 */
[----:B0-----:R-:W-:Y:S02]  /*12f20*/  MOV R30, R0 ;  /* 0x00000000001e7202 */ /* 0x001fe40000000f00 */
.L_x_5797:
[----:B------:R-:W-:Y:S05]  /*12f30*/  BSYNC B0 ;  /* 0x0000000000007941 */ /* 0x000fea0003800000 */
.L_x_5795:
        /* <DEDUP_REMOVED lines=21> */
.L_x_5799:
[----:B-1--4-:R-:W-:Y:S01]  /*13090*/  MOV R32, R7 ;  /* 0x0000000700207202 */ /* 0x012fe20000000f00 */
[----:B0-----:R-:W-:Y:S01]  /*130a0*/  IMAD.MOV.U32 R34, RZ, RZ, R0 ;  /* 0x000000ffff227224 */ /* 0x001fe200078e0000 */
[----:B--2---:R-:W-:Y:S02]  /*130b0*/  MOV R33, R6 ;  /* 0x0000000600217202 */ /* 0x004fe40000000f00 */
[----:B---3--:R-:W-:Y:S02]  /*130c0*/  MOV R35, R9 ;  /* 0x0000000900237202 */ /* 0x008fe40000000f00 */
.L_x_5800:
[----:B------:R-:W-:Y:S05]  /*130d0*/  BSYNC B0 ;  /* 0x0000000000007941 */ /* 0x000fea0003800000 */
.L_x_5798:
[----:B-1----:R-:W-:-:S04]  /*130e0*/  SHF.L.U32 R5, R5, 0x1, RZ ;  /* 0x0000000105057819 */ /* 0x002fc800000006ff */
[----:B------:R-:W-:-:S13]  /*130f0*/  ISETP.GE.AND P0, PT, R5, R4, PT ;  /* 0x000000040500720c */ /* 0x000fda0003f06270 */
[----:B------:R-:W-:Y:S05]  /*13100*/  @!P0 BRA `(.L_x_5801) ;  /* 0xfffff95000008947 */ /* 0x000fea000383ffff */
.L_x_5772:
        /* <DEDUP_REMOVED lines=35> */
.L_x_5805:
[----:B0-----:R-:W-:Y:S05]  /*13340*/  BSYNC B0 ;  /* 0x0000000000007941 */ /* 0x001fea0003800000 */
.L_x_5804:
        /* <DEDUP_REMOVED lines=20> */
.L_x_5807:
[----:B0-----:R-:W-:Y:S05]  /*13490*/  BSYNC B0 ;  /* 0x0000000000007941 */ /* 0x001fea0003800000 */
.L_x_5806:
        /* <DEDUP_REMOVED lines=20> */
.L_x_5809:
[----:B0-----:R-:W-:Y:S05]  /*135e0*/  BSYNC B0 ;  /* 0x0000000000007941 */ /* 0x001fea0003800000 */
.L_x_5808:
        /* <DEDUP_REMOVED lines=20> */
.L_x_5810:
[----:B0-----:R-:W-:Y:S05]  /*13730*/  BSYNC B0 ;  /* 0x0000000000007941 */ /* 0x001fea0003800000 */
.L_x_5803:
[----:B------:R-:W-:Y:S02]  /*13740*/  ULDC.U8 UR4, c[0x0][0x581] ;  /* 0x0001604000047ab9 */ /* 0x000fe40000000000 */
[----:B------:R-:W-:-:S13]  /*13750*/  ISETP.NE.AND P0, PT, RZ, UR4, PT ;  /* 0x00000004ff007c0c */ /* 0x000fda000bf05270 */
[----:B------:R-:W-:Y:S05]  /*13760*/  @!P0 BRA `(.L_x_5811) ;  /* 0x000003b000008947 */ /* 0x000fea0003800000 */
[C---:B0-----:R-:W-:Y:S01]  /*13770*/  FADD.FTZ R0, R23.reuse, -c[0x0][0x160] ;  /* 0x8000580017007621 */ /* 0x041fe20000010000 */
[----:B------:R-:W-:Y:S01]  /*13780*/  FSETP.GT.FTZ.AND P0, PT, R23, c[0x0][0x160], PT ;  /* 0x0000580017007a0b */ /* 0x000fe20003f14000 */
[----:B------:R-:W-:Y:S01]  /*13790*/  FADD.FTZ R2, R27, -c[0x0][0x160] ;  /* 0x800058001b027621 */ /* 0x000fe20000010000 */
[----:B------:R-:W-:Y:S01]  /*137a0*/  FSETP.GT.FTZ.AND P1, PT, R35, c[0x0][0x160], PT ;  /* 0x0000580023007a0b */ /* 0x000fe20003f34000 */
[----:B------:R-:W-:Y:S01]  /*137b0*/  FADD.FTZ R3, R31, -c[0x0][0x160] ;  /* 0x800058001f037621 */ /* 0x000fe20000010000 */
[----:B------:R-:W-:Y:S01]  /*137c0*/  FSEL R0, R0, RZ, P0 ;  /* 0x000000ff00007208 */ /* 0x000fe20000000000 */
[----:B------:R-:W-:Y:S01]  /*137d0*/  FADD.FTZ R35, R35, -c[0x0][0x160] ;  /* 0x8000580023237621 */ /* 0x000fe20000010000 */
[----:B------:R-:W-:Y:S01]  /*137e0*/  FSETP.GT.FTZ.AND P0, PT, R27, c[0x0][0x160], PT ;  /* 0x000058001b007a0b */ /* 0x000fe20003f14000 */
[----:B------:R-:W-:Y:S01]  /*137f0*/  ULDC.U8 UR4, c[0x0][0x164] ;  /* 0x0000590000047ab9 */ /* 0x000fe20000000000 */
[----:B------:R-:W-:Y:S02]  /*13800*/  MOV R4, c[0x0][0x584] ;  /* 0x0001610000047a02 */ /* 0x000fe40000000f00 */
[----:B------:R-:W0:Y:S01]  /*13810*/  MUFU.RCP R0, R0 ;  /* 0x0000000000007308 */ /* 0x000e220000001000 */
[----:B------:R-:W-:-:S02]  /*13820*/  FSEL R2, R2, RZ, P0 ;  /* 0x000000ff02027208 */ /* 0x000fc40000000000 */
[----:B------:R-:W-:Y:S02]  /*13830*/  FSETP.GT.FTZ.AND P0, PT, R31, c[0x0][0x160], PT ;  /* 0x000058001f007a0b */ /* 0x000fe40003f14000 */
[----:B------:R-:W-:Y:S02]  /*13840*/  FSEL R35, R35, RZ, P1 ;  /* 0x000000ff23237208 */ /* 0x000fe40000800000 */
[----:B------:R-:W-:Y:S01]  /*13850*/  FSEL R3, R3, RZ, P0 ;  /* 0x000000ff03037208 */ /* 0x000fe20000000000 */
[----:B------:R-:W3:Y:S01]  /*13860*/  MUFU.RCP R2, R2 ;  /* 0x0000000200027308 */ /* 0x000ee20000001000 */
[----:B------:R-:W-:Y:S02]  /*13870*/  ISETP.NE.AND P0, PT, RZ, UR4, PT ;  /* 0x00000004ff007c0c */ /* 0x000fe4000bf05270 */
[C---:B------:R-:W-:Y:S02]  /*13880*/  ISETP.GE.AND P1, PT, R4.reuse, 0x2, PT ;  /* 0x000000020400780c */ /* 0x040fe40003f26270 */
[----:B------:R-:W-:-:S03]  /*13890*/  ISETP.GE.AND P2, PT, R4, 0x1, PT ;  /* 0x000000010400780c */ /* 0x000fc60003f46270 */
[----:B--2---:R2:W1:Y:S01]  /*138a0*/  MUFU.RCP R6, R3 ;  /* 0x0000000300067308 */ /* 0x0044620000001000 */
[----:B0-----:R-:W-:-:S07]  /*138b0*/  FMUL.FTZ R21, R0, R21 ;  /* 0x0000001500157220 */ /* 0x001fce0000410000 */
[----:B------:R-:W0:Y:S01]  /*138c0*/  MUFU.RCP R8, R35 ;  /* 0x0000002300087308 */ /* 0x000e220000001000 */
[----:B------:R-:W-:Y:S01]  /*138d0*/  @P1 LOP3.LUT R4, R38, 0xfffffffc, RZ, 0xc0, !PT ;  /* 0xfffffffc26041812 */ /* 0x000fe200078ec0ff */
[----:B---3--:R-:W-:Y:S01]  /*138e0*/  FMUL.FTZ R25, R2, R25 ;  /* 0x0000001902197220 */ /* 0x008fe20000410000 */
[----:B------:R-:W-:Y:S02]  /*138f0*/  @P2 IADD3 R2, P3, R38, c[0x0][0x550], RZ ;  /* 0x0001540026022a10 */ /* 0x000fe40007f7e0ff */
[----:B------:R-:W-:Y:S02]  /*13900*/  @P1 IADD3 R4, P4, R4, c[0x0][0x558], RZ ;  /* 0x0001560004041a10 */ /* 0x000fe40007f9e0ff */
[----:B--2---:R-:W-:Y:S01]  /*13910*/  @P2 IADD3.X R3, RZ, c[0x0][0x554], RZ, P3, !PT ;  /* 0x00015500ff032a10 */ /* 0x004fe20001ffe4ff */
[----:B------:R-:W2:Y:S01]  /*13920*/  @P0 MUFU.SQRT R21, R21 ;  /* 0x0000001500150308 */ /* 0x000ea20000002000 */
[----:B-1----:R-:W-:Y:S01]  /*13930*/  FMUL.FTZ R29, R6, R29 ;  /* 0x0000001d061d7220 */ /* 0x002fe20000410000 */
[----:B------:R-:W-:Y:S01]  /*13940*/  @P2 IADD3 R10, P3, R36, c[0x0][0x550], RZ ;  /* 0x00015400240a2a10 */ /* 0x000fe20007f7e0ff */
[----:B------:R-:W-:Y:S01]  /*13950*/  @P1 IMAD.X R5, RZ, RZ, c[0x0][0x55c], P4 ;  /* 0x00015700ff051624 */ /* 0x000fe200020e06ff */
[----:B------:R-:W-:-:S02]  /*13960*/  @P2 IADD3 R6, P4, R39, c[0x0][0x550], RZ ;  /* 0x0001540027062a10 */ /* 0x000fc40007f9e0ff */
[----:B------:R-:W-:Y:S01]  /*13970*/  @P1 LOP3.LUT R36, R36, 0xfffffffc, RZ, 0xc0, !PT ;  /* 0xfffffffc24241812 */ /* 0x000fe200078ec0ff */
[----:B0-----:R-:W-:Y:S01]  /*13980*/  FMUL.FTZ R33, R8, R33 ;  /* 0x0000002108217220 */ /* 0x001fe20000410000 */
[----:B------:R-:W0:Y:S01]  /*13990*/  @P0 MUFU.SQRT R25, R25 ;  /* 0x0000001900190308 */ /* 0x000e220000002000 */
[----:B------:R-:W-:Y:S02]  /*139a0*/  @P1 LOP3.LUT R8, R39, 0xfffffffc, RZ, 0xc0, !PT ;  /* 0xfffffffc27081812 */ /* 0x000fe400078ec0ff */
[----:B----4-:R-:W-:Y:S02]  /*139b0*/  @P2 IADD3.X R7, RZ, c[0x0][0x554], RZ, P4, !PT ;  /* 0x00015500ff072a10 */ /* 0x010fe400027fe4ff */
[----:B------:R-:W-:Y:S01]  /*139c0*/  @P1 IADD3 R8, P4, R8, c[0x0][0x558], RZ ;  /* 0x0001560008081a10 */ /* 0x000fe20007f9e0ff */
[----:B--2---:R1:W-:Y:S02]  /*139d0*/  @P2 STG.E [R2.64], R21 ;  /* 0x0000001502002986 */ /* 0x0043e4000c101924 */
[----:B------:R-:W2:Y:S01]  /*139e0*/  @P0 MUFU.SQRT R29, R29 ;  /* 0x0000001d001d0308 */ /* 0x000ea20000002000 */
[----:B------:R-:W-:-:S02]  /*139f0*/  @P2 IADD3 R12, P5, R37, c[0x0][0x550], RZ ;  /* 0x00015400250c2a10 */ /* 0x000fc40007fbe0ff */
[----:B------:R-:W-:Y:S01]  /*13a00*/  @P1 IADD3.X R9, RZ, c[0x0][0x55c], RZ, P4, !PT ;  /* 0x00015700ff091a10 */ /* 0x000fe200027fe4ff */
[----:B------:R3:W-:Y:S01]  /*13a10*/  @P1 STG.E [R4.64], R20 ;  /* 0x0000001404001986 */ /* 0x0007e2000c101924 */
[----:B------:R-:W-:Y:S01]  /*13a20*/  @P2 IADD3.X R11, RZ, c[0x0][0x554], RZ, P3, !PT ;  /* 0x00015500ff0b2a10 */ /* 0x000fe20001ffe4ff */
[----:B------:R-:W-:Y:S02]  /*13a30*/  @P2 IMAD.X R13, RZ, RZ, c[0x0][0x554], P5 ;  /* 0x00015500ff0d2624 */ /* 0x000fe400028e06ff */
[----:B------:R-:W4:Y:S01]  /*13a40*/  @P0 MUFU.SQRT R33, R33 ;  /* 0x0000002100210308 */ /* 0x000f220000002000 */
[----:B0-----:R3:W-:Y:S01]  /*13a50*/  @P2 STG.E [R6.64], R25 ;  /* 0x0000001906002986 */ /* 0x0017e2000c101924 */
[----:B-1----:R-:W-:-:S03]  /*13a60*/  @P1 IADD3 R2, P0, R36, c[0x0][0x558], RZ ;  /* 0x0001560024021a10 */ /* 0x002fc60007f1e0ff */
[----:B------:R3:W-:Y:S01]  /*13a70*/  @P1 STG.E [R8.64], R24 ;  /* 0x0000001808001986 */ /* 0x0007e2000c101924 */
[----:B------:R-:W-:-:S03]  /*13a80*/  @P1 IADD3.X R3, RZ, c[0x0][0x55c], RZ, P0, !PT ;  /* 0x00015700ff031a10 */ /* 0x000fc600007fe4ff */
[----:B--2---:R3:W-:Y:S04]  /*13a90*/  @P2 STG.E [R10.64], R29 ;  /* 0x0000001d0a002986 */ /* 0x0047e8000c101924 */
[----:B------:R3:W-:Y:S04]  /*13aa0*/  @P1 STG.E [R2.64], R28 ;  /* 0x0000001c02001986 */ /* 0x0007e8000c101924 */
[----:B----4-:R3:W-:Y:S01]  /*13ab0*/  @P2 STG.E [R12.64], R33 ;  /* 0x000000210c002986 */ /* 0x0107e2000c101924 */
[----:B------:R-:W-:Y:S05]  /*13ac0*/  @!P1 EXIT ;  /* 0x000000000000994d */ /* 0x000fea0003800000 */
[----:B---3--:R-:W-:-:S04]  /*13ad0*/  LOP3.LUT R2, R37, 0xfffffffc, RZ, 0xc0, !PT ;  /* 0xfffffffc25027812 */ /* 0x008fc800078ec0ff */
[----:B------:R-:W-:-:S04]  /*13ae0*/  IADD3 R2, P0, R2, c[0x0][0x558], RZ ;  /* 0x0001560002027a10 */ /* 0x000fc80007f1e0ff */
[----:B------:R-:W-:-:S05]  /*13af0*/  IADD3.X R3, RZ, c[0x0][0x55c], RZ, P0, !PT ;  /* 0x00015700ff037a10 */ /* 0x000fca00007fe4ff */
[----:B------:R-:W-:Y:S01]  /*13b00*/  STG.E [R2.64], R32 ;  /* 0x0000002002007986 */ /* 0x000fe2000c101924 */
[----:B------:R-:W-:Y:S05]  /*13b10*/  EXIT ;  /* 0x000000000000794d */ /* 0x000fea0003800000 */
.L_x_5811:
        /* <DEDUP_REMOVED lines=17> */
.L_x_5802:
[----:B------:R-:W-:-:S13]  /*13c30*/  ISETP.NE.AND P0, PT, RZ, UR38, PT ;  /* 0x00000026ff007c0c */ /* 0x000fda000bf05270 */
[----:B------:R-:W-:Y:S05]  /*13c40*/  @!P0 BRA `(.L_x_5812) ;  /* 0x000001b000008947 */ /* 0x000fea0003800000 */
[----:B0-----:R-:W-:Y:S01]  /*13c50*/  MOV R0, 0x0 ;  /* 0x0000000000007802 */ /* 0x001fe20000000f00 */
[----:B------:R-:W-:Y:S01]  /*13c60*/  HFMA2.MMA R8, -RZ, RZ, 0, 4.3690204620361328125e-05 ;  /* 0x000002ddff087435 */ /* 0x000fe200000001ff */
[----:B------:R-:W-:Y:S01]  /*13c70*/  MOV R4, c[0x4][0x580] ;  /* 0x0101600000047a02 */ /* 0x000fe20000000f00 */
[----:B------:R-:W-:Y:S01]  /*13c80*/  HFMA2.MMA R12, -RZ, RZ, 0, 5.9604644775390625e-08 ;  /* 0x00000001ff0c7435 */ /* 0x000fe200000001ff */
[----:B------:R0:W3:Y:S01]  /*13c90*/  LDC.64 R2, c[0x4][R0] ;  /* 0x0100000000027b82 */ /* 0x0000e20000000a00 */
[----:B------:R-:W-:Y:S01]  /*13ca0*/  IMAD.MOV.U32 R5, RZ, RZ, c[0x4][0x584] ;  /* 0x01016100ff057624 */ /* 0x000fe200078e00ff */
[----:B--2---:R-:W-:Y:S01]  /*13cb0*/  MOV R6, c[0x4][0x578] ;  /* 0x01015e0000067a02 */ /* 0x004fe20000000f00 */
[----:B------:R-:W-:Y:S01]  /*13cc0*/  IMAD.MOV.U32 R10, RZ, RZ, c[0x4][0xe8] ;  /* 0x01003a00ff0a7624 */ /* 0x000fe200078e00ff */
[----:B----4-:R-:W-:Y:S02]  /*13cd0*/  MOV R7, c[0x4][0x57c] ;  /* 0x01015f0000077a02 */ /* 0x010fe40000000f00 */
        /* <DEDUP_REMOVED lines=9> */
[----:B-1-3--:R-:W-:Y:S05]  /*13d70*/  CALL.ABS.NOINC R2 ;  /* 0x0000000002007343 */ /* 0x00afea0003c00000 */
[----:B------:R-:W-:Y:S01]  /*13d80*/  HFMA2.MMA R27, -RZ, RZ, 0, 0 ;  /* 0x00000000ff1b7435 */ /* 0x000fe200000001ff */
[----:B------:R-:W-:Y:S01]  /*13d90*/  CS2R R20, SRZ ;  /* 0x0000000000147805 */ /* 0x000fe2000001ff00 */
[----:B------:R-:W-:Y:S01]  /*13da0*/  HFMA2.MMA R35, -RZ, RZ, 0, 0 ;  /* 0x00000000ff237435 */ /* 0x000fe200000001ff */
[----:B------:R-:W-:Y:S01]  /*13db0*/  IMAD.MOV.U32 R23, RZ, RZ, RZ ;  /* 0x000000ffff177224 */ /* 0x000fe200078e00ff */
[----:B------:R-:W-:Y:S01]  /*13dc0*/  CS2R R24, SRZ ;  /* 0x0000000000187805 */ /* 0x000fe2000001ff00 */
[----:B------:R-:W-:Y:S01]  /*13dd0*/  CS2R R28, SRZ ;  /* 0x00000000001c7805 */ /* 0x000fe2000001ff00 */
[----:B------:R-:W-:Y:S01]  /*13de0*/  MOV R31, RZ ;  /* 0x000000ff001f7202 */ /* 0x000fe20000000f00 */
[----:B------:R-:W-:Y:S02]  /*13df0*/  CS2R R32, SRZ ;  /* 0x0000000000207805 */ /* 0x000fe4000001ff00 */
.L_x_5812:
        /* <DEDUP_REMOVED lines=11> */
[----:B------:R-:W-:Y:S01]  /*13eb0*/  IMAD.MOV.U32 R5, RZ, RZ, c[0x0][0x584] ;  /* 0x00016100ff057624 */ /* 0x000fe200078e00ff */
[----:B------:R-:W-:Y:S01]  /*13ec0*/  HFMA2.MMA R4, -RZ, RZ, 0, 5.9604644775390625e-08 ;  /* 0x00000001ff047435 */ /* 0x000fe200000001ff */
[----:B------:R-:W-:Y:S01]  /*13ed0*/  ULDC.U8 UR4, c[0x0][0x164] ;  /* 0x0000590000047ab9 */ /* 0x000fe20000000000 */
[----:B------:R-:W0:Y:S01]  /*13ee0*/  MUFU.RCP R0, R0 ;  /* 0x0000000000007308 */ /* 0x000e220000001000 */
[----:B------:R-:W-:-:S02]  /*13ef0*/  FSEL R2, R2, RZ, P0 ;  /* 0x000000ff02027208 */ /* 0x000fc40000000000 */
[----:B------:R-:W-:Y:S02]  /*13f00*/  FSETP.GT.FTZ.AND P0, PT, R31, c[0x0][0x160], PT ;  /* 0x000058001f007a0b */ /* 0x000fe40003f14000 */
[----:B------:R-:W-:Y:S02]  /*13f10*/  FSEL R35, R35, RZ, P1 ;  /* 0x000000ff23237208 */ /* 0x000fe40000800000 */
[----:B------:R-:W-:Y:S01]  /*13f20*/  FSEL R3, R3, RZ, P0 ;  /* 0x000000ff03037208 */ /* 0x000fe20000000000 */
[----:B------:R-:W3:Y:S01]  /*13f30*/  MUFU.RCP R2, R2 ;  /* 0x0000000200027308 */ /* 0x000ee20000001000 */
[----:B------:R-:W-:Y:S02]  /*13f40*/  ISETP.NE.AND P0, PT, RZ, UR4, PT ;  /* 0x00000004ff007c0c */ /* 0x000fe4000bf05270 */
[----:B------:R-:W-:Y:S02]  /*13f50*/  ISETP.GE.AND P1, PT, R5, 0x2, PT ;  /* 0x000000020500780c */ /* 0x000fe40003f26270 */
[----:B------:R-:W-:-:S03]  /*13f60*/  ISETP.LE.AND P2, PT, R4, c[0x0][0x584], PT ;  /* 0x0001610004007a0c */ /* 0x000fc60003f43270 */
[----:B--2---:R2:W5:Y:S01]  /*13f70*/  MUFU.RCP R6, R3 ;  /* 0x0000000300067308 */ /* 0x0045620000001000 */
        /* <DEDUP_REMOVED lines=8> */
[----:B-----5:R-:W-:Y:S01]  /*14000*/  FMUL.FTZ R29, R6, R29 ;  /* 0x0000001d061d7220 */ /* 0x020fe20000410000 */
[----:B------:R-:W-:-:S02]  /*14010*/  @P1 IADD3.X R5, RZ, c[0x0][0x55c], RZ, P4, !PT ;  /* 0x00015700ff051a10 */ /* 0x000fc400027fe4ff */
[C---:B------:R-:W-:Y:S02]  /*14020*/  @P2 IADD3 R6, P4, R39.reuse, c[0x0][0x550], RZ ;  /* 0x0001540027062a10 */ /* 0x040fe40007f9e0ff */
[----:B------:R-:W-:Y:S01]  /*14030*/  @P2 IADD3 R10, P3, R36, c[0x0][0x550], RZ ;  /* 0x00015400240a2a10 */ /* 0x000fe20007f7e0ff */
[----:B0-----:R-:W-:Y:S01]  /*14040*/  FMUL.FTZ R33, R8, R33 ;  /* 0x0000002108217220 */ /* 0x001fe20000410000 */
[----:B------:R-:W0:Y:S01]  /*14050*/  @P0 MUFU.SQRT R25, R25 ;  /* 0x0000001900190308 */ /* 0x000e220000002000 */
[----:B------:R-:W-:Y:S01]  /*14060*/  @P1 LOP3.LUT R8, R39, 0xfffffffc, RZ, 0xc0, !PT ;  /* 0xfffffffc27081812 */ /* 0x000fe200078ec0ff */
[----:B----4-:R-:W-:Y:S01]  /*14070*/  @P2 IMAD.X R7, RZ, RZ, c[0x0][0x554], P4 ;  /* 0x00015500ff072624 */ /* 0x010fe200020e06ff */
[----:B------:R-:W-:Y:S02]  /*14080*/  @P1 LOP3.LUT R36, R36, 0xfffffffc, RZ, 0xc0, !PT ;  /* 0xfffffffc24241812 */ /* 0x000fe400078ec0ff */
[----:B------:R-:W-:Y:S01]  /*14090*/  @P1 IADD3 R8, P4, R8, c[0x0][0x558], RZ ;  /* 0x0001560008081a10 */ /* 0x000fe20007f9e0ff */
[----:B--2---:R2:W-:Y:S02]  /*140a0*/  @P2 STG.E [R2.64], R21 ;  /* 0x0000001502002986 */ /* 0x0045e4000c101924 */
[----:B------:R-:W3:Y:S01]  /*140b0*/  @P0 MUFU.SQRT R29, R29 ;  /* 0x0000001d001d0308 */ /* 0x000ee20000002000 */
[----:B------:R-:W-:-:S02]  /*140c0*/  @P2 IADD3 R12, P5, R37, c[0x0][0x550], RZ ;  /* 0x00015400250c2a10 */ /* 0x000fc40007fbe0ff */
[----:B------:R-:W-:Y:S01]  /*140d0*/  @P1 IADD3.X R9, RZ, c[0x0][0x55c], RZ, P4, !PT ;  /* 0x00015700ff091a10 */ /* 0x000fe200027fe4ff */
[----:B------:R4:W-:Y:S01]  /*140e0*/  @P1 STG.E [R4.64], R20 ;  /* 0x0000001404001986 */ /* 0x0009e2000c101924 */
[----:B------:R-:W-:Y:S02]  /*140f0*/  @P2 IADD3.X R11, RZ, c[0x0][0x554], RZ, P3, !PT ;  /* 0x00015500ff0b2a10 */ /* 0x000fe40001ffe4ff */
[----:B------:R-:W-:Y:S01]  /*14100*/  @P2 IADD3.X R13, RZ, c[0x0][0x554], RZ, P5, !PT ;  /* 0x00015500ff0d2a10 */ /* 0x000fe20002ffe4ff */
[----:B------:R-:W5:Y:S01]  /*14110*/  @P0 MUFU.SQRT R33, R33 ;  /* 0x0000002100210308 */ /* 0x000f620000002000 */
[----:B0-----:R4:W-:Y:S01]  /*14120*/  @P2 STG.E [R6.64], R25 ;  /* 0x0000001906002986 */ /* 0x0019e2000c101924 */
[----:B--2---:R-:W-:-:S03]  /*14130*/  @P1 IADD3 R2, P0, R36, c[0x0][0x558], RZ ;  /* 0x0001560024021a10 */ /* 0x004fc60007f1e0ff */
[----:B------:R4:W-:Y:S02]  /*14140*/  @P1 STG.E [R8.64], R24 ;  /* 0x0000001808001986 */ /* 0x0009e4000c101924 */
[----:B------:R-:W-:Y:S02]  /*14150*/  @P1 IMAD.X R3, RZ, RZ, c[0x0][0x55c], P0 ;  /* 0x00015700ff031624 */ /* 0x000fe400000e06ff */
[----:B---3--:R4:W-:Y:S04]  /*14160*/  @P2 STG.E [R10.64], R29 ;  /* 0x0000001d0a002986 */ /* 0x0089e8000c101924 */
[----:B------:R4:W-:Y:S04]  /*14170*/  @P1 STG.E [R2.64], R28 ;  /* 0x0000001c02001986 */ /* 0x0009e8000c101924 */
[----:B-----5:R4:W-:Y:S01]  /*14180*/  @P2 STG.E [R12.64], R33 ;  /* 0x000000210c002986 */ /* 0x0209e2000c101924 */
[----:B------:R-:W-:Y:S05]  /*14190*/  @!P1 EXIT ;  /* 0x000000000000994d */ /* 0x000fea0003800000 */
[----:B----4-:R-:W-:-:S04]  /*141a0*/  LOP3.LUT R2, R37, 0xfffffffc, RZ, 0xc0, !PT ;  /* 0xfffffffc25027812 */ /* 0x010fc800078ec0ff */
[----:B------:R-:W-:-:S04]  /*141b0*/  IADD3 R2, P0, R2, c[0x0][0x558], RZ ;  /* 0x0001560002027a10 */ /* 0x000fc80007f1e0ff */
[----:B------:R-:W-:-:S05]  /*141c0*/  IADD3.X R3, RZ, c[0x0][0x55c], RZ, P0, !PT ;  /* 0x00015700ff037a10 */ /* 0x000fca00007fe4ff */
[----:B------:R-:W-:Y:S01]  /*141d0*/  STG.E [R2.64], R32 ;  /* 0x0000002002007986 */ /* 0x000fe2000c101924 */
[----:B------:R-:W-:Y:S05]  /*141e0*/  EXIT ;  /* 0x000000000000794d */ /* 0x000fea0003800000 */
.L_x_5813:
[----:B------:R-:W-:Y:S01]  /*141f0*/  MOV R2, 0x0 ;  /* 0x0000000000027802 */ /* 0x000fe20000000f00 */
[----:B------:R-:W-:Y:S01]  /*14200*/  HFMA2.MMA R8, -RZ, RZ, 0, 4.4405460357666015625e-05 ;  /* 0x000002e9ff087435 */ /* 0x000fe200000001ff */
[----:B0-----:R-:W-:Y:S01]  /*14210*/  MOV R4, c[0x4][0x580] ;  /* 0x0101600000047a02 */ /* 0x001fe20000000f00 */
[----:B------:R-:W-:Y:S01]  /*14220*/  HFMA2.MMA R12, -RZ, RZ, 0, 5.9604644775390625e-08 ;  /* 0x00000001ff0c7435 */ /* 0x000fe200000001ff */
[----:B------:R0:W3:Y:S01]  /*14230*/  LDC.64 R14, c[0x4][R2] ;  /* 0x01000000020e7b82 */ /* 0x0000e20000000a00 */
[----:B------:R-:W-:Y:S01]  /*14240*/  MOV R5, c[0x4][0x584] ;  /* 0x0101610000057a02 */ /* 0x000fe20000000f00 */
[----:B--2---:R-:W-:Y:S01]  /*14250*/  IMAD.MOV.U32 R6, RZ, RZ, c[0x4][0x578] ;  /* 0x01015e00ff067624 */ /* 0x004fe200078e00ff */
[----:B----4-:R-:W-:Y:S01]  /*14260*/  MOV R7, c[0x4][0x57c] ;  /* 0x01015f0000077a02 */ /* 0x010fe20000000f00 */
[----:B------:R-:W-:Y:S01]  /*14270*/  IMAD.MOV.U32 R11, RZ, RZ, c[0x4][0xfc] ;  /* 0x01003f00ff0b7624 */ /* 0x000fe200078e00ff */
        /* <DEDUP_REMOVED lines=11> */
[----:B------:R-:W-:Y:S01]  /*14330*/  HFMA2.MMA R8, -RZ, RZ, 0, 4.4405460357666015625e-05 ;  /* 0x000002e9ff087435 */ /* 0x000fe200000001ff */
[----:B------:R-:W-:Y:S01]  /*14340*/  MOV R4, c[0x4][0x580] ;  /* 0x0101600000047a02 */ /* 0x000fe20000000f00 */
[----:B------:R-:W-:Y:S01]  /*14350*/  HFMA2.MMA R12, -RZ, RZ, 0, 5.9604644775390625e-08 ;  /* 0x00000001ff0c7435 */ /* 0x000fe200000001ff */
[----:B------:R-:W-:Y:S01]  /*14360*/  IMAD.MOV.U32 R5, RZ, RZ, c[0x4][0x584] ;  /* 0x01016100ff057624 */ /* 0x000fe200078e00ff */
[----:B------:R-:W-:Y:S01]  /*14370*/  MOV R6, c[0x4][0x578] ;  /* 0x01015e0000067a02 */ /* 0x000fe20000000f00 */
[----:B------:R-:W-:Y:S01]  /*14380*/  IMAD.MOV.U32 R10, RZ, RZ, c[0x4][0xf8] ;  /* 0x01003e00ff0a7624 */ /* 0x000fe200078e00ff */
[----:B------:R-:W-:Y:S02]  /*14390*/  MOV R7, c[0x4][0x57c] ;  /* 0x01015f0000077a02 */ /* 0x000fe40000000f00 */
[----:B------:R-:W-:Y:S02]  /*143a0*/  MOV R11, c[0x4][0xfc] ;  /* 0x01003f00000b7a02 */ /* 0x000fe40000000f00 */
[----:B------:R-:W-:-:S02]  /*143b0*/  MOV R13, RZ ;  /* 0x000000ff000d7202 */ /* 0x000fc40000000f00 */
        /* <DEDUP_REMOVED lines=9> */
[----:B------:R-:W-:Y:S01]  /*14450*/  HFMA2.MMA R12, -RZ, RZ, 0, 5.9604644775390625e-08 ;  /* 0x00000001ff0c7435 */ /* 0x000fe200000001ff */
[----:B------:R-:W-:Y:S01]  /*14460*/  IMAD.MOV.U32 R4, RZ, RZ, c[0x4][0x580] ;  /* 0x01016000ff047624 */ /* 0x000fe200078e00ff */
[----:B------:R-:W-:Y:S01]  /*14470*/  MOV R5, c[0x4][0x584] ;  /* 0x0101610000057a02 */ /* 0x000fe20000000f00 */
[----:B------:R-:W-:Y:S01]  /*14480*/  IMAD.MOV.U32 R8, RZ, RZ, 0x2e9 ;  /* 0x000002e9ff087424 */ /* 0x000fe200078e00ff */
[----:B------:R-:W-:Y:S01]  /*14490*/  MOV R6, c[0x4][0x578] ;  /* 0x01015e0000067a02 */ /* 0x000fe20000000f00 */
[----:B------:R-:W-:Y:S01]  /*144a0*/  IMAD.MOV.U32 R13, RZ, RZ, RZ ;  /* 0x000000ffff0d7224 */ /* 0x000fe200078e00ff */
[----:B------:R-:W-:Y:S02]  /*144b0*/  MOV R7, c[0x4][0x57c] ;  /* 0x01015f0000077a02 */ /* 0x000fe40000000f00 */
        /* <DEDUP_REMOVED lines=13> */
[----:B------:R-:W-:Y:S01]  /*14590*/  HFMA2.MMA R13, -RZ, RZ, 0, 0 ;  /* 0x00000000ff0d7435 */ /* 0x000fe200000001ff */
[----:B------:R-:W-:Y:S01]  /*145a0*/  MOV R5, c[0x4][0x584] ;  /* 0x0101610000057a02 */ /* 0x000fe20000000f00 */
[----:B------:R-:W-:Y:S01]  /*145b0*/  IMAD.MOV.U32 R7, RZ, RZ, c[0x4][0x57c] ;  /* 0x01015f00ff077624 */ /* 0x000fe200078e00ff */
        /* <DEDUP_REMOVED lines=13> */
.L_x_5714:
        /* <DEDUP_REMOVED lines=15> */
[----:B-----5:R-:W2:Y:S04]  /*14780*/  LDG.E R29, [R42.64+0xc] ;  /* 0x00000c242a1d7981 */ /* 0x020ea8000c1e1900 */
[----:B----4-:R-:W4:Y:S04]  /*14790*/  LDG.E R31, [R42.64+0x1c] ;  /* 0x00001c242a1f7981 */ /* 0x010f28000c1e1900 */
[----:B---3--:R-:W3:Y:S04]  /*147a0*/  LDG.E R32, [R42.64+0x2c] ;  /* 0x00002c242a207981 */ /* 0x008ee8000c1e1900 */
[----:B------:R-:W3:Y:S01]  /*147b0*/  LDG.E R0, [R42.64+0x3c] ;  /* 0x00003c242a007981 */ /* 0x000ee2000c1e1900 */
[----:B------:R-:W-:Y:S01]  /*147c0*/  BSSY B0, `(.L_x_5816) ;  /* 0x0000018000007945 */ /* 0x000fe20003800000 */
[----:B--2---:R-:W-:-:S02]  /*147d0*/  FSETP.NEU.FTZ.AND P1, PT, R29, RZ, PT ;  /* 0x000000ff1d00720b */ /* 0x004fc40003f3d000 */
[----:B----4-:R-:W-:Y:S02]  /*147e0*/  FSETP.NEU.FTZ.AND P2, PT, R31, RZ, PT ;  /* 0x000000ff1f00720b */ /* 0x010fe40003f5d000 */
[----:B---3--:R-:W-:Y:S02]  /*147f0*/  FSETP.NEU.FTZ.AND P3, PT, R32, RZ, PT ;  /* 0x000000ff2000720b */ /* 0x008fe40003f7d000 */
[----:B------:R-:W-:-:S07]  /*14800*/  FSETP.NEU.FTZ.AND P0, PT, R0, RZ, PT ;  /* 0x000000ff0000720b */ /* 0x000fce0003f1d000 */
[----:B------:R-:W-:Y:S05]  /*14810*/  @!P1 BRA `(.L_x_5817) ;  /* 0x0000012000009947 */ /* 0x000fea0003800000 */
[----:B------:R-:W-:Y:S01]  /*14820*/  FSETP.NEU.FTZ.AND P1, PT, R7, RZ, PT ;  /* 0x000000ff0700720b */ /* 0x000fe20003f3d000 */
[----:B------:R-:W2:Y:S04]  /*14830*/  LDG.E R27, [R42.64] ;  /* 0x000000242a1b7981 */ /* 0x000ea8000c1e1900 */
        /* <DEDUP_REMOVED lines=16> */
.L_x_5817:
[----:B0-----:R-:W-:Y:S05]  /*14940*/  BSYNC B0 ;  /* 0x0000000000007941 */ /* 0x001fea0003800000 */
.L_x_5816:
        /* <DEDUP_REMOVED lines=20> */
.L_x_5819:
[----:B0-----:R-:W-:Y:S05]  /*14a90*/  BSYNC B0 ;  /* 0x0000000000007941 */ /* 0x001fea0003800000 */
.L_x_5818:
        /* <DEDUP_REMOVED lines=20> */
.L_x_5821:
[----:B0-----:R-:W-:Y:S05]  /*14be0*/  BSYNC B0 ;  /* 0x0000000000007941 */ /* 0x001fea0003800000 */
.L_x_5820:
        /* <DEDUP_REMOVED lines=20> */
.L_x_5822:
[----:B0-----:R-:W-:Y:S05]  /*14d30*/  BSYNC B0 ;  /* 0x0000000000007941 */ /* 0x001fea0003800000 */
.L_x_5815:
[----:B------:R-:W-:Y:S02]  /*14d40*/  ULDC.U8 UR4, c[0x0][0x581] ;  /* 0x0001604000047ab9 */ /* 0x000fe40000000000 */
[----:B------:R-:W-:-:S13]  /*14d50*/  ISETP.NE.AND P0, PT, RZ, UR4, PT ;  /* 0x00000004ff007c0c */ /* 0x000fda000bf05270 */
[----:B------:R-:W-:Y:S05]  /*14d60*/  @!P0 BRA `(.L_x_5823) ;  /* 0x000003b000008947 */ /* 0x000fea0003800000 */
[C---:B------:R-:W-:Y:S01]  /*14d70*/  FADD.FTZ R0, R7.reuse, -c[0x0][0x160] ;  /* 0x8000580007007621 */ /* 0x040fe20000010000 */
        /* <DEDUP_REMOVED lines=8> */
[----:B-----5:R-:W-:Y:S02]  /*14e00*/  MOV R6, c[0x0][0x584] ;  /* 0x0001610000067a02 */ /* 0x020fe40000000f00 */
[----:B------:R-:W0:Y:S01]  /*14e10*/  MUFU.RCP R0, R0 ;  /* 0x0000000000007308 */ /* 0x000e220000001000 */
[----:B------:R-:W-:-:S02]  /*14e20*/  FSEL R2, R2, RZ, P0 ;  /* 0x000000ff02027208 */ /* 0x000fc40000000000 */
[----:B------:R-:W-:Y:S02]  /*14e30*/  FSETP.GT.FTZ.AND P0, PT, R15, c[0x0][0x160], PT ;  /* 0x000058000f007a0b */ /* 0x000fe40003f14000 */
[----:B------:R-:W-:Y:S02]  /*14e40*/  FSEL R19, R19, RZ, P1 ;  /* 0x000000ff13137208 */ /* 0x000fe40000800000 */
[----:B------:R-:W-:Y:S01]  /*14e50*/  FSEL R3, R3, RZ, P0 ;  /* 0x000000ff03037208 */ /* 0x000fe20000000000 */
[----:B------:R-:W1:Y:S01]  /*14e60*/  MUFU.RCP R2, R2 ;  /* 0x0000000200027308 */ /* 0x000e620000001000 */
[----:B------:R-:W-:Y:S02]  /*14e70*/  ISETP.NE.AND P0, PT, RZ, UR4, PT ;  /* 0x00000004ff007c0c */ /* 0x000fe4000bf05270 */
[C---:B------:R-:W-:Y:S02]  /*14e80*/  ISETP.GE.AND P1, PT, R6.reuse, 0x2, PT ;  /* 0x000000020600780c */ /* 0x040fe40003f26270 */
[----:B------:R-:W-:-:S03]  /*14e90*/  ISETP.GE.AND P2, PT, R6, 0x1, PT ;  /* 0x000000010600780c */ /* 0x000fc60003f46270 */
[----:B------:R-:W2:Y:S01]  /*14ea0*/  MUFU.RCP R10, R3 ;  /* 0x00000003000a7308 */ /* 0x000ea20000001000 */
[----:B0-----:R-:W-:-:S07]  /*14eb0*/  FMUL.FTZ R5, R0, R5 ;  /* 0x0000000500057220 */ /* 0x001fce0000410000 */
[----:B------:R-:W0:Y:S01]  /*14ec0*/  MUFU.RCP R14, R19 ;  /* 0x00000013000e7308 */ /* 0x000e220000001000 */
[----:B------:R-:W-:Y:S01]  /*14ed0*/  @P1 LOP3.LUT R6, R22, 0xfffffffc, RZ, 0xc0, !PT ;  /* 0xfffffffc16061812 */ /* 0x000fe200078ec0ff */
[----:B-1----:R-:W-:Y:S01]  /*14ee0*/  FMUL.FTZ R9, R2, R9 ;  /* 0x0000000902097220 */ /* 0x002fe20000410000 */
[----:B------:R-:W-:Y:S02]  /*14ef0*/  @P2 IADD3 R2, P3, R22, c[0x0][0x550], RZ ;  /* 0x0001540016022a10 */ /* 0x000fe40007f7e0ff */
[----:B------:R-:W-:Y:S02]  /*14f00*/  @P1 IADD3 R6, P4, R6, c[0x0][0x558], RZ ;  /* 0x0001560006061a10 */ /* 0x000fe40007f9e0ff */
[----:B---3--:R-:W-:Y:S01]  /*14f10*/  @P2 IADD3 R20, P5, R24, c[0x0][0x550], RZ ;  /* 0x0001540018142a10 */ /* 0x008fe20007fbe0ff */
[----:B------:R-:W1:Y:S01]  /*14f20*/  @P0 MUFU.SQRT R5, R5 ;  /* 0x0000000500050308 */ /* 0x000e620000002000 */
[----:B--2---:R-:W-:Y:S01]  /*14f30*/  FMUL.FTZ R13, R10, R13 ;  /* 0x0000000d0a0d7220 */ /* 0x004fe20000410000 */
[----:B------:R-:W-:Y:S01]  /*14f40*/  @P1 IADD3.X R7, RZ, c[0x0][0x55c], RZ, P4, !PT ;  /* 0x00015700ff071a10 */ /* 0x000fe200027fe4ff */
[----:B------:R-:W-:Y:S01]  /*14f50*/  @P2 IMAD.X R3, RZ, RZ, c[0x0][0x554], P3 ;  /* 0x00015500ff032624 */ /* 0x000fe200018e06ff */
[----:B------:R-:W-:-:S02]  /*14f60*/  @P2 IADD3 R10, P4, R23, c[0x0][0x550], RZ ;  /* 0x00015400170a2a10 */ /* 0x000fc40007f9e0ff */
[----:B------:R-:W-:Y:S01]  /*14f70*/  @P2 IADD3 R18, P3, R25, c[0x0][0x550], RZ ;  /* 0x0001540019122a10 */ /* 0x000fe20007f7e0ff */
[----:B0-----:R-:W-:Y:S01]  /*14f80*/  FMUL.FTZ R17, R14, R17 ;  /* 0x000000110e117220 */ /* 0x001fe20000410000 */
[----:B------:R-:W0:Y:S01]  /*14f90*/  @P0 MUFU.SQRT R9, R9 ;  /* 0x0000000900090308 */ /* 0x000e220000002000 */
[----:B------:R-:W-:Y:S02]  /*14fa0*/  @P1 LOP3.LUT R14, R23, 0xfffffffc, RZ, 0xc0, !PT ;  /* 0xfffffffc170e1812 */ /* 0x000fe400078ec0ff */
[----:B------:R-:W-:Y:S01]  /*14fb0*/  @P2 IMAD.X R19, RZ, RZ, c[0x0][0x554], P3 ;  /* 0x00015500ff132624 */ /* 0x000fe200018e06ff */
[----:B------:R-:W-:Y:S02]  /*14fc0*/  @P1 LOP3.LUT R25, R25, 0xfffffffc, RZ, 0xc0, !PT ;  /* 0xfffffffc19191812 */ /* 0x000fe400078ec0ff */
[----:B------:R-:W-:Y:S02]  /*14fd0*/  @P2 IADD3.X R11, RZ, c[0x0][0x554], RZ, P4, !PT ;  /* 0x00015500ff0b2a10 */ /* 0x000fe400027fe4ff */
[----:B------:R-:W-:Y:S01]  /*14fe0*/  @P1 IADD3 R14, P4, R14, c[0x0][0x558], RZ ;  /* 0x000156000e0e1a10 */ /* 0x000fe20007f9e0ff */
[----:B------:R-:W2:Y:S01]  /*14ff0*/  @P0 MUFU.SQRT R13, R13 ;  /* 0x0000000d000d0308 */ /* 0x000ea20000002000 */
[----:B-1----:R1:W-:Y:S01]  /*15000*/  @P2 STG.E [R2.64], R5 ;  /* 0x0000000502002986 */ /* 0x0023e2000c101924 */
[----:B----4-:R-:W-:-:S02]  /*15010*/  @P2 IADD3.X R21, RZ, c[0x0][0x554], RZ, P5, !PT ;  /* 0x00015500ff152a10 */ /* 0x010fc40002ffe4ff */
[----:B------:R-:W-:Y:S01]  /*15020*/  @P1 IADD3.X R15, RZ, c[0x0][0x55c], RZ, P4, !PT ;  /* 0x00015700ff0f1a10 */ /* 0x000fe200027fe4ff */
[----:B------:R3:W-:Y:S03]  /*15030*/  @P1 STG.E [R6.64], R4 ;  /* 0x0000000406001986 */ /* 0x0007e6000c101924 */
        /* <DEDUP_REMOVED lines=14> */
.L_x_5823:
        /* <DEDUP_REMOVED lines=17> */
.L_x_5814:
[----:B0-----:R-:W-:-:S13]  /*15230*/  ISETP.NE.AND P0, PT, R0, RZ, PT ;  /* 0x000000ff0000720c */ /* 0x001fda0003f05270 */
[----:B------:R-:W-:Y:S05]  /*15240*/  @!P0 BRA `(.L_x_5824) ;  /* 0x000001b000008947 */ /* 0x000fea0003800000 */
[----:B------:R-:W-:Y:S01]  /*15250*/  MOV R0, 0x0 ;  /* 0x0000000000007802 */ /* 0x000fe20000000f00 */
[----:B------:R-:W-:Y:S01]  /*15260*/  HFMA2.MMA R12, -RZ, RZ, 0, 5.9604644775390625e-08 ;  /* 0x00000001ff0c7435 */ /* 0x000fe200000001ff */
[----:B------:R-:W-:Y:S01]  /*15270*/  IMAD.MOV.U32 R4, RZ, RZ, c[0x4][0x580] ;  /* 0x01016000ff047624 */ /* 0x000fe200078e00ff */
[----:B------:R-:W-:Y:S01]  /*15280*/  MOV R5, c[0x4][0x584] ;  /* 0x0101610000057a02 */ /* 0x000fe20000000f00 */
[----:B------:R0:W1:Y:S01]  /*15290*/  LDC.64 R2, c[0x4][R0] ;  /* 0x0100000000027b82 */ /* 0x0000620000000a00 */
[----:B------:R-:W-:Y:S01]  /*152a0*/  MOV R6, c[0x4][0x578] ;  /* 0x01015e0000067a02 */ /* 0x000fe20000000f00 */
[----:B------:R-:W-:Y:S01]  /*152b0*/  IMAD.MOV.U32 R8, RZ, RZ, 0x2dd ;  /* 0x000002ddff087424 */ /* 0x000fe200078e00ff */
[----:B------:R-:W-:Y:S01]  /*152c0*/  MOV R7, c[0x4][0x57c] ;  /* 0x01015f0000077a02 */ /* 0x000fe20000000f00 */
[----:B------:R-:W-:Y:S01]  /*152d0*/  IMAD.MOV.U32 R13, RZ, RZ, RZ ;  /* 0x000000ffff0d7224 */ /* 0x000fe200078e00ff */
        /* <DEDUP_REMOVED lines=9> */
[----:B-1---5:R-:W-:Y:S05]  /*15370*/  CALL.ABS.NOINC R2 ;  /* 0x0000000002007343 */ /* 0x022fea0003c00000 */
[----:B------:R-:W-:Y:S01]  /*15380*/  HFMA2.MMA R15, -RZ, RZ, 0, 0 ;  /* 0x00000000ff0f7435 */ /* 0x000fe200000001ff */
[----:B------:R-:W-:Y:S01]  /*15390*/  MOV R19, RZ ;  /* 0x000000ff00137202 */ /* 0x000fe20000000f00 */
[----:B------:R-:W-:Y:S01]  /*153a0*/  CS2R R16, SRZ ;  /* 0x0000000000107805 */ /* 0x000fe2000001ff00 */
[----:B------:R-:W-:Y:S01]  /*153b0*/  CS2R R12, SRZ ;  /* 0x00000000000c7805 */ /* 0x000fe2000001ff00 */
[----:B------:R-:W-:Y:S01]  /*153c0*/  MOV R11, RZ ;  /* 0x000000ff000b7202 */ /* 0x000fe20000000f00 */
[----:B------:R-:W-:Y:S01]  /*153d0*/  CS2R R8, SRZ ;  /* 0x0000000000087805 */ /* 0x000fe2000001ff00 */
[----:B------:R-:W-:Y:S01]  /*153e0*/  IMAD.MOV.U32 R7, RZ, RZ, RZ ;  /* 0x000000ffff077224 */ /* 0x000fe200078e00ff */
[----:B------:R-:W-:Y:S02]  /*153f0*/  CS2R R4, SRZ ;  /* 0x0000000000047805 */ /* 0x000fe4000001ff00 */
.L_x_5824:
        /* <DEDUP_REMOVED lines=11> */
[----:B------:R-:W-:Y:S01]  /*154b0*/  HFMA2.MMA R6, -RZ, RZ, 0, 5.9604644775390625e-08 ;  /* 0x00000001ff067435 */ /* 0x000fe200000001ff */
[----:B------:R-:W-:Y:S01]  /*154c0*/  MOV R7, c[0x0][0x584] ;  /* 0x0001610000077a02 */ /* 0x000fe20000000f00 */
[----:B------:R-:W-:Y:S01]  /*154d0*/  ULDC.U8 UR4, c[0x0][0x164] ;  /* 0x0000590000047ab9 */ /* 0x000fe20000000000 */
[----:B------:R-:W0:Y:S01]  /*154e0*/  MUFU.RCP R0, R0 ;  /* 0x0000000000007308 */ /* 0x000e220000001000 */
[----:B------:R-:W-:-:S02]  /*154f0*/  FSEL R2, R2, RZ, P0 ;  /* 0x000000ff02027208 */ /* 0x000fc40000000000 */
[----:B------:R-:W-:Y:S02]  /*15500*/  FSETP.GT.FTZ.AND P0, PT, R15, c[0x0][0x160], PT ;  /* 0x000058000f007a0b */ /* 0x000fe40003f14000 */
[----:B------:R-:W-:Y:S02]  /*15510*/  FSEL R19, R19, RZ, P1 ;  /* 0x000000ff13137208 */ /* 0x000fe40000800000 */
[----:B------:R-:W-:Y:S01]  /*15520*/  FSEL R3, R3, RZ, P0 ;  /* 0x000000ff03037208 */ /* 0x000fe20000000000 */
[----:B------:R-:W1:Y:S01]  /*15530*/  MUFU.RCP R2, R2 ;  /* 0x0000000200027308 */ /* 0x000e620000001000 */
[----:B------:R-:W-:Y:S02]  /*15540*/  ISETP.NE.AND P0, PT, RZ, UR4, PT ;  /* 0x00000004ff007c0c */ /* 0x000fe4000bf05270 */
[----:B------:R-:W-:Y:S02]  /*15550*/  ISETP.GE.AND P1, PT, R7, 0x2, PT ;  /* 0x000000020700780c */ /* 0x000fe40003f26270 */
[----:B------:R-:W-:-:S03]  /*15560*/  ISETP.LE.AND P2, PT, R6, c[0x0][0x584], PT ;  /* 0x0001610006007a0c */ /* 0x000fc60003f43270 */
[----:B------:R2:W4:Y:S01]  /*15570*/  MUFU.RCP R10, R3 ;  /* 0x00000003000a7308 */ /* 0x0005220000001000 */
[----:B0-----:R-:W-:-:S07]  /*15580*/  FMUL.FTZ R5, R0, R5 ;  /* 0x0000000500057220 */ /* 0x001fce0000410000 */
[----:B------:R-:W0:Y:S01]  /*15590*/  MUFU.RCP R14, R19 ;  /* 0x00000013000e7308 */ /* 0x000e220000001000 */
[----:B------:R-:W-:Y:S01]  /*155a0*/  @P1 LOP3.LUT R6, R22, 0xfffffffc, RZ, 0xc0, !PT ;  /* 0xfffffffc16061812 */ /* 0x000fe200078ec0ff */
[----:B-1----:R-:W-:Y:S01]  /*155b0*/  FMUL.FTZ R9, R2, R9 ;  /* 0x0000000902097220 */ /* 0x002fe20000410000 */
[----:B------:R-:W-:Y:S02]  /*155c0*/  @P2 IADD3 R2, P3, R22, c[0x0][0x550], RZ ;  /* 0x0001540016022a10 */ /* 0x000fe40007f7e0ff */
[----:B------:R-:W-:Y:S02]  /*155d0*/  @P1 IADD3 R6, P4, R6, c[0x0][0x558], RZ ;  /* 0x0001560006061a10 */ /* 0x000fe40007f9e0ff */
[----:B--2---:R-:W-:Y:S01]  /*155e0*/  @P2 IADD3.X R3, RZ, c[0x0][0x554], RZ, P3, !PT ;  /* 0x00015500ff032a10 */ /* 0x004fe20001ffe4ff */
[----:B------:R-:W1:Y:S01]  /*155f0*/  @P0 MUFU.SQRT R5, R5 ;  /* 0x0000000500050308 */ /* 0x000e620000002000 */
[----:B----4-:R-:W-:Y:S01]  /*15600*/  FMUL.FTZ R13, R10, R13 ;  /* 0x0000000d0a0d7220 */ /* 0x010fe20000410000 */
[----:B------:R-:W-:Y:S01]  /*15610*/  @P2 IADD3 R18, P3, R25, c[0x0][0x550], RZ ;  /* 0x0001540019122a10 */ /* 0x000fe20007f7e0ff */
[----:B------:R-:W-:Y:S01]  /*15620*/  @P1 IMAD.X R7, RZ, RZ, c[0x0][0x55c], P4 ;  /* 0x00015700ff071624 */ /* 0x000fe200020e06ff */
[----:B------:R-:W-:-:S02]  /*15630*/  @P2 IADD3 R10, P4, R23, c[0x0][0x550], RZ ;  /* 0x00015400170a2a10 */ /* 0x000fc40007f9e0ff */
[----:B------:R-:W-:Y:S01]  /*15640*/  @P1 LOP3.LUT R25, R25, 0xfffffffc, RZ, 0xc0, !PT ;  /* 0xfffffffc19191812 */ /* 0x000fe200078ec0ff */
[----:B0-----:R-:W-:Y:S01]  /*15650*/  FMUL.FTZ R17, R14, R17 ;  /* 0x000000110e117220 */ /* 0x001fe20000410000 */
[----:B------:R-:W0:Y:S01]  /*15660*/  @P0 MUFU.SQRT R9, R9 ;  /* 0x0000000900090308 */ /* 0x000e220000002000 */
[----:B------:R-:W-:Y:S02]  /*15670*/  @P1 LOP3.LUT R14, R23, 0xfffffffc, RZ, 0xc0, !PT ;  /* 0xfffffffc170e1812 */ /* 0x000fe400078ec0ff */
[----:B------:R-:W-:Y:S02]  /*15680*/  @P2 IADD3.X R11, RZ, c[0x0][0x554], RZ, P4, !PT ;  /* 0x00015500ff0b2a10 */ /* 0x000fe400027fe4ff */
[----:B------:R-:W-:Y:S01]  /*15690*/  @P1 IADD3 R14, P4, R14, c[0x0][0x558], RZ ;  /* 0x000156000e0e1a10 */ /* 0x000fe20007f9e0ff */
[----:B-1----:R1:W-:Y:S02]  /*156a0*/  @P2 STG.E [R2.64], R5 ;  /* 0x0000000502002986 */ /* 0x0023e4000c101924 */
[----:B------:R-:W2:Y:S01]  /*156b0*/  @P0 MUFU.SQRT R13, R13 ;  /* 0x0000000d000d0308 */ /* 0x000ea20000002000 */
[----:B---3--:R-:W-:-:S02]  /*156c0*/  @P2 IADD3 R20, P5, R24, c[0x0][0x550], RZ ;  /* 0x0001540018142a10 */ /* 0x008fc40007fbe0ff */
        /* <DEDUP_REMOVED lines=18> */
.L_x_5825:
[----:B------:R-:W-:Y:S01]  /*157f0*/  MOV R2, 0x0 ;  /* 0x0000000000027802 */ /* 0x000fe20000000f00 */
[----:B------:R-:W-:Y:S01]  /*15800*/  HFMA2.MMA R8, -RZ, RZ, 0, 4.4405460357666015625e-05 ;  /* 0x000002e9ff087435 */ /* 0x000fe200000001ff */
[----:B------:R-:W-:Y:S01]  /*15810*/  MOV R4, c[0x4][0x580] ;  /* 0x0101600000047a02 */ /* 0x000fe20000000f00 */
[----:B------:R-:W-:Y:S01]  /*15820*/  HFMA2.MMA R12, -RZ, RZ, 0, 5.9604644775390625e-08 ;  /* 0x00000001ff0c7435 */ /* 0x000fe200000001ff */
[----:B------:R0:W1:Y:S01]  /*15830*/  LDC.64 R14, c[0x4][R2] ;  /* 0x01000000020e7b82 */ /* 0x0000620000000a00 */
[----:B------:R-:W-:Y:S01]  /*15840*/  IMAD.MOV.U32 R5, RZ, RZ, c[0x4][0x584] ;  /* 0x01016100ff057624 */ /* 0x000fe200078e00ff */
[----:B------:R-:W-:Y:S01]  /*15850*/  MOV R6, c[0x4][0x578] ;  /* 0x01015e0000067a02 */ /* 0x000fe20000000f00 */
[----:B------:R-:W-:Y:S01]  /*15860*/  IMAD.MOV.U32 R10, RZ, RZ, c[0x4][0xf8] ;  /* 0x01003e00ff0a7624 */ /* 0x000fe200078e00ff */
[----:B------:R-:W-:Y:S02]  /*15870*/  MOV R7, c[0x4][0x57c] ;  /* 0x01015f0000077a02 */ /* 0x000fe40000000f00 */
[----:B------:R-:W-:-:S02]  /*15880*/  MOV R11, c[0x4][0xfc] ;  /* 0x01003f00000b7a02 */ /* 0x000fc40000000f00 */
[----:B------:R-:W-:Y:S02]  /*15890*/  MOV R13, RZ ;  /* 0x000000ff000d7202 */ /* 0x000fe40000000f00 */
[----:B0-----:R-:W-:Y:S01]  /*158a0*/  LEPC R16 ;  /* 0x000000000010734e */ /* 0x001fe20000000000 */
[----:B------:R-:W-:Y:S02]  /*158b0*/  MOV R3, 0x15920 ;  /* 0x0001592000037802 */ /* 0x000fe40000000f00 */
[----:B---3--:R-:W-:Y:S02]  /*158c0*/  MOV R20, 0x158a0 ;  /* 0x000158a000147802 */ /* 0x008fe40000000f00 */
[----:B----4-:R-:W-:Y:S02]  /*158d0*/  MOV R21, 0x0 ;  /* 0x0000000000157802 */ /* 0x010fe40000000f00 */
[----:B------:R-:W-:Y:S02]  /*158e0*/  MOV R0, 0x0 ;  /* 0x0000000000007802 */ /* 0x000fe40000000f00 */
[----:B------:R-:W-:-:S04]  /*158f0*/  IADD3 R20, P0, P1, -R20, R3, R16 ;  /* 0x0000000314147210 */ /* 0x000fc8000791e110 */
[----:B------:R-:W-:-:S04]  /*15900*/  IADD3.X R21, ~R0, R21, R17, P0, P1 ;  /* 0x0000001500157210 */ /* 0x000fc800007e2511 */
[----:B-1---5:R-:W-:Y:S05]  /*15910*/  CALL.ABS.NOINC R14 ;  /* 0x000000000e007343 */ /* 0x022fea0003c00000 */
        /* <DEDUP_REMOVED lines=55> */
        .weak           $__internal_28_$__cuda_sm20_div_u64
        .type           $__internal_28_$__cuda_sm20_div_u64,@function
        .size           $__internal_28_$__cuda_sm20_div_u64,($__internal_29_$__cuda_sm20_rem_u64 - $__internal_28_$__cuda_sm20_div_u64)
$__internal_28_$__cuda_sm20_div_u64:
        /* <DEDUP_REMOVED lines=47> */
[----:B------:R-:W-:Y:S02]  /*15f80*/  IADD3.X R36, ~R28, R27, RZ, P1, !PT ;  /* 0x0000001b1c247210 */ /* 0x000fe40000ffe5ff */
[----:B------:R-:W-:Y:S02]  /*15f90*/  IADD3 R27, P1, -R26, R35, RZ ;  /* 0x000000231a1b7210 */ /* 0x000fe40007f3e1ff */
[----:B------:R-:W-:Y:S02]  /*15fa0*/  IADD3 R28, P3, R33, 0x1, RZ ;  /* 0x00000001211c7810 */ /* 0x000fe40007f7e0ff */
[----:B------:R-:W-:Y:S02]  /*15fb0*/  ISETP.GE.U32.AND.EX P0, PT, R36, R3, PT, P0 ;  /* 0x000000032400720c */ /* 0x000fe40003f06100 */
[----:B------:R-:W-:Y:S02]  /*15fc0*/  IADD3.X R34, ~R3, R36, RZ, P1, !PT ;  /* 0x0000002403227210 */ /* 0x000fe40000ffe5ff */
[----:B------:R-:W-:-:S02]  /*15fd0*/  IADD3.X R30, RZ, R31, RZ, P3, !PT ;  /* 0x0000001fff1e7210 */ /* 0x000fc40001ffe4ff */
[----:B------:R-:W-:Y:S02]  /*15fe0*/  SEL R27, R27, R35, P0 ;  /* 0x000000231b1b7207 */ /* 0x000fe40000000000 */
[----:B------:R-:W-:Y:S02]  /*15ff0*/  SEL R33, R28, R33, P0 ;  /* 0x000000211c217207 */ /* 0x000fe40000000000 */
[----:B------:R-:W-:Y:S02]  /*16000*/  SEL R34, R34, R36, P0 ;  /* 0x0000002422227207 */ /* 0x000fe40000000000 */
[----:B------:R-:W-:Y:S02]  /*16010*/  SEL R30, R30, R31, P0 ;  /* 0x0000001f1e1e7207 */ /* 0x000fe40000000000 */
[----:B------:R-:W-:Y:S02]  /*16020*/  ISETP.GE.U32.AND P0, PT, R27, R26, PT ;  /* 0x0000001a1b00720c */ /* 0x000fe40003f06070 */
[----:B------:R-:W-:-:S02]  /*16030*/  IADD3 R28, P3, R33, 0x1, RZ ;  /* 0x00000001211c7810 */ /* 0x000fc40007f7e0ff */
[----:B------:R-:W-:Y:S02]  /*16040*/  ISETP.GE.U32.AND.EX P0, PT, R34, R3, PT, P0 ;  /* 0x000000032200720c */ /* 0x000fe40003f06100 */
[----:B------:R-:W-:Y:S01]  /*16050*/  ISETP.NE.U32.AND P1, PT, R26, RZ, PT ;  /* 0x000000ff1a00720c */ /* 0x000fe20003f25070 */
[----:B------:R-:W-:Y:S01]  /*16060*/  IMAD.X R29, RZ, RZ, R30, P3 ;  /* 0x000000ffff1d7224 */ /* 0x000fe200018e061e */
[----:B------:R-:W-:Y:S02]  /*16070*/  SEL R28, R28, R33, P0 ;  /* 0x000000211c1c7207 */ /* 0x000fe40000000000 */
[----:B------:R-:W-:Y:S02]  /*16080*/  MOV R33, 0x0 ;  /* 0x0000000000217802 */ /* 0x000fe40000000f00 */
[----:B------:R-:W-:Y:S02]  /*16090*/  ISETP.NE.AND.EX P1, PT, R3, RZ, PT, P1 ;  /* 0x000000ff0300720c */ /* 0x000fe40003f25310 */
[----:B------:R-:W-:-:S02]  /*160a0*/  SEL R29, R29, R30, P0 ;  /* 0x0000001e1d1d7207 */ /* 0x000fc40000000000 */
[----:B------:R-:W-:Y:S02]  /*160b0*/  SEL R28, R28, 0xffffffff, P1 ;  /* 0xffffffff1c1c7807 */ /* 0x000fe40000800000 */
[----:B------:R-:W-:Y:S01]  /*160c0*/  SEL R29, R29, 0xffffffff, P1 ;  /* 0xffffffff1d1d7807 */ /* 0x000fe20000800000 */
[----:B------:R-:W-:Y:S06]  /*160d0*/  RET.REL.NODEC R32 `(_ZN2at6native13reduce_kernelILi128ELi4ENS0_8ReduceOpIfNS0_10WelfordOpsIffiN4cuda3std3__44pairIffEEEEjfLi2ELi2EEEEEvT1_) ;  /* 0xfffe9f2020007950 */ /* 0x000fec0003c3ffff */
        .weak           $__internal_29_$__cuda_sm20_rem_u64
        .type           $__internal_29_$__cuda_sm20_rem_u64,@function
        .size           $__internal_29_$__cuda_sm20_rem_u64,(.L_x_8141 - $__internal_29_$__cuda_sm20_rem_u64)
$__internal_29_$__cuda_sm20_rem_u64:
        /* <DEDUP_REMOVED lines=31> */
[----:B------:R-:W-:Y:S01]  /*162d0*/  IMAD.X R34, R21, 0x1, R34, P0 ;  /* 0x0000000115227824 */ /* 0x000fe200000e0622 */
[----:B------:R-:W-:Y:S01]  /*162e0*/  HFMA2.MMA R21, -RZ, RZ, 0, 0 ;  /* 0x00000000ff157435 */ /* 0x000fe200000001ff */
[----:B------:R-:W-:-:S03]  /*162f0*/  IMAD.HI.U32 R20, R33, R28, RZ ;  /* 0x0000001c21147227 */ /* 0x000fc600078e00ff */
[----:B------:R-:W-:-:S05]  /*16300*/  IADD3.X R34, RZ, RZ, R34, P2, P1 ;  /* 0x000000ffff227210 */ /* 0x000fca00017e2422 */
[----:B------:R-:W-:-:S04]  /*16310*/  IMAD.HI.U32 R32, R34, R31, RZ ;  /* 0x0000001f22207227 */ /* 0x000fc800078e00ff */
[----:B------:R-:W-:-:S04]  /*16320*/  IMAD.WIDE.U32 R20, R33, R31, R20 ;  /* 0x0000001f21147225 */ /* 0x000fc800078e0014 */
[C---:B------:R-:W-:Y:S02]  /*16330*/  IMAD R33, R34.reuse, R31, RZ ;  /* 0x0000001f22217224 */ /* 0x040fe400078e02ff */
[----:B------:R-:W-:-:S05]  /*16340*/  IMAD.HI.U32 R20, P0, R34, R28, R20 ;  /* 0x0000001c22147227 */ /* 0x000fca0007800014 */
[----:B------:R-:W-:Y:S02]  /*16350*/  IADD3 R34, P1, R33, R20, RZ ;  /* 0x0000001421227210 */ /* 0x000fe40007f3e0ff */
[----:B------:R-:W-:-:S03]  /*16360*/  IADD3.X R32, R32, RZ, RZ, P0, !PT ;  /* 0x000000ff20207210 */ /* 0x000fc600007fe4ff */
[----:B------:R-:W-:Y:S01]  /*16370*/  IMAD.WIDE.U32 R20, R34, R27, RZ ;  /* 0x0000001b22147225 */ /* 0x000fe200078e00ff */
[----:B------:R-:W-:-:S03]  /*16380*/  IADD3.X R32, RZ, R32, RZ, P1, !PT ;  /* 0x00000020ff207210 */ /* 0x000fc60000ffe4ff */
[----:B------:R-:W-:Y:S01]  /*16390*/  IMAD R34, R34, R29, R21 ;  /* 0x0000001d22227224 */ /* 0x000fe200078e0215 */
[----:B------:R-:W-:-:S03]  /*163a0*/  IADD3 R20, P1, -R20, R28, RZ ;  /* 0x0000001c14147210 */ /* 0x000fc60007f3e1ff */
[-C--:B------:R-:W-:Y:S01]  /*163b0*/  IMAD R32, R32, R27.reuse, R34 ;  /* 0x0000001b20207224 */ /* 0x080fe200078e0222 */
[----:B------:R-:W-:-:S03]  /*163c0*/  ISETP.GE.U32.AND P0, PT, R20, R27, PT ;  /* 0x0000001b1400720c */ /* 0x000fc60003f06070 */
[----:B------:R-:W-:Y:S01]  /*163d0*/  IMAD.X R28, R31, 0x1, ~R32, P1 ;  /* 0x000000011f1c7824 */ /* 0x000fe200008e0e20 */
[----:B------:R-:W-:Y:S02]  /*163e0*/  IADD3 R32, P1, -R27, R20, RZ ;  /* 0x000000141b207210 */ /* 0x000fe40007f3e1ff */
[----:B------:R-:W-:Y:S02]  /*163f0*/  MOV R31, 0x0 ;  /* 0x00000000001f7802 */ /* 0x000fe40000000f00 */
[----:B------:R-:W-:Y:S02]  /*16400*/  ISETP.GE.U32.AND.EX P0, PT, R28, R29, PT, P0 ;  /* 0x0000001d1c00720c */ /* 0x000fe40003f06100 */
[----:B------:R-:W-:Y:S02]  /*16410*/  IADD3.X R34, ~R29, R28, RZ, P1, !PT ;  /* 0x0000001c1d227210 */ /* 0x000fe40000ffe5ff */
[----:B------:R-:W-:Y:S02]  /*16420*/  SEL R32, R32, R20, P0 ;  /* 0x0000001420207207 */ /* 0x000fe40000000000 */
[----:B------:R-:W-:-:S02]  /*16430*/  SEL R34, R34, R28, P0 ;  /* 0x0000001c22227207 */ /* 0x000fc40000000000 */
[----:B------:R-:W-:Y:S02]  /*16440*/  ISETP.GE.U32.AND P0, PT, R32, R27, PT ;  /* 0x0000001b2000720c */ /* 0x000fe40003f06070 */
[C---:B------:R-:W-:Y:S02]  /*16450*/  IADD3 R28, P2, -R27.reuse, R32, RZ ;  /* 0x000000201b1c7210 */ /* 0x040fe40007f5e1ff */
[----:B------:R-:W-:Y:S02]  /*16460*/  ISETP.NE.U32.AND P1, PT, R27, RZ, PT ;  /* 0x000000ff1b00720c */ /* 0x000fe40003f25070 */
[----:B------:R-:W-:Y:S02]  /*16470*/  ISETP.GE.U32.AND.EX P0, PT, R34, R29, PT, P0 ;  /* 0x0000001d2200720c */ /* 0x000fe40003f06100 */
[C---:B------:R-:W-:Y:S02]  /*16480*/  IADD3.X R20, ~R29.reuse, R34, RZ, P2, !PT ;  /* 0x000000221d147210 */ /* 0x040fe400017fe5ff */
[----:B------:R-:W-:-:S02]  /*16490*/  ISETP.NE.AND.EX P1, PT, R29, RZ, PT, P1 ;  /* 0x000000ff1d00720c */ /* 0x000fc40003f25310 */
[----:B------:R-:W-:Y:S02]  /*164a0*/  SEL R28, R28, R32, P0 ;  /* 0x000000201c1c7207 */ /* 0x000fe40000000000 */
[----:B------:R-:W-:Y:S02]  /*164b0*/  SEL R29, R20, R34, P0 ;  /* 0x00000022141d7207 */ /* 0x000fe40000000000 */
[----:B------:R-:W-:Y:S02]  /*164c0*/  SEL R28, R28, 0xffffffff, P1 ;  /* 0xffffffff1c1c7807 */ /* 0x000fe40000800000 */
[----:B------:R-:W-:Y:S01]  /*164d0*/  SEL R29, R29, 0xffffffff, P1 ;  /* 0xffffffff1d1d7807 */ /* 0x000fe20000800000 */
[----:B------:R-:W-:Y:S06]  /*164e0*/  RET.REL.NODEC R30 `(_ZN2at6native13reduce_kernelILi128ELi4ENS0_8ReduceOpIfNS0_10WelfordOpsIffiN4cuda3std3__44pairIffEEEEjfLi2ELi2EEEEEvT1_) ;  /* 0xfffe9b101e007950 */ /* 0x000fec0003c3ffff */
.L_x_5826:
        /* <DEDUP_REMOVED lines=9> */
.L_x_8141:


//--------------------- .text._ZN2at6native13reduce_kernelILi512ELi1ENS0_8ReduceOpIdNS0_10WelfordOpsIddiN4cuda3std3__44pairIddEEEEjdLi2ELi2EEEEEvT1_ --------------------------
	.section	.text._ZN2at6native13reduce_kernelILi512ELi1ENS0_8ReduceOpIdNS0_10WelfordOpsIddiN4cuda3std3__44pairIddEEEEjdLi2ELi2EEEEEvT1_,"ax",@progbits
	.sectioninfo	@"SHI_REGISTERS=32"
	.align	128
        .global         _ZN2at6native13reduce_kernelILi512ELi1ENS0_8ReduceOpIdNS0_10WelfordOpsIddiN4cuda3std3__44pairIddEEEEjdLi2ELi2EEEEEvT1_
        .type           _ZN2at6native13reduce_kernelILi512ELi1ENS0_8ReduceOpIdNS0_10WelfordOpsIddiN4cuda3std3__44pairIddEEEEjdLi2ELi2EEEEEvT1_,@function
        .size           _ZN2at6native13reduce_kernelILi512ELi1ENS0_8ReduceOpIdNS0_10WelfordOpsIddiN4cuda3std3__44pairIddEEEEjdLi2ELi2EEEEEvT1_,(.L_x_8145 - _ZN2at6native13reduce_kernelILi512ELi1ENS0_8ReduceOpIdNS0_10WelfordOpsIddiN4cuda3std3__44pairIddEEEEjdLi2ELi2EEEEEvT1_)
        .other          _ZN2at6native13reduce_kernelILi512ELi1ENS0_8ReduceOpIdNS0_10WelfordOpsIddiN4cuda3std3__44pairIddEEEEjdLi2ELi2EEEEEvT1_,@"STO_CUDA_ENTRY STV_DEFAULT"
_ZN2at6native13reduce_kernelILi512ELi1ENS0_8ReduceOpIdNS0_10WelfordOpsIddiN4cuda3std3__44pairIddEEEEjdLi2ELi2EEEEEvT1_:
.text._ZN2at6native13reduce_kernelILi512ELi1ENS0_8ReduceOpIdNS0_10WelfordOpsIddiN4cuda3std3__44pairIddEEEEjdLi2ELi2EEEEEvT1_:
[----:B------:R-:W-:Y:S02]  /*0000*/  IMAD.MOV.U32 R1, RZ, RZ, c[0x0][0x28] ;  /* 0x00000a00ff017624 */ /* 0x000fe400078e00ff */
[----:B------:R-:W0:Y:S01]  /*0010*/  S2R R14, SR_TID.X ;  /* 0x00000000000e7919 */ /* 0x000e220000002100 */
[----:B------:R-:W-:Y:S01]  /*0020*/  ISETP.NE.AND P0, PT, RZ, c[0x0][0x364], PT ;  /* 0x0000d900ff007a0c */ /* 0x000fe20003f05270 */
[----:B------:R-:W-:Y:S01]  /*0030*/  HFMA2.MMA R4, -RZ, RZ, 0, 0 ;  /* 0x00000000ff047435 */ /* 0x000fe200000001ff */
[----:B------:R-:W-:Y:S01]  /*0040*/  IADD3 R1, R1, -0x48, RZ ;  /* 0xffffffb801017810 */ /* 0x000fe20007ffe0ff */
        /* <DEDUP_REMOVED lines=209> */
.L_x_5827:
[----:B------:R-:W-:Y:S01]  /*0d60*/  ISETP.GE.U32.AND P0, PT, R18, c[0x0][0x194], PT ;  /* 0x0000650012007a0c */ /* 0x000fe20003f06070 */
[----:B------:R-:W-:Y:S01]  /*0d70*/  ULDC.64 UR36, c[0x0][0x118] ;  /* 0x0000460000247ab9 */ /* 0x000fe20000000a00 */
[----:B------:R-:W-:Y:S01]  /*0d80*/  BSSY B0, `(.L_x_5828) ;  /* 0x0000725000007945 */ /* 0x000fe20003800000 */
[----:B------:R-:W-:Y:S01]  /*0d90*/  CS2R R12, SRZ ;  /* 0x00000000000c7805 */ /* 0x000fe2000001ff00 */
[----:B------:R-:W-:Y:S01]  /*0da0*/  ISETP.GE.U32.OR P0, PT, R3, c[0x0][0x198], P0 ;  /* 0x0000660003007a0c */ /* 0x000fe20000706470 */
[----:B------:R-:W-:Y:S01]  /*0db0*/  CS2R R10, SRZ ;  /* 0x00000000000a7805 */ /* 0x000fe2000001ff00 */
[----:B------:R-:W-:-:S11]  /*0dc0*/  CS2R R8, SRZ ;  /* 0x0000000000087805 */ /* 0x000fd6000001ff00 */
[----:B------:R-:W-:Y:S05]  /*0dd0*/  @P0 BRA `(.L_x_5829) ;  /* 0x000071f000000947 */ /* 0x000fea0003800000 */
[----:B------:R-:W-:Y:S01]  /*0de0*/  IADD3 R4, P1, R4, c[0x0][0x560], RZ ;  /* 0x0001580004047a10 */ /* 0x000fe20007f3e0ff */
[----:B------:R-:W-:Y:S02]  /*0df0*/  ULDC.U8 UR4, c[0x0][0x1c8] ;  /* 0x0000720000047ab9 */ /* 0x000fe40000000000 */
[----:B------:R-:W-:Y:S02]  /*0e00*/  ISETP.NE.AND P0, PT, RZ, UR4, PT ;  /* 0x00000004ff007c0c */ /* 0x000fe4000bf05270 */
[----:B------:R-:W-:Y:S02]  /*0e10*/  IMAD.X R3, RZ, RZ, c[0x0][0x564], P1 ;  /* 0x00015900ff037624 */ /* 0x000fe400008e06ff */
[----:B------:R-:W-:-:S03]  /*0e20*/  IMAD.MOV.U32 R7, RZ, RZ, R4 ;  /* 0x000000ffff077224 */ /* 0x000fc600078e0004 */
[----:B------:R-:W-:-:S05]  /*0e30*/  MOV R5, R3 ;  /* 0x0000000300057202 */ /* 0x000fca0000000f00 */
[----:B------:R0:W-:Y:S04]  /*0e40*/  STL [R1+0x10], R5 ;  /* 0x0000100501007387 */ /* 0x0001e80000100800 */
[----:B------:R0:W-:Y:S01]  /*0e50*/  STL [R1+0x1c], R7 ;  /* 0x00001c0701007387 */ /* 0x0001e20000100800 */
[----:B------:R-:W-:Y:S05]  /*0e60*/  @!P0 BRA `(.L_x_5830) ;  /* 0x0000117000008947 */ /* 0x000fea0003800000 */
[----:B------:R-:W-:Y:S01]  /*0e70*/  SHF.R.U64 R6, R4, 0x3, R3 ;  /* 0x0000000304067819 */ /* 0x000fe20000001203 */
[----:B------:R-:W-:Y:S01]  /*0e80*/  BSSY B2, `(.L_x_5831) ;  /* 0x000004c000027945 */ /* 0x000fe20003800000 */
[----:B------:R-:W-:Y:S01]  /*0e90*/  IMAD.MOV.U32 R25, RZ, RZ, c[0x0][0x194] ;  /* 0x00006500ff197624 */ /* 0x000fe200078e00ff */
[----:B------:R-:W-:Y:S01]  /*0ea0*/  MOV R12, c[0x0][0x188] ;  /* 0x00006200000c7a02 */ /* 0x000fe20000000f00 */
[----:B------:R-:W-:Y:S01]  /*0eb0*/  IMAD.MOV.U32 R0, RZ, RZ, c[0x0][0x180] ;  /* 0x00006000ff007624 */ /* 0x000fe200078e00ff */
[----:B------:R-:W-:Y:S01]  /*0ec0*/  LOP3.LUT R6, R6, 0x1, RZ, 0xc0, !PT ;  /* 0x0000000106067812 */ /* 0x000fe200078ec0ff */
[----:B------:R-:W-:Y:S01]  /*0ed0*/  IMAD.MOV.U32 R13, RZ, RZ, c[0x0][0x18c] ;  /* 0x00006300ff0d7624 */ /* 0x000fe200078e00ff */
[----:B------:R-:W-:Y:S01]  /*0ee0*/  MOV R9, c[0x0][0x174] ;  /* 0x00005d0000097a02 */ /* 0x000fe20000000f00 */
[----:B------:R-:W-:Y:S01]  /*0ef0*/  IMAD.MOV.U32 R8, RZ, RZ, c[0x0][0x170] ;  /* 0x00005c00ff087624 */ /* 0x000fe200078e00ff */
[----:B------:R-:W-:Y:S01]  /*0f00*/  ISETP.NE.AND P0, PT, R6, RZ, PT ;  /* 0x000000ff0600720c */ /* 0x000fe20003f05270 */
[----:B------:R-:W-:-:S02]  /*0f10*/  IMAD.MOV.U32 R10, RZ, RZ, c[0x0][0x178] ;  /* 0x00005e00ff0a7624 */ /* 0x000fc400078e00ff */
[----:B------:R-:W-:-:S10]  /*0f20*/  IMAD.MOV.U32 R11, RZ, RZ, c[0x0][0x17c] ;  /* 0x00005f00ff0b7624 */ /* 0x000fd400078e00ff */
        /* <DEDUP_REMOVED lines=15> */
.L_x_5836:
[----:B------:R-:W-:Y:S05]  /*1020*/  BSYNC B1 ;  /* 0x0000000000017941 */ /* 0x000fea0003800000 */
.L_x_5835:
[----:B------:R-:W-:-:S04]  /*1030*/  PRMT R2, R2, 0x9910, RZ ;  /* 0x0000991002027816 */ /* 0x000fc800000000ff */
[----:B------:R-:W-:Y:S01]  /*1040*/  ISETP.NE.AND P0, PT, R2, RZ, PT ;  /* 0x000000ff0200720c */ /* 0x000fe20003f05270 */
[----:B------:R-:W-:-:S12]  /*1050*/  IMAD.MOV.U32 R2, RZ, RZ, c[0x0][0x180] ;  /* 0x00006000ff027624 */ /* 0x000fd800078e00ff */
[----:B------:R-:W-:Y:S05]  /*1060*/  @!P0 BRA `(.L_x_5834) ;  /* 0x0000022000008947 */ /* 0x000fea0003800000 */
[----:B------:R-:W-:-:S05]  /*1070*/  IADD3 R0, P0, R14, -R6, RZ ;  /* 0x800000060e007210 */ /* 0x000fca0007f1e0ff */
[----:B------:R-:W-:Y:S01]  /*1080*/  IMAD.X R3, RZ, RZ, -0x1, P0 ;  /* 0xffffffffff037424 */ /* 0x000fe200000e06ff */
[----:B------:R-:W-:-:S04]  /*1090*/  LEA R14, P0, R0, R7, 0x3 ;  /* 0x00000007000e7211 */ /* 0x000fc800078018ff */
[----:B------:R-:W-:-:S06]  /*10a0*/  LEA.HI.X R15, R0, R5, R3, 0x3, P0 ;  /* 0x00000005000f7211 */ /* 0x000fcc00000f1c03 */
[----:B------:R-:W2:Y:S01]  /*10b0*/  LDG.E.64 R14, [R14.64] ;  /* 0x000000240e0e7981 */ /* 0x000ea2000c1e1b00 */
[----:B------:R-:W-:Y:S01]  /*10c0*/  IADD3 R0, R2, 0x1, RZ ;  /* 0x0000000102007810 */ /* 0x000fe20007ffe0ff */
[----:B------:R-:W-:Y:S01]  /*10d0*/  BSSY B4, `(.L_x_5837) ;  /* 0x0000018000047945 */ /* 0x000fe20003800000 */
[----:B------:R-:W-:Y:S02]  /*10e0*/  MOV R2, 0x1 ;  /* 0x0000000100027802 */ /* 0x000fe40000000f00 */
[----:B------:R-:W1:Y:S08]  /*10f0*/  I2F.F64 R12, R0 ;  /* 0x00000000000c7312 */ /* 0x000e700000201c00 */
[----:B-1----:R-:W1:Y:S02]  /*1100*/  MUFU.RCP64H R3, R13 ;  /* 0x0000000d00037308 */ /* 0x002e640000001800 */
[----:B01----:R-:W0:-:S06]  /*1110*/  DFMA R4, -R12, R2, 1 ;  /* 0x3ff000000c04742b */ /* 0x003e0c0000000102 */
[----:B0-----:R-:W0:-:S06]  /*1120*/  DFMA R4, R4, R4, R4 ;  /* 0x000000040404722b */ /* 0x001e0c0000000004 */
[----:B0-----:R-:W0:-:S06]  /*1130*/  DFMA R4, R2, R4, R2 ;  /* 0x000000040204722b */ /* 0x001e0c0000000002 */
[----:B0-----:R-:W0:-:S06]  /*1140*/  DFMA R2, -R12, R4, 1 ;  /* 0x3ff000000c02742b */ /* 0x001e0c0000000104 */
[----:B0-----:R-:W-:-:S04]  /*1150*/  DFMA R2, R4, R2, R4 ;  /* 0x000000020402722b */ /* 0x001fc80000000004 */
[----:B--2---:R-:W0:-:S06]  /*1160*/  DADD R10, R14, -c[0x0][0x170] ;  /* 0x80005c000e0a7629 */ /* 0x004e0c0000000000 */
[----:B0-----:R-:W0:-:S04]  /*1170*/  DMUL R4, R10, R2 ;  /* 0x000000020a047228 */ /* 0x001e080000000000 */
[----:B------:R-:W-:Y:S02]  /*1180*/  FSETP.GEU.AND P1, PT, |R11|, 6.5827683646048100446e-37, PT ;  /* 0x036000000b00780b */ /* 0x000fe40003f2e200 */
[----:B0-----:R-:W0:-:S06]  /*1190*/  DFMA R8, -R12, R4, R10 ;  /* 0x000000040c08722b */ /* 0x001e0c000000010a */
[----:B0-----:R-:W0:-:S10]  /*11a0*/  DFMA R16, R2, R8, R4 ;  /* 0x000000080210722b */ /* 0x001e140000000004 */
[----:B0-----:R-:W-:-:S05]  /*11b0*/  FFMA R2, RZ, R13, R17 ;  /* 0x0000000dff027223 */ /* 0x001fca0000000011 */
[----:B------:R-:W-:-:S13]  /*11c0*/  FSETP.GT.AND P0, PT, |R2|, 1.469367938527859385e-39, PT ;  /* 0x001000000200780b */ /* 0x000fda0003f04200 */
[----:B------:R-:W-:Y:S05]  /*11d0*/  @P0 BRA P1, `(.L_x_5838) ;  /* 0x0000007000000947 */ /* 0x000fea0000800000 */
[----:B------:R-:W-:Y:S01]  /*11e0*/  IMAD.MOV.U32 R3, RZ, RZ, R12 ;  /* 0x000000ffff037224 */ /* 0x000fe200078e000c */
[----:B------:R-:W-:Y:S01]  /*11f0*/  MOV R5, R10 ;  /* 0x0000000a00057202 */ /* 0x000fe20000000f00 */
[----:B------:R-:W-:Y:S01]  /*1200*/  IMAD.MOV.U32 R2, RZ, RZ, R13 ;  /* 0x000000ffff027224 */ /* 0x000fe200078e000d */
[----:B------:R-:W-:Y:S01]  /*1210*/  MOV R24, 0x1240 ;  /* 0x0000124000187802 */ /* 0x000fe20000000f00 */
[----:B------:R-:W-:Y:S02]  /*1220*/  IMAD.MOV.U32 R4, RZ, RZ, R11 ;  /* 0x000000ffff047224 */ /* 0x000fe400078e000b */
[----:B------:R-:W-:Y:S05]  /*1230*/  CALL.REL.NOINC `($__internal_30_$__cuda_sm20_div_rn_f64_full) ;  /* 0x0000db6000007944 */ /* 0x000fea0003c00000 */
[----:B------:R-:W-:Y:S02]  /*1240*/  IMAD.MOV.U32 R17, RZ, RZ, R2 ;  /* 0x000000ffff117224 */ /* 0x000fe400078e0002 */
.L_x_5838:
[----:B------:R-:W-:Y:S05]  /*1250*/  BSYNC B4 ;  /* 0x0000000000047941 */ /* 0x000fea0003800000 */
.L_x_5837:
[----:B------:R-:W0:-:S06]  /*1260*/  DADD R8, R16, c[0x0][0x170] ;  /* 0x00005c0010087629 */ /* 0x000e0c0000000000 */
[----:B0-----:R-:W0:-:S06]  /*1270*/  DADD R14, R14, -R8 ;  /* 0x000000000e0e7229 */ /* 0x001e0c0000000808 */
[----:B0-----:R0:W1:-:S06]  /*1280*/  DFMA R10, R10, R14, c[0x0][0x178] ;  /* 0x00005e000a0a762b */ /* 0x00104c000000000e */
.L_x_5834:
[----:B------:R-:W-:Y:S05]  /*1290*/  BSYNC B3 ;  /* 0x0000000000037941 */ /* 0x000fea0003800000 */
.L_x_5833:
[----:B------:R-:W2:Y:S04]  /*12a0*/  LDL.LU R3, [R1+0x1c] ;  /* 0x00001c0001037983 */ /* 0x000ea80000300800 */
[----:B------:R-:W3:Y:S01]  /*12b0*/  LDL.LU R4, [R1+0x10] ;  /* 0x0000100001047983 */ /* 0x000ee20000300800 */
[C---:B------:R-:W-:Y:S02]  /*12c0*/  IADD3 R2, P0, -R6.reuse, 0x2, RZ ;  /* 0x0000000206027810 */ /* 0x040fe40007f1e1ff */
[----:B------:R-:W-:-:S04]  /*12d0*/  IADD3 R6, R6, c[0x0][0x194], RZ ;  /* 0x0000650006067a10 */ /* 0x000fc80007ffe0ff */
[----:B------:R-:W-:Y:S02]  /*12e0*/  IADD3 R25, R6, -0x2, RZ ;  /* 0xfffffffe06197810 */ /* 0x000fe40007ffe0ff */
[----:B--2---:R-:W-:-:S05]  /*12f0*/  LEA R3, P1, R2, R3, 0x3 ;  /* 0x0000000302037211 */ /* 0x004fca00078218ff */
[----:B------:R2:W-:Y:S02]  /*1300*/  STL [R1+0x1c], R3 ;  /* 0x00001c0301007387 */ /* 0x0005e40000100800 */
[----:B--2---:R-:W-:-:S04]  /*1310*/  IADD3.X R3, RZ, -0x1, RZ, P0, !PT ;  /* 0xffffffffff037810 */ /* 0x004fc800007fe4ff */
[----:B---3--:R-:W-:-:S05]  /*1320*/  LEA.HI.X R4, R2, R4, R3, 0x3, P1 ;  /* 0x0000000402047211 */ /* 0x008fca00008f1c03 */
[----:B------:R2:W-:Y:S02]  /*1330*/  STL [R1+0x10], R4 ;  /* 0x0000100401007387 */ /* 0x0005e40000100800 */
.L_x_5832:
[----:B------:R-:W-:Y:S05]  /*1340*/  BSYNC B2 ;  /* 0x0000000000027941 */ /* 0x000fea0003800000 */
.L_x_5831:
[----:B------:R-:W3:Y:S04]  /*1350*/  LDL.LU R3, [R1+0x1c] ;  /* 0x00001c0001037983 */ /* 0x000ee80000300800 */
[----:B--2---:R-:W2:Y:S01]  /*1360*/  LDL.LU R4, [R1+0x10] ;  /* 0x0000100001047983 */ /* 0x004ea20000300800 */
[----:B0-----:R-:W-:Y:S01]  /*1370*/  IMAD.MOV.U32 R7, RZ, RZ, c[0x0][0x17c] ;  /* 0x00005f00ff077624 */ /* 0x001fe200078e00ff */
[----:B------:R-:W-:Y:S01]  /*1380*/  BSSY B2, `(.L_x_5839) ;  /* 0x000005d000027945 */ /* 0x000fe20003800000 */
[----:B------:R-:W-:Y:S01]  /*1390*/  IMAD.MOV.U32 R19, RZ, RZ, c[0x0][0x180] ;  /* 0x00006000ff137624 */ /* 0x000fe200078e00ff */
[----:B------:R-:W0:Y:S01]  /*13a0*/  S2R R2, SR_TID.X ;  /* 0x0000000000027919 */ /* 0x000e220000002100 */
[----:B------:R-:W-:Y:S01]  /*13b0*/  IMAD.MOV.U32 R14, RZ, RZ, c[0x0][0x170] ;  /* 0x00005c00ff0e7624 */ /* 0x000fe200078e00ff */
[----:B------:R-:W-:Y:S01]  /*13c0*/  MOV R15, c[0x0][0x174] ;  /* 0x00005d00000f7a02 */ /* 0x000fe20000000f00 */
[----:B------:R-:W-:Y:S01]  /*13d0*/  IMAD.MOV.U32 R21, RZ, RZ, c[0x0][0x18c] ;  /* 0x00006300ff157624 */ /* 0x000fe200078e00ff */
[----:B------:R-:W4:Y:S01]  /*13e0*/  S2R R6, SR_TID.Y ;  /* 0x0000000000067919 */ /* 0x000f220000002200 */
[----:B------:R-:W-:-:S03]  /*13f0*/  MOV R20, c[0x0][0x188] ;  /* 0x0000620000147a02 */ /* 0x000fc60000000f00 */
[----:B------:R-:W5:Y:S01]  /*1400*/  S2R R5, SR_CTAID.Y ;  /* 0x0000000000057919 */ /* 0x000f620000002600 */
[----:B0-----:R-:W-:-:S04]  /*1410*/  IMAD R2, R2, c[0x0][0x1a8], RZ ;  /* 0x00006a0002027a24 */ /* 0x001fc800078e02ff */
[----:B----4-:R-:W-:Y:S02]  /*1420*/  IMAD R2, R6, c[0x0][0x1ac], R2 ;  /* 0x00006b0006027a24 */ /* 0x010fe400078e0202 */
[----:B------:R-:W-:Y:S02]  /*1430*/  IMAD.MOV.U32 R6, RZ, RZ, c[0x0][0x178] ;  /* 0x00005e00ff067624 */ /* 0x000fe400078e00ff */
[----:B-----5:R-:W-:-:S03]  /*1440*/  IMAD R18, R5, c[0x0][0x1b0], R2 ;  /* 0x00006c0005127a24 */ /* 0x020fc600078e0202 */
[----:B------:R0:W-:Y:S02]  /*1450*/  STL.64 [R1], R6 ;  /* 0x0000000601007387 */ /* 0x0001e40000100a00 */
[----:B------:R-:W-:-:S04]  /*1460*/  LEA R2, R18, 0x1, 0x1 ;  /* 0x0000000112027811 */ /* 0x000fc800078e08ff */
[----:B------:R-:W-:Y:S01]  /*1470*/  ISETP.GE.U32.AND P0, PT, R2, R25, PT ;  /* 0x000000190200720c */ /* 0x000fe20003f06070 */
[----:B---3--:R-:W-:Y:S01]  /*1480*/  IMAD.MOV.U32 R2, RZ, RZ, R3 ;  /* 0x000000ffff027224 */ /* 0x008fe200078e0003 */
[----:B--2---:R-:W-:-:S05]  /*1490*/  MOV R3, R4 ;  /* 0x0000000400037202 */ /* 0x004fca0000000f00 */
[----:B------:R0:W-:Y:S06]  /*14a0*/  STL.64 [R1+0x20], R2 ;  /* 0x0000200201007387 */ /* 0x0001ec0000100a00 */
[----:B------:R-:W-:Y:S05]  /*14b0*/  @P0 BRA `(.L_x_5840) ;  /* 0x0000049000000947 */ /* 0x000fea0003800000 */
.L_x_5845:
[----:B0-----:R-:W2:Y:S01]  /*14c0*/  LDL.64 R4, [R1+0x20] ;  /* 0x0000200001047983 */ /* 0x001ea20000100a00 */
[----:B------:R-:W-:Y:S01]  /*14d0*/  IADD3 R0, R0, 0x1, RZ ;  /* 0x0000000100007810 */ /* 0x000fe20007ffe0ff */
[----:B0-----:R-:W-:Y:S02]  /*14e0*/  IMAD.MOV.U32 R2, RZ, RZ, 0x1 ;  /* 0x00000001ff027424 */ /* 0x001fe400078e00ff */
[----:B--2---:R-:W-:-:S06]  /*14f0*/  IMAD.WIDE.U32 R20, R18, 0x10, R4 ;  /* 0x0000001012147825 */ /* 0x004fcc00078e0004 */
[----:B------:R-:W2:Y:S01]  /*1500*/  LDG.E.128 R20, [R20.64] ;  /* 0x0000002414147981 */ /* 0x000ea2000c1e1d00 */
[----:B------:R-:W0:Y:S01]  /*1510*/  I2F.F64 R4, R0 ;  /* 0x0000000000047312 */ /* 0x000e220000201c00 */
[----:B------:R-:W-:Y:S07]  /*1520*/  BSSY B3, `(.L_x_5841) ;  /* 0x0000019000037945 */ /* 0x000fee0003800000 */
[----:B0-----:R-:W0:Y:S02]  /*1530*/  MUFU.RCP64H R3, R5 ;  /* 0x0000000500037308 */ /* 0x001e240000001800 */
[----:B0-----:R-:W0:-:S06]  /*1540*/  DFMA R6, -R4, R2, 1 ;  /* 0x3ff000000406742b */ /* 0x001e0c0000000102 */
[----:B0-----:R-:W0:-:S06]  /*1550*/  DFMA R6, R6, R6, R6 ;  /* 0x000000060606722b */ /* 0x001e0c0000000006 */
[----:B0-----:R-:W0:-:S06]  /*1560*/  DFMA R2, R2, R6, R2 ;  /* 0x000000060202722b */ /* 0x001e0c0000000002 */
[----:B0-----:R-:W0:-:S06]  /*1570*/  DFMA R6, -R4, R2, 1 ;  /* 0x3ff000000406742b */ /* 0x001e0c0000000102 */
[----:B0-----:R-:W-:-:S04]  /*1580*/  DFMA R2, R2, R6, R2 ;  /* 0x000000060202722b */ /* 0x001fc80000000002 */
[----:B--2---:R-:W0:-:S06]  /*1590*/  DADD R6, R20, -R8 ;  /* 0x0000000014067229 */ /* 0x004e0c0000000808 */
[----:B0-----:R-:W0:-:S04]  /*15a0*/  DMUL R12, R6, R2 ;  /* 0x00000002060c7228 */ /* 0x001e080000000000 */
[----:B------:R-:W-:Y:S02]  /*15b0*/  FSETP.GEU.AND P1, PT, |R7|, 6.5827683646048100446e-37, PT ;  /* 0x036000000700780b */ /* 0x000fe40003f2e200 */
[----:B0-----:R-:W0:-:S06]  /*15c0*/  DFMA R16, -R4, R12, R6 ;  /* 0x0000000c0410722b */ /* 0x001e0c0000000106 */
[----:B0-----:R0:W2:Y:S02]  /*15d0*/  DFMA R2, R2, R16, R12 ;  /* 0x000000100202722b */ /* 0x0010a4000000000c */
[----:B0-----:R-:W-:-:S08]  /*15e0*/  MOV R13, R5 ;  /* 0x00000005000d7202 */ /* 0x001fd00000000f00 */
[----:B--2---:R-:W-:-:S05]  /*15f0*/  FFMA R12, RZ, R5, R3 ;  /* 0x00000005ff0c7223 */ /* 0x004fca0000000003 */
[----:B------:R-:W-:Y:S01]  /*1600*/  FSETP.GT.AND P0, PT, |R12|, 1.469367938527859385e-39, PT ;  /* 0x001000000c00780b */ /* 0x000fe20003f04200 */
[----:B------:R-:W-:-:S12]  /*1610*/  IMAD.MOV.U32 R12, RZ, RZ, R4 ;  /* 0x000000ffff0c7224 */ /* 0x000fd800078e0004 */
[----:B------:R-:W-:Y:S05]  /*1620*/  @P0 BRA P1, `(.L_x_5842) ;  /* 0x0000008000000947 */ /* 0x000fea0000800000 */
[----:B------:R-:W-:Y:S01]  /*1630*/  IMAD.MOV.U32 R3, RZ, RZ, R4 ;  /* 0x000000ffff037224 */ /* 0x000fe200078e0004 */
[----:B------:R-:W-:Y:S01]  /*1640*/  MOV R24, 0x1690 ;  /* 0x0000169000187802 */ /* 0x000fe20000000f00 */
[----:B------:R-:W-:Y:S01]  /*1650*/  IMAD.MOV.U32 R2, RZ, RZ, R5 ;  /* 0x000000ffff027224 */ /* 0x000fe200078e0005 */
[----:B------:R-:W-:Y:S01]  /*1660*/  MOV R5, R6 ;  /* 0x0000000600057202 */ /* 0x000fe20000000f00 */
[----:B------:R-:W-:Y:S02]  /*1670*/  IMAD.MOV.U32 R4, RZ, RZ, R7 ;  /* 0x000000ffff047224 */ /* 0x000fe400078e0007 */
[----:B-1----:R-:W-:Y:S05]  /*1680*/  CALL.REL.NOINC `($__internal_30_$__cuda_sm20_div_rn_f64_full) ;  /* 0x0000d71000007944 */ /* 0x002fea0003c00000 */
[----:B------:R-:W-:Y:S01]  /*1690*/  IMAD.MOV.U32 R3, RZ, RZ, R2 ;  /* 0x000000ffff037224 */ /* 0x000fe200078e0002 */
[----:B------:R-:W-:Y:S02]  /*16a0*/  MOV R2, R16 ;  /* 0x0000001000027202 */ /* 0x000fe40000000f00 */
.L_x_5842:
[----:B------:R-:W-:Y:S05]  /*16b0*/  BSYNC B3 ;  /* 0x0000000000037941 */ /* 0x000fea0003800000 */
.L_x_5841:
[----:B------:R-:W-:Y:S01]  /*16c0*/  IADD3 R19, R19, 0x1, RZ ;  /* 0x0000000113137810 */ /* 0x000fe20007ffe0ff */
[----:B------:R0:W2:Y:S01]  /*16d0*/  DADD R8, R2, R8 ;  /* 0x0000000002087229 */ /* 0x0000a20000000008 */
[----:B------:R-:W-:Y:S01]  /*16e0*/  BSSY B3, `(.L_x_5843) ;  /* 0x000001d000037945 */ /* 0x000fe20003800000 */
[----:B0-----:R-:W-:Y:S01]  /*16f0*/  IMAD.MOV.U32 R2, RZ, RZ, 0x1 ;  /* 0x00000001ff027424 */ /* 0x001fe200078e00ff */
[----:B------:R-:W0:Y:S03]  /*1700*/  I2F.F64 R4, R19 ;  /* 0x0000001300047312 */ /* 0x000e260000201c00 */
[----:B--2---:R-:W2:-:S06]  /*1710*/  DADD R20, R20, -R8 ;  /* 0x0000000014147229 */ /* 0x004e8c0000000808 */
[----:B-12---:R-:W-:Y:S01]  /*1720*/  DFMA R10, R6, R20, R10 ;  /* 0x00000014060a722b */ /* 0x006fe2000000000a */
[----:B0-----:R-:W0:Y:S03]  /*1730*/  MUFU.RCP64H R3, R5 ;  /* 0x0000000500037308 */ /* 0x001e260000001800 */
[----:B0-----:R-:W0:-:S06]  /*1740*/  DFMA R6, -R4, R2, 1 ;  /* 0x3ff000000406742b */ /* 0x001e0c0000000102 */
[----:B0-----:R-:W0:-:S06]  /*1750*/  DFMA R6, R6, R6, R6 ;  /* 0x000000060606722b */ /* 0x001e0c0000000006 */
[----:B0-----:R-:W0:-:S06]  /*1760*/  DFMA R2, R2, R6, R2 ;  /* 0x000000060202722b */ /* 0x001e0c0000000002 */
[----:B0-----:R-:W0:-:S06]  /*1770*/  DFMA R6, -R4, R2, 1 ;  /* 0x3ff000000406742b */ /* 0x001e0c0000000102 */
[----:B0-----:R-:W-:-:S04]  /*1780*/  DFMA R2, R2, R6, R2 ;  /* 0x000000060202722b */ /* 0x001fc80000000002 */
[----:B------:R-:W0:-:S06]  /*1790*/  DADD R6, R22, -R14 ;  /* 0x0000000016067229 */ /* 0x000e0c000000080e */
[----:B0-----:R-:W0:-:S04]  /*17a0*/  DMUL R16, R6, R2 ;  /* 0x0000000206107228 */ /* 0x001e080000000000 */
[----:B------:R-:W-:Y:S02]  /*17b0*/  FSETP.GEU.AND P1, PT, |R7|, 6.5827683646048100446e-37, PT ;  /* 0x036000000700780b */ /* 0x000fe40003f2e200 */
[----:B0-----:R-:W0:-:S06]  /*17c0*/  DFMA R20, -R4, R16, R6 ;  /* 0x000000100414722b */ /* 0x001e0c0000000106 */
[----:B0-----:R0:W1:Y:S02]  /*17d0*/  DFMA R2, R2, R20, R16 ;  /* 0x000000140202722b */ /* 0x0010640000000010 */
[----:B0-----:R-:W-:Y:S01]  /*17e0*/  IMAD.MOV.U32 R20, RZ, RZ, R4 ;  /* 0x000000ffff147224 */ /* 0x001fe200078e0004 */
[----:B------:R-:W-:-:S07]  /*17f0*/  MOV R21, R5 ;  /* 0x0000000500157202 */ /* 0x000fce0000000f00 */
[----:B-1----:R-:W-:-:S05]  /*1800*/  FFMA R16, RZ, R5, R3 ;  /* 0x00000005ff107223 */ /* 0x002fca0000000003 */
[----:B------:R-:W-:-:S13]  /*1810*/  FSETP.GT.AND P0, PT, |R16|, 1.469367938527859385e-39, PT ;  /* 0x001000001000780b */ /* 0x000fda0003f04200 */
[----:B------:R-:W-:Y:S05]  /*1820*/  @P0 BRA P1, `(.L_x_5844) ;  /* 0x0000008000000947 */ /* 0x000fea0000800000 */
[----:B------:R-:W-:Y:S01]  /*1830*/  IMAD.MOV.U32 R3, RZ, RZ, R4 ;  /* 0x000000ffff037224 */ /* 0x000fe200078e0004 */
[----:B------:R-:W-:Y:S01]  /*1840*/  MOV R24, 0x1890 ;  /* 0x0000189000187802 */ /* 0x000fe20000000f00 */
[----:B------:R-:W-:Y:S01]  /*1850*/  IMAD.MOV.U32 R2, RZ, RZ, R5 ;  /* 0x000000ffff027224 */ /* 0x000fe200078e0005 */
[----:B------:R-:W-:Y:S01]  /*1860*/  MOV R5, R6 ;  /* 0x0000000600057202 */ /* 0x000fe20000000f00 */
[----:B------:R-:W-:Y:S02]  /*1870*/  IMAD.MOV.U32 R4, RZ, RZ, R7 ;  /* 0x000000ffff047224 */ /* 0x000fe400078e0007 */
[----:B------:R-:W-:Y:S05]  /*1880*/  CALL.REL.NOINC `($__internal_30_$__cuda_sm20_div_rn_f64_full) ;  /* 0x0000d51000007944 */ /* 0x000fea0003c00000 */
[----:B------:R-:W-:Y:S01]  /*1890*/  IMAD.MOV.U32 R3, RZ, RZ, R2 ;  /* 0x000000ffff037224 */ /* 0x000fe200078e0002 */
[----:B------:R-:W-:Y:S02]  /*18a0*/  MOV R2, R16 ;  /* 0x0000001000027202 */ /* 0x000fe40000000f00 */
.L_x_5844:
[----:B------:R-:W-:Y:S05]  /*18b0*/  BSYNC B3 ;  /* 0x0000000000037941 */ /* 0x000fea0003800000 */
.L_x_5843:
[----:B------:R-:W2:Y:S01]  /*18c0*/  LDL.LU.64 R4, [R1] ;  /* 0x0000000001047983 */ /* 0x000ea20000300a00 */
[----:B------:R0:W1:Y:S01]  /*18d0*/  DADD R14, R2, R14 ;  /* 0x00000000020e7229 */ /* 0x000062000000000e */
[----:B------:R-:W-:-:S04]  /*18e0*/  IADD3 R18, R18, c[0x0][0x19c], RZ ;  /* 0x0000670012127a10 */ /* 0x000fc80007ffe0ff */
[----:B0-----:R-:W-:Y:S01]  /*18f0*/  LEA R2, R18, 0x1, 0x1 ;  /* 0x0000000112027811 */ /* 0x001fe200078e08ff */
[----:B-1----:R-:W2:-:S03]  /*1900*/  DADD R22, R22, -R14 ;  /* 0x0000000016167229 */ /* 0x002e86000000080e */
[----:B------:R-:W-:-:S03]  /*1910*/  ISETP.GE.U32.AND P0, PT, R2, R25, PT ;  /* 0x000000190200720c */ /* 0x000fc60003f06070 */
[----:B--2---:R-:W0:-:S07]  /*1920*/  DFMA R4, R6, R22, R4 ;  /* 0x000000160604722b */ /* 0x004e0e0000000004 */
[----:B0-----:R0:W-:Y:S03]  /*1930*/  STL.64 [R1], R4 ;  /* 0x0000000401007387 */ /* 0x0011e60000100a00 */
[----:B------:R-:W-:Y:S05]  /*1940*/  @!P0 BRA `(.L_x_5845) ;  /* 0xfffffb7000008947 */ /* 0x000fea000383ffff */
.L_x_5840:
[----:B------:R-:W-:Y:S05]  /*1950*/  BSYNC B2 ;  /* 0x0000000000027941 */ /* 0x000fea0003800000 */
.L_x_5839:
[----:B0-----:R-:W0:Y:S01]  /*1960*/  S2R R3, SR_TID.Y ;  /* 0x0000000000037919 */ /* 0x001e220000002200 */
[----:B------:R-:W-:Y:S01]  /*1970*/  ISETP.NE.AND P0, PT, RZ, c[0x0][0x1ac], PT ;  /* 0x00006b00ff007a0c */ /* 0x000fe20003f05270 */
[----:B------:R-:W-:Y:S01]  /*1980*/  BSSY B1, `(.L_x_5846) ;  /* 0x000000a000017945 */ /* 0x000fe20003800000 */
[----:B------:R-:W-:Y:S02]  /*1990*/  PRMT R2, RZ, 0x7610, R2 ;  /* 0x00007610ff027816 */ /* 0x000fe40000000002 */
[----:B0-----:R-:W-:-:S13]  /*19a0*/  ISETP.NE.AND P1, PT, R3, RZ, PT ;  /* 0x000000ff0300720c */ /* 0x001fda0003f25270 */
[----:B------:R-:W-:Y:S05]  /*19b0*/  @P0 BRA P1, `(.L_x_5847) ;  /* 0x0000006000000947 */ /* 0x000fea0000800000 */
[----:B------:R-:W0:Y:S01]  /*19c0*/  S2R R3, SR_CTAID.Y ;  /* 0x0000000000037919 */ /* 0x000e220000002600 */
[----:B------:R-:W-:Y:S01]  /*19d0*/  ISETP.NE.AND P0, PT, RZ, c[0x0][0x1b0], PT ;  /* 0x00006c00ff007a0c */ /* 0x000fe20003f05270 */
[----:B------:R-:W-:-:S12]  /*19e0*/  IMAD.MOV.U32 R2, RZ, RZ, 0x1 ;  /* 0x00000001ff027424 */ /* 0x000fd800078e00ff */
[----:B0-----:R-:W-:-:S04]  /*19f0*/  @P0 ISETP.NE.AND P1, PT, R3, RZ, PT ;  /* 0x000000ff0300020c */ /* 0x001fc80003f25270 */
[----:B------:R-:W-:-:S04]  /*1a00*/  @P0 SEL R3, RZ, 0x1, P1 ;  /* 0x00000001ff030807 */ /* 0x000fc80000800000 */
[----:B------:R-:W-:Y:S02]  /*1a10*/  @P0 PRMT R2, R3, 0x7610, R2 ;  /* 0x0000761003020816 */ /* 0x000fe40000000002 */
.L_x_5847:
[----:B------:R-:W-:Y:S05]  /*1a20*/  BSYNC B1 ;  /* 0x0000000000017941 */ /* 0x000fea0003800000 */
.L_x_5846:
[----:B------:R-:W-:Y:S01]  /*1a30*/  PRMT R2, R2, 0x9910, RZ ;  /* 0x0000991002027816 */ /* 0x000fe200000000ff */
[----:B------:R-:W-:Y:S03]  /*1a40*/  BSSY B2, `(.L_x_5848) ;  /* 0x000002b000027945 */ /* 0x000fe60003800000 */
[----:B------:R-:W-:-:S13]  /*1a50*/  ISETP.NE.AND P0, PT, R2, RZ, PT ;  /* 0x000000ff0200720c */ /* 0x000fda0003f05270 */
[----:B------:R-:W-:Y:S05]  /*1a60*/  @!P0 BRA `(.L_x_5849) ;  /* 0x0000028000008947 */ /* 0x000fea0003800000 */
[----:B------:R-:W0:Y:S01]  /*1a70*/  S2R R3, SR_TID.X ;  /* 0x0000000000037919 */ /* 0x000e220000002100 */
[----:B------:R-:W-:-:S05]  /*1a80*/  LOP3.LUT R2, R25, 0xfffffffe, RZ, 0xc0, !PT ;  /* 0xfffffffe19027812 */ /* 0x000fca00078ec0ff */
[----:B0-----:R-:W-:-:S05]  /*1a90*/  IMAD.IADD R2, R2, 0x1, R3 ;  /* 0x0000000102027824 */ /* 0x001fca00078e0203 */
[----:B------:R-:W-:-:S13]  /*1aa0*/  ISETP.GE.U32.AND P0, PT, R2, R25, PT ;  /* 0x000000190200720c */ /* 0x000fda0003f06070 */
[----:B------:R-:W-:Y:S05]  /*1ab0*/  @P0 BRA `(.L_x_5849) ;  /* 0x0000023000000947 */ /* 0x000fea0003800000 */
[----:B------:R-:W2:Y:S01]  /*1ac0*/  LDL.LU.64 R4, [R1+0x20] ;  /* 0x0000200001047983 */ /* 0x000ea20000300a00 */
[----:B------:R-:W-:Y:S01]  /*1ad0*/  IADD3 R0, R0, 0x1, RZ ;  /* 0x0000000100007810 */ /* 0x000fe20007ffe0ff */
[----:B--2---:R-:W-:-:S06]  /*1ae0*/  IMAD.WIDE R22, R2, 0x8, R4 ;  /* 0x0000000802167825 */ /* 0x004fcc00078e0204 */
[----:B------:R-:W2:Y:S01]  /*1af0*/  LDG.E.64 R22, [R22.64] ;  /* 0x0000002416167981 */ /* 0x000ea2000c1e1b00 */
[----:B------:R-:W0:Y:S01]  /*1b00*/  I2F.F64 R4, R0 ;  /* 0x0000000000047312 */ /* 0x000e220000201c00 */
[----:B------:R-:W-:Y:S01]  /*1b10*/  MOV R2, 0x1 ;  /* 0x0000000100027802 */ /* 0x000fe20000000f00 */
[----:B------:R-:W-:Y:S06]  /*1b20*/  BSSY B3, `(.L_x_5850) ;  /* 0x0000019000037945 */ /* 0x000fec0003800000 */
[----:B0-----:R-:W0:Y:S02]  /*1b30*/  MUFU.RCP64H R3, R5 ;  /* 0x0000000500037308 */ /* 0x001e240000001800 */
[----:B0-----:R-:W0:-:S06]  /*1b40*/  DFMA R6, -R4, R2, 1 ;  /* 0x3ff000000406742b */ /* 0x001e0c0000000102 */
[----:B0-----:R-:W0:-:S06]  /*1b50*/  DFMA R6, R6, R6, R6 ;  /* 0x000000060606722b */ /* 0x001e0c0000000006 */
[----:B0-----:R-:W0:-:S06]  /*1b60*/  DFMA R2, R2, R6, R2 ;  /* 0x000000060202722b */ /* 0x001e0c0000000002 */
[----:B0-----:R-:W0:-:S06]  /*1b70*/  DFMA R6, -R4, R2, 1 ;  /* 0x3ff000000406742b */ /* 0x001e0c0000000102 */
[----:B0-----:R-:W-:-:S04]  /*1b80*/  DFMA R2, R2, R6, R2 ;  /* 0x000000060202722b */ /* 0x001fc80000000002 */
[----:B--2---:R-:W0:-:S06]  /*1b90*/  DADD R6, -R8, R22 ;  /* 0x0000000008067229 */ /* 0x004e0c0000000116 */
[----:B0-----:R-:W0:-:S04]  /*1ba0*/  DMUL R12, R6, R2 ;  /* 0x00000002060c7228 */ /* 0x001e080000000000 */
[----:B------:R-:W-:Y:S02]  /*1bb0*/  FSETP.GEU.AND P1, PT, |R7|, 6.5827683646048100446e-37, PT ;  /* 0x036000000700780b */ /* 0x000fe40003f2e200 */
[----:B0-----:R-:W0:-:S06]  /*1bc0*/  DFMA R16, -R4, R12, R6 ;  /* 0x0000000c0410722b */ /* 0x001e0c0000000106 */
[----:B0-----:R0:W2:Y:S02]  /*1bd0*/  DFMA R2, R2, R16, R12 ;  /* 0x000000100202722b */ /* 0x0010a4000000000c */
[----:B0-----:R-:W-:-:S08]  /*1be0*/  IMAD.MOV.U32 R13, RZ, RZ, R5 ;  /* 0x000000ffff0d7224 */ /* 0x001fd000078e0005 */
[----:B--2---:R-:W-:-:S05]  /*1bf0*/  FFMA R12, RZ, R5, R3 ;  /* 0x00000005ff0c7223 */ /* 0x004fca0000000003 */
[----:B------:R-:W-:Y:S01]  /*1c00*/  FSETP.GT.AND P0, PT, |R12|, 1.469367938527859385e-39, PT ;  /* 0x001000000c00780b */ /* 0x000fe20003f04200 */
[----:B------:R-:W-:-:S12]  /*1c10*/  IMAD.MOV.U32 R12, RZ, RZ, R4 ;  /* 0x000000ffff0c7224 */ /* 0x000fd800078e0004 */
[----:B------:R-:W-:Y:S05]  /*1c20*/  @P0 BRA P1, `(.L_x_5851) ;  /* 0x0000008000000947 */ /* 0x000fea0000800000 */
[----:B------:R-:W-:Y:S01]  /*1c30*/  MOV R3, R4 ;  /* 0x0000000400037202 */ /* 0x000fe20000000f00 */
[----:B------:R-:W-:Y:S01]  /*1c40*/  IMAD.MOV.U32 R2, RZ, RZ, R5 ;  /* 0x000000ffff027224 */ /* 0x000fe200078e0005 */
[----:B------:R-:W-:Y:S01]  /*1c50*/  MOV R4, R7 ;  /* 0x0000000700047202 */ /* 0x000fe20000000f00 */
[----:B------:R-:W-:Y:S01]  /*1c60*/  IMAD.MOV.U32 R5, RZ, RZ, R6 ;  /* 0x000000ffff057224 */ /* 0x000fe200078e0006 */
[----:B------:R-:W-:Y:S02]  /*1c70*/  MOV R24, 0x1c90 ;  /* 0x00001c9000187802 */ /* 0x000fe40000000f00 */
[----:B-1----:R-:W-:Y:S05]  /*1c80*/  CALL.REL.NOINC `($__internal_30_$__cuda_sm20_div_rn_f64_full) ;  /* 0x0000d11000007944 */ /* 0x002fea0003c00000 */
[----:B------:R-:W-:Y:S02]  /*1c90*/  IMAD.MOV.U32 R3, RZ, RZ, R2 ;  /* 0x000000ffff037224 */ /* 0x000fe400078e0002 */
[----:B------:R-:W-:Y:S02]  /*1ca0*/  IMAD.MOV.U32 R2, RZ, RZ, R16 ;  /* 0x000000ffff027224 */ /* 0x000fe400078e0010 */
.L_x_5851:
[----:B------:R-:W-:Y:S05]  /*1cb0*/  BSYNC B3 ;  /* 0x0000000000037941 */ /* 0x000fea0003800000 */
.L_x_5850:
[----:B------:R-:W0:-:S06]  /*1cc0*/  DADD R8, R8, R2 ;  /* 0x0000000008087229 */ /* 0x000e0c0000000002 */
[----:B0-----:R-:W0:-:S06]  /*1cd0*/  DADD R22, R22, -R8 ;  /* 0x0000000016167229 */ /* 0x001e0c0000000808 */
[----:B01----:R0:W1:-:S06]  /*1ce0*/  DFMA R10, R6, R22, R10 ;  /* 0x00000016060a722b */ /* 0x00304c000000000a */
.L_x_5849:
[----:B------:R-:W-:Y:S05]  /*1cf0*/  BSYNC B2 ;  /* 0x0000000000027941 */ /* 0x000fea0003800000 */
.L_x_5848:
[----:B------:R-:W2:-:S14]  /*1d00*/  DSETP.NEU.AND P0, PT, R12, RZ, PT ;  /* 0x000000ff0c00722a */ /* 0x000e9c0003f0d000 */
[----:B--2---:R-:W-:Y:S05]  /*1d10*/  @!P0 BRA `(.L_x_5852) ;  /* 0x0000025000008947 */ /* 0x004fea0003800000 */
[----:B------:R-:W2:-:S14]  /*1d20*/  DSETP.NEU.AND P0, PT, R20, RZ, PT ;  /* 0x000000ff1400722a */ /* 0x000e9c0003f0d000 */
[----:B--2---:R-:W-:Y:S05]  /*1d30*/  @!P0 BRA `(.L_x_5829) ;  /* 0x0000629000008947 */ /* 0x004fea0003800000 */
[----:B0-----:R-:W0:Y:S01]  /*1d40*/  DADD R6, R12, R20 ;  /* 0x000000000c067229 */ /* 0x001e220000000014 */
[----:B------:R-:W-:Y:S01]  /*1d50*/  MOV R2, 0x1 ;  /* 0x0000000100027802 */ /* 0x000fe20000000f00 */
[----:B------:R-:W-:Y:S01]  /*1d60*/  BSSY B2, `(.L_x_5853) ;  /* 0x0000016000027945 */ /* 0x000fe20003800000 */
[----:B------:R-:W-:Y:S01]  /*1d70*/  FSETP.GEU.AND P1, PT, |R21|, 6.5827683646048100446e-37, PT ;  /* 0x036000001500780b */ /* 0x000fe20003f2e200 */
[----:B------:R-:W-:Y:S02]  /*1d80*/  DADD R14, -R8, R14 ;  /* 0x00000000080e7229 */ /* 0x000fe4000000010e */
[----:B0-----:R-:W0:Y:S02]  /*1d90*/  MUFU.RCP64H R3, R7 ;  /* 0x0000000700037308 */ /* 0x001e240000001800 */
[----:B0-----:R-:W0:-:S06]  /*1da0*/  DFMA R4, -R6, R2, 1 ;  /* 0x3ff000000604742b */ /* 0x001e0c0000000102 */
[----:B0-----:R-:W0:-:S06]  /*1db0*/  DFMA R4, R4, R4, R4 ;  /* 0x000000040404722b */ /* 0x001e0c0000000004 */
[----:B0-----:R-:W0:-:S06]  /*1dc0*/  DFMA R4, R2, R4, R2 ;  /* 0x000000040204722b */ /* 0x001e0c0000000002 */
[----:B0-----:R-:W0:-:S06]  /*1dd0*/  DFMA R2, -R6, R4, 1 ;  /* 0x3ff000000602742b */ /* 0x001e0c0000000104 */
[----:B0-----:R-:W0:-:S06]  /*1de0*/  DFMA R2, R4, R2, R4 ;  /* 0x000000020402722b */ /* 0x001e0c0000000004 */
[----:B0-----:R-:W0:-:S06]  /*1df0*/  DMUL R16, R2, R20 ;  /* 0x0000001402107228 */ /* 0x001e0c0000000000 */
        /* <DEDUP_REMOVED lines=10> */
[----:B-1----:R-:W-:Y:S05]  /*1ea0*/  CALL.REL.NOINC `($__internal_30_$__cuda_sm20_div_rn_f64_full) ;  /* 0x0000cef000007944 */ /* 0x002fea0003c00000 */
[----:B------:R-:W-:Y:S02]  /*1eb0*/  IMAD.MOV.U32 R17, RZ, RZ, R2 ;  /* 0x000000ffff117224 */ /* 0x000fe400078e0002 */
.L_x_5854:
[----:B------:R-:W-:Y:S05]  /*1ec0*/  BSYNC B2 ;  /* 0x0000000000027941 */ /* 0x000fea0003800000 */
.L_x_5853:
[----:B------:R-:W2:Y:S01]  /*1ed0*/  LDL.LU.64 R4, [R1] ;  /* 0x0000000001047983 */ /* 0x000ea20000300a00 */
[----:B------:R-:W0:Y:S01]  /*1ee0*/  DMUL R2, R14, R14 ;  /* 0x0000000e0e027228 */ /* 0x000e220000000000 */
[----:B------:R-:W-:-:S03]  /*1ef0*/  MOV R0, 0xffffffff ;  /* 0xffffffff00007802 */ /* 0x000fc60000000f00 */
[----:B------:R-:W-:-:S04]  /*1f00*/  DFMA R8, R14, R16, R8 ;  /* 0x000000100e08722b */ /* 0x000fc80000000008 */
[----:B0-----:R0:W-:Y:S02]  /*1f10*/  DMUL R2, R12, R2 ;  /* 0x000000020c027228 */ /* 0x0011e40000000000 */
[----:B0-----:R-:W-:Y:S02]  /*1f20*/  IMAD.MOV.U32 R12, RZ, RZ, R6 ;  /* 0x000000ffff0c7224 */ /* 0x001fe400078e0006 */
[----:B------:R-:W-:Y:S01]  /*1f30*/  IMAD.MOV.U32 R13, RZ, RZ, R7 ;  /* 0x000000ffff0d7224 */ /* 0x000fe200078e0007 */
[----:B-12---:R-:W0:-:S06]  /*1f40*/  DADD R10, R10, R4 ;  /* 0x000000000a0a7229 */ /* 0x006e0c0000000004 */
[----:B0-----:R0:W1:Y:S01]  /*1f50*/  DFMA R10, R2, R16, R10 ;  /* 0x00000010020a722b */ /* 0x001062000000000a */
[----:B------:R-:W-:Y:S05]  /*1f60*/  BRA `(.L_x_5829) ;  /* 0x0000606000007947 */ /* 0x000fea0003800000 */
.L_x_5852:
[----:B-1----:R1:W5:Y:S01]  /*1f70*/  LDL.LU.64 R10, [R1] ;  /* 0x00000000010a7983 */ /* 0x0023620000300a00 */
[----:B------:R-:W-:Y:S01]  /*1f80*/  MOV R0, R19 ;  /* 0x0000001300007202 */ /* 0x000fe20000000f00 */
[----:B------:R-:W-:Y:S01]  /*1f90*/  IMAD.MOV.U32 R12, RZ, RZ, R20 ;  /* 0x000000ffff0c7224 */ /* 0x000fe200078e0014 */
[----:B------:R-:W-:Y:S01]  /*1fa0*/  MOV R8, R14 ;  /* 0x0000000e00087202 */ /* 0x000fe20000000f00 */
[----:B------:R-:W-:Y:S02]  /*1fb0*/  IMAD.MOV.U32 R13, RZ, RZ, R21 ;  /* 0x000000ffff0d7224 */ /* 0x000fe400078e0015 */
[----:B------:R-:W-:Y:S01]  /*1fc0*/  IMAD.MOV.U32 R9, RZ, RZ, R15 ;  /* 0x000000ffff097224 */ /* 0x000fe200078e000f */
[----:B------:R-:W-:Y:S05]  /*1fd0*/  BRA `(.L_x_5829) ;  /* 0x00005ff000007947 */ /* 0x000fea0003800000 */
.L_x_5830:
[----:B------:R-:W-:Y:S01]  /*1fe0*/  HFMA2.MMA R0, -RZ, RZ, 0, 5.9604644775390625e-08 ;  /* 0x00000001ff007435 */ /* 0x000fe200000001ff */
[----:B------:R-:W-:-:S05]  /*1ff0*/  IMAD.MOV.U32 R19, RZ, RZ, c[0x0][0x300] ;  /* 0x0000c000ff137624 */ /* 0x000fca00078e00ff */
[----:B------:R-:W-:-:S04]  /*2000*/  SHF.R.U32.HI R19, RZ, 0x3, R19 ;  /* 0x00000003ff137819 */ /* 0x000fc80000011613 */
[C---:B------:R-:W-:Y:S02]  /*2010*/  ISETP.EQ.AND P2, PT, R0.reuse, c[0x0][0x1d0], PT ;  /* 0x0000740000007a0c */ /* 0x040fe40003f42270 */
[----:B------:R-:W-:Y:S02]  /*2020*/  ISETP.NE.AND P0, PT, R19, 0x1, PT ;  /* 0x000000011300780c */ /* 0x000fe40003f05270 */
[----:B------:R-:W-:-:S11]  /*2030*/  ISETP.NE.AND P1, PT, R0, c[0x0][0x1d0], PT ;  /* 0x0000740000007a0c */ /* 0x000fd60003f25270 */
[----:B------:R-:W-:Y:S05]  /*2040*/  @!P0 BRA P2, `(.L_x_5855) ;  /* 0x0000511000008947 */ /* 0x000fea0001000000 */
[----:B------:R-:W-:Y:S01]  /*2050*/  IADD3 R2, R18, c[0x0][0x19c], RZ ;  /* 0x0000670012027a10 */ /* 0x000fe20007ffe0ff */
[----:B------:R-:W-:Y:S01]  /*2060*/  IMAD.MOV.U32 R0, RZ, RZ, c[0x0][0x180] ;  /* 0x00006000ff007624 */ /* 0x000fe200078e00ff */
[----:B0-----:R-:W-:Y:S01]  /*2070*/  MOV R7, c[0x0][0x174] ;  /* 0x00005d0000077a02 */ /* 0x001fe20000000f00 */
[----:B------:R-:W-:Y:S01]  /*2080*/  IMAD.MOV.U32 R6, RZ, RZ, c[0x0][0x170] ;  /* 0x00005c00ff067624 */ /* 0x000fe200078e00ff */
[----:B------:R-:W-:Y:S01]  /*2090*/  MOV R12, c[0x0][0x188] ;  /* 0x00006200000c7a02 */ /* 0x000fe20000000f00 */
[----:B------:R-:W-:Y:S02]  /*20a0*/  IMAD.MOV.U32 R20, RZ, RZ, c[0x0][0x178] ;  /* 0x00005e00ff147624 */ /* 0x000fe400078e00ff */
[----:B------:R-:W-:Y:S02]  /*20b0*/  IMAD.MOV.U32 R21, RZ, RZ, c[0x0][0x17c] ;  /* 0x00005f00ff157624 */ /* 0x000fe400078e00ff */
[----:B------:R-:W-:Y:S01]  /*20c0*/  IMAD.MOV.U32 R13, RZ, RZ, c[0x0][0x18c] ;  /* 0x00006300ff0d7624 */ /* 0x000fe200078e00ff */
[----:B------:R-:W-:Y:S05]  /*20d0*/  @!P1 BRA `(.L_x_5856) ;  /* 0x0000423000009947 */ /* 0x000fea0003800000 */
[----:B------:R-:W-:Y:S01]  /*20e0*/  ISETP.GE.U32.AND P0, PT, R2, c[0x0][0x194], PT ;  /* 0x0000650002007a0c */ /* 0x000fe20003f06070 */
[----:B------:R-:W-:Y:S01]  /*20f0*/  BSSY B2, `(.L_x_5857) ;  /* 0x0000202000027945 */ /* 0x000fe20003800000 */
[----:B------:R-:W-:Y:S01]  /*2100*/  IMAD.MOV.U32 R10, RZ, RZ, c[0x0][0x178] ;  /* 0x00005e00ff0a7624 */ /* 0x000fe200078e00ff */
[----:B------:R-:W-:Y:S01]  /*2110*/  MOV R11, c[0x0][0x17c] ;  /* 0x00005f00000b7a02 */ /* 0x000fe20000000f00 */
[----:B------:R-:W-:-:S02]  /*2120*/  IMAD.MOV.U32 R8, RZ, RZ, c[0x0][0x170] ;  /* 0x00005c00ff087624 */ /* 0x000fc400078e00ff */
[----:B------:R-:W-:-:S07]  /*2130*/  IMAD.MOV.U32 R9, RZ, RZ, c[0x0][0x174] ;  /* 0x00005d00ff097624 */ /* 0x000fce00078e00ff */
[----:B------:R-:W-:Y:S05]  /*2140*/  @P0 BRA `(.L_x_5858) ;  /* 0x00001fc000000947 */ /* 0x000fea0003800000 */
[----:B------:R-:W-:Y:S01]  /*2150*/  MOV R10, c[0x0][0x178] ;  /* 0x00005e00000a7a02 */ /* 0x000fe20000000f00 */
[----:B------:R-:W-:Y:S01]  /*2160*/  IMAD.MOV.U32 R11, RZ, RZ, c[0x0][0x17c] ;  /* 0x00005f00ff0b7624 */ /* 0x000fe200078e00ff */
[----:B------:R-:W-:Y:S01]  /*2170*/  MOV R9, c[0x0][0x174] ;  /* 0x00005d0000097a02 */ /* 0x000fe20000000f00 */
[----:B------:R-:W-:Y:S02]  /*2180*/  IMAD.MOV.U32 R8, RZ, RZ, c[0x0][0x170] ;  /* 0x00005c00ff087624 */ /* 0x000fe400078e00ff */
.L_x_5865:
[----:B------:R-:W-:Y:S01]  /*2190*/  ISETP.NE.AND P0, PT, RZ, c[0x0][0x1d0], PT ;  /* 0x00007400ff007a0c */ /* 0x000fe20003f05270 */
[----:B------:R-:W-:Y:S02]  /*21a0*/  IMAD.MOV.U32 R19, RZ, RZ, RZ ;  /* 0x000000ffff137224 */ /* 0x000fe400078e00ff */
[----:B------:R-:W-:-:S10]  /*21b0*/  IMAD.MOV.U32 R5, RZ, RZ, RZ ;  /* 0x000000ffff057224 */ /* 0x000fd400078e00ff */
        /* <DEDUP_REMOVED lines=212> */
.L_x_5859:
[----:B------:R-:W2:Y:S04]  /*2f00*/  LDL R23, [R1+0x1c] ;  /* 0x00001c0001177983 */ /* 0x000ea80000100800 */
[----:B------:R-:W3:Y:S01]  /*2f10*/  LDL R22, [R1+0x10] ;  /* 0x0000100001167983 */ /* 0x000ee20000100800 */
[----:B------:R-:W-:-:S04]  /*2f20*/  LOP3.LUT R2, R5, 0xfffffff8, RZ, 0xc0, !PT ;  /* 0xfffffff805027812 */ /* 0x000fc800078ec0ff */
[----:B--2---:R-:W-:-:S05]  /*2f30*/  IADD3 R2, P1, R2, R23, RZ ;  /* 0x0000001702027210 */ /* 0x004fca0007f3e0ff */
[----:B---3--:R-:W-:-:S05]  /*2f40*/  IMAD.X R3, RZ, RZ, R22, P1 ;  /* 0x000000ffff037224 */ /* 0x008fca00008e0616 */
[----:B------:R-:W2:Y:S01]  /*2f50*/  LDG.E.64 R14, [R2.64] ;  /* 0x00000024020e7981 */ /* 0x000ea2000c1e1b00 */
[----:B------:R-:W-:-:S03]  /*2f60*/  IADD3 R25, R18, c[0x0][0x19c], RZ ;  /* 0x0000670012197a10 */ /* 0x000fc60007ffe0ff */
[----:B--2---:R0:W-:Y:S01]  /*2f70*/  STL.64 [R1], R14 ;  /* 0x0000000e01007387 */ /* 0x0041e20000100a00 */
        /* <DEDUP_REMOVED lines=211> */
.L_x_5860:
[----:B------:R-:W-:Y:S01]  /*3cb0*/  IADD3 R0, R0, 0x1, RZ ;  /* 0x0000000100007810 */ /* 0x000fe20007ffe0ff */
[----:B------:R-:W-:Y:S01]  /*3cc0*/  IMAD.MOV.U32 R2, RZ, RZ, 0x1 ;  /* 0x00000001ff027424 */ /* 0x000fe200078e00ff */
[----:B0-----:R-:W0:Y:S01]  /*3cd0*/  DADD R14, R14, -R8 ;  /* 0x000000000e0e7229 */ /* 0x001e220000000808 */
[----:B------:R-:W-:Y:S01]  /*3ce0*/  LOP3.LUT R19, R19, 0xfffffff8, RZ, 0xc0, !PT ;  /* 0xfffffff813137812 */ /* 0x000fe200078ec0ff */
[----:B------:R-:W1:Y:S01]  /*3cf0*/  I2F.F64 R4, R0 ;  /* 0x0000000000047312 */ /* 0x000e620000201c00 */
[----:B------:R-:W-:Y:S02]  /*3d00*/  BSSY B3, `(.L_x_5861) ;  /* 0x000001a000037945 */ /* 0x000fe40003800000 */
[----:B------:R-:W-:-:S04]  /*3d10*/  IADD3 R18, P1, R19, R23, RZ ;  /* 0x0000001713127210 */ /* 0x000fc80007f3e0ff */
[----:B------:R-:W-:Y:S02]  /*3d20*/  IADD3.X R19, RZ, R22, RZ, P1, !PT ;  /* 0x00000016ff137210 */ /* 0x000fe40000ffe4ff */
[----:B0-----:R-:W-:Y:S01]  /*3d30*/  FSETP.GEU.AND P2, PT, |R15|, 6.5827683646048100446e-37, PT ;  /* 0x036000000f00780b */ /* 0x001fe20003f4e200 */
[----:B-1----:R-:W0:Y:S02]  /*3d40*/  MUFU.RCP64H R3, R5 ;  /* 0x0000000500037308 */ /* 0x002e240000001800 */
[----:B0-----:R-:W0:-:S06]  /*3d50*/  DFMA R12, -R4, R2, 1 ;  /* 0x3ff00000040c742b */ /* 0x001e0c0000000102 */
[----:B0-----:R-:W0:-:S06]  /*3d60*/  DFMA R12, R12, R12, R12 ;  /* 0x0000000c0c0c722b */ /* 0x001e0c000000000c */
[----:B0-----:R-:W0:-:S06]  /*3d70*/  DFMA R2, R2, R12, R2 ;  /* 0x0000000c0202722b */ /* 0x001e0c0000000002 */
[----:B0-----:R-:W0:-:S06]  /*3d80*/  DFMA R12, -R4, R2, 1 ;  /* 0x3ff00000040c742b */ /* 0x001e0c0000000102 */
[----:B0-----:R-:W0:-:S06]  /*3d90*/  DFMA R2, R2, R12, R2 ;  /* 0x0000000c0202722b */ /* 0x001e0c0000000002 */
[----:B0-----:R-:W0:-:S06]  /*3da0*/  DMUL R12, R14, R2 ;  /* 0x000000020e0c7228 */ /* 0x001e0c0000000000 */
[----:B0-----:R-:W0:-:S06]  /*3db0*/  DFMA R16, -R4, R12, R14 ;  /* 0x0000000c0410722b */ /* 0x001e0c000000010e */
[----:B0-----:R0:W1:Y:S02]  /*3dc0*/  DFMA R2, R2, R16, R12 ;  /* 0x000000100202722b */ /* 0x001064000000000c */
[----:B0-----:R-:W-:-:S08]  /*3dd0*/  IMAD.MOV.U32 R13, RZ, RZ, R5 ;  /* 0x000000ffff0d7224 */ /* 0x001fd000078e0005 */
[----:B-1----:R-:W-:-:S05]  /*3de0*/  FFMA R12, RZ, R5, R3 ;  /* 0x00000005ff0c7223 */ /* 0x002fca0000000003 */
        /* <DEDUP_REMOVED lines=8> */
[----:B------:R-:W-:Y:S05]  /*3e70*/  CALL.REL.NOINC `($__internal_30_$__cuda_sm20_div_rn_f64_full) ;  /* 0x0000af2000007944 */ /* 0x000fea0003c00000 */
[----:B------:R-:W-:Y:S02]  /*3e80*/  IMAD.MOV.U32 R3, RZ, RZ, R2 ;  /* 0x000000ffff037224 */ /* 0x000fe400078e0002 */
[----:B------:R-:W-:Y:S02]  /*3e90*/  IMAD.MOV.U32 R2, RZ, RZ, R16 ;  /* 0x000000ffff027224 */ /* 0x000fe400078e0010 */
.L_x_5862:
[----:B------:R-:W-:Y:S05]  /*3ea0*/  BSYNC B3 ;  /* 0x0000000000037941 */ /* 0x000fea0003800000 */
.L_x_5861:
[----:B------:R-:W2:Y:S04]  /*3eb0*/  LDL.64 R16, [R1] ;  /* 0x0000000001107983 */ /* 0x000ea80000100a00 */
[----:B------:R-:W3:Y:S01]  /*3ec0*/  LDG.E.64 R22, [R18.64] ;  /* 0x0000002412167981 */ /* 0x000ee2000c1e1b00 */
[----:B------:R-:W0:Y:S01]  /*3ed0*/  MUFU.RCP64H R5, R13 ;  /* 0x0000000d00057308 */ /* 0x000e220000001800 */
[----:B------:R-:W2:Y:S01]  /*3ee0*/  DADD R8, R2, R8 ;  /* 0x0000000002087229 */ /* 0x000ea20000000008 */
[----:B------:R-:W-:Y:S01]  /*3ef0*/  MOV R4, 0x1 ;  /* 0x0000000100047802 */ /* 0x000fe20000000f00 */
[----:B------:R-:W-:Y:S04]  /*3f00*/  BSSY B3, `(.L_x_5863) ;  /* 0x0000018000037945 */ /* 0x000fe80003800000 */
[----:B--2---:R-:W1:-:S06]  /*3f10*/  DADD R2, R16, -R8 ;  /* 0x0000000010027229 */ /* 0x004e4c0000000808 */
[----:B-1----:R-:W-:-:S04]  /*3f20*/  DFMA R10, R14, R2, R10 ;  /* 0x000000020e0a722b */ /* 0x002fc8000000000a */
[----:B0-----:R-:W0:-:S04]  /*3f30*/  DFMA R2, -R12, R4, 1 ;  /* 0x3ff000000c02742b */ /* 0x001e080000000104 */
[----:B---3--:R-:W-:-:S04]  /*3f40*/  DADD R14, R22, -R6 ;  /* 0x00000000160e7229 */ /* 0x008fc80000000806 */
[----:B0-----:R-:W0:-:S06]  /*3f50*/  DFMA R2, R2, R2, R2 ;  /* 0x000000020202722b */ /* 0x001e0c0000000002 */
[----:B0-----:R-:W0:Y:S01]  /*3f60*/  DFMA R2, R4, R2, R4 ;  /* 0x000000020402722b */ /* 0x001e220000000004 */
[----:B------:R-:W-:-:S05]  /*3f70*/  FSETP.GEU.AND P1, PT, |R15|, 6.5827683646048100446e-37, PT ;  /* 0x036000000f00780b */ /* 0x000fca0003f2e200 */
        /* <DEDUP_REMOVED lines=14> */
[----:B------:R-:W-:Y:S01]  /*4060*/  IMAD.MOV.U32 R3, RZ, RZ, R2 ;  /* 0x000000ffff037224 */ /* 0x000fe200078e0002 */
[----:B------:R-:W-:Y:S02]  /*4070*/  MOV R2, R16 ;  /* 0x0000001000027202 */ /* 0x000fe40000000f00 */
.L_x_5864:
[----:B------:R-:W-:Y:S05]  /*4080*/  BSYNC B3 ;  /* 0x0000000000037941 */ /* 0x000fea0003800000 */
.L_x_5863:
[----:B------:R-:W-:Y:S01]  /*4090*/  IADD3 R18, R25, c[0x0][0x19c], RZ ;  /* 0x0000670019127a10 */ /* 0x000fe20007ffe0ff */
[----:B------:R-:W0:-:S03]  /*40a0*/  DADD R6, R2, R6 ;  /* 0x0000000002067229 */ /* 0x000e060000000006 */
[----:B------:R-:W-:-:S03]  /*40b0*/  IADD3 R4, R18, c[0x0][0x19c], RZ ;  /* 0x0000670012047a10 */ /* 0x000fc60007ffe0ff */
[----:B0-----:R-:W0:Y:S01]  /*40c0*/  DADD R2, R22, -R6 ;  /* 0x0000000016027229 */ /* 0x001e220000000806 */
[----:B------:R-:W-:-:S05]  /*40d0*/  ISETP.GE.U32.AND P0, PT, R4, c[0x0][0x194], PT ;  /* 0x0000650004007a0c */ /* 0x000fca0003f06070 */
[----:B0-----:R0:W1:-:S08]  /*40e0*/  DFMA R20, R14, R2, R20 ;  /* 0x000000020e14722b */ /* 0x0010500000000014 */
[----:B01----:R-:W-:Y:S01]  /*40f0*/  @P0 CALL.REL.NOINC `(.L_x_5858) ;  /* 0x0000001000000944 */ /* 0x003fe20003c00000 */
[----:B------:R-:W-:Y:S05]  /*4100*/  BRA `(.L_x_5865) ;  /* 0xffffe08000007947 */ /* 0x000fea000383ffff */
.L_x_5858:
[----:B------:R-:W-:Y:S05]  /*4110*/  BSYNC B2 ;  /* 0x0000000000027941 */ /* 0x000fea0003800000 */
.L_x_5857:
[----:B------:R-:W-:Y:S01]  /*4120*/  ISETP.GE.U32.AND P0, PT, R18, c[0x0][0x194], PT ;  /* 0x0000650012007a0c */ /* 0x000fe20003f06070 */
[----:B------:R-:W-:Y:S01]  /*4130*/  BSSY B1, `(.L_x_5866) ;  /* 0x00001a5000017945 */ /* 0x000fe20003800000 */
[----:B------:R-:W-:Y:S01]  /*4140*/  IMAD.MOV.U32 R25, RZ, RZ, R0 ;  /* 0x000000ffff197224 */ /* 0x000fe200078e0000 */
[----:B------:R-:W-:Y:S01]  /*4150*/  MOV R15, R13 ;  /* 0x0000000d000f7202 */ /* 0x000fe20000000f00 */
[----:B------:R-:W-:-:S09]  /*4160*/  IMAD.MOV.U32 R14, RZ, RZ, R12 ;  /* 0x000000ffff0e7224 */ /* 0x000fd200078e000c */
[----:B------:R-:W-:Y:S05]  /*4170*/  @P0 BRA `(.L_x_5867) ;  /* 0x00001a0000000947 */ /* 0x000fea0003800000 */
[----:B------:R-:W-:Y:S01]  /*4180*/  ISETP.NE.AND P1, PT, RZ, c[0x0][0x1d0], PT ;  /* 0x00007400ff007a0c */ /* 0x000fe20003f25270 */
[----:B------:R-:W-:-:S12]  /*4190*/  IMAD.MOV.U32 R2, RZ, RZ, RZ ;  /* 0x000000ffff027224 */ /* 0x000fd800078e00ff */
[----:B------:R-:W-:Y:S05]  /*41a0*/  @!P1 BRA `(.L_x_5868) ;  /* 0x00000c7000009947 */ /* 0x000fea0003800000 */
[----:B------:R-:W-:Y:S01]  /*41b0*/  MOV R3, R18 ;  /* 0x0000001200037202 */ /* 0x000fe20000000f00 */
[----:B------:R-:W-:-:S04]  /*41c0*/  IMAD.MOV.U32 R2, RZ, RZ, RZ ;  /* 0x000000ffff027224 */ /* 0x000fc800078e00ff */
[----:B------:R-:W-:-:S04]  /*41d0*/  IMAD.HI.U32 R16, R18, c[0x0][0x1d8], R2 ;  /* 0x0000760012107a27 */ /* 0x000fc800078e0002 */
[----:B------:R-:W-:Y:S01]  /*41e0*/  IMAD.MOV.U32 R3, RZ, RZ, c[0x0][0x1d0] ;  /* 0x00007400ff037624 */ /* 0x000fe200078e00ff */
[----:B------:R-:W-:-:S04]  /*41f0*/  SHF.R.U32.HI R17, RZ, c[0x0][0x1dc], R16 ;  /* 0x00007700ff117a19 */ /* 0x000fc80000011610 */
[----:B------:R-:W-:Y:S01]  /*4200*/  ISETP.NE.AND P2, PT, R3, 0x1, PT ;  /* 0x000000010300780c */ /* 0x000fe20003f45270 */
[----:B------:R-:W-:-:S04]  /*4210*/  IMAD.MOV R5, RZ, RZ, -R17 ;  /* 0x000000ffff057224 */ /* 0x000fc800078e0a11 */
[----:B------:R-:W-:-:S04]  /*4220*/  IMAD R2, R5, c[0x0][0x1d4], R18 ;  /* 0x0000750005027a24 */ /* 0x000fc800078e0212 */
[----:B------:R-:W-:-:S04]  /*4230*/  IMAD R2, R2, c[0x0][0x300], RZ ;  /* 0x0000c00002027a24 */ /* 0x000fc800078e02ff */
        /* <DEDUP_REMOVED lines=181> */
[----:B------:R-:W-:Y:S01]  /*4d90*/  IADD3 R3, -R5, RZ, RZ ;  /* 0x000000ff05037210 */ /* 0x000fe20007ffe1ff */
[----:B------:R-:W-:-:S04]  /*4da0*/  @P2 IMAD.MOV.U32 R4, RZ, RZ, RZ ;  /* 0x000000ffff042224 */ /* 0x000fc800078e00ff */
[----:B------:R-:W-:Y:S02]  /*4db0*/  IMAD R17, R3, c[0x0][0x2e8], R17 ;  /* 0x0000ba0003117a24 */ /* 0x000fe400078e0211 */
[----:B------:R-:W-:-:S04]  /*4dc0*/  @P2 IMAD.HI.U32 R3, R5, c[0x0][0x2f8], R4 ;  /* 0x0000be0005032a27 */ /* 0x000fc800078e0004 */
[----:B------:R-:W-:Y:S01]  /*4dd0*/  IMAD R2, R17, c[0x0][0x35c], R2 ;  /* 0x0000d70011027a24 */ /* 0x000fe200078e0202 */
[----:B------:R-:W-:-:S05]  /*4de0*/  @P2 SHF.R.U32.HI R3, RZ, c[0x0][0x2fc], R3 ;  /* 0x0000bf00ff032a19 */ /* 0x000fca0000011603 */
[----:B------:R-:W-:-:S04]  /*4df0*/  @P2 IMAD.MOV R3, RZ, RZ, -R3 ;  /* 0x000000ffff032224 */ /* 0x000fc800078e0a03 */
[----:B------:R-:W-:-:S04]  /*4e00*/  @P2 IMAD R5, R3, c[0x0][0x2f4], R5 ;  /* 0x0000bd0003052a24 */ /* 0x000fc800078e0205 */
[----:B------:R-:W-:Y:S02]  /*4e10*/  @P2 IMAD R2, R5, c[0x0][0x360], R2 ;  /* 0x0000d80005022a24 */ /* 0x000fe400078e0202 */
.L_x_5868:
[----:B------:R-:W2:Y:S04]  /*4e20*/  LDL R24, [R1+0x1c] ;  /* 0x00001c0001187983 */ /* 0x000ea80000100800 */
[----:B------:R-:W3:Y:S01]  /*4e30*/  LDL R19, [R1+0x10] ;  /* 0x0000100001137983 */ /* 0x000ee20000100800 */
[----:B------:R-:W-:-:S04]  /*4e40*/  LOP3.LUT R2, R2, 0xfffffff8, RZ, 0xc0, !PT ;  /* 0xfffffff802027812 */ /* 0x000fc800078ec0ff */
[----:B--2---:R-:W-:-:S04]  /*4e50*/  IADD3 R2, P2, R2, R24, RZ ;  /* 0x0000001802027210 */ /* 0x004fc80007f5e0ff */
[----:B---3--:R-:W-:-:S06]  /*4e60*/  IADD3.X R3, RZ, R19, RZ, P2, !PT ;  /* 0x00000013ff037210 */ /* 0x008fcc00017fe4ff */
[----:B------:R-:W2:Y:S01]  /*4e70*/  LDG.E.64 R2, [R2.64] ;  /* 0x0000002402027981 */ /* 0x000ea2000c1e1b00 */
[----:B------:R-:W-:-:S04]  /*4e80*/  IADD3 R5, R18, c[0x0][0x19c], RZ ;  /* 0x0000670012057a10 */ /* 0x000fc80007ffe0ff */
[----:B------:R-:W-:Y:S01]  /*4e90*/  ISETP.GE.U32.AND P2, PT, R5, c[0x0][0x194], PT ;  /* 0x0000650005007a0c */ /* 0x000fe20003f46070 */
[----:B--2---:R0:W-:-:S12]  /*4ea0*/  STL.64 [R1], R2 ;  /* 0x0000000201007387 */ /* 0x0041d80000100a00 */
[----:B------:R-:W-:Y:S05]  /*4eb0*/  @P2 BRA `(.L_x_5867) ;  /* 0x00000cc000002947 */ /* 0x000fea0003800000 */
[----:B0-----:R-:W-:Y:S01]  /*4ec0*/  IMAD.MOV.U32 R2, RZ, RZ, RZ ;  /* 0x000000ffff027224 */ /* 0x001fe200078e00ff */
        /* <DEDUP_REMOVED lines=190> */
[----:B------:R-:W-:Y:S01]  /*5ab0*/  IMAD.MOV R3, RZ, RZ, -R5 ;  /* 0x000000ffff037224 */ /* 0x000fe200078e0a05 */
        /* <DEDUP_REMOVED lines=8> */
.L_x_5869:
[----:B------:R-:W-:-:S04]  /*5b40*/  LOP3.LUT R2, R2, 0xfffffff8, RZ, 0xc0, !PT ;  /* 0xfffffff802027812 */ /* 0x000fc800078ec0ff */
[----:B------:R-:W-:-:S05]  /*5b50*/  IADD3 R22, P1, R2, R24, RZ ;  /* 0x0000001802167210 */ /* 0x000fca0007f3e0ff */
[----:B------:R-:W-:-:S06]  /*5b60*/  IMAD.X R23, RZ, RZ, R19, P1 ;  /* 0x000000ffff177224 */ /* 0x000fcc00008e0613 */
[----:B------:R-:W5:Y:S02]  /*5b70*/  LDG.E.64 R22, [R22.64] ;  /* 0x0000002416167981 */ /* 0x000f64000c1e1b00 */
.L_x_5867:
[----:B------:R-:W-:Y:S05]  /*5b80*/  BSYNC B1 ;  /* 0x0000000000017941 */ /* 0x000fea0003800000 */
.L_x_5866:
[----:B------:R-:W-:Y:S01]  /*5b90*/  BSSY B2, `(.L_x_5870) ;  /* 0x0000049000027945 */ /* 0x000fe20003800000 */
[----:B------:R-:W-:Y:S05]  /*5ba0*/  @P0 BRA `(.L_x_5871) ;  /* 0x0000047000000947 */ /* 0x000fea0003800000 */
[----:B------:R-:W2:Y:S01]  /*5bb0*/  LDL.64 R16, [R1] ;  /* 0x0000000001107983 */ /* 0x000ea20000100a00 */
[----:B------:R-:W-:Y:S01]  /*5bc0*/  IADD3 R0, R0, 0x1, RZ ;  /* 0x0000000100007810 */ /* 0x000fe20007ffe0ff */
[----:B0-----:R-:W-:Y:S01]  /*5bd0*/  HFMA2.MMA R2, -RZ, RZ, 0, 5.9604644775390625e-08 ;  /* 0x00000001ff027435 */ /* 0x001fe200000001ff */
[----:B------:R-:W-:Y:S02]  /*5be0*/  BSSY B3, `(.L_x_5872) ;  /* 0x000001b000037945 */ /* 0x000fe40003800000 */
[----:B------:R-:W0:Y:S08]  /*5bf0*/  I2F.F64 R4, R0 ;  /* 0x0000000000047312 */ /* 0x000e300000201c00 */
[----:B0-----:R-:W0:Y:S02]  /*5c00*/  MUFU.RCP64H R3, R5 ;  /* 0x0000000500037308 */ /* 0x001e240000001800 */
[----:B0-----:R-:W0:-:S06]  /*5c10*/  DFMA R12, -R4, R2, 1 ;  /* 0x3ff00000040c742b */ /* 0x001e0c0000000102 */
[----:B0-----:R-:W0:-:S06]  /*5c20*/  DFMA R12, R12, R12, R12 ;  /* 0x0000000c0c0c722b */ /* 0x001e0c000000000c */
[----:B0-----:R-:W0:-:S06]  /*5c30*/  DFMA R2, R2, R12, R2 ;  /* 0x0000000c0202722b */ /* 0x001e0c0000000002 */
[----:B0-----:R-:W0:-:S06]  /*5c40*/  DFMA R12, -R4, R2, 1 ;  /* 0x3ff00000040c742b */ /* 0x001e0c0000000102 */
[----:B0-----:R-:W-:-:S04]  /*5c50*/  DFMA R2, R2, R12, R2 ;  /* 0x0000000c0202722b */ /* 0x001fc80000000002 */
[----:B--2---:R-:W0:-:S06]  /*5c60*/  DADD R26, -R8, R16 ;  /* 0x00000000081a7229 */ /* 0x004e0c0000000110 */
[----:B0-----:R-:W0:Y:S01]  /*5c70*/  DMUL R12, R26, R2 ;  /* 0x000000021a0c7228 */ /* 0x001e220000000000 */
[----:B------:R1:W-:Y:S03]  /*5c80*/  STL.64 [R1+0x20], R26 ;  /* 0x0000201a01007387 */ /* 0x0003e60000100a00 */
        /* <DEDUP_REMOVED lines=8> */
[----:B-1----:R-:W-:Y:S01]  /*5d10*/  MOV R3, R4 ;  /* 0x0000000400037202 */ /* 0x002fe20000000f00 */
[----:B------:R-:W-:Y:S01]  /*5d20*/  IMAD.MOV.U32 R2, RZ, RZ, R5 ;  /* 0x000000ffff027224 */ /* 0x000fe200078e0005 */
[----:B------:R-:W-:Y:S01]  /*5d30*/  MOV R4, R27 ;  /* 0x0000001b00047202 */ /* 0x000fe20000000f00 */
[----:B------:R-:W-:Y:S01]  /*5d40*/  IMAD.MOV.U32 R5, RZ, RZ, R26 ;  /* 0x000000ffff057224 */ /* 0x000fe200078e001a */
[----:B------:R-:W-:Y:S02]  /*5d50*/  MOV R24, 0x5d70 ;  /* 0x00005d7000187802 */ /* 0x000fe40000000f00 */
[----:B-----5:R-:W-:Y:S05]  /*5d60*/  CALL.REL.NOINC `($__internal_30_$__cuda_sm20_div_rn_f64_full) ;  /* 0x0000903000007944 */ /* 0x020fea0003c00000 */
[----:B------:R-:W-:Y:S02]  /*5d70*/  IMAD.MOV.U32 R3, RZ, RZ, R2 ;  /* 0x000000ffff037224 */ /* 0x000fe400078e0002 */
[----:B------:R-:W-:Y:S02]  /*5d80*/  IMAD.MOV.U32 R2, RZ, RZ, R16 ;  /* 0x000000ffff027224 */ /* 0x000fe400078e0010 */
.L_x_5873:
[----:B-1----:R-:W-:Y:S05]  /*5d90*/  BSYNC B3 ;  /* 0x0000000000037941 */ /* 0x002fea0003800000 */
.L_x_5872:
[----:B------:R-:W2:Y:S04]  /*5da0*/  LDL.LU.64 R16, [R1] ;  /* 0x0000000001107983 */ /* 0x000ea80000300a00 */
[----:B------:R-:W3:Y:S01]  /*5db0*/  LDL.LU.64 R4, [R1+0x20] ;  /* 0x0000200001047983 */ /* 0x000ee20000300a00 */
[----:B------:R-:W-:Y:S01]  /*5dc0*/  IADD3 R18, R18, c[0x0][0x19c], RZ ;  /* 0x0000670012127a10 */ /* 0x000fe20007ffe0ff */
[----:B------:R-:W2:-:S03]  /*5dd0*/  DADD R8, R8, R2 ;  /* 0x0000000008087229 */ /* 0x000e860000000002 */
[----:B------:R-:W-:-:S03]  /*5de0*/  ISETP.GE.U32.AND P0, PT, R18, c[0x0][0x194], PT ;  /* 0x0000650012007a0c */ /* 0x000fc60003f06070 */
[----:B--2---:R-:W3:-:S06]  /*5df0*/  DADD R2, -R8, R16 ;  /* 0x0000000008027229 */ /* 0x004ecc0000000110 */
[----:B---3--:R0:W1:-:S04]  /*5e00*/  DFMA R10, R4, R2, R10 ;  /* 0x00000002040a722b */ /* 0x008048000000000a */
[----:B------:R-:W-:Y:S05]  /*5e10*/  @P0 BRA `(.L_x_5871) ;  /* 0x0000020000000947 */ /* 0x000fea0003800000 */
[----:B------:R-:W-:Y:S01]  /*5e20*/  IADD3 R25, R25, 0x1, RZ ;  /* 0x0000000119197810 */ /* 0x000fe20007ffe0ff */
[----:B-----5:R-:W2:Y:S01]  /*5e30*/  DADD R18, -R6, R22 ;  /* 0x0000000006127229 */ /* 0x020ea20000000116 */
[----:B0-----:R-:W-:Y:S01]  /*5e40*/  MOV R2, 0x1 ;  /* 0x0000000100027802 */ /* 0x001fe20000000f00 */
[----:B------:R-:W-:Y:S01]  /*5e50*/  BSSY B3, `(.L_x_5874) ;  /* 0x0000019000037945 */ /* 0x000fe20003800000 */
[----:B------:R-:W0:Y:S07]  /*5e60*/  I2F.F64 R4, R25 ;  /* 0x0000001900047312 */ /* 0x000e2e0000201c00 */
[----:B--2---:R-:W-:Y:S01]  /*5e70*/  FSETP.GEU.AND P1, PT, |R19|, 6.5827683646048100446e-37, PT ;  /* 0x036000001300780b */ /* 0x004fe20003f2e200 */
        /* <DEDUP_REMOVED lines=22> */
.L_x_5875:
[----:B------:R-:W-:Y:S05]  /*5fe0*/  BSYNC B3 ;  /* 0x0000000000037941 */ /* 0x000fea0003800000 */
.L_x_5874:
[----:B------:R-:W0:-:S06]  /*5ff0*/  DADD R6, R6, R2 ;  /* 0x0000000006067229 */ /* 0x000e0c0000000002 */
[----:B0-----:R-:W0:-:S06]  /*6000*/  DADD R22, -R6, R22 ;  /* 0x0000000006167229 */ /* 0x001e0c0000000116 */
[----:B0-----:R0:W2:-:S06]  /*6010*/  DFMA R20, R18, R22, R20 ;  /* 0x000000161214722b */ /* 0x00108c0000000014 */
.L_x_5871:
[----:B------:R-:W-:Y:S05]  /*6020*/  BSYNC B2 ;  /* 0x0000000000027941 */ /* 0x000fea0003800000 */
.L_x_5870:
[----:B------:R-:W3:-:S14]  /*6030*/  DSETP.NEU.AND P0, PT, R12, RZ, PT ;  /* 0x000000ff0c00722a */ /* 0x000edc0003f0d000 */
[----:B---3--:R-:W-:Y:S05]  /*6040*/  @!P0 BRA `(.L_x_5876) ;  /* 0x0000024000008947 */ /* 0x008fea0003800000 */
[----:B------:R-:W3:-:S14]  /*6050*/  DSETP.NEU.AND P0, PT, R14, RZ, PT ;  /* 0x000000ff0e00722a */ /* 0x000edc0003f0d000 */
[----:B---3--:R-:W-:Y:S05]  /*6060*/  @!P0 BRA `(.L_x_5829) ;  /* 0x00001f6000008947 */ /* 0x008fea0003800000 */
        /* <DEDUP_REMOVED lines=22> */
[----:B-12--5:R-:W-:Y:S05]  /*61d0*/  CALL.REL.NOINC `($__internal_30_$__cuda_sm20_div_rn_f64_full) ;  /* 0x00008bc000007944 */ /* 0x026fea0003c00000 */
[----:B------:R-:W-:Y:S02]  /*61e0*/  IMAD.MOV.U32 R17, RZ, RZ, R2 ;  /* 0x000000ffff117224 */ /* 0x000fe400078e0002 */
.L_x_5878:
[----:B------:R-:W-:Y:S05]  /*61f0*/  BSYNC B2 ;  /* 0x0000000000027941 */ /* 0x000fea0003800000 */
.L_x_5877:
[----:B------:R-:W0:Y:S01]  /*6200*/  DMUL R2, R6, R6 ;  /* 0x0000000606027228 */ /* 0x000e220000000000 */
[----:B------:R-:W-:-:S03]  /*6210*/  MOV R0, 0xffffffff ;  /* 0xffffffff00007802 */ /* 0x000fc60000000f00 */
[----:B-12---:R-:W-:-:S04]  /*6220*/  DADD R10, R10, R20 ;  /* 0x000000000a0a7229 */ /* 0x006fc80000000014 */
[----:B0-----:R0:W1:Y:S02]  /*6230*/  DMUL R2, R12, R2 ;  /* 0x000000020c027228 */ /* 0x0010640000000000 */
[----:B0-----:R-:W-:Y:S02]  /*6240*/  IMAD.MOV.U32 R12, RZ, RZ, R18 ;  /* 0x000000ffff0c7224 */ /* 0x001fe400078e0012 */
[----:B------:R0:W2:Y:S01]  /*6250*/  DFMA R8, R6, R16, R8 ;  /* 0x000000100608722b */ /* 0x0000a20000000008 */
[----:B------:R-:W-:-:S03]  /*6260*/  IMAD.MOV.U32 R13, RZ, RZ, R19 ;  /* 0x000000ffff0d7224 */ /* 0x000fc600078e0013 */
[----:B-1----:R0:W1:Y:S01]  /*6270*/  DFMA R10, R2, R16, R10 ;  /* 0x00000010020a722b */ /* 0x002062000000000a */
[----:B------:R-:W-:Y:S05]  /*6280*/  BRA `(.L_x_5829) ;  /* 0x00001d4000007947 */ /* 0x000fea0003800000 */
.L_x_5876:
[----:B------:R-:W-:Y:S01]  /*6290*/  MOV R0, R25 ;  /* 0x0000001900007202 */ /* 0x000fe20000000f00 */
[----:B------:R-:W-:Y:S01]  /*62a0*/  IMAD.MOV.U32 R12, RZ, RZ, R14 ;  /* 0x000000ffff0c7224 */ /* 0x000fe200078e000e */
[----:B------:R-:W-:Y:S01]  /*62b0*/  MOV R8, R6 ;  /* 0x0000000600087202 */ /* 0x000fe20000000f00 */
[----:B------:R-:W-:Y:S01]  /*62c0*/  IMAD.MOV.U32 R13, RZ, RZ, R15 ;  /* 0x000000ffff0d7224 */ /* 0x000fe200078e000f */
[----:B-12---:R-:W-:Y:S01]  /*62d0*/  MOV R11, R21 ;  /* 0x00000015000b7202 */ /* 0x006fe20000000f00 */
[----:B------:R-:W-:Y:S02]  /*62e0*/  IMAD.MOV.U32 R9, RZ, RZ, R7 ;  /* 0x000000ffff097224 */ /* 0x000fe400078e0007 */
[----:B------:R-:W-:Y:S01]  /*62f0*/  IMAD.MOV.U32 R10, RZ, RZ, R20 ;  /* 0x000000ffff0a7224 */ /* 0x000fe200078e0014 */
[----:B------:R-:W-:Y:S05]  /*6300*/  BRA `(.L_x_5829) ;  /* 0x00001cc000007947 */ /* 0x000fea0003800000 */
.L_x_5856:
[----:B------:R-:W-:Y:S01]  /*6310*/  ISETP.GE.U32.AND P0, PT, R2, c[0x0][0x194], PT ;  /* 0x0000650002007a0c */ /* 0x000fe20003f06070 */
[----:B------:R-:W-:Y:S01]  /*6320*/  BSSY B2, `(.L_x_5879) ;  /* 0x0000057000027945 */ /* 0x000fe20003800000 */
[----:B------:R-:W-:Y:S01]  /*6330*/  IMAD.MOV.U32 R10, RZ, RZ, c[0x0][0x178] ;  /* 0x00005e00ff0a7624 */ /* 0x000fe200078e00ff */
[----:B------:R-:W-:Y:S01]  /*6340*/  MOV R8, c[0x0][0x170] ;  /* 0x00005c0000087a02 */ /* 0x000fe20000000f00 */
[----:B------:R-:W-:-:S02]  /*6350*/  IMAD.MOV.U32 R11, RZ, RZ, c[0x0][0x17c] ;  /* 0x00005f00ff0b7624 */ /* 0x000fc400078e00ff */
[----:B------:R-:W-:-:S07]  /*6360*/  IMAD.MOV.U32 R9, RZ, RZ, c[0x0][0x174] ;  /* 0x00005d00ff097624 */ /* 0x000fce00078e00ff */
[----:B------:R-:W-:Y:S05]  /*6370*/  @P0 BRA `(.L_x_5880) ;  /* 0x0000051000000947 */ /* 0x000fea0003800000 */
[----:B------:R-:W-:Y:S01]  /*6380*/  IMAD.MOV.U32 R10, RZ, RZ, c[0x0][0x178] ;  /* 0x00005e00ff0a7624 */ /* 0x000fe200078e00ff */
[----:B------:R-:W-:Y:S01]  /*6390*/  MOV R11, c[0x0][0x17c] ;  /* 0x00005f00000b7a02 */ /* 0x000fe20000000f00 */
[----:B------:R-:W-:Y:S02]  /*63a0*/  IMAD.MOV.U32 R8, RZ, RZ, c[0x0][0x170] ;  /* 0x00005c00ff087624 */ /* 0x000fe400078e00ff */
[----:B------:R-:W-:Y:S02]  /*63b0*/  IMAD.MOV.U32 R9, RZ, RZ, c[0x0][0x174] ;  /* 0x00005d00ff097624 */ /* 0x000fe400078e00ff */
.L_x_5885:
[----:B------:R-:W2:Y:S04]  /*63c0*/  LDL R3, [R1+0x1c] ;  /* 0x00001c0001037983 */ /* 0x000ea80000100800 */
[----:B------:R-:W3:Y:S01]  /*63d0*/  LDL R4, [R1+0x10] ;  /* 0x0000100001047983 */ /* 0x000ee20000100800 */
[----:B------:R-:W-:Y:S01]  /*63e0*/  IMAD R17, R19, R18, RZ ;  /* 0x0000001213117224 */ /* 0x000fe200078e02ff */
[----:B------:R-:W-:Y:S01]  /*63f0*/  IADD3 R0, R0, 0x1, RZ ;  /* 0x0000000100007810 */ /* 0x000fe20007ffe0ff */
[----:B------:R-:W-:Y:S01]  /*6400*/  IMAD.MOV.U32 R2, RZ, RZ, 0x1 ;  /* 0x00000001ff027424 */ /* 0x000fe200078e00ff */
[----:B--2---:R-:W-:Y:S01]  /*6410*/  MOV R12, R3 ;  /* 0x00000003000c7202 */ /* 0x004fe20000000f00 */
[----:B---3--:R-:W-:-:S04]  /*6420*/  IMAD.MOV.U32 R13, RZ, RZ, R4 ;  /* 0x000000ffff0d7224 */ /* 0x008fc800078e0004 */
[----:B------:R-:W-:-:S05]  /*6430*/  IMAD.WIDE.U32 R16, R17, 0x8, R12 ;  /* 0x0000000811107825 */ /* 0x000fca00078e000c */
[----:B------:R-:W2:Y:S01]  /*6440*/  LDG.E.64 R22, [R16.64] ;  /* 0x0000002410167981 */ /* 0x000ea2000c1e1b00 */
[----:B------:R-:W0:Y:S08]  /*6450*/  I2F.F64 R4, R0 ;  /* 0x0000000000047312 */ /* 0x000e300000201c00 */
[----:B0-----:R-:W0:Y:S02]  /*6460*/  MUFU.RCP64H R3, R5 ;  /* 0x0000000500037308 */ /* 0x001e240000001800 */
[----:B0-----:R-:W0:-:S06]  /*6470*/  DFMA R14, -R4, R2, 1 ;  /* 0x3ff00000040e742b */ /* 0x001e0c0000000102 */
[----:B0-----:R-:W0:-:S06]  /*6480*/  DFMA R14, R14, R14, R14 ;  /* 0x0000000e0e0e722b */ /* 0x001e0c000000000e */
[----:B0-----:R-:W0:-:S06]  /*6490*/  DFMA R2, R2, R14, R2 ;  /* 0x0000000e0202722b */ /* 0x001e0c0000000002 */
[----:B0-----:R-:W0:-:S06]  /*64a0*/  DFMA R14, -R4, R2, 1 ;  /* 0x3ff00000040e742b */ /* 0x001e0c0000000102 */
[----:B0-----:R-:W-:Y:S01]  /*64b0*/  DFMA R2, R2, R14, R2 ;  /* 0x0000000e0202722b */ /* 0x001fe20000000002 */
[----:B------:R-:W-:Y:S01]  /*64c0*/  IADD3 R18, R18, c[0x0][0x19c], RZ ;  /* 0x0000670012127a10 */ /* 0x000fe20007ffe0ff */
[----:B------:R-:W-:Y:S02]  /*64d0*/  BSSY B3, `(.L_x_5881) ;  /* 0x0000016000037945 */ /* 0x000fe40003800000 */
[----:B--2---:R-:W0:Y:S01]  /*64e0*/  DADD R14, R22, -R8 ;  /* 0x00000000160e7229 */ /* 0x004e220000000808 */
[----:B------:R1:W-:Y:S05]  /*64f0*/  STL.64 [R1], R22 ;  /* 0x0000001601007387 */ /* 0x0003ea0000100a00 */
[----:B0-----:R-:W1:-:S06]  /*6500*/  DMUL R16, R14, R2 ;  /* 0x000000020e107228 */ /* 0x001e4c0000000000 */
[----:B-1----:R-:W0:-:S06]  /*6510*/  DFMA R22, -R4, R16, R14 ;  /* 0x000000100416722b */ /* 0x002e0c000000010e */
[----:B0-----:R-:W0:Y:S01]  /*6520*/  DFMA R2, R2, R22, R16 ;  /* 0x000000160202722b */ /* 0x001e220000000010 */
[----:B------:R-:W-:-:S09]  /*6530*/  FSETP.GEU.AND P1, PT, |R15|, 6.5827683646048100446e-37, PT ;  /* 0x036000000f00780b */ /* 0x000fd20003f2e200 */
[----:B0-----:R-:W-:-:S05]  /*6540*/  FFMA R16, RZ, R5, R3 ;  /* 0x00000005ff107223 */ /* 0x001fca0000000003 */
[----:B------:R-:W-:Y:S01]  /*6550*/  FSETP.GT.AND P0, PT, |R16|, 1.469367938527859385e-39, PT ;  /* 0x001000001000780b */ /* 0x000fe20003f04200 */
[----:B------:R-:W-:-:S04]  /*6560*/  IMAD R23, R19, R18, RZ ;  /* 0x0000001213177224 */ /* 0x000fc800078e02ff */
[----:B------:R-:W-:Y:S01]  /*6570*/  IMAD.WIDE.U32 R22, R23, 0x8, R12 ;  /* 0x0000000817167825 */ /* 0x000fe200078e000c */
[----:B------:R-:W-:-:S03]  /*6580*/  MOV R12, R4 ;  /* 0x00000004000c7202 */ /* 0x000fc60000000f00 */
[----:B------:R-:W-:-:S04]  /*6590*/  IMAD.MOV.U32 R13, RZ, RZ, R5 ;  /* 0x000000ffff0d7224 */ /* 0x000fc800078e0005 */
[----:B------:R-:W-:Y:S05]  /*65a0*/  @P0 BRA P1, `(.L_x_5882) ;  /* 0x0000008000000947 */ /* 0x000fea0000800000 */
[----:B------:R-:W-:Y:S01]  /*65b0*/  IMAD.MOV.U32 R3, RZ, RZ, R4 ;  /* 0x000000ffff037224 */ /* 0x000fe200078e0004 */
[----:B------:R-:W-:Y:S01]  /*65c0*/  MOV R2, R5 ;  /* 0x0000000500027202 */ /* 0x000fe20000000f00 */
[----:B------:R-:W-:Y:S01]  /*65d0*/  IMAD.MOV.U32 R5, RZ, RZ, R14 ;  /* 0x000000ffff057224 */ /* 0x000fe200078e000e */
[----:B------:R-:W-:Y:S01]  /*65e0*/  MOV R24, 0x6610 ;  /* 0x0000661000187802 */ /* 0x000fe20000000f00 */
[----:B------:R-:W-:Y:S02]  /*65f0*/  IMAD.MOV.U32 R4, RZ, RZ, R15 ;  /* 0x000000ffff047224 */ /* 0x000fe400078e000f */
[----:B------:R-:W-:Y:S05]  /*6600*/  CALL.REL.NOINC `($__internal_30_$__cuda_sm20_div_rn_f64_full) ;  /* 0x0000879000007944 */ /* 0x000fea0003c00000 */
[----:B------:R-:W-:Y:S01]  /*6610*/  MOV R3, R2 ;  /* 0x0000000200037202 */ /* 0x000fe20000000f00 */
[----:B------:R-:W-:Y:S02]  /*6620*/  IMAD.MOV.U32 R2, RZ, RZ, R16 ;  /* 0x000000ffff027224 */ /* 0x000fe400078e0010 */
.L_x_5882:
[----:B------:R-:W-:Y:S05]  /*6630*/  BSYNC B3 ;  /* 0x0000000000037941 */ /* 0x000fea0003800000 */
.L_x_5881:
[----:B------:R-:W2:Y:S04]  /*6640*/  LDL.64 R16, [R1] ;  /* 0x0000000001107983 */ /* 0x000ea80000100a00 */
[----:B------:R-:W3:Y:S01]  /*6650*/  LDG.E.64 R22, [R22.64] ;  /* 0x0000002416167981 */ /* 0x000ee2000c1e1b00 */
[----:B------:R-:W0:Y:S01]  /*6660*/  MUFU.RCP64H R5, R13 ;  /* 0x0000000d00057308 */ /* 0x000e220000001800 */
[----:B------:R-:W2:Y:S01]  /*6670*/  DADD R8, R2, R8 ;  /* 0x0000000002087229 */ /* 0x000ea20000000008 */
[----:B------:R-:W-:Y:S01]  /*6680*/  IMAD.MOV.U32 R4, RZ, RZ, 0x1 ;  /* 0x00000001ff047424 */ /* 0x000fe200078e00ff */
        /* <DEDUP_REMOVED lines=24> */
.L_x_5884:
[----:B------:R-:W-:Y:S05]  /*6810*/  BSYNC B3 ;  /* 0x0000000000037941 */ /* 0x000fea0003800000 */
.L_x_5883:
[----:B------:R-:W0:Y:S01]  /*6820*/  DADD R6, R2, R6 ;  /* 0x0000000002067229 */ /* 0x000e220000000006 */
[----:B------:R-:W-:-:S05]  /*6830*/  IADD3 R18, R18, c[0x0][0x19c], RZ ;  /* 0x0000670012127a10 */ /* 0x000fca0007ffe0ff */
[----:B0-----:R-:W0:-:S06]  /*6840*/  DADD R2, R22, -R6 ;  /* 0x0000000016027229 */ /* 0x001e0c0000000806 */
[----:B0-----:R0:W1:Y:S02]  /*6850*/  DFMA R20, R14, R2, R20 ;  /* 0x000000020e14722b */ /* 0x0010640000000014 */
[----:B0-----:R-:W-:-:S04]  /*6860*/  IADD3 R2, R18, c[0x0][0x19c], RZ ;  /* 0x0000670012027a10 */ /* 0x001fc80007ffe0ff */
[----:B------:R-:W-:-:S13]  /*6870*/  ISETP.GE.U32.AND P0, PT, R2, c[0x0][0x194], PT ;  /* 0x0000650002007a0c */ /* 0x000fda0003f06070 */
[----:B-1----:R-:W-:Y:S05]  /*6880*/  @!P0 BRA `(.L_x_5885) ;  /* 0xfffffb3000008947 */ /* 0x002fea000383ffff */
.L_x_5880:
[----:B------:R-:W-:Y:S05]  /*6890*/  BSYNC B2 ;  /* 0x0000000000027941 */ /* 0x000fea0003800000 */
.L_x_5879:
[----:B------:R0:W5:Y:S01]  /*68a0*/  LDL.64 R16, [R1] ;  /* 0x0000000001107983 */ /* 0x0001620000100a00 */
[----:B------:R-:W-:Y:S01]  /*68b0*/  ISETP.GE.U32.AND P1, PT, R18, c[0x0][0x194], PT ;  /* 0x0000650012007a0c */ /* 0x000fe20003f26070 */
[----:B------:R-:W-:-:S12]  /*68c0*/  BSSY B1, `(.L_x_5886) ;  /* 0x000000f000017945 */ /* 0x000fd80003800000 */
[----:B------:R-:W-:Y:S05]  /*68d0*/  @P1 BRA `(.L_x_5887) ;  /* 0x000000d000001947 */ /* 0x000fea0003800000 */
[----:B0-----:R-:W2:Y:S04]  /*68e0*/  LDL.LU R4, [R1+0x10] ;  /* 0x0000100001047983 */ /* 0x001ea80000300800 */
[----:B------:R-:W3:Y:S01]  /*68f0*/  LDL.LU R3, [R1+0x1c] ;  /* 0x00001c0001037983 */ /* 0x000ee20000300800 */
[----:B------:R-:W-:Y:S01]  /*6900*/  IADD3 R2, R18, c[0x0][0x19c], RZ ;  /* 0x0000670012027a10 */ /* 0x000fe20007ffe0ff */
[----:B------:R-:W-:-:S03]  /*6910*/  IMAD R5, R19, R18, RZ ;  /* 0x0000001213057224 */ /* 0x000fc600078e02ff */
[----:B------:R-:W-:-:S13]  /*6920*/  ISETP.GE.U32.AND P0, PT, R2, c[0x0][0x194], PT ;  /* 0x0000650002007a0c */ /* 0x000fda0003f06070 */
[----:B------:R-:W-:Y:S01]  /*6930*/  @!P0 IMAD R19, R19, R2, RZ ;  /* 0x0000000213138224 */ /* 0x000fe200078e02ff */
[----:B---3--:R-:W-:Y:S01]  /*6940*/  MOV R2, R3 ;  /* 0x0000000300027202 */ /* 0x008fe20000000f00 */
[----:B--2---:R-:W-:-:S04]  /*6950*/  IMAD.MOV.U32 R3, RZ, RZ, R4 ;  /* 0x000000ffff037224 */ /* 0x004fc800078e0004 */
[----:B------:R-:W-:-:S04]  /*6960*/  IMAD.WIDE.U32 R4, R5, 0x8, R2 ;  /* 0x0000000805047825 */ /* 0x000fc800078e0002 */
[----:B------:R-:W-:Y:S01]  /*6970*/  @!P0 IMAD.WIDE.U32 R2, R19, 0x8, R2 ;  /* 0x0000000813028825 */ /* 0x000fe200078e0002 */
[----:B-----5:R-:W2:Y:S04]  /*6980*/  LDG.E.64 R16, [R4.64] ;  /* 0x0000002404107981 */ /* 0x020ea8000c1e1b00 */
[----:B------:R0:W5:Y:S04]  /*6990*/  @!P0 LDG.E.64 R22, [R2.64] ;  /* 0x0000002402168981 */ /* 0x000168000c1e1b00 */
[----:B--2---:R0:W-:Y:S02]  /*69a0*/  STL.64 [R1], R16 ;  /* 0x0000001001007387 */ /* 0x0041e40000100a00 */
.L_x_5887:
[----:B0-----:R-:W-:Y:S05]  /*69b0*/  BSYNC B1 ;  /* 0x0000000000017941 */ /* 0x001fea0003800000 */
.L_x_5886:
[----:B------:R-:W-:Y:S01]  /*69c0*/  BSSY B2, `(.L_x_5888) ;  /* 0x000004b000027945 */ /* 0x000fe20003800000 */
[----:B------:R-:W-:Y:S01]  /*69d0*/  IMAD.MOV.U32 R25, RZ, RZ, R0 ;  /* 0x000000ffff197224 */ /* 0x000fe200078e0000 */
[----:B------:R-:W-:Y:S01]  /*69e0*/  MOV R14, R12 ;  /* 0x0000000c000e7202 */ /* 0x000fe20000000f00 */
[----:B------:R-:W-:Y:S01]  /*69f0*/  IMAD.MOV.U32 R15, RZ, RZ, R13 ;  /* 0x000000ffff0f7224 */ /* 0x000fe200078e000d */
[----:B------:R-:W-:Y:S05]  /*6a00*/  @P1 BRA `(.L_x_5889) ;  /* 0x0000046000001947 */ /* 0x000fea0003800000 */
[----:B------:R-:W-:Y:S01]  /*6a10*/  IADD3 R0, R0, 0x1, RZ ;  /* 0x0000000100007810 */ /* 0x000fe20007ffe0ff */
[----:B------:R-:W-:Y:S01]  /*6a20*/  IMAD.MOV.U32 R2, RZ, RZ, 0x1 ;  /* 0x00000001ff027424 */ /* 0x000fe200078e00ff */
[----:B-----5:R-:W0:Y:S01]  /*6a30*/  DADD R26, -R8, R16 ;  /* 0x00000000081a7229 */ /* 0x020e220000000110 */
[----:B------:R-:W-:Y:S01]  /*6a40*/  BSSY B3, `(.L_x_5890) ;  /* 0x000001a000037945 */ /* 0x000fe20003800000 */
[----:B------:R-:W1:Y:S05]  /*6a50*/  I2F.F64 R4, R0 ;  /* 0x0000000000047312 */ /* 0x000e6a0000201c00 */
[----:B0-----:R0:W-:Y:S03]  /*6a60*/  STL.64 [R1+0x20], R26 ;  /* 0x0000201a01007387 */ /* 0x0011e60000100a00 */
[----:B------:R-:W-:Y:S01]  /*6a70*/  FSETP.GEU.AND P1, PT, |R27|, 6.5827683646048100446e-37, PT ;  /* 0x036000001b00780b */ /* 0x000fe20003f2e200 */
[----:B-1----:R-:W1:Y:S02]  /*6a80*/  MUFU.RCP64H R3, R5 ;  /* 0x0000000500037308 */ /* 0x002e640000001800 */
[----:B-1----:R-:W1:-:S06]  /*6a90*/  DFMA R12, -R4, R2, 1 ;  /* 0x3ff00000040c742b */ /* 0x002e4c0000000102 */
[----:B-1----:R-:W1:-:S06]  /*6aa0*/  DFMA R12, R12, R12, R12 ;  /* 0x0000000c0c0c722b */ /* 0x002e4c000000000c */
[----:B-1----:R-:W1:-:S06]  /*6ab0*/  DFMA R2, R2, R12, R2 ;  /* 0x0000000c0202722b */ /* 0x002e4c0000000002 */
[----:B-1----:R-:W1:-:S06]  /*6ac0*/  DFMA R12, -R4, R2, 1 ;  /* 0x3ff00000040c742b */ /* 0x002e4c0000000102 */
[----:B-1----:R-:W1:-:S06]  /*6ad0*/  DFMA R2, R2, R12, R2 ;  /* 0x0000000c0202722b */ /* 0x002e4c0000000002 */
[----:B-1----:R-:W1:-:S06]  /*6ae0*/  DMUL R12, R26, R2 ;  /* 0x000000021a0c7228 */ /* 0x002e4c0000000000 */
[----:B-1----:R-:W1:-:S06]  /*6af0*/  DFMA R16, -R4, R12, R26 ;  /* 0x0000000c0410722b */ /* 0x002e4c000000011a */
[----:B-1----:R1:W2:Y:S02]  /*6b00*/  DFMA R2, R2, R16, R12 ;  /* 0x000000100202722b */ /* 0x0022a4000000000c */
[----:B-1----:R-:W-:-:S08]  /*6b10*/  IMAD.MOV.U32 R13, RZ, RZ, R5 ;  /* 0x000000ffff0d7224 */ /* 0x002fd000078e0005 */
[----:B--2---:R-:W-:-:S05]  /*6b20*/  FFMA R12, RZ, R5, R3 ;  /* 0x00000005ff0c7223 */ /* 0x004fca0000000003 */
[----:B------:R-:W-:Y:S02]  /*6b30*/  FSETP.GT.AND P0, PT, |R12|, 1.469367938527859385e-39, PT ;  /* 0x001000000c00780b */ /* 0x000fe40003f04200 */
[----:B------:R-:W-:-:S11]  /*6b40*/  MOV R12, R4 ;  /* 0x00000004000c7202 */ /* 0x000fd60000000f00 */
[----:B------:R-:W-:Y:S05]  /*6b50*/  @P0 BRA P1, `(.L_x_5891) ;  /* 0x0000008000000947 */ /* 0x000fea0000800000 */
[----:B0-----:R-:W-:Y:S01]  /*6b60*/  IMAD.MOV.U32 R3, RZ, RZ, R4 ;  /* 0x000000ffff037224 */ /* 0x001fe200078e0004 */
[----:B------:R-:W-:Y:S01]  /*6b70*/  MOV R2, R5 ;  /* 0x0000000500027202 */ /* 0x000fe20000000f00 */
[----:B------:R-:W-:Y:S01]  /*6b80*/  IMAD.MOV.U32 R5, RZ, RZ, R26 ;  /* 0x000000ffff057224 */ /* 0x000fe200078e001a */
[----:B------:R-:W-:Y:S01]  /*6b90*/  MOV R24, 0x6bc0 ;  /* 0x00006bc000187802 */ /* 0x000fe20000000f00 */
[----:B------:R-:W-:Y:S02]  /*6ba0*/  IMAD.MOV.U32 R4, RZ, RZ, R27 ;  /* 0x000000ffff047224 */ /* 0x000fe400078e001b */
[----:B------:R-:W-:Y:S05]  /*6bb0*/  CALL.REL.NOINC `($__internal_30_$__cuda_sm20_div_rn_f64_full) ;  /* 0x000081e000007944 */ /* 0x000fea0003c00000 */
[----:B------:R-:W-:Y:S01]  /*6bc0*/  MOV R3, R2 ;  /* 0x0000000200037202 */ /* 0x000fe20000000f00 */
[----:B------:R-:W-:Y:S02]  /*6bd0*/  IMAD.MOV.U32 R2, RZ, RZ, R16 ;  /* 0x000000ffff027224 */ /* 0x000fe400078e0010 */
.L_x_5891:
[----:B0-----:R-:W-:Y:S05]  /*6be0*/  BSYNC B3 ;  /* 0x0000000000037941 */ /* 0x001fea0003800000 */
.L_x_5890:
        /* <DEDUP_REMOVED lines=9> */
[----:B0-----:R-:W-:Y:S01]  /*6c80*/  IMAD.MOV.U32 R2, RZ, RZ, 0x1 ;  /* 0x00000001ff027424 */ /* 0x001fe200078e00ff */
[----:B------:R-:W0:Y:S01]  /*6c90*/  DADD R18, -R6, R22 ;  /* 0x0000000006127229 */ /* 0x000e220000000116 */
[----:B------:R-:W-:Y:S01]  /*6ca0*/  BSSY B3, `(.L_x_5892) ;  /* 0x0000019000037945 */ /* 0x000fe20003800000 */
[----:B------:R-:W2:Y:S08]  /*6cb0*/  I2F.F64 R4, R25 ;  /* 0x0000001900047312 */ /* 0x000eb00000201c00 */
[----:B0-----:R-:W-:Y:S01]  /*6cc0*/  FSETP.GEU.AND P1, PT, |R19|, 6.5827683646048100446e-37, PT ;  /* 0x036000001300780b */ /* 0x001fe20003f2e200 */
[----:B--2---:R-:W0:Y:S02]  /*6cd0*/  MUFU.RCP64H R3, R5 ;  /* 0x0000000500037308 */ /* 0x004e240000001800 */
        /* <DEDUP_REMOVED lines=10> */
[----:B------:R-:W-:Y:S02]  /*6d80*/  FSETP.GT.AND P0, PT, |R14|, 1.469367938527859385e-39, PT ;  /* 0x001000000e00780b */ /* 0x000fe40003f04200 */
[----:B------:R-:W-:-:S11]  /*6d90*/  MOV R14, R4 ;  /* 0x00000004000e7202 */ /* 0x000fd60000000f00 */
[----:B------:R-:W-:Y:S05]  /*6da0*/  @P0 BRA P1, `(.L_x_5893) ;  /* 0x0000008000000947 */ /* 0x000fea0000800000 */
[----:B------:R-:W-:Y:S01]  /*6db0*/  IMAD.MOV.U32 R3, RZ, RZ, R4 ;  /* 0x000000ffff037224 */ /* 0x000fe200078e0004 */
[----:B------:R-:W-:Y:S01]  /*6dc0*/  MOV R2, R5 ;  /* 0x0000000500027202 */ /* 0x000fe20000000f00 */
[----:B------:R-:W-:Y:S01]  /*6dd0*/  IMAD.MOV.U32 R5, RZ, RZ, R18 ;  /* 0x000000ffff057224 */ /* 0x000fe200078e0012 */
[----:B------:R-:W-:Y:S01]  /*6de0*/  MOV R24, 0x6e10 ;  /* 0x00006e1000187802 */ /* 0x000fe20000000f00 */
[----:B------:R-:W-:Y:S02]  /*6df0*/  IMAD.MOV.U32 R4, RZ, RZ, R19 ;  /* 0x000000ffff047224 */ /* 0x000fe400078e0013 */
[----:B-1----:R-:W-:Y:S05]  /*6e00*/  CALL.REL.NOINC `($__internal_30_$__cuda_sm20_div_rn_f64_full) ;  /* 0x00007f9000007944 */ /* 0x002fea0003c00000 */
[----:B------:R-:W-:Y:S01]  /*6e10*/  MOV R3, R2 ;  /* 0x0000000200037202 */ /* 0x000fe20000000f00 */
[----:B------:R-:W-:Y:S02]  /*6e20*/  IMAD.MOV.U32 R2, RZ, RZ, R16 ;  /* 0x000000ffff027224 */ /* 0x000fe400078e0010 */
.L_x_5893:
[----:B------:R-:W-:Y:S05]  /*6e30*/  BSYNC B3 ;  /* 0x0000000000037941 */ /* 0x000fea0003800000 */
.L_x_5892:
[----:B------:R-:W0:-:S06]  /*6e40*/  DADD R6, R6, R2 ;  /* 0x0000000006067229 */ /* 0x000e0c0000000002 */
[----:B0-----:R-:W0:-:S06]  /*6e50*/  DADD R22, -R6, R22 ;  /* 0x0000000006167229 */ /* 0x001e0c0000000116 */
[----:B0-----:R0:W2:-:S06]  /*6e60*/  DFMA R20, R18, R22, R20 ;  /* 0x000000161214722b */ /* 0x00108c0000000014 */
.L_x_5889:
[----:B------:R-:W-:Y:S05]  /*6e70*/  BSYNC B2 ;  /* 0x0000000000027941 */ /* 0x000fea0003800000 */
.L_x_5888:
[----:B------:R-:W3:-:S14]  /*6e80*/  DSETP.NEU.AND P0, PT, R12, RZ, PT ;  /* 0x000000ff0c00722a */ /* 0x000edc0003f0d000 */
[----:B---3--:R-:W-:Y:S05]  /*6e90*/  @!P0 BRA `(.L_x_5894) ;  /* 0x0000024000008947 */ /* 0x008fea0003800000 */
[----:B------:R-:W3:-:S14]  /*6ea0*/  DSETP.NEU.AND P0, PT, R14, RZ, PT ;  /* 0x000000ff0e00722a */ /* 0x000edc0003f0d000 */
[----:B---3--:R-:W-:Y:S05]  /*6eb0*/  @!P0 BRA `(.L_x_5829) ;  /* 0x0000111000008947 */ /* 0x008fea0003800000 */
[----:B0-----:R-:W0:Y:S01]  /*6ec0*/  DADD R18, R12, R14 ;  /* 0x000000000c127229 */ /* 0x001e22000000000e */
[----:B------:R-:W-:Y:S01]  /*6ed0*/  IMAD.MOV.U32 R2, RZ, RZ, 0x1 ;  /* 0x00000001ff027424 */ /* 0x000fe200078e00ff */
[----:B------:R-:W-:Y:S01]  /*6ee0*/  FSETP.GEU.AND P1, PT, |R15|, 6.5827683646048100446e-37, PT ;  /* 0x036000000f00780b */ /* 0x000fe20003f2e200 */
[----:B------:R-:W-:Y:S01]  /*6ef0*/  BSSY B2, `(.L_x_5895) ;  /* 0x0000015000027945 */ /* 0x000fe20003800000 */
[----:B------:R-:W-:Y:S02]  /*6f00*/  DADD R6, -R8, R6 ;  /* 0x0000000008067229 */ /* 0x000fe40000000106 */
[----:B0-----:R-:W0:Y:S02]  /*6f10*/  MUFU.RCP64H R3, R19 ;  /* 0x0000001300037308 */ /* 0x001e240000001800 */
[----:B0-----:R-:W0:-:S06]  /*6f20*/  DFMA R4, -R18, R2, 1 ;  /* 0x3ff000001204742b */ /* 0x001e0c0000000102 */
[----:B0-----:R-:W0:-:S06]  /*6f30*/  DFMA R4, R4, R4, R4 ;  /* 0x000000040404722b */ /* 0x001e0c0000000004 */
[----:B0-----:R-:W0:-:S06]  /*6f40*/  DFMA R4, R2, R4, R2 ;  /* 0x000000040204722b */ /* 0x001e0c0000000002 */
[----:B0-----:R-:W0:-:S06]  /*6f50*/  DFMA R2, -R18, R4, 1 ;  /* 0x3ff000001202742b */ /* 0x001e0c0000000104 */
[----:B0-----:R-:W0:-:S06]  /*6f60*/  DFMA R2, R4, R2, R4 ;  /* 0x000000020402722b */ /* 0x001e0c0000000004 */
[----:B0----5:R-:W0:-:S06]  /*6f70*/  DMUL R16, R2, R14 ;  /* 0x0000000e02107228 */ /* 0x021e0c0000000000 */
        /* <DEDUP_REMOVED lines=10> */
[----:B-12---:R-:W-:Y:S05]  /*7020*/  CALL.REL.NOINC `($__internal_30_$__cuda_sm20_div_rn_f64_full) ;  /* 0x00007d7000007944 */ /* 0x006fea0003c00000 */
[----:B------:R-:W-:Y:S02]  /*7030*/  IMAD.MOV.U32 R17, RZ, RZ, R2 ;  /* 0x000000ffff117224 */ /* 0x000fe400078e0002 */
.L_x_5896:
[----:B------:R-:W-:Y:S05]  /*7040*/  BSYNC B2 ;  /* 0x0000000000027941 */ /* 0x000fea0003800000 */
.L_x_5895:
[----:B------:R-:W0:Y:S01]  /*7050*/  DMUL R2, R6, R6 ;  /* 0x0000000606027228 */ /* 0x000e220000000000 */
[----:B------:R-:W-:-:S03]  /*7060*/  IMAD.MOV.U32 R0, RZ, RZ, -0x1 ;  /* 0xffffffffff007424 */ /* 0x000fc600078e00ff */
[----:B-12---:R-:W-:-:S04]  /*7070*/  DADD R10, R10, R20 ;  /* 0x000000000a0a7229 */ /* 0x006fc80000000014 */
[----:B0-----:R0:W1:Y:S02]  /*7080*/  DMUL R2, R12, R2 ;  /* 0x000000020c027228 */ /* 0x0010640000000000 */
[----:B0-----:R-:W-:Y:S01]  /*7090*/  MOV R12, R18 ;  /* 0x00000012000c7202 */ /* 0x001fe20000000f00 */
[----:B------:R-:W-:Y:S01]  /*70a0*/  IMAD.MOV.U32 R13, RZ, RZ, R19 ;  /* 0x000000ffff0d7224 */ /* 0x000fe200078e0013 */
[----:B------:R0:W2:-:S04]  /*70b0*/  DFMA R8, R6, R16, R8 ;  /* 0x000000100608722b */ /* 0x0000880000000008 */
[----:B-1----:R0:W1:Y:S01]  /*70c0*/  DFMA R10, R2, R16, R10 ;  /* 0x00000010020a722b */ /* 0x002062000000000a */
[----:B------:R-:W-:Y:S05]  /*70d0*/  BRA `(.L_x_5829) ;  /* 0x00000ef000007947 */ /* 0x000fea0003800000 */
.L_x_5894:
[----:B------:R-:W-:Y:S01]  /*70e0*/  IMAD.MOV.U32 R0, RZ, RZ, R25 ;  /* 0x000000ffff007224 */ /* 0x000fe200078e0019 */
[----:B------:R-:W-:Y:S01]  /*70f0*/  MOV R12, R14 ;  /* 0x0000000e000c7202 */ /* 0x000fe20000000f00 */
[----:B------:R-:W-:Y:S01]  /*7100*/  IMAD.MOV.U32 R13, RZ, RZ, R15 ;  /* 0x000000ffff0d7224 */ /* 0x000fe200078e000f */
[----:B------:R-:W-:Y:S01]  /*7110*/  MOV R9, R7 ;  /* 0x0000000700097202 */ /* 0x000fe20000000f00 */
[----:B------:R-:W-:Y:S02]  /*7120*/  IMAD.MOV.U32 R8, RZ, RZ, R6 ;  /* 0x000000ffff087224 */ /* 0x000fe400078e0006 */
[----:B-12---:R-:W-:Y:S02]  /*7130*/  IMAD.MOV.U32 R10, RZ, RZ, R20 ;  /* 0x000000ffff0a7224 */ /* 0x006fe400078e0014 */
[----:B------:R-:W-:Y:S01]  /*7140*/  IMAD.MOV.U32 R11, RZ, RZ, R21 ;  /* 0x000000ffff0b7224 */ /* 0x000fe200078e0015 */
[----:B------:R-:W-:Y:S05]  /*7150*/  BRA `(.L_x_5829) ;  /* 0x00000e7000007947 */ /* 0x000fea0003800000 */
.L_x_5855:
[----:B------:R-:W-:Y:S01]  /*7160*/  IMAD.MOV.U32 R2, RZ, RZ, c[0x0][0x178] ;  /* 0x00005e00ff027624 */ /* 0x000fe200078e00ff */
[----:B------:R-:W-:Y:S01]  /*7170*/  IADD3 R0, R18, c[0x0][0x19c], RZ ;  /* 0x0000670012007a10 */ /* 0x000fe20007ffe0ff */
[----:B------:R-:W-:Y:S01]  /*7180*/  IMAD.MOV.U32 R3, RZ, RZ, c[0x0][0x17c] ;  /* 0x00005f00ff037624 */ /* 0x000fe200078e00ff */
[----:B------:R-:W-:Y:S01]  /*7190*/  BSSY B2, `(.L_x_5897) ;  /* 0x000005d000027945 */ /* 0x000fe20003800000 */
[----:B------:R-:W-:Y:S01]  /*71a0*/  MOV R22, R18 ;  /* 0x0000001200167202 */ /* 0x000fe20000000f00 */
[----:B------:R-:W-:Y:S01]  /*71b0*/  IMAD.MOV.U32 R14, RZ, RZ, c[0x0][0x170] ;  /* 0x00005c00ff0e7624 */ /* 0x000fe200078e00ff */
[----:B------:R-:W-:Y:S01]  /*71c0*/  ISETP.GE.U32.AND P0, PT, R0, c[0x0][0x194], PT ;  /* 0x0000650000007a0c */ /* 0x000fe20003f06070 */
[----:B------:R1:W-:Y:S01]  /*71d0*/  STL.64 [R1], R2 ;  /* 0x0000000201007387 */ /* 0x0003e20000100a00 */
[----:B------:R-:W-:Y:S01]  /*71e0*/  IMAD.MOV.U32 R0, RZ, RZ, c[0x0][0x180] ;  /* 0x00006000ff007624 */ /* 0x000fe200078e00ff */
[----:B------:R-:W-:Y:S01]  /*71f0*/  MOV R15, c[0x0][0x174] ;  /* 0x00005d00000f7a02 */ /* 0x000fe20000000f00 */
[----:B------:R-:W-:Y:S01]  /*7200*/  IMAD.MOV.U32 R13, RZ, RZ, c[0x0][0x18c] ;  /* 0x00006300ff0d7624 */ /* 0x000fe200078e00ff */
[----:B------:R-:W-:Y:S01]  /*7210*/  MOV R12, c[0x0][0x188] ;  /* 0x00006200000c7a02 */ /* 0x000fe20000000f00 */
[----:B------:R-:W-:Y:S01]  /*7220*/  IMAD.MOV.U32 R10, RZ, RZ, c[0x0][0x178] ;  /* 0x00005e00ff0a7624 */ /* 0x000fe200078e00ff */
[----:B------:R-:W-:Y:S01]  /*7230*/  MOV R11, c[0x0][0x17c] ;  /* 0x00005f00000b7a02 */ /* 0x000fe20000000f00 */
[----:B------:R-:W-:-:S02]  /*7240*/  IMAD.MOV.U32 R8, RZ, RZ, c[0x0][0x170] ;  /* 0x00005c00ff087624 */ /* 0x000fc400078e00ff */
[----:B------:R-:W-:-:S03]  /*7250*/  IMAD.MOV.U32 R9, RZ, RZ, c[0x0][0x174] ;  /* 0x00005d00ff097624 */ /* 0x000fc600078e00ff */
[----:B------:R-:W-:Y:S05]  /*7260*/  @P0 BRA `(.L_x_5898) ;  /* 0x000004f000000947 */ /* 0x000fea0003800000 */
[----:B-1----:R-:W-:Y:S01]  /*7270*/  MOV R10, c[0x0][0x178] ;  /* 0x00005e00000a7a02 */ /* 0x002fe20000000f00 */
[----:B------:R-:W-:Y:S01]  /*7280*/  IMAD.MOV.U32 R11, RZ, RZ, c[0x0][0x17c] ;  /* 0x00005f00ff0b7624 */ /* 0x000fe200078e00ff */
[----:B------:R-:W-:Y:S01]  /*7290*/  MOV R8, c[0x0][0x170] ;  /* 0x00005c0000087a02 */ /* 0x000fe20000000f00 */
[----:B------:R-:W-:Y:S02]  /*72a0*/  IMAD.MOV.U32 R9, RZ, RZ, c[0x0][0x174] ;  /* 0x00005d00ff097624 */ /* 0x000fe400078e00ff */
.L_x_5903:
[----:B------:R-:W2:Y:S04]  /*72b0*/  LDL R3, [R1+0x1c] ;  /* 0x00001c0001037983 */ /* 0x000ea80000100800 */
[----:B------:R-:W3:Y:S01]  /*72c0*/  LDL R4, [R1+0x10] ;  /* 0x0000100001047983 */ /* 0x000ee20000100800 */
[----:B------:R-:W-:Y:S01]  /*72d0*/  IADD3 R0, R0, 0x1, RZ ;  /* 0x0000000100007810 */ /* 0x000fe20007ffe0ff */
[----:B------:R-:W-:Y:S01]  /*72e0*/  HFMA2.MMA R2, -RZ, RZ, 0, 5.9604644775390625e-08 ;  /* 0x00000001ff027435 */ /* 0x000fe200000001ff */
[----:B--2---:R-:W-:Y:S01]  /*72f0*/  MOV R12, R3 ;  /* 0x00000003000c7202 */ /* 0x004fe20000000f00 */
[----:B---3--:R-:W-:-:S04]  /*7300*/  IMAD.MOV.U32 R13, RZ, RZ, R4 ;  /* 0x000000ffff0d7224 */ /* 0x008fc800078e0004 */
[----:B------:R-:W-:-:S06]  /*7310*/  IMAD.WIDE.U32 R20, R22, 0x8, R12 ;  /* 0x0000000816147825 */ /* 0x000fcc00078e000c */
[----:B------:R-:W2:Y:S01]  /*7320*/  LDG.E.64 R20, [R20.64] ;  /* 0x0000002414147981 */ /* 0x000ea2000c1e1b00 */
[----:B0-----:R-:W0:Y:S08]  /*7330*/  I2F.F64 R4, R0 ;  /* 0x0000000000047312 */ /* 0x001e300000201c00 */
        /* <DEDUP_REMOVED lines=8> */
[----:B--2---:R-:W0:-:S06]  /*73c0*/  DADD R6, R20, -R8 ;  /* 0x0000000014067229 */ /* 0x004e0c0000000808 */
[----:B0-----:R-:W0:-:S06]  /*73d0*/  DMUL R16, R6, R2 ;  /* 0x0000000206107228 */ /* 0x001e0c0000000000 */
[----:B0-----:R-:W0:-:S06]  /*73e0*/  DFMA R18, -R4, R16, R6 ;  /* 0x000000100412722b */ /* 0x001e0c0000000106 */
[----:B0-----:R-:W0:Y:S01]  /*73f0*/  DFMA R2, R2, R18, R16 ;  /* 0x000000120202722b */ /* 0x001e220000000010 */
[----:B------:R-:W-:-:S09]  /*7400*/  FSETP.GEU.AND P1, PT, |R7|, 6.5827683646048100446e-37, PT ;  /* 0x036000000700780b */ /* 0x000fd20003f2e200 */
[----:B0-----:R-:W-:-:S05]  /*7410*/  FFMA R16, RZ, R5, R3 ;  /* 0x00000005ff107223 */ /* 0x001fca0000000003 */
[----:B------:R-:W-:Y:S01]  /*7420*/  FSETP.GT.AND P0, PT, |R16|, 1.469367938527859385e-39, PT ;  /* 0x001000001000780b */ /* 0x000fe20003f04200 */
[----:B------:R-:W-:Y:S01]  /*7430*/  IMAD.WIDE.U32 R18, R22, 0x8, R12 ;  /* 0x0000000816127825 */ /* 0x000fe200078e000c */
[----:B------:R-:W-:-:S03]  /*7440*/  MOV R13, R5 ;  /* 0x00000005000d7202 */ /* 0x000fc60000000f00 */
[----:B------:R-:W-:-:S08]  /*7450*/  IMAD.MOV.U32 R12, RZ, RZ, R4 ;  /* 0x000000ffff0c7224 */ /* 0x000fd000078e0004 */
[----:B------:R-:W-:Y:S05]  /*7460*/  @P0 BRA P1, `(.L_x_5900) ;  /* 0x0000008000000947 */ /* 0x000fea0000800000 */
[----:B------:R-:W-:Y:S01]  /*7470*/  IMAD.MOV.U32 R3, RZ, RZ, R4 ;  /* 0x000000ffff037224 */ /* 0x000fe200078e0004 */
[----:B------:R-:W-:Y:S01]  /*7480*/  MOV R2, R5 ;  /* 0x0000000500027202 */ /* 0x000fe20000000f00 */
[----:B------:R-:W-:Y:S01]  /*7490*/  IMAD.MOV.U32 R5, RZ, RZ, R6 ;  /* 0x000000ffff057224 */ /* 0x000fe200078e0006 */
[----:B------:R-:W-:Y:S02]  /*74a0*/  MOV R4, R7 ;  /* 0x0000000700047202 */ /* 0x000fe40000000f00 */
[----:B------:R-:W-:Y:S02]  /*74b0*/  MOV R24, 0x74d0 ;  /* 0x000074d000187802 */ /* 0x000fe40000000f00 */
[----:B------:R-:W-:Y:S05]  /*74c0*/  CALL.REL.NOINC `($__internal_30_$__cuda_sm20_div_rn_f64_full) ;  /* 0x000078d000007944 */ /* 0x000fea0003c00000 */
[----:B------:R-:W-:Y:S01]  /*74d0*/  IMAD.MOV.U32 R3, RZ, RZ, R2 ;  /* 0x000000ffff037224 */ /* 0x000fe200078e0002 */
[----:B------:R-:W-:Y:S02]  /*74e0*/  MOV R2, R16 ;  /* 0x0000001000027202 */ /* 0x000fe40000000f00 */
.L_x_5900:
[----:B------:R-:W-:Y:S05]  /*74f0*/  BSYNC B3 ;  /* 0x0000000000037941 */ /* 0x000fea0003800000 */
.L_x_5899:
[----:B------:R-:W2:Y:S01]  /*7500*/  LDG.E.64 R18, [R18.64] ;  /* 0x0000002412127981 */ /* 0x000ea2000c1e1b00 */
[----:B------:R-:W0:Y:S01]  /*7510*/  MUFU.RCP64H R5, R13 ;  /* 0x0000000d00057308 */ /* 0x000e220000001800 */
[----:B------:R-:W1:Y:S01]  /*7520*/  DADD R8, R2, R8 ;  /* 0x0000000002087229 */ /* 0x000e620000000008 */
[----:B------:R-:W-:Y:S01]  /*7530*/  IMAD.MOV.U32 R4, RZ, RZ, 0x1 ;  /* 0x00000001ff047424 */ /* 0x000fe200078e00ff */
[----:B------:R-:W-:Y:S04]  /*7540*/  BSSY B3, `(.L_x_5901) ;  /* 0x0000018000037945 */ /* 0x000fe80003800000 */
[----:B-1----:R-:W1:-:S06]  /*7550*/  DADD R2, R20, -R8 ;  /* 0x0000000014027229 */ /* 0x002e4c0000000808 */
[----:B-1----:R-:W-:-:S04]  /*7560*/  DFMA R10, R6, R2, R10 ;  /* 0x00000002060a722b */ /* 0x002fc8000000000a */
        /* <DEDUP_REMOVED lines=19> */
[----:B------:R-:W-:Y:S01]  /*76a0*/  MOV R3, R2 ;  /* 0x0000000200037202 */ /* 0x000fe20000000f00 */
[----:B------:R-:W-:Y:S02]  /*76b0*/  IMAD.MOV.U32 R2, RZ, RZ, R16 ;  /* 0x000000ffff027224 */ /* 0x000fe400078e0010 */
.L_x_5902:
[----:B------:R-:W-:Y:S05]  /*76c0*/  BSYNC B3 ;  /* 0x0000000000037941 */ /* 0x000fea0003800000 */
.L_x_5901:
[----:B------:R-:W2:Y:S01]  /*76d0*/  LDL.LU.64 R16, [R1] ;  /* 0x0000000001107983 */ /* 0x000ea20000300a00 */
[----:B------:R-:W0:Y:S01]  /*76e0*/  DADD R14, R2, R14 ;  /* 0x00000000020e7229 */ /* 0x000e22000000000e */
[----:B------:R-:W-:-:S04]  /*76f0*/  IADD3 R22, R22, c[0x0][0x19c], RZ ;  /* 0x0000670016167a10 */ /* 0x000fc80007ffe0ff */
[----:B------:R-:W-:Y:S01]  /*7700*/  IADD3 R4, R22, c[0x0][0x19c], RZ ;  /* 0x0000670016047a10 */ /* 0x000fe20007ffe0ff */
[----:B0-----:R-:W2:-:S03]  /*7710*/  DADD R2, R18, -R14 ;  /* 0x0000000012027229 */ /* 0x001e86000000080e */
[----:B------:R-:W-:-:S03]  /*7720*/  ISETP.GE.U32.AND P0, PT, R4, c[0x0][0x194], PT ;  /* 0x0000650004007a0c */ /* 0x000fc60003f06070 */
[----:B--2---:R-:W0:-:S07]  /*7730*/  DFMA R16, R6, R2, R16 ;  /* 0x000000020610722b */ /* 0x004e0e0000000010 */
[----:B0-----:R0:W-:Y:S03]  /*7740*/  STL.64 [R1], R16 ;  /* 0x0000001001007387 */ /* 0x0011e60000100a00 */
[----:B------:R-:W-:Y:S05]  /*7750*/  @!P0 BRA `(.L_x_5903) ;  /* 0xfffffb5000008947 */ /* 0x000fea000383ffff */
.L_x_5898:
[----:B-1----:R-:W-:Y:S05]  /*7760*/  BSYNC B2 ;  /* 0x0000000000027941 */ /* 0x002fea0003800000 */
.L_x_5897:
[----:B------:R-:W-:Y:S01]  /*7770*/  ISETP.GE.U32.AND P1, PT, R22, c[0x0][0x194], PT ;  /* 0x0000650016007a0c */ /* 0x000fe20003f26070 */
[----:B------:R-:W-:-:S12]  /*7780*/  BSSY B1, `(.L_x_5904) ;  /* 0x000000a000017945 */ /* 0x000fd80003800000 */
[----:B------:R-:W-:Y:S05]  /*7790*/  @P1 BRA `(.L_x_5905) ;  /* 0x0000008000001947 */ /* 0x000fea0003800000 */
[----:B------:R-:W2:Y:S04]  /*77a0*/  LDL.LU R3, [R1+0x10] ;  /* 0x0000100001037983 */ /* 0x000ea80000300800 */
[----:B------:R-:W2:Y:S01]  /*77b0*/  LDL.LU R2, [R1+0x1c] ;  /* 0x00001c0001027983 */ /* 0x000ea20000300800 */
[----:B0-----:R-:W-:-:S04]  /*77c0*/  IADD3 R5, R22, c[0x0][0x19c], RZ ;  /* 0x0000670016057a10 */ /* 0x001fc80007ffe0ff */
[----:B------:R-:W-:Y:S01]  /*77d0*/  ISETP.GE.U32.AND P0, PT, R5, c[0x0][0x194], PT ;  /* 0x0000650005007a0c */ /* 0x000fe20003f06070 */
[----:B--2---:R-:W-:-:S12]  /*77e0*/  IMAD.WIDE.U32 R20, R22, 0x8, R2 ;  /* 0x0000000816147825 */ /* 0x004fd800078e0002 */
[----:B------:R-:W-:Y:S01]  /*77f0*/  @!P0 IMAD.WIDE.U32 R2, R5, 0x8, R2 ;  /* 0x0000000805028825 */ /* 0x000fe200078e0002 */
[----:B------:R-:W5:Y:S04]  /*7800*/  LDG.E.64 R20, [R20.64] ;  /* 0x0000002414147981 */ /* 0x000f68000c1e1b00 */
[----:B------:R0:W5:Y:S02]  /*7810*/  @!P0 LDG.E.64 R18, [R2.64] ;  /* 0x0000002402128981 */ /* 0x000164000c1e1b00 */
.L_x_5905:
[----:B------:R-:W-:Y:S05]  /*7820*/  BSYNC B1 ;  /* 0x0000000000017941 */ /* 0x000fea0003800000 */
.L_x_5904:
[----:B------:R-:W-:Y:S01]  /*7830*/  BSSY B2, `(.L_x_5906) ;  /* 0x000004c000027945 */ /* 0x000fe20003800000 */
[----:B------:R-:W-:Y:S01]  /*7840*/  MOV R23, R0 ;  /* 0x0000000000177202 */ /* 0x000fe20000000f00 */
[----:B------:R-:W-:Y:S01]  /*7850*/  IMAD.MOV.U32 R6, RZ, RZ, R12 ;  /* 0x000000ffff067224 */ /* 0x000fe200078e000c */
[----:B0-----:R-:W-:Y:S01]  /*7860*/  MOV R7, R13 ;  /* 0x0000000d00077202 */ /* 0x001fe20000000f00 */
        /* <DEDUP_REMOVED lines=25> */
[----:B------:R-:W-:Y:S02]  /*7a00*/  MOV R5, R24 ;  /* 0x0000001800057202 */ /* 0x000fe40000000f00 */
[----:B------:R-:W-:Y:S02]  /*7a10*/  MOV R24, 0x7a30 ;  /* 0x00007a3000187802 */ /* 0x000fe40000000f00 */
[----:B------:R-:W-:Y:S05]  /*7a20*/  CALL.REL.NOINC `($__internal_30_$__cuda_sm20_div_rn_f64_full) ;  /* 0x0000737000007944 */ /* 0x000fea0003c00000 */
[----:B------:R-:W-:Y:S01]  /*7a30*/  MOV R3, R2 ;  /* 0x0000000200037202 */ /* 0x000fe20000000f00 */
[----:B------:R-:W-:Y:S02]  /*7a40*/  IMAD.MOV.U32 R2, RZ, RZ, R16 ;  /* 0x000000ffff027224 */ /* 0x000fe400078e0010 */
.L_x_5909:
[----:B0-----:R-:W-:Y:S05]  /*7a50*/  BSYNC B3 ;  /* 0x0000000000037941 */ /* 0x001fea0003800000 */
.L_x_5908:
[----:B------:R-:W2:Y:S01]  /*7a60*/  LDL.LU.64 R4, [R1+0x20] ;  /* 0x0000200001047983 */ /* 0x000ea20000300a00 */
[----:B------:R-:W-:Y:S01]  /*7a70*/  IADD3 R22, R22, c[0x0][0x19c], RZ ;  /* 0x0000670016167a10 */ /* 0x000fe20007ffe0ff */
[----:B------:R-:W0:-:S03]  /*7a80*/  DADD R8, R8, R2 ;  /* 0x0000000008087229 */ /* 0x000e060000000002 */
[----:B------:R-:W-:-:S03]  /*7a90*/  ISETP.GE.U32.AND P0, PT, R22, c[0x0][0x194], PT ;  /* 0x0000650016007a0c */ /* 0x000fc60003f06070 */
[----:B0-----:R-:W2:-:S06]  /*7aa0*/  DADD R20, -R8, R20 ;  /* 0x0000000008147229 */ /* 0x001e8c0000000114 */
[----:B--2---:R0:W1:-:S04]  /*7ab0*/  DFMA R10, R4, R20, R10 ;  /* 0x00000014040a722b */ /* 0x004048000000000a */
[----:B------:R-:W-:Y:S05]  /*7ac0*/  @P0 BRA `(.L_x_5907) ;  /* 0x0000022000000947 */ /* 0x000fea0003800000 */
[----:B------:R-:W-:Y:S01]  /*7ad0*/  IADD3 R23, R23, 0x1, RZ ;  /* 0x0000000117177810 */ /* 0x000fe20007ffe0ff */
[----:B0-----:R-:W0:Y:S01]  /*7ae0*/  DADD R20, -R14, R18 ;  /* 0x000000000e147229 */ /* 0x001e220000000112 */
[----:B------:R-:W-:Y:S01]  /*7af0*/  MOV R2, 0x1 ;  /* 0x0000000100027802 */ /* 0x000fe20000000f00 */
[----:B------:R-:W-:Y:S01]  /*7b00*/  BSSY B3, `(.L_x_5910) ;  /* 0x0000019000037945 */ /* 0x000fe20003800000 */
[----:B------:R-:W2:Y:S07]  /*7b10*/  I2F.F64 R4, R23 ;  /* 0x0000001700047312 */ /* 0x000eae0000201c00 */
        /* <DEDUP_REMOVED lines=16> */
[----:B------:R-:W-:Y:S01]  /*7c20*/  MOV R2, R5 ;  /* 0x0000000500027202 */ /* 0x000fe20000000f00 */
[----:B------:R-:W-:Y:S01]  /*7c30*/  IMAD.MOV.U32 R5, RZ, RZ, R20 ;  /* 0x000000ffff057224 */ /* 0x000fe200078e0014 */
[----:B------:R-:W-:Y:S02]  /*7c40*/  MOV R4, R21 ;  /* 0x0000001500047202 */ /* 0x000fe40000000f00 */
[----:B------:R-:W-:Y:S02]  /*7c50*/  MOV R24, 0x7c70 ;  /* 0x00007c7000187802 */ /* 0x000fe40000000f00 */
[----:B-1----:R-:W-:Y:S05]  /*7c60*/  CALL.REL.NOINC `($__internal_30_$__cuda_sm20_div_rn_f64_full) ;  /* 0x0000713000007944 */ /* 0x002fea0003c00000 */
[----:B------:R-:W-:Y:S01]  /*7c70*/  IMAD.MOV.U32 R3, RZ, RZ, R2 ;  /* 0x000000ffff037224 */ /* 0x000fe200078e0002 */
[----:B------:R-:W-:Y:S02]  /*7c80*/  MOV R2, R16 ;  /* 0x0000001000027202 */ /* 0x000fe40000000f00 */
.L_x_5911:
[----:B------:R-:W-:Y:S05]  /*7c90*/  BSYNC B3 ;  /* 0x0000000000037941 */ /* 0x000fea0003800000 */
.L_x_5910:
[----:B------:R-:W2:Y:S01]  /*7ca0*/  LDL.LU.64 R4, [R1] ;  /* 0x0000000001047983 */ /* 0x000ea20000300a00 */
[----:B------:R-:W0:-:S06]  /*7cb0*/  DADD R14, R14, R2 ;  /* 0x000000000e0e7229 */ /* 0x000e0c0000000002 */
[----:B0-----:R-:W2:-:S06]  /*7cc0*/  DADD R18, -R14, R18 ;  /* 0x000000000e127229 */ /* 0x001e8c0000000112 */
[----:B--2---:R-:W0:-:S07]  /*7cd0*/  DFMA R4, R20, R18, R4 ;  /* 0x000000121404722b */ /* 0x004e0e0000000004 */
[----:B0-----:R0:W-:Y:S04]  /*7ce0*/  STL.64 [R1], R4 ;  /* 0x0000000401007387 */ /* 0x0011e80000100a00 */
.L_x_5907:
[----:B------:R-:W-:Y:S05]  /*7cf0*/  BSYNC B2 ;  /* 0x0000000000027941 */ /* 0x000fea0003800000 */
.L_x_5906:
[----:B------:R-:W2:-:S14]  /*7d00*/  DSETP.NEU.AND P0, PT, R12, RZ, PT ;  /* 0x000000ff0c00722a */ /* 0x000e9c0003f0d000 */
[----:B--2---:R-:W-:Y:S05]  /*7d10*/  @!P0 BRA `(.L_x_5912) ;  /* 0x0000025000008947 */ /* 0x004fea0003800000 */
[----:B------:R-:W2:-:S14]  /*7d20*/  DSETP.NEU.AND P0, PT, R6, RZ, PT ;  /* 0x000000ff0600722a */ /* 0x000e9c0003f0d000 */
[----:B--2---:R-:W-:Y:S05]  /*7d30*/  @!P0 BRA `(.L_x_5829) ;  /* 0x0000029000008947 */ /* 0x004fea0003800000 */
[----:B-----5:R-:W2:Y:S01]  /*7d40*/  DADD R18, R12, R6 ;  /* 0x000000000c127229 */ /* 0x020ea20000000006 */
[----:B------:R-:W-:Y:S01]  /*7d50*/  IMAD.MOV.U32 R2, RZ, RZ, 0x1 ;  /* 0x00000001ff027424 */ /* 0x000fe200078e00ff */
[----:B------:R-:W-:Y:S01]  /*7d60*/  FSETP.GEU.AND P1, PT, |R7|, 6.5827683646048100446e-37, PT ;  /* 0x036000000700780b */ /* 0x000fe20003f2e200 */
[----:B------:R-:W-:Y:S01]  /*7d70*/  BSSY B2, `(.L_x_5913) ;  /* 0x0000015000027945 */ /* 0x000fe20003800000 */
[----:B------:R-:W-:Y:S02]  /*7d80*/  DADD R14, -R8, R14 ;  /* 0x00000000080e7229 */ /* 0x000fe4000000010e */
[----:B--2---:R-:W2:Y:S02]  /*7d90*/  MUFU.RCP64H R3, R19 ;  /* 0x0000001300037308 */ /* 0x004ea40000001800 */
[----:B0-2---:R-:W0:-:S06]  /*7da0*/  DFMA R4, -R18, R2, 1 ;  /* 0x3ff000001204742b */ /* 0x005e0c0000000102 */
        /* <DEDUP_REMOVED lines=15> */
[----:B-1----:R-:W-:Y:S05]  /*7ea0*/  CALL.REL.NOINC `($__internal_30_$__cuda_sm20_div_rn_f64_full) ;  /* 0x00006ef000007944 */ /* 0x002fea0003c00000 */
[----:B------:R-:W-:Y:S02]  /*7eb0*/  MOV R17, R2 ;  /* 0x0000000200117202 */ /* 0x000fe40000000f00 */
.L_x_5914:
[----:B------:R-:W-:Y:S05]  /*7ec0*/  BSYNC B2 ;  /* 0x0000000000027941 */ /* 0x000fea0003800000 */
.L_x_5913:
[----:B------:R-:W2:Y:S01]  /*7ed0*/  LDL.LU.64 R4, [R1] ;  /* 0x0000000001047983 */ /* 0x000ea20000300a00 */
[----:B------:R-:W0:Y:S01]  /*7ee0*/  DMUL R2, R14, R14 ;  /* 0x0000000e0e027228 */ /* 0x000e220000000000 */
[----:B------:R-:W-:-:S03]  /*7ef0*/  IMAD.MOV.U32 R0, RZ, RZ, -0x1 ;  /* 0xffffffffff007424 */ /* 0x000fc600078e00ff */
[----:B------:R-:W-:-:S04]  /*7f00*/  DFMA R8, R14, R16, R8 ;  /* 0x000000100e08722b */ /* 0x000fc80000000008 */
[----:B0-----:R0:W-:Y:S02]  /*7f10*/  DMUL R2, R12, R2 ;  /* 0x000000020c027228 */ /* 0x0011e40000000000 */
[----:B0-----:R-:W-:Y:S01]  /*7f20*/  MOV R12, R18 ;  /* 0x00000012000c7202 */ /* 0x001fe20000000f00 */
[----:B------:R-:W-:Y:S01]  /*7f30*/  IMAD.MOV.U32 R13, RZ, RZ, R19 ;  /* 0x000000ffff0d7224 */ /* 0x000fe200078e0013 */
[----:B-12---:R-:W0:-:S06]  /*7f40*/  DADD R10, R10, R4 ;  /* 0x000000000a0a7229 */ /* 0x006e0c0000000004 */
[----:B0-----:R0:W1:Y:S01]  /*7f50*/  DFMA R10, R2, R16, R10 ;  /* 0x00000010020a722b */ /* 0x001062000000000a */
[----:B------:R-:W-:Y:S05]  /*7f60*/  BRA `(.L_x_5829) ;  /* 0x0000006000007947 */ /* 0x000fea0003800000 */
.L_x_5912:
[----:B-1----:R1:W5:Y:S01]  /*7f70*/  LDL.LU.64 R10, [R1] ;  /* 0x00000000010a7983 */ /* 0x0023620000300a00 */
[----:B------:R-:W-:Y:S01]  /*7f80*/  MOV R0, R23 ;  /* 0x0000001700007202 */ /* 0x000fe20000000f00 */
[----:B------:R-:W-:Y:S01]  /*7f90*/  IMAD.MOV.U32 R12, RZ, RZ, R6 ;  /* 0x000000ffff0c7224 */ /* 0x000fe200078e0006 */
[----:B------:R-:W-:Y:S01]  /*7fa0*/  MOV R13, R7 ;  /* 0x00000007000d7202 */ /* 0x000fe20000000f00 */
[----:B------:R-:W-:Y:S01]  /*7fb0*/  IMAD.MOV.U32 R8, RZ, RZ, R14 ;  /* 0x000000ffff087224 */ /* 0x000fe200078e000e */
[----:B------:R-:W-:Y:S02]  /*7fc0*/  MOV R9, R15 ;  /* 0x0000000f00097202 */ /* 0x000fe40000000f00 */
.L_x_5829:
[----:B--2---:R-:W-:Y:S05]  /*7fd0*/  BSYNC B0 ;  /* 0x0000000000007941 */ /* 0x004fea0003800000 */
.L_x_5828:
[----:B------:R-:W-:-:S13]  /*7fe0*/  ISETP.NE.AND P0, PT, RZ, c[0x0][0x1ac], PT ;  /* 0x00006b00ff007a0c */ /* 0x000fda0003f05270 */
[----:B------:R-:W-:Y:S05]  /*7ff0*/  @!P0 BRA `(.L_x_5915) ;  /* 0x0000051000008947 */ /* 0x000fea0003800000 */
[----:B0-----:R-:W0:Y:S01]  /*8000*/  S2R R3, SR_TID.X ;  /* 0x0000000000037919 */ /* 0x001e220000002100 */
[----:B------:R-:W-:Y:S02]  /*8010*/  ULDC UR4, c[0x0][0x4] ;  /* 0x0000010000047ab9 */ /* 0x000fe40000000800 */
[----:B------:R-:W-:Y:S01]  /*8020*/  USHF.R.U32.HI UR4, URZ, 0x1, UR4 ;  /* 0x000000013f047899 */ /* 0x000fe20008011604 */
[----:B------:R-:W0:Y:S05]  /*8030*/  S2R R2, SR_TID.Y ;  /* 0x0000000000027919 */ /* 0x000e2a0000002200 */
[----:B------:R-:W-:Y:S01]  /*8040*/  ISETP.NE.AND P0, PT, RZ, UR4, PT ;  /* 0x00000004ff007c0c */ /* 0x000fe2000bf05270 */
[----:B0----5:R-:W-:-:S04]  /*8050*/  IMAD R21, R2, c[0x0][0x0], R3 ;  /* 0x0000000002157a24 */ /* 0x021fc800078e0203 */
[C---:B------:R-:W-:Y:S01]  /*8060*/  IMAD.SHL.U32 R3, R21.reuse, 0x20, RZ ;  /* 0x0000002015037824 */ /* 0x040fe200078e00ff */
[----:B------:R-:W-:-:S04]  /*8070*/  LEA R21, R21, 0x10, 0x5 ;  /* 0x0000001015157811 */ /* 0x000fc800078e28ff */
[----:B-1----:R0:W-:Y:S04]  /*8080*/  STS.128 [R3+0x10], R8 ;  /* 0x0000100803007388 */ /* 0x0021e80000000c00 */
[----:B------:R0:W-:Y:S04]  /*8090*/  STS [R3+0x20], R0 ;  /* 0x0000200003007388 */ /* 0x0001e80000000800 */
[----:B------:R0:W-:Y:S01]  /*80a0*/  STS.64 [R3+0x28], R12 ;  /* 0x0000280c03007388 */ /* 0x0001e20000000a00 */
[----:B------:R-:W-:Y:S05]  /*80b0*/  @!P0 BRA `(.L_x_5915) ;  /* 0x0000045000008947 */ /* 0x000fea0003800000 */
[----:B------:R-:W-:Y:S02]  /*80c0*/  MOV R20, UR4 ;  /* 0x0000000400147c02 */ /* 0x000fe40008000f00 */
.L_x_5923:
[----:B01----:R-:W1:Y:S01]  /*80d0*/  S2R R2, SR_TID.Y ;  /* 0x0000000000027919 */ /* 0x003e620000002200 */
[----:B------:R-:W-:Y:S03]  /*80e0*/  BSSY B0, `(.L_x_5916) ;  /* 0x000003f000007945 */ /* 0x000fe60003800000 */
[----:B------:R-:W-:Y:S01]  /*80f0*/  BAR.SYNC.DEFER_BLOCKING 0x0 ;  /* 0x0000000000007b1d */ /* 0x000fe20000010000 */
[----:B-1----:R-:W-:-:S05]  /*8100*/  IMAD.IADD R4, R2, 0x1, R20 ;  /* 0x0000000102047824 */ /* 0x002fca00078e0214 */
[----:B------:R-:W-:-:S04]  /*8110*/  ISETP.GE.U32.AND P0, PT, R4, c[0x0][0x4], PT ;  /* 0x0000010004007a0c */ /* 0x000fc80003f06070 */
[----:B------:R-:W-:-:S13]  /*8120*/  ISETP.GE.U32.OR P0, PT, R2, R20, P0 ;  /* 0x000000140200720c */ /* 0x000fda0000706470 */
[----:B---3--:R-:W-:Y:S05]  /*8130*/  @P0 BRA `(.L_x_5917) ;  /* 0x0000039000000947 */ /* 0x008fea0003800000 */
[----:B------:R-:W1:Y:S01]  /*8140*/  S2R R2, SR_TID.X ;  /* 0x0000000000027919 */ /* 0x000e620000002100 */
[----:B------:R-:W2:Y:S01]  /*8150*/  DSETP.NEU.AND P0, PT, R12, RZ, PT ;  /* 0x000000ff0c00722a */ /* 0x000ea20003f0d000 */
[----:B------:R-:W-:Y:S01]  /*8160*/  BSSY B2, `(.L_x_5918) ;  /* 0x0000033000027945 */ /* 0x000fe20003800000 */
[----:B-1----:R-:W-:-:S05]  /*8170*/  IMAD R4, R4, c[0x0][0x0], R2 ;  /* 0x0000000004047a24 */ /* 0x002fca00078e0202 */
[C---:B------:R-:W-:Y:S02]  /*8180*/  SHF.L.U32 R5, R4.reuse, 0x5, RZ ;  /* 0x0000000504057819 */ /* 0x040fe400000006ff */
[----:B------:R-:W-:-:S03]  /*8190*/  LEA R4, R4, 0x10, 0x5 ;  /* 0x0000001004047811 */ /* 0x000fc600078e28ff */
[----:B0-----:R0:W1:Y:S04]  /*81a0*/  LDS.64 R2, [R5+0x28] ;  /* 0x0000280005027984 */ /* 0x0010680000000a00 */
[----:B------:R0:W3:Y:S01]  /*81b0*/  LDS.128 R16, [R5+0x10] ;  /* 0x0000100005107984 */ /* 0x0000e20000000c00 */
[----:B--2---:R-:W-:Y:S05]  /*81c0*/  @!P0 BRA `(.L_x_5919) ;  /* 0x0000025000008947 */ /* 0x004fea0003800000 */
[----:B-1----:R-:W1:-:S14]  /*81d0*/  DSETP.NEU.AND P0, PT, R2, RZ, PT ;  /* 0x000000ff0200722a */ /* 0x002e5c0003f0d000 */
[----:B-1----:R-:W-:Y:S05]  /*81e0*/  @!P0 BRA `(.L_x_5920) ;  /* 0x000002a000008947 */ /* 0x002fea0003800000 */
[----:B------:R-:W1:Y:S01]  /*81f0*/  DADD R6, R12, R2 ;  /* 0x000000000c067229 */ /* 0x000e620000000002 */
[----:B------:R-:W-:Y:S01]  /*8200*/  IMAD.MOV.U32 R4, RZ, RZ, 0x1 ;  /* 0x00000001ff047424 */ /* 0x000fe200078e00ff */
[----:B------:R-:W-:Y:S01]  /*8210*/  FSETP.GEU.AND P1, PT, |R3|, 6.5827683646048100446e-37, PT ;  /* 0x036000000300780b */ /* 0x000fe20003f2e200 */
[----:B------:R-:W-:Y:S03]  /*8220*/  BSSY B3, `(.L_x_5921) ;  /* 0x0000016000037945 */ /* 0x000fe60003800000 */
[----:B01----:R-:W0:Y:S02]  /*8230*/  MUFU.RCP64H R5, R7 ;  /* 0x0000000700057308 */ /* 0x003e240000001800 */
[----:B0-----:R-:W0:-:S06]  /*8240*/  DFMA R14, -R6, R4, 1 ;  /* 0x3ff00000060e742b */ /* 0x001e0c0000000104 */
[----:B0-----:R-:W0:-:S06]  /*8250*/  DFMA R14, R14, R14, R14 ;  /* 0x0000000e0e0e722b */ /* 0x001e0c000000000e */
[----:B0-----:R-:W0:-:S06]  /*8260*/  DFMA R4, R4, R14, R4 ;  /* 0x0000000e0404722b */ /* 0x001e0c0000000004 */
[----:B0-----:R-:W0:-:S06]  /*8270*/  DFMA R14, -R6, R4, 1 ;  /* 0x3ff00000060e742b */ /* 0x001e0c0000000104 */
[----:B0-----:R-:W0:-:S06]  /*8280*/  DFMA R4, R4, R14, R4 ;  /* 0x0000000e0404722b */ /* 0x001e0c0000000004 */
[----:B0-----:R-:W0:-:S06]  /*8290*/  DMUL R14, R2, R4 ;  /* 0x00000004020e7228 */ /* 0x001e0c0000000000 */
[----:B0-----:R-:W0:-:S06]  /*82a0*/  DFMA R22, -R6, R14, R2 ;  /* 0x0000000e0616722b */ /* 0x001e0c0000000102 */
[----:B0-----:R-:W0:-:S04]  /*82b0*/  DFMA R4, R4, R22, R14 ;  /* 0x000000160404722b */ /* 0x001e08000000000e */
[----:B---3--:R1:W2:-:S06]  /*82c0*/  DADD R14, -R8, R16 ;  /* 0x00000000080e7229 */ /* 0x00828c0000000110 */
[----:B0-----:R-:W-:-:S05]  /*82d0*/  FFMA R0, RZ, R7, R5 ;  /* 0x00000007ff007223 */ /* 0x001fca0000000005 */
[----:B------:R-:W-:-:S13]  /*82e0*/  FSETP.GT.AND P0, PT, |R0|, 1.469367938527859385e-39, PT ;  /* 0x001000000000780b */ /* 0x000fda0003f04200 */
[----:B------:R-:W-:Y:S05]  /*82f0*/  @P0 BRA P1, `(.L_x_5922) ;  /* 0x0000008000000947 */ /* 0x000fea0000800000 */
[----:B-12---:R-:W-:Y:S01]  /*8300*/  MOV R5, R2 ;  /* 0x0000000200057202 */ /* 0x006fe20000000f00 */
[----:B------:R-:W-:Y:S01]  /*8310*/  IMAD.MOV.U32 R4, RZ, RZ, R3 ;  /* 0x000000ffff047224 */ /* 0x000fe200078e0003 */
[----:B------:R-:W-:Y:S01]  /*8320*/  MOV R3, R6 ;  /* 0x0000000600037202 */ /* 0x000fe20000000f00 */
[----:B------:R-:W-:Y:S01]  /*8330*/  IMAD.MOV.U32 R2, RZ, RZ, R7 ;  /* 0x000000ffff027224 */ /* 0x000fe200078e0007 */
[----:B------:R-:W-:Y:S02]  /*8340*/  MOV R24, 0x8360 ;  /* 0x0000836000187802 */ /* 0x000fe40000000f00 */
[----:B------:R-:W-:Y:S05]  /*8350*/  CALL.REL.NOINC `($__internal_30_$__cuda_sm20_div_rn_f64_full) ;  /* 0x00006a4000007944 */ /* 0x000fea0003c00000 */
[----:B------:R-:W-:Y:S01]  /*8360*/  MOV R4, R16 ;  /* 0x0000001000047202 */ /* 0x000fe20000000f00 */
[----:B------:R-:W-:Y:S02]  /*8370*/  IMAD.MOV.U32 R5, RZ, RZ, R2 ;  /* 0x000000ffff057224 */ /* 0x000fe400078e0002 */
.L_x_5922:
[----:B-12---:R-:W-:Y:S05]  /*8380*/  BSYNC B3 ;  /* 0x0000000000037941 */ /* 0x006fea0003800000 */
.L_x_5921:
[----:B------:R-:W0:Y:S01]  /*8390*/  DMUL R2, R14, R14 ;  /* 0x0000000e0e027228 */ /* 0x000e220000000000 */
[----:B------:R-:W-:-:S03]  /*83a0*/  MOV R0, 0xffffffff ;  /* 0xffffffff00007802 */ /* 0x000fc60000000f00 */
[----:B------:R-:W-:-:S04]  /*83b0*/  DADD R10, R10, R18 ;  /* 0x000000000a0a7229 */ /* 0x000fc80000000012 */
[----:B0-----:R0:W1:Y:S02]  /*83c0*/  DMUL R2, R12, R2 ;  /* 0x000000020c027228 */ /* 0x0010640000000000 */
[----:B0-----:R-:W-:Y:S01]  /*83d0*/  IMAD.MOV.U32 R12, RZ, RZ, R6 ;  /* 0x000000ffff0c7224 */ /* 0x001fe200078e0006 */
[----:B------:R-:W-:Y:S01]  /*83e0*/  MOV R13, R7 ;  /* 0x00000007000d7202 */ /* 0x000fe20000000f00 */
[----:B------:R0:W2:-:S04]  /*83f0*/  DFMA R8, R14, R4, R8 ;  /* 0x000000040e08722b */ /* 0x0000880000000008 */
[----:B-1----:R0:W1:Y:S01]  /*8400*/  DFMA R10, R2, R4, R10 ;  /* 0x00000004020a722b */ /* 0x002062000000000a */
[----:B------:R-:W-:Y:S05]  /*8410*/  BRA `(.L_x_5920) ;  /* 0x0000007000007947 */ /* 0x000fea0003800000 */
.L_x_5919:
[----:B------:R2:W4:Y:S01]  /*8420*/  LDS R0, [R4+0x10] ;  /* 0x0000100004007984 */ /* 0x0005220000000800 */
[----:B---3--:R-:W-:Y:S01]  /*8430*/  IMAD.MOV.U32 R8, RZ, RZ, R16 ;  /* 0x000000ffff087224 */ /* 0x008fe200078e0010 */
[----:B------:R-:W-:Y:S01]  /*8440*/  MOV R9, R17 ;  /* 0x0000001100097202 */ /* 0x000fe20000000f00 */
[----:B------:R-:W-:Y:S01]  /*8450*/  IMAD.MOV.U32 R10, RZ, RZ, R18 ;  /* 0x000000ffff0a7224 */ /* 0x000fe200078e0012 */
[----:B------:R-:W-:Y:S01]  /*8460*/  MOV R11, R19 ;  /* 0x00000013000b7202 */ /* 0x000fe20000000f00 */
[----:B-1----:R-:W-:Y:S01]  /*8470*/  IMAD.MOV.U32 R12, RZ, RZ, R2 ;  /* 0x000000ffff0c7224 */ /* 0x002fe200078e0002 */
[----:B------:R-:W-:Y:S02]  /*8480*/  MOV R13, R3 ;  /* 0x00000003000d7202 */ /* 0x000fe40000000f00 */
.L_x_5920:
[----:B--2---:R-:W-:Y:S05]  /*8490*/  BSYNC B2 ;  /* 0x0000000000027941 */ /* 0x004fea0003800000 */
.L_x_5918:
[----:B-1----:R1:W-:Y:S04]  /*84a0*/  STS.128 [R21], R8 ;  /* 0x0000000815007388 */ /* 0x0023e80000000c00 */
[----:B----4-:R1:W-:Y:S04]  /*84b0*/  STS [R21+0x10], R0 ;  /* 0x0000100015007388 */ /* 0x0103e80000000800 */
[----:B------:R1:W-:Y:S02]  /*84c0*/  STS.64 [R21+0x18], R12 ;  /* 0x0000180c15007388 */ /* 0x0003e40000000a00 */
.L_x_5917:
[----:B------:R-:W-:Y:S05]  /*84d0*/  BSYNC B0 ;  /* 0x0000000000007941 */ /* 0x000fea0003800000 */
.L_x_5916:
[----:B------:R-:W-:Y:S02]  /*84e0*/  ISETP.GT.AND P0, PT, R20, 0x1, PT ;  /* 0x000000011400780c */ /* 0x000fe40003f04270 */
[----:B------:R-:W-:-:S11]  /*84f0*/  SHF.R.S32.HI R20, RZ, 0x1, R20 ;  /* 0x00000001ff147819 */ /* 0x000fd60000011414 */
[----:B------:R-:W-:Y:S05]  /*8500*/  @P0 BRA `(.L_x_5923) ;  /* 0xfffffbc000000947 */ /* 0x000fea000383ffff */
.L_x_5915:
[----:B------:R-:W-:-:S13]  /*8510*/  ISETP.NE.AND P0, PT, RZ, c[0x0][0x1a8], PT ;  /* 0x00006a00ff007a0c */ /* 0x000fda0003f05270 */
[----:B------:R-:W-:Y:S05]  /*8520*/  @!P0 BRA `(.L_x_5924) ;  /* 0x0000091000008947 */ /* 0x000fea0003800000 */
[----:B0-----:R-:W-:Y:S01]  /*8530*/  IMAD.MOV.U32 R2, RZ, RZ, c[0x0][0x0] ;  /* 0x00000000ff027624 */ /* 0x001fe200078e00ff */
[----:B-1---5:R-:W-:-:S04]  /*8540*/  MOV R21, c[0x0][0x0] ;  /* 0x0000000000157a02 */ /* 0x022fc80000000f00 */
[----:B------:R-:W-:-:S13]  /*8550*/  ISETP.GT.AND P0, PT, R2, 0x20, PT ;  /* 0x000000200200780c */ /* 0x000fda0003f04270 */
[----:B------:R-:W-:Y:S05]  /*8560*/  @!P0 BRA `(.L_x_5925) ;  /* 0x000004f000008947 */ /* 0x000fea0003800000 */
[----:B------:R-:W0:Y:S01]  /*8570*/  S2R R4, SR_TID.X ;  /* 0x0000000000047919 */ /* 0x000e220000002100 */
[----:B------:R-:W-:Y:S01]  /*8580*/  LEA.HI R2, R2, c[0x0][0x0], RZ, 0x1 ;  /* 0x0000000002027a11 */ /* 0x000fe200078f08ff */
[----:B------:R-:W-:Y:S02]  /*8590*/  HFMA2.MMA R21, -RZ, RZ, 0, 1.9073486328125e-06 ;  /* 0x00000020ff157435 */ /* 0x000fe400000001ff */
[----:B------:R-:W0:Y:S01]  /*85a0*/  S2R R3, SR_TID.Y ;  /* 0x0000000000037919 */ /* 0x000e220000002200 */
[----:B------:R-:W-:-:S04]  /*85b0*/  SHF.R.S32.HI R14, RZ, 0x1, R2 ;  /* 0x00000001ff0e7819 */ /* 0x000fc80000011402 */
[----:B------:R-:W-:Y:S01]  /*85c0*/  ISETP.GE.AND P0, PT, R14, 0x20, PT ;  /* 0x000000200e00780c */ /* 0x000fe20003f06270 */
[----:B0-----:R-:W-:-:S04]  /*85d0*/  IMAD R15, R3, c[0x0][0x0], R4 ;  /* 0x00000000030f7a24 */ /* 0x001fc800078e0204 */
[C---:B------:R-:W-:Y:S01]  /*85e0*/  IMAD.SHL.U32 R3, R15.reuse, 0x20, RZ ;  /* 0x000000200f037824 */ /* 0x040fe200078e00ff */
[----:B------:R-:W-:-:S04]  /*85f0*/  LEA R15, R15, 0x10, 0x5 ;  /* 0x000000100f0f7811 */ /* 0x000fc800078e28ff */
[----:B------:R0:W-:Y:S04]  /*8600*/  STS.128 [R3+0x10], R8 ;  /* 0x0000100803007388 */ /* 0x0001e80000000c00 */
[----:B------:R0:W-:Y:S04]  /*8610*/  STS [R3+0x20], R0 ;  /* 0x0000200003007388 */ /* 0x0001e80000000800 */
[----:B------:R0:W-:Y:S01]  /*8620*/  STS.64 [R3+0x28], R12 ;  /* 0x0000280c03007388 */ /* 0x0001e20000000a00 */
[----:B------:R-:W-:Y:S05]  /*8630*/  @!P0 BRA `(.L_x_5925) ;  /* 0x0000042000008947 */ /* 0x000fea0003800000 */
.L_x_5933:
[----:B0-----:R-:W0:Y:S01]  /*8640*/  S2R R3, SR_TID.X ;  /* 0x0000000000037919 */ /* 0x001e220000002100 */
[----:B------:R-:W-:Y:S03]  /*8650*/  BSSY B0, `(.L_x_5926) ;  /* 0x000003c000007945 */ /* 0x000fe60003800000 */
[----:B------:R-:W-:Y:S01]  /*8660*/  BAR.SYNC.DEFER_BLOCKING 0x0 ;  /* 0x0000000000007b1d */ /* 0x000fe20000010000 */
[----:B0-----:R-:W-:-:S05]  /*8670*/  IMAD.IADD R2, R3, 0x1, R14 ;  /* 0x0000000103027824 */ /* 0x001fca00078e020e */
[----:B------:R-:W-:-:S04]  /*8680*/  ISETP.GE.U32.AND P0, PT, R2, c[0x0][0x0], PT ;  /* 0x0000000002007a0c */ /* 0x000fc80003f06070 */
[----:B------:R-:W-:-:S13]  /*8690*/  ISETP.GE.U32.OR P0, PT, R3, R14, P0 ;  /* 0x0000000e0300720c */ /* 0x000fda0000706470 */
[----:B-1-3--:R-:W-:Y:S05]  /*86a0*/  @P0 BRA `(.L_x_5927) ;  /* 0x0000036000000947 */ /* 0x00afea0003800000 */
[----:B------:R-:W-:Y:S01]  /*86b0*/  LEA R4, R14, R15, 0x5 ;  /* 0x0000000f0e047211 */ /* 0x000fe200078e28ff */
[----:B------:R-:W0:Y:S01]  /*86c0*/  DSETP.NEU.AND P0, PT, R12, RZ, PT ;  /* 0x000000ff0c00722a */ /* 0x000e220003f0d000 */
[----:B------:R-:W-:Y:S03]  /*86d0*/  BSSY B2, `(.L_x_5928) ;  /* 0x0000030000027945 */ /* 0x000fe60003800000 */
[----:B------:R1:W2:Y:S04]  /*86e0*/  LDS.64 R2, [R4+0x18] ;  /* 0x0000180004027984 */ /* 0x0002a80000000a00 */
[----:B---3--:R1:W3:Y:S06]  /*86f0*/  LDS.128 R16, [R4] ;  /* 0x0000000004107984 */ /* 0x0082ec0000000c00 */
[----:B0-----:R-:W-:Y:S05]  /*8700*/  @!P0 BRA `(.L_x_5929) ;  /* 0x0000025000008947 */ /* 0x001fea0003800000 */
[----:B--2---:R-:W0:-:S14]  /*8710*/  DSETP.NEU.AND P0, PT, R2, RZ, PT ;  /* 0x000000ff0200722a */ /* 0x004e1c0003f0d000 */
[----:B0-----:R-:W-:Y:S05]  /*8720*/  @!P0 BRA `(.L_x_5930) ;  /* 0x000002a000008947 */ /* 0x001fea0003800000 */
[----:B------:R-:W0:Y:S01]  /*8730*/  DADD R6, R12, R2 ;  /* 0x000000000c067229 */ /* 0x000e220000000002 */
[----:B-1----:R-:W-:Y:S01]  /*8740*/  IMAD.MOV.U32 R4, RZ, RZ, 0x1 ;  /* 0x00000001ff047424 */ /* 0x002fe200078e00ff */
[----:B------:R-:W-:Y:S01]  /*8750*/  FSETP.GEU.AND P1, PT, |R3|, 6.5827683646048100446e-37, PT ;  /* 0x036000000300780b */ /* 0x000fe20003f2e200 */
[----:B------:R-:W-:Y:S03]  /*8760*/  BSSY B3, `(.L_x_5931) ;  /* 0x0000016000037945 */ /* 0x000fe60003800000 */
        /* <DEDUP_REMOVED lines=21> */
.L_x_5932:
[----:B-12---:R-:W-:Y:S05]  /*88c0*/  BSYNC B3 ;  /* 0x0000000000037941 */ /* 0x006fea0003800000 */
.L_x_5931:
        /* <DEDUP_REMOVED lines=9> */
.L_x_5929:
[----:B------:R0:W4:Y:S01]  /*8960*/  LDS R0, [R4+0x10] ;  /* 0x0000100004007984 */ /* 0x0001220000000800 */
[----:B---3--:R-:W-:Y:S01]  /*8970*/  IMAD.MOV.U32 R8, RZ, RZ, R16 ;  /* 0x000000ffff087224 */ /* 0x008fe200078e0010 */
[----:B------:R-:W-:Y:S01]  /*8980*/  MOV R9, R17 ;  /* 0x0000001100097202 */ /* 0x000fe20000000f00 */
[----:B------:R-:W-:Y:S01]  /*8990*/  IMAD.MOV.U32 R10, RZ, RZ, R18 ;  /* 0x000000ffff0a7224 */ /* 0x000fe200078e0012 */
[----:B------:R-:W-:Y:S01]  /*89a0*/  MOV R11, R19 ;  /* 0x00000013000b7202 */ /* 0x000fe20000000f00 */
[----:B--2---:R-:W-:Y:S01]  /*89b0*/  IMAD.MOV.U32 R12, RZ, RZ, R2 ;  /* 0x000000ffff0c7224 */ /* 0x004fe200078e0002 */
[----:B------:R-:W-:Y:S02]  /*89c0*/  MOV R13, R3 ;  /* 0x00000003000d7202 */ /* 0x000fe40000000f00 */
.L_x_5930:
[----:B--2---:R-:W-:Y:S05]  /*89d0*/  BSYNC B2 ;  /* 0x0000000000027941 */ /* 0x004fea0003800000 */
.L_x_5928:
[----:B-1----:R1:W-:Y:S04]  /*89e0*/  STS.128 [R15], R8 ;  /* 0x000000080f007388 */ /* 0x0023e80000000c00 */
[----:B----4-:R1:W-:Y:S04]  /*89f0*/  STS [R15+0x10], R0 ;  /* 0x000010000f007388 */ /* 0x0103e80000000800 */
[----:B------:R1:W-:Y:S02]  /*8a00*/  STS.64 [R15+0x18], R12 ;  /* 0x0000180c0f007388 */ /* 0x0003e40000000a00 */
.L_x_5927:
[----:B------:R-:W-:Y:S05]  /*8a10*/  BSYNC B0 ;  /* 0x0000000000007941 */ /* 0x000fea0003800000 */
.L_x_5926:
[----:B------:R-:W-:-:S04]  /*8a20*/  SHF.R.S32.HI R14, RZ, 0x1, R14 ;  /* 0x00000001ff0e7819 */ /* 0x000fc8000001140e */
[----:B------:R-:W-:-:S13]  /*8a30*/  ISETP.GE.AND P0, PT, R14, 0x20, PT ;  /* 0x000000200e00780c */ /* 0x000fda0003f06270 */
[----:B------:R-:W-:Y:S05]  /*8a40*/  @P0 BRA `(.L_x_5933) ;  /* 0xfffffbf000000947 */ /* 0x000fea000383ffff */
[----:B0-----:R-:W-:-:S04]  /*8a50*/  IMAD.MOV.U32 R21, RZ, RZ, 0x20 ;  /* 0x00000020ff157424 */ /* 0x001fc800078e00ff */
.L_x_5925:
[----:B------:R-:W-:Y:S01]  /*8a60*/  BAR.SYNC.DEFER_BLOCKING 0x0 ;  /* 0x0000000000007b1d */ /* 0x000fe20000010000 */
[----:B------:R-:W-:-:S13]  /*8a70*/  ISETP.GE.AND P0, PT, R21, 0x2, PT ;  /* 0x000000021500780c */ /* 0x000fda0003f06270 */
[----:B------:R-:W-:Y:S05]  /*8a80*/  @!P0 BRA `(.L_x_5924) ;  /* 0x000003b000008947 */ /* 0x000fea0003800000 */
[----:B------:R-:W-:-:S06]  /*8a90*/  HFMA2.MMA R20, -RZ, RZ, 0, 5.9604644775390625e-08 ;  /* 0x00000001ff147435 */ /* 0x000fcc00000001ff */
.L_x_5939:
[----:B------:R-:W2:Y:S01]  /*8aa0*/  DSETP.NEU.AND P0, PT, R12, RZ, PT ;  /* 0x000000ff0c00722a */ /* 0x000ea20003f0d000 */
[----:B0--3--:R3:W4:Y:S01]  /*8ab0*/  SHFL.DOWN PT, R19, R9, R20, 0x1f ;  /* 0x08001f1409137589 */ /* 0x00972200000e0000 */
[----:B------:R-:W-:Y:S03]  /*8ac0*/  BSSY B0, `(.L_x_5934) ;  /* 0x0000034000007945 */ /* 0x000fe60003800000 */
[----:B------:R3:W0:Y:S04]  /*8ad0*/  SHFL.DOWN PT, R18, R8, R20, 0x1f ;  /* 0x08001f1408127589 */ /* 0x00062800000e0000 */
[----:B-1----:R3:W1:Y:S04]  /*8ae0*/  SHFL.DOWN PT, R15, R11, R20, 0x1f ;  /* 0x08001f140b0f7589 */ /* 0x00266800000e0000 */
[----:B------:R3:W0:Y:S04]  /*8af0*/  SHFL.DOWN PT, R14, R10, R20, 0x1f ;  /* 0x08001f140a0e7589 */ /* 0x00062800000e0000 */
[----:B------:R3:W0:Y:S04]  /*8b00*/  SHFL.DOWN PT, R17, R13, R20, 0x1f ;  /* 0x08001f140d117589 */ /* 0x00062800000e0000 */
[----:B------:R3:W0:Y:S04]  /*8b10*/  SHFL.DOWN PT, R16, R12, R20, 0x1f ;  /* 0x08001f140c107589 */ /* 0x00062800000e0000 */
[----:B------:R3:W0:Y:S01]  /*8b20*/  SHFL.DOWN PT, R2, R0, R20, 0x1f ;  /* 0x08001f1400027589 */ /* 0x00062200000e0000 */
[----:B--2---:R-:W-:Y:S05]  /*8b30*/  @!P0 BRA `(.L_x_5935) ;  /* 0x0000025000008947 */ /* 0x004fea0003800000 */
[----:B0---4-:R-:W0:-:S14]  /*8b40*/  DSETP.NEU.AND P0, PT, R16, RZ, PT ;  /* 0x000000ff1000722a */ /* 0x011e1c0003f0d000 */
[----:B0-----:R-:W-:Y:S05]  /*8b50*/  @!P0 BRA `(.L_x_5936) ;  /* 0x000002a000008947 */ /* 0x001fea0003800000 */
[----:B------:R-:W0:Y:S01]  /*8b60*/  DADD R6, R12, R16 ;  /* 0x000000000c067229 */ /* 0x000e220000000010 */
        /* <DEDUP_REMOVED lines=13> */
[----:B0--3--:R-:W-:-:S05]  /*8c40*/  FFMA R0, RZ, R7, R3 ;  /* 0x00000007ff007223 */ /* 0x009fca0000000003 */
        /* <DEDUP_REMOVED lines=8> */
[----:B------:R-:W-:Y:S01]  /*8cd0*/  MOV R3, R2 ;  /* 0x0000000200037202 */ /* 0x000fe20000000f00 */
[----:B------:R-:W-:Y:S02]  /*8ce0*/  IMAD.MOV.U32 R2, RZ, RZ, R16 ;  /* 0x000000ffff027224 */ /* 0x000fe400078e0010 */
.L_x_5938:
[----:B------:R-:W-:Y:S05]  /*8cf0*/  BSYNC B2 ;  /* 0x0000000000027941 */ /* 0x000fea0003800000 */
.L_x_5937:
[----:B------:R-:W0:Y:S01]  /*8d00*/  DMUL R4, R18, R18 ;  /* 0x0000001212047228 */ /* 0x000e220000000000 */
[----:B------:R-:W-:-:S03]  /*8d10*/  MOV R0, 0xffffffff ;  /* 0xffffffff00007802 */ /* 0x000fc60000000f00 */
[----:B-1----:R-:W-:-:S04]  /*8d20*/  DADD R10, R10, R14 ;  /* 0x000000000a0a7229 */ /* 0x002fc8000000000e */
[----:B0-----:R0:W1:Y:S02]  /*8d30*/  DMUL R4, R12, R4 ;  /* 0x000000040c047228 */ /* 0x0010640000000000 */
[----:B0-----:R-:W-:Y:S01]  /*8d40*/  IMAD.MOV.U32 R12, RZ, RZ, R6 ;  /* 0x000000ffff0c7224 */ /* 0x001fe200078e0006 */
[----:B------:R-:W-:Y:S01]  /*8d50*/  MOV R13, R7 ;  /* 0x00000007000d7202 */ /* 0x000fe20000000f00 */
[----:B------:R0:W2:-:S04]  /*8d60*/  DFMA R8, R18, R2, R8 ;  /* 0x000000021208722b */ /* 0x0000880000000008 */
[----:B-1----:R0:W1:Y:S01]  /*8d70*/  DFMA R10, R4, R2, R10 ;  /* 0x00000002040a722b */ /* 0x002062000000000a */
[----:B------:R-:W-:Y:S05]  /*8d80*/  BRA `(.L_x_5936) ;  /* 0x0000007000007947 */ /* 0x000fea0003800000 */
.L_x_5935:
[----:B0--34-:R-:W-:Y:S01]  /*8d90*/  IMAD.MOV.U32 R0, RZ, RZ, R2 ;  /* 0x000000ffff007224 */ /* 0x019fe200078e0002 */
[----:B------:R-:W-:Y:S01]  /*8da0*/  MOV R12, R16 ;  /* 0x00000010000c7202 */ /* 0x000fe20000000f00 */
[----:B------:R-:W-:Y:S01]  /*8db0*/  IMAD.MOV.U32 R13, RZ, RZ, R17 ;  /* 0x000000ffff0d7224 */ /* 0x000fe200078e0011 */
[----:B------:R-:W-:Y:S01]  /*8dc0*/  MOV R8, R18 ;  /* 0x0000001200087202 */ /* 0x000fe20000000f00 */
[----:B------:R-:W-:Y:S01]  /*8dd0*/  IMAD.MOV.U32 R9, RZ, RZ, R19 ;  /* 0x000000ffff097224 */ /* 0x000fe200078e0013 */
[----:B------:R-:W-:Y:S01]  /*8de0*/  MOV R10, R14 ;  /* 0x0000000e000a7202 */ /* 0x000fe20000000f00 */
[----:B-1----:R-:W-:Y:S02]  /*8df0*/  IMAD.MOV.U32 R11, RZ, RZ, R15 ;  /* 0x000000ffff0b7224 */ /* 0x002fe400078e000f */
.L_x_5936:
[----:B--2---:R-:W-:Y:S05]  /*8e00*/  BSYNC B0 ;  /* 0x0000000000007941 */ /* 0x004fea0003800000 */
.L_x_5934:
[----:B---3--:R-:W-:-:S04]  /*8e10*/  SHF.L.U32 R20, R20, 0x1, RZ ;  /* 0x0000000114147819 */ /* 0x008fc800000006ff */
[----:B------:R-:W-:-:S13]  /*8e20*/  ISETP.GE.AND P0, PT, R20, R21, PT ;  /* 0x000000151400720c */ /* 0x000fda0003f06270 */
[----:B------:R-:W-:Y:S05]  /*8e30*/  @!P0 BRA `(.L_x_5939) ;  /* 0xfffffc6000008947 */ /* 0x000fea000383ffff */
.L_x_5924:
[----:B------:R-:W-:Y:S01]  /*8e40*/  ISETP.NE.AND P0, PT, RZ, c[0x0][0x364], PT ;  /* 0x0000d900ff007a0c */ /* 0x000fe20003f05270 */
[----:B0--3-5:R-:W-:-:S12]  /*8e50*/  IMAD.MOV.U32 R18, RZ, RZ, RZ ;  /* 0x000000ffff127224 */ /* 0x029fd800078e00ff */
[----:B------:R-:W-:Y:S05]  /*8e60*/  @!P0 BRA `(.L_x_5940) ;  /* 0x00000cd000008947 */ /* 0x000fea0003800000 */
[----:B------:R-:W0:Y:S01]  /*8e70*/  S2R R2, SR_TID.X ;  /* 0x0000000000027919 */ /* 0x000e220000002100 */
[----:B------:R-:W-:-:S03]  /*8e80*/  IMAD.MOV.U32 R6, RZ, RZ, 0x1 ;  /* 0x00000001ff067424 */ /* 0x000fc600078e00ff */
[----:B------:R-:W2:Y:S02]  /*8e90*/  S2R R4, SR_CTAID.X ;  /* 0x0000000000047919 */ /* 0x000ea40000002500 */
[----:B------:R-:W-:Y:S01]  /*8ea0*/  ISETP.NE.AND P0, PT, R6, c[0x0][0x364], PT ;  /* 0x0000d90006007a0c */ /* 0x000fe20003f05270 */
[----:B0-----:R-:W-:Y:S02]  /*8eb0*/  IMAD R3, R2, c[0x0][0x1b4], RZ ;  /* 0x00006d0002037a24 */ /* 0x001fe400078e02ff */
[----:B------:R-:W0:Y:S02]  /*8ec0*/  S2R R2, SR_TID.Y ;  /* 0x0000000000027919 */ /* 0x000e240000002200 */
[----:B0-----:R-:W-:-:S04]  /*8ed0*/  IMAD R5, R2, c[0x0][0x1b8], R3 ;  /* 0x00006e0002057a24 */ /* 0x001fc800078e0203 */
[----:B--2---:R-:W-:Y:S01]  /*8ee0*/  IMAD R5, R4, c[0x0][0x1a0], R5 ;  /* 0x0000680004057a24 */ /* 0x004fe200078e0205 */
[----:B------:R-:W-:-:S10]  /*8ef0*/  HFMA2.MMA R4, -RZ, RZ, 0, 0 ;  /* 0x00000000ff047435 */ /* 0x000fd400000001ff */
        /* <DEDUP_REMOVED lines=196> */
.L_x_5940:
[----:B------:R0:W-:Y:S01]  /*9b40*/  STL [R1+0x10], RZ ;  /* 0x000010ff01007387 */ /* 0x0001e20000100800 */
[----:B------:R-:W-:Y:S01]  /*9b50*/  ISETP.NE.U32.AND P0, PT, RZ, c[0x0][0x578], PT ;  /* 0x00015e00ff007a0c */ /* 0x000fe20003f05070 */
[----:B------:R-:W-:Y:S01]  /*9b60*/  IMAD.MOV.U32 R2, RZ, RZ, RZ ;  /* 0x000000ffff027224 */ /* 0x000fe200078e00ff */
[----:B------:R-:W-:Y:S02]  /*9b70*/  MOV R23, RZ ;  /* 0x000000ff00177202 */ /* 0x000fe40000000f00 */
[----:B------:R-:W-:-:S13]  /*9b80*/  ISETP.NE.AND.EX P0, PT, RZ, c[0x0][0x57c], PT, P0 ;  /* 0x00015f00ff007a0c */ /* 0x000fda0003f05300 */
[----:B------:R-:W-:Y:S05]  /*9b90*/  @!P0 BRA `(.L_x_5941) ;  /* 0x0000084000008947 */ /* 0x000fea0003800000 */
[----:B01----:R-:W-:Y:S01]  /*9ba0*/  HFMA2.MMA R15, -RZ, RZ, 0, 4.76837158203125e-07 ;  /* 0x00000008ff0f7435 */ /* 0x003fe200000001ff */
[----:B------:R-:W-:Y:S01]  /*9bb0*/  IMAD.MOV.U32 R19, RZ, RZ, RZ ;  /* 0x000000ffff137224 */ /* 0x000fe200078e00ff */
[----:B------:R-:W-:Y:S01]  /*9bc0*/  MOV R4, 0x20 ;  /* 0x0000002000047802 */ /* 0x000fe20000000f00 */
[----:B------:R-:W-:-:S05]  /*9bd0*/  IMAD.MOV.U32 R5, RZ, RZ, 0x0 ;  /* 0x00000000ff057424 */ /* 0x000fca00078e00ff */
.L_x_5944:
[----:B------:R-:W-:Y:S01]  /*9be0*/  LOP3.LUT R2, R19, R5, RZ, 0xfc, !PT ;  /* 0x0000000513027212 */ /* 0x000fe200078efcff */
[----:B------:R-:W-:-:S03]  /*9bf0*/  IMAD.MOV.U32 R3, RZ, RZ, R5 ;  /* 0x000000ffff037224 */ /* 0x000fc600078e0005 */
[----:B------:R-:W-:Y:S02]  /*9c00*/  ISETP.NE.U32.AND P0, PT, R2, RZ, PT ;  /* 0x000000ff0200720c */ /* 0x000fe40003f05070 */
[----:B------:R-:W-:-:S11]  /*9c10*/  MOV R2, R4 ;  /* 0x0000000400027202 */ /* 0x000fd60000000f00 */
[----:B------:R-:W-:Y:S05]  /*9c20*/  @!P0 BRA `(.L_x_5942) ;  /* 0x0000008000008947 */ /* 0x000fea0003800000 */
[----:B------:R-:W-:Y:S01]  /*9c30*/  MOV R7, R4 ;  /* 0x0000000400077202 */ /* 0x000fe20000000f00 */
[----:B------:R-:W-:Y:S01]  /*9c40*/  IMAD.MOV.U32 R6, RZ, RZ, R5 ;  /* 0x000000ffff067224 */ /* 0x000fe200078e0005 */
[----:B------:R-:W-:Y:S02]  /*9c50*/  MOV R4, R15 ;  /* 0x0000000f00047202 */ /* 0x000fe40000000f00 */
[----:B------:R-:W-:Y:S02]  /*9c60*/  MOV R5, 0x9c80 ;  /* 0x00009c8000057802 */ /* 0x000fe40000000f00 */
[----:B------:R-:W-:Y:S05]  /*9c70*/  CALL.REL.NOINC `($__internal_33_$__cuda_sm20_rem_u64) ;  /* 0x0000609000007944 */ /* 0x000fea0003c00000 */
[----:B------:R-:W-:Y:S01]  /*9c80*/  IMAD.MOV.U32 R4, RZ, RZ, R6 ;  /* 0x000000ffff047224 */ /* 0x000fe200078e0006 */
[----:B------:R-:W-:Y:S01]  /*9c90*/  MOV R5, R7 ;  /* 0x0000000700057202 */ /* 0x000fe20000000f00 */
[----:B------:R-:W-:Y:S05]  /*9ca0*/  BRA `(.L_x_5943) ;  /* 0x0000013000007947 */ /* 0x000fea0003800000 */
.L_x_5942:
        /* <DEDUP_REMOVED lines=18> */
[----:B------:R-:W-:-:S04]  /*9dd0*/  MOV R4, R7 ;  /* 0x0000000700047202 */ /* 0x000fc80000000f00 */
.L_x_5943:
[----:B------:R-:W-:Y:S01]  /*9de0*/  ISETP.NE.U32.AND P0, PT, R4, RZ, PT ;  /* 0x000000ff0400720c */ /* 0x000fe20003f05070 */
[----:B------:R-:W-:Y:S01]  /*9df0*/  IMAD.MOV.U32 R19, RZ, RZ, R3 ;  /* 0x000000ffff137224 */ /* 0x000fe200078e0003 */
[----:B------:R-:W-:Y:S02]  /*9e00*/  MOV R15, R2 ;  /* 0x00000002000f7202 */ /* 0x000fe40000000f00 */
[----:B------:R-:W-:-:S13]  /*9e10*/  ISETP.NE.AND.EX P0, PT, R5, RZ, PT, P0 ;  /* 0x000000ff0500720c */ /* 0x000fda0003f05300 */
[----:B------:R-:W-:Y:S05]  /*9e20*/  @P0 BRA `(.L_x_5944) ;  /* 0xfffffdb000000947 */ /* 0x000fea000383ffff */
[----:B------:R-:W-:-:S13]  /*9e30*/  ISETP.NE.U32.AND P2, PT, R3, RZ, PT ;  /* 0x000000ff0300720c */ /* 0x000fda0003f45070 */
[----:B------:R-:W-:Y:S05]  /*9e40*/  @!P2 BRA `(.L_x_5945) ;  /* 0x000000700000a947 */ /* 0x000fea0003800000 */
[----:B------:R-:W-:Y:S01]  /*9e50*/  HFMA2.MMA R6, -RZ, RZ, 0, 1.9073486328125e-06 ;  /* 0x00000020ff067435 */ /* 0x000fe200000001ff */
[----:B------:R-:W-:Y:S01]  /*9e60*/  IMAD.MOV.U32 R4, RZ, RZ, RZ ;  /* 0x000000ffff047224 */ /* 0x000fe200078e00ff */
[----:B------:R-:W-:-:S04]  /*9e70*/  MOV R5, 0x9e90 ;  /* 0x00009e9000057802 */ /* 0x000fc80000000f00 */
[----:B------:R-:W-:Y:S05]  /*9e80*/  CALL.REL.NOINC `($__internal_31_$__cuda_sm20_div_u64) ;  /* 0x0000575000007944 */ /* 0x000fea0003c00000 */
[----:B------:R-:W-:Y:S01]  /*9e90*/  MOV R14, R6 ;  /* 0x00000006000e7202 */ /* 0x000fe20000000f00 */
[----:B------:R-:W-:Y:S01]  /*9ea0*/  IMAD.MOV.U32 R15, RZ, RZ, R7 ;  /* 0x000000ffff0f7224 */ /* 0x000fe200078e0007 */
[----:B------:R-:W-:Y:S05]  /*9eb0*/  BRA `(.L_x_5946) ;  /* 0x0000013000007947 */ /* 0x000fea0003800000 */
.L_x_5945:
        /* <DEDUP_REMOVED lines=19> */
.L_x_5946:
[----:B------:R-:W-:Y:S05]  /*9ff0*/  @!P2 BRA `(.L_x_5947) ;  /* 0x000000700000a947 */ /* 0x000fea0003800000 */
[----:B------:R-:W-:Y:S01]  /*a000*/  IMAD.MOV.U32 R6, RZ, RZ, 0x8 ;  /* 0x00000008ff067424 */ /* 0x000fe200078e00ff */
[----:B------:R-:W-:Y:S02]  /*a010*/  MOV R4, RZ ;  /* 0x000000ff00047202 */ /* 0x000fe40000000f00 */
[----:B------:R-:W-:Y:S02]  /*a020*/  MOV R5, 0xa040 ;  /* 0x0000a04000057802 */ /* 0x000fe40000000f00 */
[----:B------:R-:W-:Y:S05]  /*a030*/  CALL.REL.NOINC `($__internal_31_$__cuda_sm20_div_u64) ;  /* 0x000055a000007944 */ /* 0x000fea0003c00000 */
[----:B------:R-:W-:Y:S01]  /*a040*/  IMAD.MOV.U32 R2, RZ, RZ, R6 ;  /* 0x000000ffff027224 */ /* 0x000fe200078e0006 */
[----:B------:R-:W-:Y:S01]  /*a050*/  MOV R3, R7 ;  /* 0x0000000700037202 */ /* 0x000fe20000000f00 */
[----:B------:R-:W-:Y:S05]  /*a060*/  BRA `(.L_x_5948) ;  /* 0x0000014000007947 */ /* 0x000fea0003800000 */
.L_x_5947:
        /* <DEDUP_REMOVED lines=18> */
[----:B------:R-:W-:-:S05]  /*a190*/  @!P2 LOP3.LUT R4, RZ, R2, RZ, 0x33, !PT ;  /* 0x00000002ff04a212 */ /* 0x000fca00078e33ff */
[----:B------:R-:W-:Y:S02]  /*a1a0*/  IMAD.MOV.U32 R2, RZ, RZ, R4 ;  /* 0x000000ffff027224 */ /* 0x000fe400078e0004 */
.L_x_5948:
[-C--:B------:R-:W-:Y:S01]  /*a1b0*/  IMAD R5, R15, R18.reuse, RZ ;  /* 0x000000120f057224 */ /* 0x080fe200078e02ff */
[----:B------:R-:W-:Y:S01]  /*a1c0*/  BSSY B0, `(.L_x_5949) ;  /* 0x000001e000007945 */ /* 0x000fe20003800000 */
[----:B------:R-:W-:-:S04]  /*a1d0*/  IMAD.WIDE.U32 R6, R14, R18, RZ ;  /* 0x000000120e067225 */ /* 0x000fc800078e00ff */
[----:B------:R-:W-:-:S05]  /*a1e0*/  IMAD.IADD R4, R7, 0x1, R5 ;  /* 0x0000000107047824 */ /* 0x000fca00078e0205 */
[----:B------:R-:W-:-:S13]  /*a1f0*/  LOP3.LUT P0, RZ, R4, 0x3f, RZ, 0xc0, !PT ;  /* 0x0000003f04ff7812 */ /* 0x000fda000780c0ff */
[----:B------:R-:W-:Y:S05]  /*a200*/  @!P0 BRA `(.L_x_5950) ;  /* 0x0000005000008947 */ /* 0x000fea0003800000 */
[----:B------:R-:W-:Y:S02]  /*a210*/  MOV R5, 0xa230 ;  /* 0x0000a23000057802 */ /* 0x000fe40000000f00 */
[----:B------:R-:W-:Y:S05]  /*a220*/  CALL.REL.NOINC `($__internal_31_$__cuda_sm20_div_u64) ;  /* 0x000053b000007944 */ /* 0x000fea0003c00000 */
[----:B------:R-:W-:Y:S01]  /*a230*/  MOV R2, R6 ;  /* 0x0000000600027202 */ /* 0x000fe20000000f00 */
[----:B------:R-:W-:Y:S01]  /*a240*/  IMAD.MOV.U32 R3, RZ, RZ, R7 ;  /* 0x000000ffff037224 */ /* 0x000fe200078e0007 */
[----:B------:R-:W-:Y:S05]  /*a250*/  BRA `(.L_x_5951) ;  /* 0x0000014000007947 */ /* 0x000fea0003800000 */
.L_x_5950:
        /* <DEDUP_REMOVED lines=20> */
.L_x_5951:
[----:B------:R-:W-:Y:S05]  /*a3a0*/  BSYNC B0 ;  /* 0x0000000000007941 */ /* 0x000fea0003800000 */
.L_x_5949:
[----:B------:R-:W-:-:S04]  /*a3b0*/  IADD3 R23, P0, R2, c[0x0][0x578], RZ ;  /* 0x00015e0002177a10 */ /* 0x000fc80007f1e0ff */
[----:B------:R-:W-:-:S05]  /*a3c0*/  IADD3.X R2, R3, c[0x0][0x57c], RZ, P0, !PT ;  /* 0x00015f0003027a10 */ /* 0x000fca00007fe4ff */
[----:B------:R0:W-:Y:S04]  /*a3d0*/  STL [R1+0x10], R2 ;  /* 0x0000100201007387 */ /* 0x0001e80000100800 */
.L_x_5941:
[----:B0-----:R-:W-:Y:S01]  /*a3e0*/  MOV R3, R2 ;  /* 0x0000000200037202 */ /* 0x001fe20000000f00 */
[----:B------:R-:W-:Y:S01]  /*a3f0*/  IMAD.MOV.U32 R2, RZ, RZ, R23 ;  /* 0x000000ffff027224 */ /* 0x000fe200078e0017 */
[----:B------:R-:W-:-:S04]  /*a400*/  ISETP.NE.AND P0, PT, RZ, c[0x0][0x1b0], PT ;  /* 0x00006c00ff007a0c */ /* 0x000fc80003f05270 */
[----:B------:R0:W-:Y:S09]  /*a410*/  STL.64 [R1], R2 ;  /* 0x0000000201007387 */ /* 0x0001f20000100a00 */
[----:B------:R-:W-:Y:S05]  /*a420*/  @!P0 BRA `(.L_x_5952) ;  /* 0x0000383000008947 */ /* 0x000fea0003800000 */
[----:B------:R-:W2:Y:S01]  /*a430*/  S2R R17, SR_TID.X ;  /* 0x0000000000117919 */ /* 0x000ea20000002100 */
[----:B------:R-:W-:Y:S01]  /*a440*/  ISETP.NE.AND P0, PT, RZ, c[0x0][0x364], PT ;  /* 0x0000d900ff007a0c */ /* 0x000fe20003f05270 */
[----:B------:R-:W-:-:S02]  /*a450*/  HFMA2.MMA R22, -RZ, RZ, 0, 0 ;  /* 0x00000000ff167435 */ /* 0x000fc400000001ff */
[----:B------:R-:W3:Y:S04]  /*a460*/  S2R R16, SR_TID.Y ;  /* 0x0000000000107919 */ /* 0x000ee80000002200 */
[----:B------:R-:W4:Y:S01]  /*a470*/  S2R R25, SR_CTAID.X ;  /* 0x0000000000197919 */ /* 0x000f220000002500 */
[----:B0-2---:R-:W-:-:S04]  /*a480*/  IMAD R2, R17, c[0x0][0x1b4], RZ ;  /* 0x00006d0011027a24 */ /* 0x005fc800078e02ff */
[----:B---3--:R-:W-:-:S04]  /*a490*/  IMAD R2, R16, c[0x0][0x1b8], R2 ;  /* 0x00006e0010027a24 */ /* 0x008fc800078e0202 */
[----:B----4-:R-:W-:Y:S01]  /*a4a0*/  IMAD R7, R25, c[0x0][0x1a0], R2 ;  /* 0x0000680019077a24 */ /* 0x010fe200078e0202 */
[----:B------:R-:W-:Y:S05]  /*a4b0*/  @!P0 BRA `(.L_x_5953) ;  /* 0x00000c6000008947 */ /* 0x000fea0003800000 */
[----:B------:R-:W-:Y:S01]  /*a4c0*/  IMAD.MOV.U32 R6, RZ, RZ, RZ ;  /* 0x000000ffff067224 */ /* 0x000fe200078e00ff */
[----:B------:R-:W-:-:S03]  /*a4d0*/  MOV R2, c[0x0][0x364] ;  /* 0x0000d90000027a02 */ /* 0x000fc60000000f00 */
[----:B------:R-:W-:Y:S01]  /*a4e0*/  IMAD.HI.U32 R14, R7, c[0x0][0x36c], R6 ;  /* 0x0000db00070e7a27 */ /* 0x000fe200078e0006 */
[----:B------:R-:W-:-:S04]  /*a4f0*/  ISETP.NE.AND P0, PT, R2, 0x1, PT ;  /* 0x000000010200780c */ /* 0x000fc80003f05270 */
        /* <DEDUP_REMOVED lines=194> */
.L_x_5953:
        /* <DEDUP_REMOVED lines=11> */
.L_x_5955:
[----:B------:R-:W-:Y:S05]  /*b1d0*/  BSYNC B0 ;  /* 0x0000000000007941 */ /* 0x000fea0003800000 */
.L_x_5954:
        /* <DEDUP_REMOVED lines=12> */
[----:B-1----:R0:W-:Y:S04]  /*b2a0*/  STG.E.64 [R2.64+0x8], R10 ;  /* 0x0000080a02007986 */ /* 0x0021e8000c101b24 */
[----:B------:R0:W-:Y:S04]  /*b2b0*/  STG.E.64 [R2.64+0x18], R12 ;  /* 0x0000180c02007986 */ /* 0x0001e8000c101b24 */
[----:B------:R0:W-:Y:S02]  /*b2c0*/  STG.E [R2.64+0x10], R0 ;  /* 0x0000100002007986 */ /* 0x0001e4000c101924 */
.L_x_5957:
[----:B------:R-:W-:Y:S05]  /*b2d0*/  BSYNC B0 ;  /* 0x0000000000007941 */ /* 0x000fea0003800000 */
.L_x_5956:
        /* <DEDUP_REMOVED lines=15> */
[----:B------:R-:W2:Y:S01]  /*b3d0*/  POPC R5, UR4 ;  /* 0x0000000400057d09 */ /* 0x000ea20008000000 */
[----:B0-----:R-:W-:Y:S01]  /*b3e0*/  ISETP.EQ.U32.AND P0, PT, R4, R3, PT ;  /* 0x000000030400720c */ /* 0x001fe20003f02070 */
[----:B------:R-:W-:-:S12]  /*b3f0*/  IMAD.WIDE.U32 R2, R25, R2, c[0x0][0x588] ;  /* 0x0001620019027625 */ /* 0x000fd800078e0002 */
[----:B--2---:R-:W2:Y:S01]  /*b400*/  @P0 ATOMG.E.ADD.STRONG.GPU PT, R3, [R2.64], R5 ;  /* 0x00000005020309a8 */ /* 0x004ea200081ee1e4 */
[----:B------:R-:W-:-:S03]  /*b410*/  ULDC UR5, c[0x0][0x10] ;  /* 0x0000040000057ab9 */ /* 0x000fc60000000800 */
[----:B------:R-:W0:Y:S02]  /*b420*/  S2R R6, SR_LTMASK ;  /* 0x0000000000067919 */ /* 0x000e240000003900 */
[----:B0-----:R-:W-:Y:S01]  /*b430*/  LOP3.LUT R6, R6, UR4, RZ, 0xc0, !PT ;  /* 0x0000000406067c12 */ /* 0x001fe2000f8ec0ff */
[----:B------:R-:W-:Y:S02]  /*b440*/  UMOV UR4, 0x1 ;  /* 0x0000000100047882 */ /* 0x000fe40000000000 */
[----:B------:R-:W-:Y:S01]  /*b450*/  UIADD3 UR4, -UR4, UR5, URZ ;  /* 0x0000000504047290 */ /* 0x000fe2000fffe13f */
[----:B------:R-:W0:Y:S01]  /*b460*/  POPC R7, R6 ;  /* 0x0000000600077309 */ /* 0x000e220000000000 */
[----:B-12---:R-:W0:Y:S02]  /*b470*/  SHFL.IDX PT, R0, R3, R4, 0x1f ;  /* 0x00001f0403007589 */ /* 0x006e2400000e0000 */
[----:B0-----:R-:W-:-:S05]  /*b480*/  IMAD.IADD R0, R0, 0x1, R7 ;  /* 0x0000000100007824 */ /* 0x001fca00078e0207 */
[----:B------:R-:W-:-:S04]  /*b490*/  ISETP.NE.AND P0, PT, R0, UR4, PT ;  /* 0x0000000400007c0c */ /* 0x000fc8000bf05270 */
[----:B------:R-:W-:-:S05]  /*b4a0*/  SEL R0, RZ, 0x1, P0 ;  /* 0x00000001ff007807 */ /* 0x000fca0000000000 */
[----:B------:R0:W-:Y:S04]  /*b4b0*/  STS.U8 [RZ], R0 ;  /* 0x00000000ff007388 */ /* 0x0001e80000000000 */
.L_x_5959:
[----:B------:R-:W-:Y:S05]  /*b4c0*/  BSYNC B0 ;  /* 0x0000000000007941 */ /* 0x000fea0003800000 */
.L_x_5958:
[----:B------:R-:W-:Y:S06]  /*b4d0*/  BAR.SYNC.DEFER_BLOCKING 0x0 ;  /* 0x0000000000007b1d */ /* 0x000fec0000010000 */
[----:B01----:R-:W0:Y:S02]  /*b4e0*/  LDS.U8 R0, [RZ] ;  /* 0x00000000ff007984 */ /* 0x003e240000000000 */
[----:B0-----:R-:W-:-:S13]  /*b4f0*/  ISETP.NE.AND P0, PT, R0, RZ, PT ;  /* 0x000000ff0000720c */ /* 0x001fda0003f05270 */
[----:B------:R-:W-:Y:S05]  /*b500*/  @!P0 EXIT ;  /* 0x000000000000894d */ /* 0x000fea0003800000 */
[----:B------:R-:W-:Y:S01]  /*b510*/  ISETP.NE.AND P0, PT, RZ, c[0x0][0x1a8], PT ;  /* 0x00006a00ff007a0c */ /* 0x000fe20003f05270 */
[----:B------:R-:W-:Y:S01]  /*b520*/  IMAD.MOV.U32 R6, RZ, RZ, c[0x0][0x188] ;  /* 0x00006200ff067624 */ /* 0x000fe200078e00ff */
[----:B------:R-:W-:Y:S01]  /*b530*/  MOV R2, c[0x0][0x180] ;  /* 0x0000600000027a02 */ /* 0x000fe20000000f00 */
[----:B------:R-:W-:Y:S01]  /*b540*/  IMAD.MOV.U32 R8, RZ, RZ, c[0x0][0x170] ;  /* 0x00005c00ff087624 */ /* 0x000fe200078e00ff */
[----:B------:R-:W-:Y:S01]  /*b550*/  MOV R7, c[0x0][0x18c] ;  /* 0x0000630000077a02 */ /* 0x000fe20000000f00 */
[----:B------:R-:W-:Y:S01]  /*b560*/  IMAD.MOV.U32 R10, RZ, RZ, c[0x0][0x178] ;  /* 0x00005e00ff0a7624 */ /* 0x000fe200078e00ff */
        /* <DEDUP_REMOVED lines=15> */
.L_x_5969:
[----:B------:R-:W-:Y:S02]  /*b660*/  IMAD.MOV.U32 R13, RZ, RZ, 0x20 ;  /* 0x00000020ff0d7424 */ /* 0x000fe400078e00ff */
[----:B------:R-:W-:-:S04]  /*b670*/  IMAD R12, R25, c[0x0][0x10], R0 ;  /* 0x00000400190c7a24 */ /* 0x000fc800078e0200 */
[----:B------:R-:W-:-:S05]  /*b680*/  IMAD.WIDE.U32 R12, R12, R13, c[0x0][0x580] ;  /* 0x000160000c0c7625 */ /* 0x000fca00078e000d */
[----:B------:R0:W5:Y:S04]  /*b690*/  LDG.E.64 R4, [R12.64] ;  /* 0x000000240c047981 */ /* 0x000168000c1e1b00 */
[----:B------:R0:W5:Y:S04]  /*b6a0*/  LDG.E.64 R18, [R12.64+0x8] ;  /* 0x000008240c127981 */ /* 0x000168000c1e1b00 */
[----:B------:R0:W5:Y:S01]  /*b6b0*/  LDG.E.64 R16, [R12.64+0x18] ;  /* 0x000018240c107981 */ /* 0x000162000c1e1b00 */
[----:B------:R-:W1:Y:S01]  /*b6c0*/  DSETP.NEU.AND P0, PT, R6, RZ, PT ;  /* 0x000000ff0600722a */ /* 0x000e620003f0d000 */
[----:B------:R-:W-:Y:S01]  /*b6d0*/  MOV R3, c[0x0][0x0] ;  /* 0x0000000000037a02 */ /* 0x000fe20000000f00 */
[----:B------:R-:W-:Y:S04]  /*b6e0*/  BSSY B3, `(.L_x_5964) ;  /* 0x0000030000037945 */ /* 0x000fe80003800000 */
[----:B------:R-:W-:-:S05]  /*b6f0*/  IMAD R0, R3, c[0x0][0x4], R0 ;  /* 0x0000010003007a24 */ /* 0x000fca00078e0200 */
[----:B------:R-:W-:-:S03]  /*b700*/  ISETP.GE.U32.AND P2, PT, R0, c[0x0][0x1a4], PT ;  /* 0x0000690000007a0c */ /* 0x000fc60003f46070 */
[----:B-1----:R-:W-:Y:S05]  /*b710*/  @!P0 BRA `(.L_x_5965) ;  /* 0x0000025000008947 */ /* 0x002fea0003800000 */
[----:B0----5:R-:W0:-:S14]  /*b720*/  DSETP.NEU.AND P0, PT, R16, RZ, PT ;  /* 0x000000ff1000722a */ /* 0x021e1c0003f0d000 */
[----:B0-----:R-:W-:Y:S05]  /*b730*/  @!P0 BRA `(.L_x_5966) ;  /* 0x000002a000008947 */ /* 0x001fea0003800000 */
[----:B------:R-:W0:Y:S01]  /*b740*/  DADD R12, R6, R16 ;  /* 0x00000000060c7229 */ /* 0x000e220000000010 */
[----:B------:R-:W-:Y:S01]  /*b750*/  IMAD.MOV.U32 R2, RZ, RZ, 0x1 ;  /* 0x00000001ff027424 */ /* 0x000fe200078e00ff */
        /* <DEDUP_REMOVED lines=12> */
[----:B------:R-:W-:Y:S01]  /*b820*/  FSETP.GT.AND P0, PT, |R14|, 1.469367938527859385e-39, PT ;  /* 0x001000000e00780b */ /* 0x000fe20003f04200 */
[----:B------:R0:W1:-:S12]  /*b830*/  DADD R14, -R8, R4 ;  /* 0x00000000080e7229 */ /* 0x0000580000000104 */
[----:B------:R-:W-:Y:S05]  /*b840*/  @P0 BRA P3, `(.L_x_5968) ;  /* 0x0000008000000947 */ /* 0x000fea0001800000 */
[----:B01----:R-:W-:Y:S01]  /*b850*/  MOV R5, R16 ;  /* 0x0000001000057202 */ /* 0x003fe20000000f00 */
[----:B------:R-:W-:Y:S01]  /*b860*/  IMAD.MOV.U32 R4, RZ, RZ, R17 ;  /* 0x000000ffff047224 */ /* 0x000fe200078e0011 */
[----:B------:R-:W-:Y:S01]  /*b870*/  MOV R3, R12 ;  /* 0x0000000c00037202 */ /* 0x000fe20000000f00 */
[----:B------:R-:W-:Y:S01]  /*b880*/  IMAD.MOV.U32 R2, RZ, RZ, R13 ;  /* 0x000000ffff027224 */ /* 0x000fe200078e000d */
[----:B------:R-:W-:Y:S02]  /*b890*/  MOV R24, 0xb8b0 ;  /* 0x0000b8b000187802 */ /* 0x000fe40000000f00 */
[----:B------:R-:W-:Y:S05]  /*b8a0*/  CALL.REL.NOINC `($__internal_30_$__cuda_sm20_div_rn_f64_full) ;  /* 0x000034f000007944 */ /* 0x000fea0003c00000 */
[----:B------:R-:W-:Y:S01]  /*b8b0*/  MOV R3, R2 ;  /* 0x0000000200037202 */ /* 0x000fe20000000f00 */
[----:B------:R-:W-:Y:S02]  /*b8c0*/  IMAD.MOV.U32 R2, RZ, RZ, R16 ;  /* 0x000000ffff027224 */ /* 0x000fe400078e0010 */
.L_x_5968:
[----:B01----:R-:W-:Y:S05]  /*b8d0*/  BSYNC B4 ;  /* 0x0000000000047941 */ /* 0x003fea0003800000 */
.L_x_5967:
[----:B------:R-:W0:-:S04]  /*b8e0*/  DMUL R4, R14, R14 ;  /* 0x0000000e0e047228 */ /* 0x000e080000000000 */
[----:B------:R-:W-:-:S04]  /*b8f0*/  DADD R10, R10, R18 ;  /* 0x000000000a0a7229 */ /* 0x000fc80000000012 */
[----:B0-----:R0:W1:Y:S02]  /*b900*/  DMUL R4, R6, R4 ;  /* 0x0000000406047228 */ /* 0x0010640000000000 */
[----:B0-----:R-:W-:Y:S01]  /*b910*/  IMAD.MOV.U32 R6, RZ, RZ, R12 ;  /* 0x000000ffff067224 */ /* 0x001fe200078e000c */
[----:B------:R-:W-:Y:S01]  /*b920*/  MOV R7, R13 ;  /* 0x0000000d00077202 */ /* 0x000fe20000000f00 */
[----:B------:R-:W0:-:S04]  /*b930*/  DFMA R8, R14, R2, R8 ;  /* 0x000000020e08722b */ /* 0x000e080000000008 */
[----:B-1----:R1:W2:Y:S02]  /*b940*/  DFMA R10, R4, R2, R10 ;  /* 0x00000002040a722b */ /* 0x0022a4000000000a */
[----:B-1----:R-:W-:Y:S01]  /*b950*/  MOV R2, 0xffffffff ;  /* 0xffffffff00027802 */ /* 0x002fe20000000f00 */
[----:B------:R-:W-:Y:S05]  /*b960*/  BRA `(.L_x_5966) ;  /* 0x0000007000007947 */ /* 0x000fea0003800000 */
.L_x_5965:
[----:B0-----:R0:W5:Y:S02]  /*b970*/  LDG.E R2, [R12.64+0x10] ;  /* 0x000010240c027981 */ /* 0x001164000c1e1900 */
[----:B-----5:R-:W-:Y:S01]  /*b980*/  IMAD.MOV.U32 R6, RZ, RZ, R16 ;  /* 0x000000ffff067224 */ /* 0x020fe200078e0010 */
[----:B------:R-:W-:Y:S01]  /*b990*/  MOV R7, R17 ;  /* 0x0000001100077202 */ /* 0x000fe20000000f00 */
[----:B------:R-:W-:Y:S01]  /*b9a0*/  IMAD.MOV.U32 R8, RZ, RZ, R4 ;  /* 0x000000ffff087224 */ /* 0x000fe200078e0004 */
[----:B------:R-:W-:Y:S01]  /*b9b0*/  MOV R9, R5 ;  /* 0x0000000500097202 */ /* 0x000fe20000000f00 */
[----:B------:R-:W-:Y:S01]  /*b9c0*/  IMAD.MOV.U32 R10, RZ, RZ, R18 ;  /* 0x000000ffff0a7224 */ /* 0x000fe200078e0012 */
[----:B------:R-:W-:-:S02]  /*b9d0*/  MOV R11, R19 ;  /* 0x00000013000b7202 */ /* 0x000fc40000000f00 */
.L_x_5966:
[----:B0-2---:R-:W-:Y:S05]  /*b9e0*/  BSYNC B3 ;  /* 0x0000000000037941 */ /* 0x005fea0003800000 */
.L_x_5964:
[----:B------:R-:W-:Y:S05]  /*b9f0*/  @!P2 BRA `(.L_x_5969) ;  /* 0xfffffc600000a947 */ /* 0x000fea000383ffff */
.L_x_5963:
[----:B------:R-:W-:Y:S05]  /*ba00*/  BSYNC B2 ;  /* 0x0000000000027941 */ /* 0x000fea0003800000 */
.L_x_5962:
[----:B------:R-:W-:Y:S05]  /*ba10*/  BRA `(.L_x_5970) ;  /* 0x000003e000007947 */ /* 0x000fea0003800000 */
.L_x_5961:
[----:B------:R-:W0:Y:S02]  /*ba20*/  S2R R0, SR_TID.Y ;  /* 0x0000000000007919 */ /* 0x000e240000002200 */
[----:B0-----:R-:W-:-:S13]  /*ba30*/  ISETP.GE.U32.AND P0, PT, R0, c[0x0][0x1a4], PT ;  /* 0x0000690000007a0c */ /* 0x001fda0003f06070 */
[----:B------:R-:W-:Y:S05]  /*ba40*/  @P0 BRA `(.L_x_5970) ;  /* 0x000003b000000947 */ /* 0x000fea0003800000 */
.L_x_5976:
[----:B------:R-:W0:Y:S01]  /*ba50*/  S2R R4, SR_TID.X ;  /* 0x0000000000047919 */ /* 0x000e220000002100 */
[----:B------:R-:W-:Y:S02]  /*ba60*/  IMAD R3, R25, c[0x0][0x10], R0 ;  /* 0x0000040019037a24 */ /* 0x000fe400078e0200 */
[----:B------:R-:W-:Y:S02]  /*ba70*/  IMAD.MOV.U32 R12, RZ, RZ, 0x20 ;  /* 0x00000020ff0c7424 */ /* 0x000fe400078e00ff */
[----:B0-----:R-:W-:-:S04]  /*ba80*/  IMAD R3, R3, c[0x0][0x0], R4 ;  /* 0x0000000003037a24 */ /* 0x001fc800078e0204 */
[----:B------:R-:W-:-:S05]  /*ba90*/  IMAD.WIDE.U32 R12, R3, R12, c[0x0][0x580] ;  /* 0x00016000030c7625 */ /* 0x000fca00078e000c */
[----:B------:R0:W5:Y:S04]  /*baa0*/  LDG.E.64 R4, [R12.64] ;  /* 0x000000240c047981 */ /* 0x000168000c1e1b00 */
[----:B------:R0:W5:Y:S04]  /*bab0*/  LDG.E.64 R18, [R12.64+0x8] ;  /* 0x000008240c127981 */ /* 0x000168000c1e1b00 */
[----:B------:R0:W5:Y:S01]  /*bac0*/  LDG.E.64 R16, [R12.64+0x18] ;  /* 0x000018240c107981 */ /* 0x000162000c1e1b00 */
[----:B------:R-:W1:Y:S01]  /*bad0*/  DSETP.NEU.AND P0, PT, R6, RZ, PT ;  /* 0x000000ff0600722a */ /* 0x000e620003f0d000 */
[----:B------:R-:W-:Y:S01]  /*bae0*/  IADD3 R0, R0, c[0x0][0x4], RZ ;  /* 0x0000010000007a10 */ /* 0x000fe20007ffe0ff */
[----:B------:R-:W-:Y:S03]  /*baf0*/  BSSY B2, `(.L_x_5971) ;  /* 0x000002f000027945 */ /* 0x000fe60003800000 */
[----:B------:R-:W-:-:S09]  /*bb00*/  ISETP.GE.U32.AND P2, PT, R0, c[0x0][0x1a4], PT ;  /* 0x0000690000007a0c */ /* 0x000fd20003f46070 */
[----:B-1----:R-:W-:Y:S05]  /*bb10*/  @!P0 BRA `(.L_x_5972) ;  /* 0x0000025000008947 */ /* 0x002fea0003800000 */
[----:B0----5:R-:W0:-:S14]  /*bb20*/  DSETP.NEU.AND P0, PT, R16, RZ, PT ;  /* 0x000000ff1000722a */ /* 0x021e1c0003f0d000 */
[----:B0-----:R-:W-:Y:S05]  /*bb30*/  @!P0 BRA `(.L_x_5973) ;  /* 0x000002a000008947 */ /* 0x001fea0003800000 */
[----:B------:R-:W0:Y:S01]  /*bb40*/  DADD R12, R6, R16 ;  /* 0x00000000060c7229 */ /* 0x000e220000000010 */
[----:B------:R-:W-:Y:S01]  /*bb50*/  MOV R2, 0x1 ;  /* 0x0000000100027802 */ /* 0x000fe20000000f00 */
[----:B------:R-:W-:Y:S01]  /*bb60*/  BSSY B3, `(.L_x_5974) ;  /* 0x0000017000037945 */ /* 0x000fe20003800000 */
[----:B------:R-:W-:-:S03]  /*bb70*/  FSETP.GEU.AND P3, PT, |R17|, 6.5827683646048100446e-37, PT ;  /* 0x036000001100780b */ /* 0x000fc60003f6e200 */
        /* <DEDUP_REMOVED lines=13> */
[----:B01----:R-:W-:Y:S01]  /*bc50*/  IMAD.MOV.U32 R5, RZ, RZ, R16 ;  /* 0x000000ffff057224 */ /* 0x003fe200078e0010 */
[----:B------:R-:W-:Y:S01]  /*bc60*/  MOV R4, R17 ;  /* 0x0000001100047202 */ /* 0x000fe20000000f00 */
[----:B------:R-:W-:Y:S01]  /*bc70*/  IMAD.MOV.U32 R3, RZ, RZ, R12 ;  /* 0x000000ffff037224 */ /* 0x000fe200078e000c */
[----:B------:R-:W-:Y:S02]  /*bc80*/  MOV R2, R13 ;  /* 0x0000000d00027202 */ /* 0x000fe40000000f00 */
[----:B------:R-:W-:Y:S02]  /*bc90*/  MOV R24, 0xbcb0 ;  /* 0x0000bcb000187802 */ /* 0x000fe40000000f00 */
[----:B------:R-:W-:Y:S05]  /*bca0*/  CALL.REL.NOINC `($__internal_30_$__cuda_sm20_div_rn_f64_full) ;  /* 0x000030f000007944 */ /* 0x000fea0003c00000 */
[----:B------:R-:W-:Y:S01]  /*bcb0*/  IMAD.MOV.U32 R3, RZ, RZ, R2 ;  /* 0x000000ffff037224 */ /* 0x000fe200078e0002 */
[----:B------:R-:W-:Y:S02]  /*bcc0*/  MOV R2, R16 ;  /* 0x0000001000027202 */ /* 0x000fe40000000f00 */
.L_x_5975:
[----:B01----:R-:W-:Y:S05]  /*bcd0*/  BSYNC B3 ;  /* 0x0000000000037941 */ /* 0x003fea0003800000 */
.L_x_5974:
[----:B------:R-:W0:-:S04]  /*bce0*/  DMUL R4, R14, R14 ;  /* 0x0000000e0e047228 */ /* 0x000e080000000000 */
[----:B------:R-:W-:-:S04]  /*bcf0*/  DADD R10, R10, R18 ;  /* 0x000000000a0a7229 */ /* 0x000fc80000000012 */
[----:B0-----:R0:W1:Y:S02]  /*bd00*/  DMUL R4, R6, R4 ;  /* 0x0000000406047228 */ /* 0x0010640000000000 */
[----:B0-----:R-:W-:Y:S01]  /*bd10*/  MOV R6, R12 ;  /* 0x0000000c00067202 */ /* 0x001fe20000000f00 */
[----:B------:R-:W-:Y:S01]  /*bd20*/  IMAD.MOV.U32 R7, RZ, RZ, R13 ;  /* 0x000000ffff077224 */ /* 0x000fe200078e000d */
[----:B------:R-:W0:-:S04]  /*bd30*/  DFMA R8, R14, R2, R8 ;  /* 0x000000020e08722b */ /* 0x000e080000000008 */
[----:B-1----:R1:W2:Y:S02]  /*bd40*/  DFMA R10, R4, R2, R10 ;  /* 0x00000002040a722b */ /* 0x0022a4000000000a */
[----:B-1----:R-:W-:Y:S01]  /*bd50*/  IMAD.MOV.U32 R2, RZ, RZ, -0x1 ;  /* 0xffffffffff027424 */ /* 0x002fe200078e00ff */
[----:B------:R-:W-:Y:S05]  /*bd60*/  BRA `(.L_x_5973) ;  /* 0x0000007000007947 */ /* 0x000fea0003800000 */
.L_x_5972:
[----:B0-----:R0:W5:Y:S02]  /*bd70*/  LDG.E R2, [R12.64+0x10] ;  /* 0x000010240c027981 */ /* 0x001164000c1e1900 */
[----:B-----5:R-:W-:Y:S01]  /*bd80*/  MOV R6, R16 ;  /* 0x0000001000067202 */ /* 0x020fe20000000f00 */
[----:B------:R-:W-:Y:S01]  /*bd90*/  IMAD.MOV.U32 R7, RZ, RZ, R17 ;  /* 0x000000ffff077224 */ /* 0x000fe200078e0011 */
[----:B------:R-:W-:Y:S01]  /*bda0*/  MOV R8, R4 ;  /* 0x0000000400087202 */ /* 0x000fe20000000f00 */
[----:B------:R-:W-:Y:S01]  /*bdb0*/  IMAD.MOV.U32 R9, RZ, RZ, R5 ;  /* 0x000000ffff097224 */ /* 0x000fe200078e0005 */
[----:B------:R-:W-:Y:S01]  /*bdc0*/  MOV R10, R18 ;  /* 0x00000012000a7202 */ /* 0x000fe20000000f00 */
[----:B------:R-:W-:-:S02]  /*bdd0*/  IMAD.MOV.U32 R11, RZ, RZ, R19 ;  /* 0x000000ffff0b7224 */ /* 0x000fc400078e0013 */
.L_x_5973:
[----:B0-2---:R-:W-:Y:S05]  /*bde0*/  BSYNC B2 ;  /* 0x0000000000027941 */ /* 0x005fea0003800000 */
.L_x_5971:
[----:B------:R-:W-:Y:S05]  /*bdf0*/  @!P2 BRA `(.L_x_5976) ;  /* 0xfffffc500000a947 */ /* 0x000fea000383ffff */
.L_x_5970:
[----:B------:R-:W-:Y:S05]  /*be00*/  BSYNC B0 ;  /* 0x0000000000007941 */ /* 0x000fea0003800000 */
.L_x_5960:
[----:B------:R-:W0:Y:S01]  /*be10*/  S2R R4, SR_TID.X ;  /* 0x0000000000047919 */ /* 0x000e220000002100 */
[----:B------:R-:W-:-:S02]  /*be20*/  ULDC UR4, c[0x0][0x4] ;  /* 0x0000010000047ab9 */ /* 0x000fc40000000800 */
[----:B------:R-:W-:Y:S01]  /*be30*/  USHF.R.U32.HI UR4, URZ, 0x1, UR4 ;  /* 0x000000013f047899 */ /* 0x000fe20008011604 */
[----:B------:R-:W0:Y:S05]  /*be40*/  S2R R3, SR_TID.Y ;  /* 0x0000000000037919 */ /* 0x000e2a0000002200 */
[----:B------:R-:W-:Y:S01]  /*be50*/  ISETP.NE.AND P0, PT, RZ, UR4, PT ;  /* 0x00000004ff007c0c */ /* 0x000fe2000bf05270 */
[----:B0-----:R-:W-:-:S05]  /*be60*/  IMAD R0, R3, c[0x0][0x0], R4 ;  /* 0x0000000003007a24 */ /* 0x001fca00078e0204 */
[C---:B------:R-:W-:Y:S02]  /*be70*/  SHF.L.U32 R3, R0.reuse, 0x5, RZ ;  /* 0x0000000500037819 */ /* 0x040fe400000006ff */
[----:B------:R-:W-:-:S03]  /*be80*/  LEA R0, R0, 0x10, 0x5 ;  /* 0x0000001000007811 */ /* 0x000fc600078e28ff */
[----:B------:R0:W-:Y:S04]  /*be90*/  STS.128 [R3+0x10], R8 ;  /* 0x0000100803007388 */ /* 0x0001e80000000c00 */
[----:B------:R0:W-:Y:S04]  /*bea0*/  STS [R3+0x20], R2 ;  /* 0x0000200203007388 */ /* 0x0001e80000000800 */
[----:B------:R0:W-:Y:S01]  /*beb0*/  STS.64 [R3+0x28], R6 ;  /* 0x0000280603007388 */ /* 0x0001e20000000a00 */
[----:B------:R-:W-:Y:S05]  /*bec0*/  @!P0 BRA `(.L_x_5977) ;  /* 0x0000045000008947 */ /* 0x000fea0003800000 */
[----:B------:R-:W-:Y:S02]  /*bed0*/  IMAD.U32 R20, RZ, RZ, UR4 ;  /* 0x00000004ff147e24 */ /* 0x000fe4000f8e00ff */
.L_x_5985:
[----:B-1----:R-:W1:Y:S01]  /*bee0*/  S2R R4, SR_TID.Y ;  /* 0x0000000000047919 */ /* 0x002e620000002200 */
[----:B------:R-:W-:Y:S03]  /*bef0*/  BSSY B0, `(.L_x_5978) ;  /* 0x000003f000007945 */ /* 0x000fe60003800000 */
[----:B------:R-:W-:Y:S01]  /*bf00*/  BAR.SYNC.DEFER_BLOCKING 0x0 ;  /* 0x0000000000007b1d */ /* 0x000fe20000010000 */
[----:B01----:R-:W-:-:S04]  /*bf10*/  IADD3 R3, R4, R20, RZ ;  /* 0x0000001404037210 */ /* 0x003fc80007ffe0ff */
[----:B------:R-:W-:-:S04]  /*bf20*/  ISETP.GE.U32.AND P0, PT, R3, c[0x0][0x4], PT ;  /* 0x0000010003007a0c */ /* 0x000fc80003f06070 */
[----:B------:R-:W-:-:S13]  /*bf30*/  ISETP.GE.U32.OR P0, PT, R4, R20, P0 ;  /* 0x000000140400720c */ /* 0x000fda0000706470 */
[----:B---3--:R-:W-:Y:S05]  /*bf40*/  @P0 BRA `(.L_x_5979) ;  /* 0x0000039000000947 */ /* 0x008fea0003800000 */
[----:B------:R-:W0:Y:S01]  /*bf50*/  S2R R4, SR_TID.X ;  /* 0x0000000000047919 */ /* 0x000e220000002100 */
[----:B------:R-:W1:Y:S01]  /*bf60*/  DSETP.NEU.AND P0, PT, R6, RZ, PT ;  /* 0x000000ff0600722a */ /* 0x000e620003f0d000 */
[----:B------:R-:W-:Y:S01]  /*bf70*/  BSSY B2, `(.L_x_5980) ;  /* 0x0000033000027945 */ /* 0x000fe20003800000 */
[----:B0-----:R-:W-:-:S04]  /*bf80*/  IMAD R3, R3, c[0x0][0x0], R4 ;  /* 0x0000000003037a24 */ /* 0x001fc800078e0204 */
[C---:B------:R-:W-:Y:S01]  /*bf90*/  IMAD.SHL.U32 R4, R3.reuse, 0x20, RZ ;  /* 0x0000002003047824 */ /* 0x040fe200078e00ff */
[----:B------:R-:W-:-:S04]  /*bfa0*/  LEA R3, R3, 0x10, 0x5 ;  /* 0x0000001003037811 */ /* 0x000fc800078e28ff */
[----:B------:R0:W2:Y:S04]  /*bfb0*/  LDS.64 R24, [R4+0x28] ;  /* 0x0000280004187984 */ /* 0x0000a80000000a00 */
[----:B------:R0:W3:Y:S01]  /*bfc0*/  LDS.128 R16, [R4+0x10] ;  /* 0x0000100004107984 */ /* 0x0000e20000000c00 */
[----:B-1----:R-:W-:Y:S05]  /*bfd0*/  @!P0 BRA `(.L_x_5981) ;  /* 0x0000025000008947 */ /* 0x002fea0003800000 */
[----:B--2---:R-:W1:-:S14]  /*bfe0*/  DSETP.NEU.AND P0, PT, R24, RZ, PT ;  /* 0x000000ff1800722a */ /* 0x004e5c0003f0d000 */
[----:B-1----:R-:W-:Y:S05]  /*bff0*/  @!P0 BRA `(.L_x_5982) ;  /* 0x000002a000008947 */ /* 0x002fea0003800000 */
[----:B------:R-:W1:Y:S01]  /*c000*/  DADD R12, R6, R24 ;  /* 0x00000000060c7229 */ /* 0x000e620000000018 */
[----:B------:R-:W-:Y:S01]  /*c010*/  MOV R2, 0x1 ;  /* 0x0000000100027802 */ /* 0x000fe20000000f00 */
[----:B------:R-:W-:Y:S01]  /*c020*/  BSSY B3, `(.L_x_5983) ;  /* 0x0000017000037945 */ /* 0x000fe20003800000 */
[----:B------:R-:W-:-:S03]  /*c030*/  FSETP.GEU.AND P2, PT, |R25|, 6.5827683646048100446e-37, PT ;  /* 0x036000001900780b */ /* 0x000fc60003f4e200 */
[----:B-1----:R-:W1:Y:S02]  /*c040*/  MUFU.RCP64H R3, R13 ;  /* 0x0000000d00037308 */ /* 0x002e640000001800 */
[----:B01----:R-:W0:-:S06]  /*c050*/  DFMA R4, -R12, R2, 1 ;  /* 0x3ff000000c04742b */ /* 0x003e0c0000000102 */
        /* <DEDUP_REMOVED lines=11> */
[----:B-12---:R-:W-:Y:S01]  /*c110*/  IMAD.MOV.U32 R5, RZ, RZ, R24 ;  /* 0x000000ffff057224 */ /* 0x006fe200078e0018 */
[----:B------:R-:W-:Y:S01]  /*c120*/  MOV R4, R25 ;  /* 0x0000001900047202 */ /* 0x000fe20000000f00 */
[----:B------:R-:W-:Y:S01]  /*c130*/  IMAD.MOV.U32 R3, RZ, RZ, R12 ;  /* 0x000000ffff037224 */ /* 0x000fe200078e000c */
[----:B------:R-:W-:Y:S02]  /*c140*/  MOV R2, R13 ;  /* 0x0000000d00027202 */ /* 0x000fe40000000f00 */
[----:B------:R-:W-:Y:S02]  /*c150*/  MOV R24, 0xc170 ;  /* 0x0000c17000187802 */ /* 0x000fe40000000f00 */
[----:B------:R-:W-:Y:S05]  /*c160*/  CALL.REL.NOINC `($__internal_30_$__cuda_sm20_div_rn_f64_full) ;  /* 0x00002c3000007944 */ /* 0x000fea0003c00000 */
[----:B------:R-:W-:Y:S01]  /*c170*/  IMAD.MOV.U32 R3, RZ, RZ, R2 ;  /* 0x000000ffff037224 */ /* 0x000fe200078e0002 */
[----:B------:R-:W-:Y:S02]  /*c180*/  MOV R2, R16 ;  /* 0x0000001000027202 */ /* 0x000fe40000000f00 */
.L_x_5984:
[----:B-12---:R-:W-:Y:S05]  /*c190*/  BSYNC B3 ;  /* 0x0000000000037941 */ /* 0x006fea0003800000 */
.L_x_5983:
        /* <DEDUP_REMOVED lines=9> */
.L_x_5981:
[----:B------:R1:W4:Y:S01]  /*c230*/  LDS R2, [R3+0x10] ;  /* 0x0000100003027984 */ /* 0x0003220000000800 */
[----:B---3--:R-:W-:Y:S01]  /*c240*/  MOV R8, R16 ;  /* 0x0000001000087202 */ /* 0x008fe20000000f00 */
[----:B------:R-:W-:Y:S01]  /*c250*/  IMAD.MOV.U32 R9, RZ, RZ, R17 ;  /* 0x000000ffff097224 */ /* 0x000fe200078e0011 */
[----:B------:R-:W-:Y:S01]  /*c260*/  MOV R10, R18 ;  /* 0x00000012000a7202 */ /* 0x000fe20000000f00 */
[----:B------:R-:W-:Y:S01]  /*c270*/  IMAD.MOV.U32 R11, RZ, RZ, R19 ;  /* 0x000000ffff0b7224 */ /* 0x000fe200078e0013 */
[----:B--2---:R-:W-:Y:S01]  /*c280*/  MOV R6, R24 ;  /* 0x0000001800067202 */ /* 0x004fe20000000f00 */
[----:B------:R-:W-:Y:S02]  /*c290*/  IMAD.MOV.U32 R7, RZ, RZ, R25 ;  /* 0x000000ffff077224 */ /* 0x000fe400078e0019 */
.L_x_5982:
[----:B0-2---:R-:W-:Y:S05]  /*c2a0*/  BSYNC B2 ;  /* 0x0000000000027941 */ /* 0x005fea0003800000 */
.L_x_5980:
[----:B------:R0:W-:Y:S04]  /*c2b0*/  STS.128 [R0], R8 ;  /* 0x0000000800007388 */ /* 0x0001e80000000c00 */
[----:B----4-:R0:W-:Y:S04]  /*c2c0*/  STS [R0+0x10], R2 ;  /* 0x0000100200007388 */ /* 0x0101e80000000800 */
[----:B------:R0:W-:Y:S02]  /*c2d0*/  STS.64 [R0+0x18], R6 ;  /* 0x0000180600007388 */ /* 0x0001e40000000a00 */
.L_x_5979:
[----:B------:R-:W-:Y:S05]  /*c2e0*/  BSYNC B0 ;  /* 0x0000000000007941 */ /* 0x000fea0003800000 */
.L_x_5978:
[----:B------:R-:W-:Y:S02]  /*c2f0*/  ISETP.GT.AND P0, PT, R20, 0x1, PT ;  /* 0x000000011400780c */ /* 0x000fe40003f04270 */
[----:B------:R-:W-:-:S11]  /*c300*/  SHF.R.S32.HI R20, RZ, 0x1, R20 ;  /* 0x00000001ff147819 */ /* 0x000fd60000011414 */
[----:B------:R-:W-:Y:S05]  /*c310*/  @P0 BRA `(.L_x_5985) ;  /* 0xfffffbc000000947 */ /* 0x000fea000383ffff */
.L_x_5977:
[----:B------:R-:W-:-:S13]  /*c320*/  ISETP.NE.AND P0, PT, RZ, c[0x0][0x1a8], PT ;  /* 0x00006a00ff007a0c */ /* 0x000fda0003f05270 */
[----:B------:R-:W-:Y:S05]  /*c330*/  @!P0 BRA `(.L_x_5986) ;  /* 0x000008c000008947 */ /* 0x000fea0003800000 */
[----:B01----:R-:W-:Y:S01]  /*c340*/  MOV R3, c[0x0][0x0] ;  /* 0x0000000000037a02 */ /* 0x003fe20000000f00 */
[----:B------:R-:W-:-:S03]  /*c350*/  IMAD.MOV.U32 R20, RZ, RZ, c[0x0][0x0] ;  /* 0x00000000ff147624 */ /* 0x000fc600078e00ff */
[----:B------:R-:W-:-:S13]  /*c360*/  ISETP.GT.AND P0, PT, R3, 0x20, PT ;  /* 0x000000200300780c */ /* 0x000fda0003f04270 */
[----:B------:R-:W-:Y:S05]  /*c370*/  @!P0 BRA `(.L_x_5987) ;  /* 0x000004a000008947 */ /* 0x000fea0003800000 */
[----:B------:R-:W-:Y:S01]  /*c380*/  LEA.HI R3, R3, c[0x0][0x0], RZ, 0x1 ;  /* 0x0000000003037a11 */ /* 0x000fe200078f08ff */
[----:B------:R0:W-:Y:S01]  /*c390*/  STS.128 [R0], R8 ;  /* 0x0000000800007388 */ /* 0x0001e20000000c00 */
[----:B------:R-:W-:Y:S02]  /*c3a0*/  HFMA2.MMA R20, -RZ, RZ, 0, 1.9073486328125e-06 ;  /* 0x00000020ff147435 */ /* 0x000fe400000001ff */
[----:B------:R-:W-:Y:S01]  /*c3b0*/  SHF.R.S32.HI R14, RZ, 0x1, R3 ;  /* 0x00000001ff0e7819 */ /* 0x000fe20000011403 */
[----:B------:R0:W-:Y:S03]  /*c3c0*/  STS [R0+0x10], R2 ;  /* 0x0000100200007388 */ /* 0x0001e60000000800 */
[----:B------:R-:W-:Y:S01]  /*c3d0*/  ISETP.GE.AND P0, PT, R14, 0x20, PT ;  /* 0x000000200e00780c */ /* 0x000fe20003f06270 */
[----:B------:R0:W-:-:S12]  /*c3e0*/  STS.64 [R0+0x18], R6 ;  /* 0x0000180600007388 */ /* 0x0001d80000000a00 */
[----:B0-----:R-:W-:Y:S05]  /*c3f0*/  @!P0 BRA `(.L_x_5987) ;  /* 0x0000042000008947 */ /* 0x001fea0003800000 */
.L_x_5995:
[----:B0-----:R-:W0:Y:S01]  /*c400*/  S2R R4, SR_TID.X ;  /* 0x0000000000047919 */ /* 0x001e220000002100 */
[----:B------:R-:W-:Y:S03]  /*c410*/  BSSY B0, `(.L_x_5988) ;  /* 0x000003c000007945 */ /* 0x000fe60003800000 */
[----:B------:R-:W-:Y:S01]  /*c420*/  BAR.SYNC.DEFER_BLOCKING 0x0 ;  /* 0x0000000000007b1d */ /* 0x000fe20000010000 */
[----:B01----:R-:W-:-:S05]  /*c430*/  IMAD.IADD R3, R4, 0x1, R14 ;  /* 0x0000000104037824 */ /* 0x003fca00078e020e */
[----:B------:R-:W-:-:S04]  /*c440*/  ISETP.GE.U32.AND P0, PT, R3, c[0x0][0x0], PT ;  /* 0x0000000003007a0c */ /* 0x000fc80003f06070 */
[----:B------:R-:W-:-:S13]  /*c450*/  ISETP.GE.U32.OR P0, PT, R4, R14, P0 ;  /* 0x0000000e0400720c */ /* 0x000fda0000706470 */
[----:B---3--:R-:W-:Y:S05]  /*c460*/  @P0 BRA `(.L_x_5989) ;  /* 0x0000036000000947 */ /* 0x008fea0003800000 */
        /* <DEDUP_REMOVED lines=33> */
.L_x_5994:
[----:B-12---:R-:W-:Y:S05]  /*c680*/  BSYNC B3 ;  /* 0x0000000000037941 */ /* 0x006fea0003800000 */
.L_x_5993:
        /* <DEDUP_REMOVED lines=9> */
.L_x_5991:
[----:B------:R0:W4:Y:S01]  /*c720*/  LDS R2, [R3+0x10] ;  /* 0x0000100003027984 */ /* 0x0001220000000800 */
[----:B---3--:R-:W-:Y:S01]  /*c730*/  IMAD.MOV.U32 R8, RZ, RZ, R16 ;  /* 0x000000ffff087224 */ /* 0x008fe200078e0010 */
[----:B------:R-:W-:Y:S01]  /*c740*/  MOV R9, R17 ;  /* 0x0000001100097202 */ /* 0x000fe20000000f00 */
[----:B------:R-:W-:Y:S01]  /*c750*/  IMAD.MOV.U32 R10, RZ, RZ, R18 ;  /* 0x000000ffff0a7224 */ /* 0x000fe200078e0012 */
[----:B------:R-:W-:Y:S01]  /*c760*/  MOV R11, R19 ;  /* 0x00000013000b7202 */ /* 0x000fe20000000f00 */
[----:B--2---:R-:W-:Y:S01]  /*c770*/  IMAD.MOV.U32 R6, RZ, RZ, R24 ;  /* 0x000000ffff067224 */ /* 0x004fe200078e0018 */
[----:B------:R-:W-:Y:S02]  /*c780*/  MOV R7, R25 ;  /* 0x0000001900077202 */ /* 0x000fe40000000f00 */
.L_x_5992:
[----:B0-2---:R-:W-:Y:S05]  /*c790*/  BSYNC B2 ;  /* 0x0000000000027941 */ /* 0x005fea0003800000 */
.L_x_5990:
[----:B------:R0:W-:Y:S04]  /*c7a0*/  STS.128 [R0], R8 ;  /* 0x0000000800007388 */ /* 0x0001e80000000c00 */
[----:B----4-:R0:W-:Y:S04]  /*c7b0*/  STS [R0+0x10], R2 ;  /* 0x0000100200007388 */ /* 0x0101e80000000800 */
[----:B------:R0:W-:Y:S02]  /*c7c0*/  STS.64 [R0+0x18], R6 ;  /* 0x0000180600007388 */ /* 0x0001e40000000a00 */
.L_x_5989:
[----:B------:R-:W-:Y:S05]  /*c7d0*/  BSYNC B0 ;  /* 0x0000000000007941 */ /* 0x000fea0003800000 */
.L_x_5988:
[----:B------:R-:W-:-:S04]  /*c7e0*/  SHF.R.S32.HI R14, RZ, 0x1, R14 ;  /* 0x00000001ff0e7819 */ /* 0x000fc8000001140e */
[----:B------:R-:W-:-:S13]  /*c7f0*/  ISETP.GE.AND P0, PT, R14, 0x20, PT ;  /* 0x000000200e00780c */ /* 0x000fda0003f06270 */
[----:B------:R-:W-:Y:S05]  /*c800*/  @P0 BRA `(.L_x_5995) ;  /* 0xfffffbf000000947 */ /* 0x000fea000383ffff */
[----:B------:R-:W-:-:S04]  /*c810*/  IMAD.MOV.U32 R20, RZ, RZ, 0x20 ;  /* 0x00000020ff147424 */ /* 0x000fc800078e00ff */
.L_x_5987:
[----:B------:R-:W-:Y:S01]  /*c820*/  BAR.SYNC.DEFER_BLOCKING 0x0 ;  /* 0x0000000000007b1d */ /* 0x000fe20000010000 */
[----:B------:R-:W-:-:S13]  /*c830*/  ISETP.GE.AND P0, PT, R20, 0x2, PT ;  /* 0x000000021400780c */ /* 0x000fda0003f06270 */
[----:B------:R-:W-:Y:S05]  /*c840*/  @!P0 BRA `(.L_x_5986) ;  /* 0x000003b000008947 */ /* 0x000fea0003800000 */
[----:B0-----:R-:W-:-:S06]  /*c850*/  HFMA2.MMA R0, -RZ, RZ, 0, 5.9604644775390625e-08 ;  /* 0x00000001ff007435 */ /* 0x001fcc00000001ff */
.L_x_6001:
[----:B------:R-:W0:Y:S01]  /*c860*/  DSETP.NEU.AND P0, PT, R6, RZ, PT ;  /* 0x000000ff0600722a */ /* 0x000e220003f0d000 */
[----:B------:R2:W4:Y:S01]  /*c870*/  SHFL.DOWN PT, R5, R9, R0, 0x1f ;  /* 0x08001f0009057589 */ /* 0x00052200000e0000 */
[----:B------:R-:W-:Y:S03]  /*c880*/  BSSY B0, `(.L_x_5996) ;  /* 0x0000034000007945 */ /* 0x000fe60003800000 */
[----:B-1----:R2:W1:Y:S04]  /*c890*/  SHFL.DOWN PT, R4, R8, R0, 0x1f ;  /* 0x08001f0008047589 */ /* 0x00246800000e0000 */
[----:B------:R2:W3:Y:S04]  /*c8a0*/  SHFL.DOWN PT, R15, R11, R0, 0x1f ;  /* 0x08001f000b0f7589 */ /* 0x0004e800000e0000 */
[----:B------:R2:W1:Y:S04]  /*c8b0*/  SHFL.DOWN PT, R14, R10, R0, 0x1f ;  /* 0x08001f000a0e7589 */ /* 0x00046800000e0000 */
[----:B---3--:R2:W3:Y:S04]  /*c8c0*/  SHFL.DOWN PT, R17, R7, R0, 0x1f ;  /* 0x08001f0007117589 */ /* 0x0084e800000e0000 */
[----:B------:R2:W1:Y:S04]  /*c8d0*/  SHFL.DOWN PT, R16, R6, R0, 0x1f ;  /* 0x08001f0006107589 */ /* 0x00046800000e0000 */
[----:B-1----:R2:W1:Y:S01]  /*c8e0*/  SHFL.DOWN PT, R3, R2, R0, 0x1f ;  /* 0x08001f0002037589 */ /* 0x00246200000e0000 */
[----:B0-----:R-:W-:Y:S05]  /*c8f0*/  @!P0 BRA `(.L_x_5997) ;  /* 0x0000025000008947 */ /* 0x001fea0003800000 */
[----:B---34-:R-:W0:-:S14]  /*c900*/  DSETP.NEU.AND P0, PT, R16, RZ, PT ;  /* 0x000000ff1000722a */ /* 0x018e1c0003f0d000 */
[----:B0-----:R-:W-:Y:S05]  /*c910*/  @!P0 BRA `(.L_x_5998) ;  /* 0x000002a000008947 */ /* 0x001fea0003800000 */
[----:B------:R-:W0:Y:S01]  /*c920*/  DADD R12, R6, R16 ;  /* 0x00000000060c7229 */ /* 0x000e220000000010 */
[----:B--2---:R-:W-:Y:S01]  /*c930*/  IMAD.MOV.U32 R2, RZ, RZ, 0x1 ;  /* 0x00000001ff027424 */ /* 0x004fe200078e00ff */
        /* <DEDUP_REMOVED lines=23> */
.L_x_6000:
[----:B01----:R-:W-:Y:S05]  /*cab0*/  BSYNC B2 ;  /* 0x0000000000027941 */ /* 0x003fea0003800000 */
.L_x_5999:
        /* <DEDUP_REMOVED lines=9> */
.L_x_5997:
[----:B-12-4-:R-:W-:Y:S01]  /*cb50*/  IMAD.MOV.U32 R2, RZ, RZ, R3 ;  /* 0x000000ffff027224 */ /* 0x016fe200078e0003 */
[----:B------:R-:W-:Y:S01]  /*cb60*/  MOV R6, R16 ;  /* 0x0000001000067202 */ /* 0x000fe20000000f00 */
[----:B---3--:R-:W-:Y:S01]  /*cb70*/  IMAD.MOV.U32 R7, RZ, RZ, R17 ;  /* 0x000000ffff077224 */ /* 0x008fe200078e0011 */
[----:B------:R-:W-:Y:S01]  /*cb80*/  MOV R8, R4 ;  /* 0x0000000400087202 */ /* 0x000fe20000000f00 */
[----:B------:R-:W-:Y:S01]  /*cb90*/  IMAD.MOV.U32 R9, RZ, RZ, R5 ;  /* 0x000000ffff097224 */ /* 0x000fe200078e0005 */
[----:B------:R-:W-:Y:S01]  /*cba0*/  MOV R10, R14 ;  /* 0x0000000e000a7202 */ /* 0x000fe20000000f00 */
[----:B------:R-:W-:Y:S02]  /*cbb0*/  IMAD.MOV.U32 R11, RZ, RZ, R15 ;  /* 0x000000ffff0b7224 */ /* 0x000fe400078e000f */
.L_x_5998:
[----:B0-2---:R-:W-:Y:S05]  /*cbc0*/  BSYNC B0 ;  /* 0x0000000000007941 */ /* 0x005fea0003800000 */
.L_x_5996:
[----:B------:R-:W-:-:S04]  /*cbd0*/  SHF.L.U32 R0, R0, 0x1, RZ ;  /* 0x0000000100007819 */ /* 0x000fc800000006ff */
[----:B------:R-:W-:-:S13]  /*cbe0*/  ISETP.GE.AND P0, PT, R0, R20, PT ;  /* 0x000000140000720c */ /* 0x000fda0003f06270 */
[----:B------:R-:W-:Y:S05]  /*cbf0*/  @!P0 BRA `(.L_x_6001) ;  /* 0xfffffc6000008947 */ /* 0x000fea000383ffff */
.L_x_5986:
[----:B------:R-:W-:Y:S05]  /*cc00*/  @!P1 EXIT ;  /* 0x000000000000994d */ /* 0x000fea0003800000 */
[----:B01----:R-:W2:Y:S01]  /*cc10*/  LDL.LU R3, [R1+0x10] ;  /* 0x0000100001037983 */ /* 0x003ea20000300800 */
[----:B------:R-:W-:Y:S01]  /*cc20*/  ISETP.NE.U32.AND P0, PT, R23, RZ, PT ;  /* 0x000000ff1700720c */ /* 0x000fe20003f05070 */
[----:B------:R-:W-:-:S03]  /*cc30*/  ULDC.U8 UR38, c[0x0][0x598] ;  /* 0x0001660000267ab9 */ /* 0x000fc60000000000 */
[----:B--2---:R-:W-:-:S13]  /*cc40*/  ISETP.NE.AND.EX P0, PT, R3, RZ, PT, P0 ;  /* 0x000000ff0300720c */ /* 0x004fda0003f05300 */
[----:B------:R-:W-:Y:S05]  /*cc50*/  @!P0 BRA `(.L_x_6002) ;  /* 0x0000088000008947 */ /* 0x000fea0003800000 */
[----:B------:R-:W-:-:S13]  /*cc60*/  ISETP.NE.AND P0, PT, RZ, UR38, PT ;  /* 0x00000026ff007c0c */ /* 0x000fda000bf05270 */
[----:B------:R-:W-:Y:S05]  /*cc70*/  @!P0 BRA `(.L_x_6003) ;  /* 0x0000034000008947 */ /* 0x000fea0003800000 */
[----:B------:R-:W2:Y:S04]  /*cc80*/  LDL.64 R4, [R1] ;  /* 0x0000000001047983 */ /* 0x000ea80000100a00 */
[----:B--2---:R-:W2:Y:S01]  /*cc90*/  LDG.E.64 R14, [R4.64+0x18] ;  /* 0x00001824040e7981 */ /* 0x004ea2000c1e1b00 */
[----:B------:R-:W-:Y:S01]  /*cca0*/  BSSY B0, `(.L_x_6003) ;  /* 0x0000031000007945 */ /* 0x000fe20003800000 */
[----:B--2---:R-:W0:-:S14]  /*ccb0*/  DSETP.NEU.AND P0, PT, R14, RZ, PT ;  /* 0x000000ff0e00722a */ /* 0x004e1c0003f0d000 */
[----:B0-----:R-:W-:Y:S05]  /*ccc0*/  @!P0 BRA `(.L_x_6004) ;  /* 0x000002e000008947 */ /* 0x001fea0003800000 */
[----:B---3--:R0:W5:Y:S04]  /*ccd0*/  LDG.E.64 R18, [R4.64] ;  /* 0x0000002404127981 */ /* 0x008168000c1e1b00 */
[----:B------:R0:W5:Y:S01]  /*cce0*/  LDG.E.64 R20, [R4.64+0x8] ;  /* 0x0000082404147981 */ /* 0x000162000c1e1b00 */
[----:B------:R-:W1:-:S14]  /*ccf0*/  DSETP.NEU.AND P0, PT, R6, RZ, PT ;  /* 0x000000ff0600722a */ /* 0x000e5c0003f0d000 */
[----:B-1----:R-:W-:Y:S05]  /*cd00*/  @!P0 BRA `(.L_x_6005) ;  /* 0x0000022000008947 */ /* 0x002fea0003800000 */
[----:B0-----:R-:W0:Y:S01]  /*cd10*/  DADD R12, R6, R14 ;  /* 0x00000000060c7229 */ /* 0x001e22000000000e */
[----:B------:R-:W-:Y:S01]  /*cd20*/  IMAD.MOV.U32 R2, RZ, RZ, 0x1 ;  /* 0x00000001ff027424 */ /* 0x000fe200078e00ff */
[----:B------:R-:W-:Y:S01]  /*cd30*/  FSETP.GEU.AND P1, PT, |R7|, 6.5827683646048100446e-37, PT ;  /* 0x036000000700780b */ /* 0x000fe20003f2e200 */
[----:B------:R-:W-:Y:S01]  /*cd40*/  BSSY B2, `(.L_x_6006) ;  /* 0x0000015000027945 */ /* 0x000fe20003800000 */
[----:B-----5:R-:W-:Y:S02]  /*cd50*/  DADD R8, R8, -R18 ;  /* 0x0000000008087229 */ /* 0x020fe40000000812 */
        /* <DEDUP_REMOVED lines=18> */
[----:B------:R-:W-:Y:S02]  /*ce80*/  MOV R17, R2 ;  /* 0x0000000200117202 */ /* 0x000fe40000000f00 */
.L_x_6007:
[----:B------:R-:W-:Y:S05]  /*ce90*/  BSYNC B2 ;  /* 0x0000000000027941 */ /* 0x000fea0003800000 */
.L_x_6006:
[----:B------:R-:W0:Y:S01]  /*cea0*/  DMUL R2, R8, R8 ;  /* 0x0000000808027228 */ /* 0x000e220000000000 */
[----:B------:R-:W-:Y:S01]  /*ceb0*/  IMAD.MOV.U32 R6, RZ, RZ, R12 ;  /* 0x000000ffff067224 */ /* 0x000fe200078e000c */
[----:B------:R-:W-:Y:S02]  /*cec0*/  MOV R7, R13 ;  /* 0x0000000d00077202 */ /* 0x000fe40000000f00 */
[----:B------:R-:W-:-:S04]  /*ced0*/  DADD R10, R10, R20 ;  /* 0x000000000a0a7229 */ /* 0x000fc80000000014 */
[----:B0-----:R-:W0:-:S04]  /*cee0*/  DMUL R2, R14, R2 ;  /* 0x000000020e027228 */ /* 0x001e080000000000 */
[----:B------:R-:W1:-:S04]  /*cef0*/  DFMA R8, R8, R16, R18 ;  /* 0x000000100808722b */ /* 0x000e480000000012 */
[----:B0-----:R0:W2:Y:S02]  /*cf00*/  DFMA R10, R2, R16, R10 ;  /* 0x00000010020a722b */ /* 0x0010a4000000000a */
[----:B0-----:R-:W-:Y:S01]  /*cf10*/  IMAD.MOV.U32 R2, RZ, RZ, -0x1 ;  /* 0xffffffffff027424 */ /* 0x001fe200078e00ff */
[----:B------:R-:W-:Y:S05]  /*cf20*/  BRA `(.L_x_6004) ;  /* 0x0000008000007947 */ /* 0x000fea0003800000 */
.L_x_6005:
[----:B0-----:R-:W2:Y:S01]  /*cf30*/  LDL.64 R4, [R1] ;  /* 0x0000000001047983 */ /* 0x001ea20000100a00 */
[----:B------:R-:W-:Y:S01]  /*cf40*/  MOV R6, R14 ;  /* 0x0000000e00067202 */ /* 0x000fe20000000f00 */
[----:B------:R-:W-:Y:S01]  /*cf50*/  IMAD.MOV.U32 R7, RZ, RZ, R15 ;  /* 0x000000ffff077224 */ /* 0x000fe200078e000f */
[----:B-----5:R-:W-:Y:S01]  /*cf60*/  MOV R8, R18 ;  /* 0x0000001200087202 */ /* 0x020fe20000000f00 */
[----:B------:R-:W-:Y:S01]  /*cf70*/  IMAD.MOV.U32 R9, RZ, RZ, R19 ;  /* 0x000000ffff097224 */ /* 0x000fe200078e0013 */
[----:B--2---:R0:W5:Y:S01]  /*cf80*/  LDG.E R2, [R4.64+0x10] ;  /* 0x0000102404027981 */ /* 0x004162000c1e1900 */
[----:B------:R-:W-:Y:S01]  /*cf90*/  MOV R10, R20 ;  /* 0x00000014000a7202 */ /* 0x000fe20000000f00 */
[----:B------:R-:W-:-:S02]  /*cfa0*/  IMAD.MOV.U32 R11, RZ, RZ, R21 ;  /* 0x000000ffff0b7224 */ /* 0x000fc400078e0015 */
.L_x_6004:
[----:B-12---:R-:W-:Y:S05]  /*cfb0*/  BSYNC B0 ;  /* 0x0000000000007941 */ /* 0x006fea0003800000 */
.L_x_6003:
[----:B------:R-:W-:Y:S02]  /*cfc0*/  ULDC.U8 UR4, c[0x0][0x599] ;  /* 0x0001664000047ab9 */ /* 0x000fe40000000000 */
[----:B------:R-:W-:-:S13]  /*cfd0*/  ISETP.NE.AND P0, PT, RZ, UR4, PT ;  /* 0x00000004ff007c0c */ /* 0x000fda000bf05270 */
[----:B------:R-:W-:Y:S05]  /*cfe0*/  @!P0 BRA `(.L_x_6008) ;  /* 0x0000049000008947 */ /* 0x000fea0003800000 */
[C---:B-----5:R-:W-:Y:S01]  /*cff0*/  DADD R2, R6.reuse, -c[0x0][0x160] ;  /* 0x8000580006027629 */ /* 0x060fe20000000000 */
[----:B------:R-:W-:Y:S01]  /*d000*/  FSETP.GEU.AND P1, PT, |R11|, 6.5827683646048100446e-37, PT ;  /* 0x036000000b00780b */ /* 0x000fe20003f2e200 */
[----:B------:R-:W-:Y:S02]  /*d010*/  BSSY B0, `(.L_x_6009) ;  /* 0x0000019000007945 */ /* 0x000fe40003800000 */
[----:B------:R-:W1:-:S06]  /*d020*/  DSETP.GT.AND P0, PT, R6, c[0x0][0x160], PT ;  /* 0x000058000600762a */ /* 0x000e4c0003f04000 */
[----:B-1----:R-:W-:Y:S02]  /*d030*/  FSEL R7, R3, RZ, P0 ;  /* 0x000000ff03077208 */ /* 0x002fe40000000000 */
[----:B------:R-:W-:Y:S02]  /*d040*/  FSEL R6, R2, RZ, P0 ;  /* 0x000000ff02067208 */ /* 0x000fe40000000000 */
[----:B------:R-:W1:Y:S01]  /*d050*/  MUFU.RCP64H R3, R7 ;  /* 0x0000000700037308 */ /* 0x000e620000001800 */
[----:B------:R-:W-:-:S06]  /*d060*/  MOV R2, 0x1 ;  /* 0x0000000100027802 */ /* 0x000fcc0000000f00 */
[----:B01----:R-:W0:-:S06]  /*d070*/  DFMA R4, -R6, R2, 1 ;  /* 0x3ff000000604742b */ /* 0x003e0c0000000102 */
        /* <DEDUP_REMOVED lines=13> */
[----:B------:R-:W-:Y:S02]  /*d150*/  MOV R2, R7 ;  /* 0x0000000700027202 */ /* 0x000fe40000000f00 */
[----:B------:R-:W-:Y:S02]  /*d160*/  MOV R24, 0xd180 ;  /* 0x0000d18000187802 */ /* 0x000fe40000000f00 */
[----:B---3--:R-:W-:Y:S05]  /*d170*/  CALL.REL.NOINC `($__internal_30_$__cuda_sm20_div_rn_f64_full) ;  /* 0x00001c2000007944 */ /* 0x008fea0003c00000 */
[----:B------:R-:W-:Y:S01]  /*d180*/  IMAD.MOV.U32 R4, RZ, RZ, R16 ;  /* 0x000000ffff047224 */ /* 0x000fe200078e0010 */
[----:B------:R-:W-:Y:S02]  /*d190*/  MOV R5, R2 ;  /* 0x0000000200057202 */ /* 0x000fe40000000f00 */
.L_x_6010:
[----:B------:R-:W-:Y:S05]  /*d1a0*/  BSYNC B0 ;  /* 0x0000000000007941 */ /* 0x000fea0003800000 */
.L_x_6009:
[----:B------:R-:W-:Y:S02]  /*d1b0*/  ULDC.U8 UR4, c[0x0][0x168] ;  /* 0x00005a0000047ab9 */ /* 0x000fe40000000000 */
[----:B------:R-:W-:-:S13]  /*d1c0*/  ISETP.NE.AND P0, PT, RZ, UR4, PT ;  /* 0x00000004ff007c0c */ /* 0x000fda000bf05270 */
[----:B------:R-:W-:Y:S05]  /*d1d0*/  @!P0 BRA `(.L_x_6011) ;  /* 0x000001e000008947 */ /* 0x000fea0003800000 */
[----:B------:R-:W0:Y:S01]  /*d1e0*/  MUFU.RSQ64H R11, R5 ;  /* 0x00000005000b7308 */ /* 0x000e220000001c00 */
[----:B------:R-:W-:Y:S01]  /*d1f0*/  IADD3 R10, R5, -0x3500000, RZ ;  /* 0xfcb00000050a7810 */ /* 0x000fe20007ffe0ff */
[----:B------:R-:W-:Y:S01]  /*d200*/  IMAD.MOV.U32 R6, RZ, RZ, 0x0 ;  /* 0x00000000ff067424 */ /* 0x000fe200078e00ff */
[----:B------:R-:W-:Y:S01]  /*d210*/  MOV R7, 0x3fd80000 ;  /* 0x3fd8000000077802 */ /* 0x000fe20000000f00 */
[----:B------:R-:W-:Y:S01]  /*d220*/  BSSY B0, `(.L_x_6012) ;  /* 0x0000017000007945 */ /* 0x000fe20003800000 */
[----:B------:R-:W-:Y:S02]  /*d230*/  ISETP.GE.U32.AND P0, PT, R10, 0x7ca00000, PT ;  /* 0x7ca000000a00780c */ /* 0x000fe40003f06070 */
[----:B0-----:R-:W0:-:S06]  /*d240*/  DMUL R2, R10, R10 ;  /* 0x0000000a0a027228 */ /* 0x001e0c0000000000 */
[----:B0-----:R-:W0:-:S06]  /*d250*/  DFMA R2, R4, -R2, 1 ;  /* 0x3ff000000402742b */ /* 0x001e0c0000000802 */
[----:B0-----:R-:W-:-:S04]  /*d260*/  DFMA R6, R2, R6, 0.5 ;  /* 0x3fe000000206742b */ /* 0x001fc80000000006 */
[----:B------:R-:W0:-:S06]  /*d270*/  DMUL R2, R10, R2 ;  /* 0x000000020a027228 */ /* 0x000e0c0000000000 */
[----:B0-----:R-:W0:-:S06]  /*d280*/  DFMA R6, R6, R2, R10 ;  /* 0x000000020606722b */ /* 0x001e0c000000000a */
[----:B0-----:R-:W0:-:S04]  /*d290*/  DMUL R14, R4, R6 ;  /* 0x00000006040e7228 */ /* 0x001e080000000000 */
[----:B------:R-:W-:Y:S01]  /*d2a0*/  IADD3 R13, R7, -0x100000, RZ ;  /* 0xfff00000070d7810 */ /* 0x000fe20007ffe0ff */
[----:B------:R-:W-:Y:S01]  /*d2b0*/  IMAD.MOV.U32 R12, RZ, RZ, R6 ;  /* 0x000000ffff0c7224 */ /* 0x000fe200078e0006 */
[----:B0--3--:R-:W0:-:S06]  /*d2c0*/  DFMA R16, R14, -R14, R4 ;  /* 0x8000000e0e10722b */ /* 0x009e0c0000000004 */
[----:B0-----:R0:W1:Y:S01]  /*d2d0*/  DFMA R2, R16, R12, R14 ;  /* 0x0000000c1002722b */ /* 0x001062000000000e */
[----:B------:R-:W-:Y:S05]  /*d2e0*/  @!P0 BRA `(.L_x_6013) ;  /* 0x000000a000008947 */ /* 0x000fea0003800000 */
[----:B-1----:R-:W-:Y:S01]  /*d2f0*/  MOV R2, R6 ;  /* 0x0000000600027202 */ /* 0x002fe20000000f00 */
[----:B------:R-:W-:Y:S01]  /*d300*/  IMAD.MOV.U32 R0, RZ, RZ, R4 ;  /* 0x000000ffff007224 */ /* 0x000fe200078e0004 */
[----:B0-----:R-:W-:Y:S01]  /*d310*/  MOV R12, R10 ;  /* 0x0000000a000c7202 */ /* 0x001fe20000000f00 */
[----:B------:R-:W-:Y:S01]  /*d320*/  IMAD.MOV.U32 R3, RZ, RZ, R17 ;  /* 0x000000ffff037224 */ /* 0x000fe200078e0011 */
[----:B------:R-:W-:Y:S01]  /*d330*/  MOV R6, R16 ;  /* 0x0000001000067202 */ /* 0x000fe20000000f00 */
[----:B------:R-:W-:Y:S01]  /*d340*/  IMAD.MOV.U32 R7, RZ, RZ, R15 ;  /* 0x000000ffff077224 */ /* 0x000fe200078e000f */
[----:B------:R-:W-:Y:S01]  /*d350*/  MOV R4, R14 ;  /* 0x0000000e00047202 */ /* 0x000fe20000000f00 */
[----:B------:R-:W-:Y:S01]  /*d360*/  IMAD.MOV.U32 R11, RZ, RZ, R13 ;  /* 0x000000ffff0b7224 */ /* 0x000fe200078e000d */
[----:B------:R-:W-:Y:S02]  /*d370*/  MOV R10, 0xd390 ;  /* 0x0000d390000a7802 */ /* 0x000fe40000000f00 */
[----:B------:R-:W-:Y:S05]  /*d380*/  CALL.REL.NOINC `($__internal_32_$__cuda_sm20_dsqrt_rn_f64_mediumpath_v1) ;  /* 0x000026b000007944 */ /* 0x000fea0003c00000 */
.L_x_6013:
[----:B------:R-:W-:Y:S05]  /*d390*/  BSYNC B0 ;  /* 0x0000000000007941 */ /* 0x000fea0003800000 */
.L_x_6012:
[----:B-1----:R-:W-:Y:S01]  /*d3a0*/  MOV R4, R2 ;  /* 0x0000000200047202 */ /* 0x002fe20000000f00 */
[----:B------:R-:W-:-:S02]  /*d3b0*/  IMAD.MOV.U32 R5, RZ, RZ, R3 ;  /* 0x000000ffff057224 */ /* 0x000fc400078e0003 */
.L_x_6011:
[----:B------:R-:W-:-:S04]  /*d3c0*/  MOV R0, c[0x0][0x59c] ;  /* 0x0001670000007a02 */ /* 0x000fc80000000f00 */
[C---:B------:R-:W-:Y:S02]  /*d3d0*/  ISETP.GE.AND P0, PT, R0.reuse, 0x1, PT ;  /* 0x000000010000780c */ /* 0x040fe40003f06270 */
[----:B------:R-:W-:-:S11]  /*d3e0*/  ISETP.GE.AND P1, PT, R0, 0x2, PT ;  /* 0x000000020000780c */ /* 0x000fd60003f26270 */
[----:B------:R-:W-:-:S05]  /*d3f0*/  @P0 IADD3 R2, P2, R22, c[0x0][0x568], RZ ;  /* 0x00015a0016020a10 */ /* 0x000fca0007f5e0ff */
[----:B------:R-:W-:-:S05]  /*d400*/  @P0 IMAD.X R3, RZ, RZ, c[0x0][0x56c], P2 ;  /* 0x00015b00ff030624 */ /* 0x000fca00010e06ff */
[----:B------:R1:W-:Y:S01]  /*d410*/  @P0 STG.E.64 [R2.64], R4 ;  /* 0x0000000402000986 */ /* 0x0003e2000c101b24 */
[----:B------:R-:W-:Y:S05]  /*d420*/  @!P1 EXIT ;  /* 0x000000000000994d */ /* 0x000fea0003800000 */
[----:B-1----:R-:W-:-:S04]  /*d430*/  LOP3.LUT R2, R22, 0xfffffff8, RZ, 0xc0, !PT ;  /* 0xfffffff816027812 */ /* 0x002fc800078ec0ff */
[----:B------:R-:W-:-:S04]  /*d440*/  IADD3 R2, P0, R2, c[0x0][0x570], RZ ;  /* 0x00015c0002027a10 */ /* 0x000fc80007f1e0ff */
[----:B------:R-:W-:-:S05]  /*d450*/  IADD3.X R3, RZ, c[0x0][0x574], RZ, P0, !PT ;  /* 0x00015d00ff037a10 */ /* 0x000fca00007fe4ff */
[----:B------:R-:W-:Y:S01]  /*d460*/  STG.E.64 [R2.64], R8 ;  /* 0x0000000802007986 */ /* 0x000fe2000c101b24 */
[----:B------:R-:W-:Y:S05]  /*d470*/  EXIT ;  /* 0x000000000000794d */ /* 0x000fea0003800000 */
.L_x_6008:
[----:B0-----:R-:W2:Y:S04]  /*d480*/  LDL.LU.64 R4, [R1] ;  /* 0x0000000001047983 */ /* 0x001ea80000300a00 */
[----:B--2---:R-:W-:Y:S04]  /*d490*/  STG.E.64 [R4.64], R8 ;  /* 0x0000000804007986 */ /* 0x004fe8000c101b24 */
[----:B------:R-:W-:Y:S04]  /*d4a0*/  STG.E.64 [R4.64+0x8], R10 ;  /* 0x0000080a04007986 */ /* 0x000fe8000c101b24 */
[----:B------:R-:W-:Y:S04]  /*d4b0*/  STG.E.64 [R4.64+0x18], R6 ;  /* 0x0000180604007986 */ /* 0x000fe8000c101b24 */
[----:B-----5:R-:W-:Y:S01]  /*d4c0*/  STG.E [R4.64+0x10], R2 ;  /* 0x0000100204007986 */ /* 0x020fe2000c101924 */
[----:B------:R-:W-:Y:S05]  /*d4d0*/  EXIT ;  /* 0x000000000000794d */ /* 0x000fea0003800000 */
.L_x_6002:
[----:B------:R-:W-:-:S13]  /*d4e0*/  ISETP.NE.AND P0, PT, RZ, UR38, PT ;  /* 0x00000026ff007c0c */ /* 0x000fda000bf05270 */
        /* <DEDUP_REMOVED lines=19> */
[----:B0--3--:R-:W-:Y:S05]  /*d620*/  CALL.ABS.NOINC R2 ;  /* 0x0000000002007343 */ /* 0x009fea0003c00000 */
[----:B------:R-:W-:Y:S01]  /*d630*/  CS2R R6, SRZ ;  /* 0x0000000000067805 */ /* 0x000fe2000001ff00 */
[----:B------:R-:W-:Y:S01]  /*d640*/  CS2R R8, SRZ ;  /* 0x0000000000087805 */ /* 0x000fe2000001ff00 */
[----:B------:R-:W-:Y:S02]  /*d650*/  CS2R R10, SRZ ;  /* 0x00000000000a7805 */ /* 0x000fe4000001ff00 */
.L_x_6014:
[----:B------:R-:W-:Y:S02]  /*d660*/  ULDC.U8 UR4, c[0x0][0x599] ;  /* 0x0001664000047ab9 */ /* 0x000fe40000000000 */
[----:B------:R-:W-:-:S13]  /*d670*/  ISETP.NE.AND P0, PT, RZ, UR4, PT ;  /* 0x00000004ff007c0c */ /* 0x000fda000bf05270 */
[----:B------:R-:W-:Y:S05]  /*d680*/  @!P0 BRA `(.L_x_6015) ;  /* 0x0000049000008947 */ /* 0x000fea0003800000 */
[C---:B------:R-:W-:Y:S01]  /*d690*/  DADD R2, R6.reuse, -c[0x0][0x160] ;  /* 0x8000580006027629 */ /* 0x040fe20000000000 */
[----:B------:R-:W-:Y:S01]  /*d6a0*/  FSETP.GEU.AND P1, PT, |R11|, 6.5827683646048100446e-37, PT ;  /* 0x036000000b00780b */ /* 0x000fe20003f2e200 */
[----:B------:R-:W-:Y:S02]  /*d6b0*/  BSSY B0, `(.L_x_6016) ;  /* 0x0000019000007945 */ /* 0x000fe40003800000 */
[----:B------:R-:W0:-:S06]  /*d6c0*/  DSETP.GT.AND P0, PT, R6, c[0x0][0x160], PT ;  /* 0x000058000600762a */ /* 0x000e0c0003f04000 */
[----:B0-----:R-:W-:Y:S02]  /*d6d0*/  FSEL R7, R3, RZ, P0 ;  /* 0x000000ff03077208 */ /* 0x001fe40000000000 */
[----:B------:R-:W-:Y:S02]  /*d6e0*/  FSEL R6, R2, RZ, P0 ;  /* 0x000000ff02067208 */ /* 0x000fe40000000000 */
[----:B------:R-:W0:Y:S01]  /*d6f0*/  MUFU.RCP64H R3, R7 ;  /* 0x0000000700037308 */ /* 0x000e220000001800 */
[----:B------:R-:W-:-:S06]  /*d700*/  MOV R2, 0x1 ;  /* 0x0000000100027802 */ /* 0x000fcc0000000f00 */
        /* <DEDUP_REMOVED lines=19> */
.L_x_6017:
[----:B------:R-:W-:Y:S05]  /*d840*/  BSYNC B0 ;  /* 0x0000000000007941 */ /* 0x000fea0003800000 */
.L_x_6016:
        /* <DEDUP_REMOVED lines=30> */
.L_x_6020:
[----:B------:R-:W-:Y:S05]  /*da30*/  BSYNC B0 ;  /* 0x0000000000007941 */ /* 0x000fea0003800000 */
.L_x_6019:
[----:B-1----:R-:W-:Y:S01]  /*da40*/  MOV R4, R2 ;  /* 0x0000000200047202 */ /* 0x002fe20000000f00 */
[----:B------:R-:W-:-:S02]  /*da50*/  IMAD.MOV.U32 R5, RZ, RZ, R3 ;  /* 0x000000ffff057224 */ /* 0x000fc400078e0003 */
.L_x_6018:
        /* <DEDUP_REMOVED lines=12> */
.L_x_6015:
        /* <DEDUP_REMOVED lines=9> */
[----:B------:R-:W-:-:S02]  /*dbb0*/  IMAD.MOV.U32 R11, RZ, RZ, c[0x4][0xb4] ;  /* 0x01002d00ff0b7624 */ /* 0x000fc400078e00ff */
[----:B------:R-:W-:-:S03]  /*dbc0*/  IMAD.MOV.U32 R13, RZ, RZ, RZ ;  /* 0x000000ffff0d7224 */ /* 0x000fc600078e00ff */
[----:B------:R-:W-:Y:S01]  /*dbd0*/  LEPC R14 ;  /* 0x00000000000e734e */ /* 0x000fe20000000000 */
[----:B------:R-:W-:Y:S02]  /*dbe0*/  MOV R9, 0xdc50 ;  /* 0x0000dc5000097802 */ /* 0x000fe40000000f00 */
[----:B------:R-:W-:Y:S02]  /*dbf0*/  MOV R20, 0xdbd0 ;  /* 0x0000dbd000147802 */ /* 0x000fe40000000f00 */
[----:B------:R-:W-:Y:S02]  /*dc00*/  MOV R21, 0x0 ;  /* 0x0000000000157802 */ /* 0x000fe40000000f00 */
[----:B------:R-:W-:Y:S02]  /*dc10*/  MOV R0, 0x0 ;  /* 0x0000000000007802 */ /* 0x000fe40000000f00 */
[----:B------:R-:W-:-:S04]  /*dc20*/  IADD3 R20, P0, P1, -R20, R9, R14 ;  /* 0x0000000914147210 */ /* 0x000fc8000791e10e */
[----:B------:R-:W-:-:S04]  /*dc30*/  IADD3.X R21, ~R0, R21, R15, P0, P1 ;  /* 0x0000001500157210 */ /* 0x000fc800007e250f */
[----:B0--3--:R-:W-:Y:S05]  /*dc40*/  CALL.ABS.NOINC R2 ;  /* 0x0000000002007343 */ /* 0x009fea0003c00000 */
[----:B------:R-:W-:Y:S05]  /*dc50*/  EXIT ;  /* 0x000000000000794d */ /* 0x000fea0003800000 */
.L_x_5952:
[----:B0-----:R-:W0:Y:S04]  /*dc60*/  S2R R2, SR_TID.X ;  /* 0x0000000000027919 */ /* 0x001e280000002100 */
[----:B------:R-:W2:Y:S01]  /*dc70*/  S2R R3, SR_TID.Y ;  /* 0x0000000000037919 */ /* 0x000ea20000002200 */
[----:B0-----:R-:W-:-:S03]  /*dc80*/  IMAD R4, R2, c[0x0][0x1b4], RZ ;  /* 0x00006d0002047a24 */ /* 0x001fc600078e02ff */
[----:B------:R-:W0:Y:S01]  /*dc90*/  S2R R2, SR_CTAID.X ;  /* 0x0000000000027919 */ /* 0x000e220000002500 */
[----:B--2---:R-:W-:-:S04]  /*dca0*/  IMAD R5, R3, c[0x0][0x1b8], R4 ;  /* 0x00006e0003057a24 */ /* 0x004fc800078e0204 */
[----:B0-----:R-:W-:-:S05]  /*dcb0*/  IMAD R2, R2, c[0x0][0x1a0], R5 ;  /* 0x0000680002027a24 */ /* 0x001fca00078e0205 */
[----:B------:R-:W-:-:S13]  /*dcc0*/  ISETP.GE.AND P0, PT, R2, c[0x0][0x198], PT ;  /* 0x0000660002007a0c */ /* 0x000fda0003f06270 */
[----:B------:R-:W-:Y:S05]  /*dcd0*/  @P0 EXIT ;  /* 0x000000000000094d */ /* 0x000fea0003800000 */
[----:B------:R-:W0:Y:S01]  /*dce0*/  S2R R4, SR_TID.X ;  /* 0x0000000000047919 */ /* 0x000e220000002100 */
[----:B------:R-:W-:Y:S02]  /*dcf0*/  ISETP.NE.AND P0, PT, RZ, c[0x0][0x1a8], PT ;  /* 0x00006a00ff007a0c */ /* 0x000fe40003f05270 */
[----:B0-----:R-:W-:-:S13]  /*dd00*/  ISETP.NE.AND P1, PT, R4, RZ, PT ;  /* 0x000000ff0400720c */ /* 0x001fda0003f25270 */
[----:B------:R-:W-:Y:S05]  /*dd10*/  @P0 EXIT P1 ;  /* 0x000000000000094d */ /* 0x000fea0000800000 */
[----:B------:R-:W-:Y:S02]  /*dd20*/  ISETP.NE.AND P1, PT, R3, RZ, PT ;  /* 0x000000ff0300720c */ /* 0x000fe40003f25270 */
[----:B------:R-:W-:-:S13]  /*dd30*/  ISETP.NE.AND P0, PT, RZ, c[0x0][0x1ac], PT ;  /* 0x00006b00ff007a0c */ /* 0x000fda0003f05270 */
[----:B------:R-:W-:Y:S05]  /*dd40*/  @P0 EXIT P1 ;  /* 0x000000000000094d */ /* 0x000fea0000800000 */
[----:B------:R-:W2:Y:S01]  /*dd50*/  LDL.LU R4, [R1+0x10] ;  /* 0x0000100001047983 */ /* 0x000ea20000300800 */
[----:B------:R-:W-:Y:S01]  /*dd60*/  ISETP.NE.U32.AND P0, PT, R23, RZ, PT ;  /* 0x000000ff1700720c */ /* 0x000fe20003f05070 */
[----:B------:R-:W-:-:S03]  /*dd70*/  ULDC.U8 UR38, c[0x0][0x598] ;  /* 0x0001660000267ab9 */ /* 0x000fc60000000000 */
[----:B--2---:R-:W-:-:S13]  /*dd80*/  ISETP.NE.AND.EX P0, PT, R4, RZ, PT, P0 ;  /* 0x000000ff0400720c */ /* 0x004fda0003f05300 */
[----:B------:R-:W-:Y:S05]  /*dd90*/  @!P0 BRA `(.L_x_6021) ;  /* 0x0000088000008947 */ /* 0x000fea0003800000 */
[----:B------:R-:W-:-:S13]  /*dda0*/  ISETP.NE.AND P0, PT, RZ, UR38, PT ;  /* 0x00000026ff007c0c */ /* 0x000fda000bf05270 */
[----:B------:R-:W-:Y:S05]  /*ddb0*/  @!P0 BRA `(.L_x_6022) ;  /* 0x0000034000008947 */ /* 0x000fea0003800000 */
[----:B------:R-:W2:Y:S04]  /*ddc0*/  LDL.64 R6, [R1] ;  /* 0x0000000001067983 */ /* 0x000ea80000100a00 */
[----:B-12---:R-:W2:Y:S01]  /*ddd0*/  LDG.E.64 R14, [R6.64+0x18] ;  /* 0x00001824060e7981 */ /* 0x006ea2000c1e1b00 */
[----:B------:R-:W-:Y:S01]  /*dde0*/  BSSY B0, `(.L_x_6022) ;  /* 0x0000031000007945 */ /* 0x000fe20003800000 */
[----:B--2---:R-:W0:-:S14]  /*ddf0*/  DSETP.NEU.AND P0, PT, R14, RZ, PT ;  /* 0x000000ff0e00722a */ /* 0x004e1c0003f0d000 */
[----:B0-----:R-:W-:Y:S05]  /*de00*/  @!P0 BRA `(.L_x_6023) ;  /* 0x000002e000008947 */ /* 0x001fea0003800000 */
[----:B------:R0:W5:Y:S04]  /*de10*/  LDG.E.64 R20, [R6.64] ;  /* 0x0000002406147981 */ /* 0x000168000c1e1b00 */
[----:B------:R0:W5:Y:S01]  /*de20*/  LDG.E.64 R22, [R6.64+0x8] ;  /* 0x0000082406167981 */ /* 0x000162000c1e1b00 */
[----:B------:R-:W1:-:S14]  /*de30*/  DSETP.NEU.AND P0, PT, R12, RZ, PT ;  /* 0x000000ff0c00722a */ /* 0x000e5c0003f0d000 */
[----:B-1----:R-:W-:Y:S05]  /*de40*/  @!P0 BRA `(.L_x_6024) ;  /* 0x0000022000008947 */ /* 0x002fea0003800000 */
[----:B0-----:R-:W0:Y:S01]  /*de50*/  DADD R6, R12, R14 ;  /* 0x000000000c067229 */ /* 0x001e22000000000e */
[----:B------:R-:W-:Y:S01]  /*de60*/  MOV R2, 0x1 ;  /* 0x0000000100027802 */ /* 0x000fe20000000f00 */
[----:B------:R-:W-:Y:S01]  /*de70*/  BSSY B2, `(.L_x_6025) ;  /* 0x0000016000027945 */ /* 0x000fe20003800000 */
[----:B------:R-:W-:Y:S01]  /*de80*/  FSETP.GEU.AND P1, PT, |R13|, 6.5827683646048100446e-37, PT ;  /* 0x036000000d00780b */ /* 0x000fe20003f2e200 */
        /* <DEDUP_REMOVED lines=18> */
[----:B------:R-:W-:Y:S05]  /*dfb0*/  CALL.REL.NOINC `($__internal_30_$__cuda_sm20_div_rn_f64_full) ;  /* 0x00000de000007944 */ /* 0x000fea0003c00000 */
[----:B------:R-:W-:Y:S02]  /*dfc0*/  IMAD.MOV.U32 R17, RZ, RZ, R2 ;  /* 0x000000ffff117224 */ /* 0x000fe400078e0002 */
.L_x_6026:
[----:B------:R-:W-:Y:S05]  /*dfd0*/  BSYNC B2 ;  /* 0x0000000000027941 */ /* 0x000fea0003800000 */
.L_x_6025:
[----:B------:R-:W0:Y:S01]  /*dfe0*/  DMUL R2, R8, R8 ;  /* 0x0000000808027228 */ /* 0x000e220000000000 */
[----:B------:R-:W-:Y:S01]  /*dff0*/  MOV R12, R6 ;  /* 0x00000006000c7202 */ /* 0x000fe20000000f00 */
[----:B------:R-:W-:Y:S01]  /*e000*/  IMAD.MOV.U32 R13, RZ, RZ, R7 ;  /* 0x000000ffff0d7224 */ /* 0x000fe200078e0007 */
[----:B------:R-:W-:Y:S01]  /*e010*/  MOV R0, 0xffffffff ;  /* 0xffffffff00007802 */ /* 0x000fe20000000f00 */
[----:B------:R-:W-:-:S04]  /*e020*/  DADD R10, R10, R22 ;  /* 0x000000000a0a7229 */ /* 0x000fc80000000016 */
[----:B0-----:R-:W0:-:S04]  /*e030*/  DMUL R2, R14, R2 ;  /* 0x000000020e027228 */ /* 0x001e080000000000 */
[----:B------:R1:W2:-:S04]  /*e040*/  DFMA R8, R8, R16, R20 ;  /* 0x000000100808722b */ /* 0x0002880000000014 */
[----:B0-----:R1:W0:Y:S01]  /*e050*/  DFMA R10, R2, R16, R10 ;  /* 0x00000010020a722b */ /* 0x001222000000000a */
[----:B------:R-:W-:Y:S05]  /*e060*/  BRA `(.L_x_6023) ;  /* 0x0000008000007947 */ /* 0x000fea0003800000 */
.L_x_6024:
[----:B0-----:R-:W2:Y:S01]  /*e070*/  LDL.64 R2, [R1] ;  /* 0x0000000001027983 */ /* 0x001ea20000100a00 */
[----:B------:R-:W-:Y:S01]  /*e080*/  IMAD.MOV.U32 R12, RZ, RZ, R14 ;  /* 0x000000ffff0c7224 */ /* 0x000fe200078e000e */
[----:B------:R-:W-:Y:S01]  /*e090*/  MOV R13, R15 ;  /* 0x0000000f000d7202 */ /* 0x000fe20000000f00 */
[----:B-----5:R-:W-:Y:S01]  /*e0a0*/  IMAD.MOV.U32 R8, RZ, RZ, R20 ;  /* 0x000000ffff087224 */ /* 0x020fe200078e0014 */
[----:B------:R-:W-:Y:S01]  /*e0b0*/  MOV R9, R21 ;  /* 0x0000001500097202 */ /* 0x000fe20000000f00 */
[----:B--2---:R0:W5:Y:S01]  /*e0c0*/  LDG.E R0, [R2.64+0x10] ;  /* 0x0000102402007981 */ /* 0x004162000c1e1900 */
[----:B------:R-:W-:Y:S01]  /*e0d0*/  IMAD.MOV.U32 R10, RZ, RZ, R22 ;  /* 0x000000ffff0a7224 */ /* 0x000fe200078e0016 */
[----:B------:R-:W-:Y:S02]  /*e0e0*/  MOV R11, R23 ;  /* 0x00000017000b7202 */ /* 0x000fe40000000f00 */
.L_x_6023:
[----:B--2---:R-:W-:Y:S05]  /*e0f0*/  BSYNC B0 ;  /* 0x0000000000007941 */ /* 0x004fea0003800000 */
.L_x_6022:
[----:B------:R-:W-:Y:S02]  /*e100*/  ULDC.U8 UR4, c[0x0][0x599] ;  /* 0x0001664000047ab9 */ /* 0x000fe40000000000 */
[----:B------:R-:W-:-:S13]  /*e110*/  ISETP.NE.AND P0, PT, RZ, UR4, PT ;  /* 0x00000004ff007c0c */ /* 0x000fda000bf05270 */
[----:B------:R-:W-:Y:S05]  /*e120*/  @!P0 BRA `(.L_x_6027) ;  /* 0x0000049000008947 */ /* 0x000fea0003800000 */
[C---:B01----:R-:W-:Y:S01]  /*e130*/  DADD R2, R12.reuse, -c[0x0][0x160] ;  /* 0x800058000c027629 */ /* 0x043fe20000000000 */
[----:B------:R-:W-:Y:S01]  /*e140*/  FSETP.GEU.AND P1, PT, |R11|, 6.5827683646048100446e-37, PT ;  /* 0x036000000b00780b */ /* 0x000fe20003f2e200 */
[----:B------:R-:W-:Y:S02]  /*e150*/  BSSY B0, `(.L_x_6028) ;  /* 0x0000019000007945 */ /* 0x000fe40003800000 */
[----:B------:R-:W0:-:S06]  /*e160*/  DSETP.GT.AND P0, PT, R12, c[0x0][0x160], PT ;  /* 0x000058000c00762a */ /* 0x000e0c0003f04000 */
[----:B0-----:R-:W-:Y:S02]  /*e170*/  FSEL R7, R3, RZ, P0 ;  /* 0x000000ff03077208 */ /* 0x001fe40000000000 */
[----:B------:R-:W-:Y:S01]  /*e180*/  FSEL R6, R2, RZ, P0 ;  /* 0x000000ff02067208 */ /* 0x000fe20000000000 */
[----:B------:R-:W-:Y:S01]  /*e190*/  IMAD.MOV.U32 R2, RZ, RZ, 0x1 ;  /* 0x00000001ff027424 */ /* 0x000fe200078e00ff */
[----:B------:R-:W0:Y:S05]  /*e1a0*/  MUFU.RCP64H R3, R7 ;  /* 0x0000000700037308 */ /* 0x000e2a0000001800 */
        /* <DEDUP_REMOVED lines=8> */
[----:B0----5:R-:W-:-:S05]  /*e230*/  FFMA R0, RZ, R7, R5 ;  /* 0x00000007ff007223 */ /* 0x021fca0000000005 */
        /* <DEDUP_REMOVED lines=10> */
.L_x_6029:
[----:B------:R-:W-:Y:S05]  /*e2e0*/  BSYNC B0 ;  /* 0x0000000000007941 */ /* 0x000fea0003800000 */
.L_x_6028:
        /* <DEDUP_REMOVED lines=15> */
[----:B------:R-:W-:Y:S02]  /*e3e0*/  IADD3 R13, R7, -0x100000, RZ ;  /* 0xfff00000070d7810 */ /* 0x000fe40007ffe0ff */
[----:B0-----:R-:W0:Y:S01]  /*e3f0*/  DFMA R16, R14, -R14, R4 ;  /* 0x8000000e0e10722b */ /* 0x001e220000000004 */
[----:B------:R-:W-:-:S06]  /*e400*/  MOV R12, R6 ;  /* 0x00000006000c7202 */ /* 0x000fcc0000000f00 */
[----:B0-----:R0:W1:Y:S01]  /*e410*/  DFMA R2, R16, R12, R14 ;  /* 0x0000000c1002722b */ /* 0x001062000000000e */
[----:B------:R-:W-:Y:S05]  /*e420*/  @!P0 BRA `(.L_x_6032) ;  /* 0x000000a000008947 */ /* 0x000fea0003800000 */
[----:B-1----:R-:W-:Y:S01]  /*e430*/  IMAD.MOV.U32 R2, RZ, RZ, R6 ;  /* 0x000000ffff027224 */ /* 0x002fe200078e0006 */
[----:B------:R-:W-:Y:S01]  /*e440*/  MOV R0, R4 ;  /* 0x0000000400007202 */ /* 0x000fe20000000f00 */
[----:B0-----:R-:W-:Y:S01]  /*e450*/  IMAD.MOV.U32 R12, RZ, RZ, R10 ;  /* 0x000000ffff0c7224 */ /* 0x001fe200078e000a */
[----:B------:R-:W-:Y:S01]  /*e460*/  MOV R3, R17 ;  /* 0x0000001100037202 */ /* 0x000fe20000000f00 */
[----:B------:R-:W-:Y:S01]  /*e470*/  IMAD.MOV.U32 R6, RZ, RZ, R16 ;  /* 0x000000ffff067224 */ /* 0x000fe200078e0010 */
[----:B------:R-:W-:Y:S01]  /*e480*/  MOV R7, R15 ;  /* 0x0000000f00077202 */ /* 0x000fe20000000f00 */
[----:B------:R-:W-:Y:S01]  /*e490*/  IMAD.MOV.U32 R4, RZ, RZ, R14 ;  /* 0x000000ffff047224 */ /* 0x000fe200078e000e */
[----:B------:R-:W-:Y:S02]  /*e4a0*/  MOV R11, R13 ;  /* 0x0000000d000b7202 */ /* 0x000fe40000000f00 */
[----:B------:R-:W-:-:S02]  /*e4b0*/  MOV R10, 0xe4d0 ;  /* 0x0000e4d0000a7802 */ /* 0x000fc40000000f00 */
[----:B------:R-:W-:Y:S05]  /*e4c0*/  CALL.REL.NOINC `($__internal_32_$__cuda_sm20_dsqrt_rn_f64_mediumpath_v1) ;  /* 0x0000157000007944 */ /* 0x000fea0003c00000 */
.L_x_6032:
[----:B------:R-:W-:Y:S05]  /*e4d0*/  BSYNC B0 ;  /* 0x0000000000007941 */ /* 0x000fea0003800000 */
.L_x_6031:
[----:B-1----:R-:W-:Y:S01]  /*e4e0*/  IMAD.MOV.U32 R4, RZ, RZ, R2 ;  /* 0x000000ffff047224 */ /* 0x002fe200078e0002 */
[----:B------:R-:W-:-:S02]  /*e4f0*/  MOV R5, R3 ;  /* 0x0000000300057202 */ /* 0x000fc40000000f00 */
.L_x_6030:
[----:B------:R-:W-:-:S05]  /*e500*/  IMAD.MOV.U32 R0, RZ, RZ, c[0x0][0x59c] ;  /* 0x00016700ff007624 */ /* 0x000fca00078e00ff */
[C---:B------:R-:W-:Y:S02]  /*e510*/  ISETP.GE.AND P1, PT, R0.reuse, 0x1, PT ;  /* 0x000000010000780c */ /* 0x040fe40003f26270 */
[----:B------:R-:W-:-:S11]  /*e520*/  ISETP.GE.AND P2, PT, R0, 0x2, PT ;  /* 0x000000020000780c */ /* 0x000fd60003f46270 */
[----:B------:R-:W-:-:S04]  /*e530*/  @P1 IADD3 R2, P0, R18, c[0x0][0x568], RZ ;  /* 0x00015a0012021a10 */ /* 0x000fc80007f1e0ff */
[----:B------:R-:W-:-:S05]  /*e540*/  @P1 IADD3.X R3, RZ, c[0x0][0x56c], RZ, P0, !PT ;  /* 0x00015b00ff031a10 */ /* 0x000fca00007fe4ff */
[----:B------:R1:W-:Y:S01]  /*e550*/  @P1 STG.E.64 [R2.64], R4 ;  /* 0x0000000402001986 */ /* 0x0003e2000c101b24 */
[----:B------:R-:W-:Y:S05]  /*e560*/  @!P2 EXIT ;  /* 0x000000000000a94d */ /* 0x000fea0003800000 */
[----:B-1----:R-:W-:-:S04]  /*e570*/  LOP3.LUT R2, R18, 0xfffffff8, RZ, 0xc0, !PT ;  /* 0xfffffff812027812 */ /* 0x002fc800078ec0ff */
[----:B------:R-:W-:-:S05]  /*e580*/  IADD3 R2, P0, R2, c[0x0][0x570], RZ ;  /* 0x00015c0002027a10 */ /* 0x000fca0007f1e0ff */
[----:B------:R-:W-:-:S05]  /*e590*/  IMAD.X R3, RZ, RZ, c[0x0][0x574], P0 ;  /* 0x00015d00ff037624 */ /* 0x000fca00000e06ff */
[----:B------:R-:W-:Y:S01]  /*e5a0*/  STG.E.64 [R2.64], R8 ;  /* 0x0000000802007986 */ /* 0x000fe2000c101b24 */
[----:B------:R-:W-:Y:S05]  /*e5b0*/  EXIT ;  /* 0x000000000000794d */ /* 0x000fea0003800000 */
.L_x_6027:
[----:B01----:R-:W2:Y:S04]  /*e5c0*/  LDL.LU.64 R2, [R1] ;  /* 0x0000000001027983 */ /* 0x003ea80000300a00 */
[----:B--2---:R-:W-:Y:S04]  /*e5d0*/  STG.E.64 [R2.64], R8 ;  /* 0x0000000802007986 */ /* 0x004fe8000c101b24 */
[----:B------:R-:W-:Y:S04]  /*e5e0*/  STG.E.64 [R2.64+0x8], R10 ;  /* 0x0000080a02007986 */ /* 0x000fe8000c101b24 */
[----:B------:R-:W-:Y:S04]  /*e5f0*/  STG.E.64 [R2.64+0x18], R12 ;  /* 0x0000180c02007986 */ /* 0x000fe8000c101b24 */
[----:B-----5:R-:W-:Y:S01]  /*e600*/  STG.E [R2.64+0x10], R0 ;  /* 0x0000100002007986 */ /* 0x020fe2000c101924 */
[----:B------:R-:W-:Y:S05]  /*e610*/  EXIT ;  /* 0x000000000000794d */ /* 0x000fea0003800000 */
.L_x_6021:
[----:B------:R-:W-:-:S13]  /*e620*/  ISETP.NE.AND P0, PT, RZ, UR38, PT ;  /* 0x00000026ff007c0c */ /* 0x000fda000bf05270 */
[----:B------:R-:W-:Y:S05]  /*e630*/  @!P0 BRA `(.L_x_6033) ;  /* 0x0000016000008947 */ /* 0x000fea0003800000 */
[----:B------:R-:W-:Y:S01]  /*e640*/  MOV R2, 0x0 ;  /* 0x0000000000027802 */ /* 0x000fe20000000f00 */
[----:B-1----:R-:W-:Y:S01]  /*e650*/  HFMA2.MMA R8, -RZ, RZ, 0, 4.3690204620361328125e-05 ;  /* 0x000002ddff087435 */ /* 0x002fe200000001ff */
        /* <DEDUP_REMOVED lines=17> */
[----:B------:R-:W-:Y:S01]  /*e770*/  CS2R R12, SRZ ;  /* 0x00000000000c7805 */ /* 0x000fe2000001ff00 */
[----:B------:R-:W-:Y:S01]  /*e780*/  CS2R R10, SRZ ;  /* 0x00000000000a7805 */ /* 0x000fe2000001ff00 */
[----:B------:R-:W-:Y:S02]  /*e790*/  CS2R R8, SRZ ;  /* 0x0000000000087805 */ /* 0x000fe4000001ff00 */
.L_x_6033:
[----:B------:R-:W-:Y:S02]  /*e7a0*/  ULDC.U8 UR4, c[0x0][0x599] ;  /* 0x0001664000047ab9 */ /* 0x000fe40000000000 */
[----:B------:R-:W-:-:S13]  /*e7b0*/  ISETP.NE.AND P0, PT, RZ, UR4, PT ;  /* 0x00000004ff007c0c */ /* 0x000fda000bf05270 */
[----:B------:R-:W-:Y:S05]  /*e7c0*/  @!P0 BRA `(.L_x_6034) ;  /* 0x0000049000008947 */ /* 0x000fea0003800000 */
[C---:B------:R-:W-:Y:S01]  /*e7d0*/  DADD R2, R12.reuse, -c[0x0][0x160] ;  /* 0x800058000c027629 */ /* 0x040fe20000000000 */
[----:B-1----:R-:W-:Y:S01]  /*e7e0*/  FSETP.GEU.AND P1, PT, |R11|, 6.5827683646048100446e-37, PT ;  /* 0x036000000b00780b */ /* 0x002fe20003f2e200 */
        /* <DEDUP_REMOVED lines=25> */
.L_x_6036:
[----:B------:R-:W-:Y:S05]  /*e980*/  BSYNC B0 ;  /* 0x0000000000007941 */ /* 0x000fea0003800000 */
.L_x_6035:
        /* <DEDUP_REMOVED lines=30> */
.L_x_6039:
[----:B------:R-:W-:Y:S05]  /*eb70*/  BSYNC B0 ;  /* 0x0000000000007941 */ /* 0x000fea0003800000 */
.L_x_6038:
[----:B-1----:R-:W-:Y:S01]  /*eb80*/  IMAD.MOV.U32 R4, RZ, RZ, R2 ;  /* 0x000000ffff047224 */ /* 0x002fe200078e0002 */
[----:B------:R-:W-:-:S02]  /*eb90*/  MOV R5, R3 ;  /* 0x0000000300057202 */ /* 0x000fc40000000f00 */
.L_x_6037:
        /* <DEDUP_REMOVED lines=12> */
.L_x_6034:
[----:B------:R-:W-:Y:S01]  /*ec60*/  MOV R2, 0x0 ;  /* 0x0000000000027802 */ /* 0x000fe20000000f00 */
[----:B-1----:R-:W-:Y:S01]  /*ec70*/  HFMA2.MMA R8, -RZ, RZ, 0, 4.4405460357666015625e-05 ;  /* 0x000002e9ff087435 */ /* 0x002fe200000001ff */
        /* <DEDUP_REMOVED lines=17> */
[----:B------:R-:W-:Y:S05]  /*ed90*/  EXIT ;  /* 0x000000000000794d */ /* 0x000fea0003800000 */
        .weak           $__internal_30_$__cuda_sm20_div_rn_f64_full
        .type           $__internal_30_$__cuda_sm20_div_rn_f64_full,@function
        .size           $__internal_30_$__cuda_sm20_div_rn_f64_full,($__internal_31_$__cuda_sm20_div_u64 - $__internal_30_$__cuda_sm20_div_rn_f64_full)
$__internal_30_$__cuda_sm20_div_rn_f64_full:
[-C--:B------:R-:W-:Y:S01]  /*eda0*/  LOP3.LUT R5, R5, R4.reuse, RZ, 0x3c, !PT ;  /* 0x0000000405057212 */ /* 0x080fe200078e3cff */
[----:B------:R-:W-:Y:S01]  /*edb0*/  IMAD.MOV.U32 R28, RZ, RZ, R3 ;  /* 0x000000ffff1c7224 */ /* 0x000fe200078e0003 */
[C---:B------:R-:W-:Y:S01]  /*edc0*/  FSETP.GEU.AND P0, PT, |R2|.reuse, 1.469367938527859385e-39, PT ;  /* 0x001000000200780b */ /* 0x040fe20003f0e200 */
[----:B------:R-:W-:Y:S01]  /*edd0*/  STL.64 [R1+0x40], R10 ;  /* 0x0000400a01007387 */ /* 0x000fe20000100a00 */
[C---:B------:R-:W-:Y:S02]  /*ede0*/  LOP3.LUT R4, R5.reuse, R4, RZ, 0x3c, !PT ;  /* 0x0000000405047212 */ /* 0x040fe400078e3cff */
[----:B------:R-:W-:Y:S01]  /*edf0*/  LOP3.LUT R16, R2, 0x800fffff, RZ, 0xc0, !PT ;  /* 0x800fffff02107812 */ /* 0x000fe200078ec0ff */
[----:B------:R-:W-:Y:S01]  /*ee00*/  STL.64 [R1+0x38], R8 ;  /* 0x0000380801007387 */ /* 0x000fe20000100a00 */
[----:B------:R-:W-:Y:S02]  /*ee10*/  LOP3.LUT R5, R5, R4, RZ, 0x3c, !PT ;  /* 0x0000000405057212 */ /* 0x000fe400078e3cff */
[----:B------:R-:W-:Y:S01]  /*ee20*/  MOV R29, R2 ;  /* 0x00000002001d7202 */ /* 0x000fe20000000f00 */
[----:B------:R0:W-:Y:S01]  /*ee30*/  STL [R1+0x30], R6 ;  /* 0x0000300601007387 */ /* 0x0001e20000100800 */
[----:B------:R-:W-:-:S02]  /*ee40*/  FSETP.GEU.AND P4, PT, |R5|, 1.469367938527859385e-39, PT ;  /* 0x001000000500780b */ /* 0x000fc40003f8e200 */
[----:B------:R-:W-:Y:S01]  /*ee50*/  LOP3.LUT R17, R16, 0x3ff00000, RZ, 0xfc, !PT ;  /* 0x3ff0000010117812 */ /* 0x000fe200078efcff */
[----:B------:R-:W-:Y:S01]  /*ee60*/  IMAD.MOV.U32 R16, RZ, RZ, R3 ;  /* 0x000000ffff107224 */ /* 0x000fe200078e0003 */
[----:B------:R-:W1:Y:S01]  /*ee70*/  @!P0 DMUL R16, R28, 8.98846567431157953865e+307 ;  /* 0x7fe000001c108828 */ /* 0x000e620000000000 */
[----:B------:R2:W-:Y:S01]  /*ee80*/  STL [R1+0x2c], R0 ;  /* 0x00002c0001007387 */ /* 0x0005e20000100800 */
[----:B------:R-:W-:Y:S02]  /*ee90*/  MOV R27, 0x1ca00000 ;  /* 0x1ca00000001b7802 */ /* 0x000fe40000000f00 */
[----:B0-----:R-:W-:Y:S02]  /*eea0*/  LOP3.LUT R6, R5, 0x7ff00000, RZ, 0xc0, !PT ;  /* 0x7ff0000005067812 */ /* 0x001fe400078ec0ff */
[----:B-1----:R-:W0:Y:S03]  /*eeb0*/  MUFU.RCP64H R3, R17 ;  /* 0x0000001100037308 */ /* 0x002e260000001800 */
[----:B------:R-:W-:Y:S01]  /*eec0*/  @!P4 LOP3.LUT R26, R29, 0x7ff00000, RZ, 0xc0, !PT ;  /* 0x7ff000001d1ac812 */ /* 0x000fe200078ec0ff */
[----:B------:R-:W-:Y:S01]  /*eed0*/  STL [R1+0x28], R6 ;  /* 0x0000280601007387 */ /* 0x000fe20000100800 */
[----:B--2---:R-:W-:-:S02]  /*eee0*/  LOP3.LUT R0, R2, 0x7ff00000, RZ, 0xc0, !PT ;  /* 0x7ff0000002007812 */ /* 0x004fc400078ec0ff */
[C---:B------:R-:W-:Y:S02]  /*eef0*/  @!P4 ISETP.GE.U32.AND P5, PT, R6.reuse, R26, PT ;  /* 0x0000001a0600c20c */ /* 0x040fe40003fa6070 */
[----:B------:R-:W-:Y:S02]  /*ef00*/  ISETP.GE.U32.AND P3, PT, R6, R0, PT ;  /* 0x000000000600720c */ /* 0x000fe40003f66070 */
[C---:B------:R-:W-:Y:S02]  /*ef10*/  @!P4 SEL R2, R27.reuse, 0x63400000, !P5 ;  /* 0x634000001b02c807 */ /* 0x040fe40006800000 */
[----:B------:R-:W-:Y:S02]  /*ef20*/  SEL R26, R27, 0x63400000, !P3 ;  /* 0x634000001b1a7807 */ /* 0x000fe40005800000 */
[--C-:B------:R-:W-:Y:S02]  /*ef30*/  @!P4 LOP3.LUT R2, R2, 0x80000000, R5.reuse, 0xf8, !PT ;  /* 0x800000000202c812 */ /* 0x100fe400078ef805 */
[----:B------:R-:W-:Y:S01]  /*ef40*/  LOP3.LUT R27, R26, 0x800fffff, R5, 0xf8, !PT ;  /* 0x800fffff1a1b7812 */ /* 0x000fe200078ef805 */
[----:B------:R-:W-:Y:S01]  /*ef50*/  IMAD.MOV.U32 R26, RZ, RZ, R4 ;  /* 0x000000ffff1a7224 */ /* 0x000fe200078e0004 */
[----:B------:R-:W-:Y:S01]  /*ef60*/  @!P4 LOP3.LUT R9, R2, 0x100000, RZ, 0xfc, !PT ;  /* 0x001000000209c812 */ /* 0x000fe200078efcff */
[----:B------:R-:W-:Y:S01]  /*ef70*/  IMAD.MOV.U32 R2, RZ, RZ, 0x1 ;  /* 0x00000001ff027424 */ /* 0x000fe200078e00ff */
[----:B------:R-:W-:-:S06]  /*ef80*/  @!P4 MOV R8, RZ ;  /* 0x000000ff0008c202 */ /* 0x000fcc0000000f00 */
[----:B------:R-:W-:-:S04]  /*ef90*/  @!P4 DFMA R26, R26, 2, -R8 ;  /* 0x400000001a1ac82b */ /* 0x000fc80000000808 */
[----:B0-----:R-:W0:-:S06]  /*efa0*/  DFMA R8, R2, -R16, 1 ;  /* 0x3ff000000208742b */ /* 0x001e0c0000000810 */
[----:B0-----:R-:W0:-:S06]  /*efb0*/  DFMA R8, R8, R8, R8 ;  /* 0x000000080808722b */ /* 0x001e0c0000000008 */
[----:B0-----:R-:W0:-:S06]  /*efc0*/  DFMA R2, R2, R8, R2 ;  /* 0x000000080202722b */ /* 0x001e0c0000000002 */
[----:B0-----:R-:W0:-:S06]  /*efd0*/  DFMA R8, R2, -R16, 1 ;  /* 0x3ff000000208742b */ /* 0x001e0c0000000810 */
[----:B0-----:R-:W0:-:S06]  /*efe0*/  DFMA R8, R2, R8, R2 ;  /* 0x000000080208722b */ /* 0x001e0c0000000002 */
[----:B0-----:R-:W0:-:S06]  /*eff0*/  DMUL R2, R8, R26 ;  /* 0x0000001a08027228 */ /* 0x001e0c0000000000 */
[----:B0-----:R-:W0:-:S06]  /*f000*/  DFMA R10, R2, -R16, R26 ;  /* 0x80000010020a722b */ /* 0x001e0c000000001a */
[----:B0-----:R0:W1:-:S04]  /*f010*/  DFMA R2, R8, R10, R2 ;  /* 0x0000000a0802722b */ /* 0x0010480000000002 */
[----:B0-----:R0:W5:Y:S04]  /*f020*/  LDL.LU.64 R10, [R1+0x40] ;  /* 0x00004000010a7983 */ /* 0x0011680000300a00 */
[----:B------:R0:W5:Y:S04]  /*f030*/  LDL.LU.64 R8, [R1+0x38] ;  /* 0x0000380001087983 */ /* 0x0001680000300a00 */
[----:B-1----:R1:W-:Y:S02]  /*f040*/  STL.64 [R1+0x8], R2 ;  /* 0x0000080201007387 */ /* 0x0023e40000100a00 */
[----:B-1----:R-:W-:-:S02]  /*f050*/  MOV R2, R6 ;  /* 0x0000000600027202 */ /* 0x002fc40000000f00 */
[----:B------:R-:W-:Y:S01]  /*f060*/  @!P4 LOP3.LUT R2, R27, 0x7ff00000, RZ, 0xc0, !PT ;  /* 0x7ff000001b02c812 */ /* 0x000fe200078ec0ff */
[----:B------:R0:W5:Y:S01]  /*f070*/  LDL.LU R6, [R1+0x30] ;  /* 0x0000300001067983 */ /* 0x0001620000300800 */
[----:B------:R-:W-:Y:S01]  /*f080*/  IMAD.MOV.U32 R3, RZ, RZ, R0 ;  /* 0x000000ffff037224 */ /* 0x000fe200078e0000 */
[----:B------:R-:W-:Y:S02]  /*f090*/  @!P0 LOP3.LUT R3, R17, 0x7ff00000, RZ, 0xc0, !PT ;  /* 0x7ff0000011038812 */ /* 0x000fe400078ec0ff */
[----:B------:R0:W5:Y:S01]  /*f0a0*/  LDL.LU R0, [R1+0x2c] ;  /* 0x00002c0001007983 */ /* 0x0001620000300800 */
[----:B------:R-:W-:Y:S03]  /*f0b0*/  BSSY B1, `(.L_x_6040) ;  /* 0x000004d000017945 */ /* 0x000fe60003800000 */
[----:B------:R1:W-:Y:S04]  /*f0c0*/  STL [R1+0x14], R2 ;  /* 0x0000140201007387 */ /* 0x0003e80000100800 */
[----:B------:R0:W-:Y:S01]  /*f0d0*/  STL [R1+0x18], R3 ;  /* 0x0000180301007387 */ /* 0x0001e20000100800 */
[----:B-1----:R-:W-:-:S04]  /*f0e0*/  IADD3 R2, R2, -0x1, RZ ;  /* 0xffffffff02027810 */ /* 0x002fc80007ffe0ff */
[----:B------:R-:W-:Y:S02]  /*f0f0*/  ISETP.GT.U32.AND P0, PT, R2, 0x7feffffe, PT ;  /* 0x7feffffe0200780c */ /* 0x000fe40003f04070 */
[----:B------:R-:W-:-:S04]  /*f100*/  IADD3 R2, R3, -0x1, RZ ;  /* 0xffffffff03027810 */ /* 0x000fc80007ffe0ff */
[----:B------:R-:W-:-:S13]  /*f110*/  ISETP.GT.U32.OR P0, PT, R2, 0x7feffffe, P0 ;  /* 0x7feffffe0200780c */ /* 0x000fda0000704470 */
[----:B------:R-:W-:Y:S05]  /*f120*/  @P0 BRA `(.L_x_6041) ;  /* 0x000002b000000947 */ /* 0x000fea0003800000 */
[----:B0----5:R0:W-:Y:S04]  /*f130*/  STL [R1+0x2c], R0 ;  /* 0x00002c0001007387 */ /* 0x0211e80000100800 */
[----:B0-----:R-:W2:Y:S01]  /*f140*/  LDL.LU R0, [R1+0x28] ;  /* 0x0000280001007983 */ /* 0x001ea20000300800 */
[----:B------:R-:W-:Y:S02]  /*f150*/  LOP3.LUT R2, R29, 0x7ff00000, RZ, 0xc0, !PT ;  /* 0x7ff000001d027812 */ /* 0x000fe400078ec0ff */
[----:B------:R-:W-:-:S03]  /*f160*/  MOV R5, 0x1ca00000 ;  /* 0x1ca0000000057802 */ /* 0x000fc60000000f00 */
[C---:B--2---:R-:W-:Y:S01]  /*f170*/  IMAD.IADD R3, R0.reuse, 0x1, -R2 ;  /* 0x0000000100037824 */ /* 0x044fe200078e0a02 */
[----:B------:R-:W-:Y:S02]  /*f180*/  ISETP.GE.U32.AND P0, PT, R0, R2, PT ;  /* 0x000000020000720c */ /* 0x000fe40003f06070 */
[----:B------:R0:W5:Y:S02]  /*f190*/  LDL.LU R0, [R1+0x2c] ;  /* 0x00002c0001007983 */ /* 0x0001640000300800 */
[----:B------:R-:W-:Y:S02]  /*f1a0*/  IMNMX R2, R3, -0x46a00000, !PT ;  /* 0xb960000003027817 */ /* 0x000fe40007800200 */
[----:B------:R-:W-:Y:S02]  /*f1b0*/  SEL R3, R5, 0x63400000, !P0 ;  /* 0x6340000005037807 */ /* 0x000fe40004000000 */
[----:B------:R-:W-:-:S04]  /*f1c0*/  IMNMX R2, R2, 0x46a00000, PT ;  /* 0x46a0000002027817 */ /* 0x000fc80003800200 */
[----:B------:R-:W-:Y:S02]  /*f1d0*/  IADD3 R5, -R3, R2, RZ ;  /* 0x0000000203057210 */ /* 0x000fe40007ffe1ff */
[----:B------:R-:W2:Y:S01]  /*f1e0*/  LDL.64 R2, [R1+0x8] ;  /* 0x0000080001027983 */ /* 0x000ea20000100a00 */
[----:B------:R-:W-:-:S03]  /*f1f0*/  IMAD.MOV.U32 R4, RZ, RZ, RZ ;  /* 0x000000ffff047224 */ /* 0x000fc600078e00ff */
[----:B------:R1:W-:Y:S02]  /*f200*/  STL [R1+0x14], R5 ;  /* 0x0000140501007387 */ /* 0x0003e40000100800 */
[----:B-1----:R-:W-:-:S06]  /*f210*/  IADD3 R5, R5, 0x7fe00000, RZ ;  /* 0x7fe0000005057810 */ /* 0x002fcc0007ffe0ff */
[----:B--2---:R-:W1:-:S10]  /*f220*/  DMUL R2, R2, R4 ;  /* 0x0000000402027228 */ /* 0x004e540000000000 */
[----:B-1----:R-:W-:-:S13]  /*f230*/  FSETP.GTU.AND P0, PT, |R3|, 1.469367938527859385e-39, PT ;  /* 0x001000000300780b */ /* 0x002fda0003f0c200 */
[----:B------:R-:W-:Y:S05]  /*f240*/  @P0 BRA `(.L_x_6042) ;  /* 0x0000033000000947 */ /* 0x000fea0003800000 */
[----:B0-----:R0:W-:Y:S04]  /*f250*/  STL.64 [R1+0x30], R2 ;  /* 0x0000300201007387 */ /* 0x0011e80000100a00 */
[----:B0-----:R-:W2:Y:S02]  /*f260*/  LDL.64 R2, [R1+0x8] ;  /* 0x0000080001027983 */ /* 0x001ea40000100a00 */
[----:B--2---:R0:W1:Y:S02]  /*f270*/  DFMA R16, R2, -R16, R26 ;  /* 0x800000100210722b */ /* 0x004064000000001a */
[----:B0-----:R0:W5:Y:S04]  /*f280*/  LDL.LU.64 R2, [R1+0x30] ;  /* 0x0000300001027983 */ /* 0x0011680000300a00 */
[----:B-1----:R-:W-:-:S04]  /*f290*/  MOV R16, RZ ;  /* 0x000000ff00107202 */ /* 0x002fc80000000f00 */
[C---:B------:R-:W-:Y:S02]  /*f2a0*/  FSETP.NEU.AND P0, PT, R17.reuse, RZ, PT ;  /* 0x000000ff1100720b */ /* 0x040fe40003f0d000 */
[----:B------:R-:W-:-:S04]  /*f2b0*/  LOP3.LUT R28, R17, 0x80000000, R29, 0x48, !PT ;  /* 0x80000000111c7812 */ /* 0x000fc800078e481d */
[----:B------:R-:W-:-:S07]  /*f2c0*/  LOP3.LUT R17, R28, R5, RZ, 0xfc, !PT ;  /* 0x000000051c117212 */ /* 0x000fce00078efcff */
[----:B------:R-:W-:Y:S05]  /*f2d0*/  @!P0 BRA `(.L_x_6042) ;  /* 0x000002a000008947 */ /* 0x000fea0003800000 */
[----:B0-----:R0:W-:Y:S04]  /*f2e0*/  STL.64 [R1+0x30], R6 ;  /* 0x0000300601007387 */ /* 0x0011e80000100a00 */
[----:B0-----:R-:W2:Y:S04]  /*f2f0*/  LDL.LU.64 R6, [R1+0x8] ;  /* 0x0000080001067983 */ /* 0x001ea80000300a00 */
[----:B------:R-:W3:Y:S01]  /*f300*/  LDL.LU R27, [R1+0x14] ;  /* 0x00001400011b7983 */ /* 0x000ee20000300800 */
[----:B------:R-:W-:Y:S01]  /*f310*/  MOV R4, RZ ;  /* 0x000000ff00047202 */ /* 0x000fe20000000f00 */
[----:B--2---:R-:W0:Y:S01]  /*f320*/  DMUL.RP R16, R6, R16 ;  /* 0x0000001006107228 */ /* 0x004e220000008000 */
[----:B---3--:R-:W-:-:S06]  /*f330*/  IMAD.MOV R5, RZ, RZ, -R27 ;  /* 0x000000ffff057224 */ /* 0x008fcc00078e0a1b */
[----:B-----5:R1:W2:Y:S02]  /*f340*/  DFMA R4, R2, -R4, R6 ;  /* 0x800000040204722b */ /* 0x0202a40000000006 */
[----:B-1----:R1:W5:Y:S01]  /*f350*/  LDL.LU.64 R6, [R1+0x30] ;  /* 0x0000300001067983 */ /* 0x0023620000300a00 */
[----:B0-----:R-:W-:-:S03]  /*f360*/  LOP3.LUT R28, R17, R28, RZ, 0x3c, !PT ;  /* 0x0000001c111c7212 */ /* 0x001fc600078e3cff */
[----:B--2---:R-:W-:-:S04]  /*f370*/  IADD3 R4, -R27, -0x43300000, RZ ;  /* 0xbcd000001b047810 */ /* 0x004fc80007ffe1ff */
[----:B------:R-:W-:-:S04]  /*f380*/  FSETP.NEU.AND P0, PT, |R5|, R4, PT ;  /* 0x000000040500720b */ /* 0x000fc80003f0d200 */
[----:B------:R-:W-:Y:S02]  /*f390*/  FSEL R16, R16, R2, !P0 ;  /* 0x0000000210107208 */ /* 0x000fe40004000000 */
[----:B------:R-:W-:-:S05]  /*f3a0*/  FSEL R2, R28, R3, !P0 ;  /* 0x000000031c027208 */ /* 0x000fca0004000000 */
[----:B------:R-:W-:Y:S01]  /*f3b0*/  IMAD.MOV.U32 R3, RZ, RZ, R2 ;  /* 0x000000ffff037224 */ /* 0x000fe200078e0002 */
[----:B------:R-:W-:Y:S01]  /*f3c0*/  MOV R2, R16 ;  /* 0x0000001000027202 */ /* 0x000fe20000000f00 */
[----:B------:R-:W-:Y:S05]  /*f3d0*/  BRA `(.L_x_6042) ;  /* 0x000001a000007947 */ /* 0x000fea0003800000 */
.L_x_6041:
[----:B0-----:R-:W0:-:S14]  /*f3e0*/  DSETP.NAN.AND P0, PT, R4, R4, PT ;  /* 0x000000040400722a */ /* 0x001e1c0003f08000 */
[----:B0-----:R-:W-:Y:S05]  /*f3f0*/  @P0 BRA `(.L_x_6043) ;  /* 0x0000015000000947 */ /* 0x001fea0003800000 */
[----:B------:R-:W0:-:S14]  /*f400*/  DSETP.NAN.AND P0, PT, R28, R28, PT ;  /* 0x0000001c1c00722a */ /* 0x000e1c0003f08000 */
[----:B0-----:R-:W-:Y:S05]  /*f410*/  @P0 BRA `(.L_x_6044) ;  /* 0x000000f000000947 */ /* 0x001fea0003800000 */
[----:B------:R-:W2:Y:S04]  /*f420*/  LDL R17, [R1+0x14] ;  /* 0x0000140001117983 */ /* 0x000ea80000100800 */
[----:B------:R-:W2:Y:S01]  /*f430*/  LDL R16, [R1+0x18] ;  /* 0x0000180001107983 */ /* 0x000ea20000100800 */
[----:B------:R-:W-:Y:S01]  /*f440*/  IMAD.MOV.U32 R2, RZ, RZ, 0x0 ;  /* 0x00000000ff027424 */ /* 0x000fe200078e00ff */
[----:B------:R-:W-:Y:S02]  /*f450*/  MOV R3, 0xfff80000 ;  /* 0xfff8000000037802 */ /* 0x000fe40000000f00 */
[----:B--2---:R-:W-:-:S13]  /*f460*/  ISETP.NE.AND P0, PT, R17, R16, PT ;  /* 0x000000101100720c */ /* 0x004fda0003f05270 */
[----:B------:R-:W-:Y:S05]  /*f470*/  @!P0 BRA `(.L_x_6042) ;  /* 0x0000010000008947 */ /* 0x000fea0003800000 */
[----:B------:R-:W-:Y:S02]  /*f480*/  ISETP.NE.AND P0, PT, R17, 0x7ff00000, PT ;  /* 0x7ff000001100780c */ /* 0x000fe40003f05270 */
[----:B------:R-:W-:Y:S02]  /*f490*/  LOP3.LUT R2, R5, 0x80000000, R29, 0x48, !PT ;  /* 0x8000000005027812 */ /* 0x000fe400078e481d */
[----:B------:R-:W-:-:S13]  /*f4a0*/  ISETP.EQ.OR P0, PT, R16, RZ, !P0 ;  /* 0x000000ff1000720c */ /* 0x000fda0004702670 */
[----:B------:R-:W-:Y:S01]  /*f4b0*/  @P0 LOP3.LUT R4, R2, 0x7ff00000, RZ, 0xfc, !PT ;  /* 0x7ff0000002040812 */ /* 0x000fe200078efcff */
[----:B------:R-:W-:Y:S01]  /*f4c0*/  @!P0 IMAD.MOV.U32 R3, RZ, RZ, R2 ;  /* 0x000000ffff038224 */ /* 0x000fe200078e0002 */
[----:B------:R-:W-:Y:S01]  /*f4d0*/  @!P0 MOV R2, RZ ;  /* 0x000000ff00028202 */ /* 0x000fe20000000f00 */
[----:B------:R-:W-:Y:S01]  /*f4e0*/  @P0 IMAD.MOV.U32 R2, RZ, RZ, RZ ;  /* 0x000000ffff020224 */ /* 0x000fe200078e00ff */
[----:B------:R-:W-:Y:S01]  /*f4f0*/  @P0 MOV R3, R4 ;  /* 0x0000000400030202 */ /* 0x000fe20000000f00 */
[----:B------:R-:W-:Y:S05]  /*f500*/  BRA `(.L_x_6042) ;  /* 0x0000007000007947 */ /* 0x000fea0003800000 */
.L_x_6044:
[----:B------:R-:W-:-:S05]  /*f510*/  LOP3.LUT R2, R29, 0x80000, RZ, 0xfc, !PT ;  /* 0x000800001d027812 */ /* 0x000fca00078efcff */
[----:B------:R-:W-:Y:S01]  /*f520*/  IMAD.MOV.U32 R3, RZ, RZ, R2 ;  /* 0x000000ffff037224 */ /* 0x000fe200078e0002 */
[----:B------:R-:W-:Y:S01]  /*f530*/  MOV R2, R28 ;  /* 0x0000001c00027202 */ /* 0x000fe20000000f00 */
[----:B------:R-:W-:Y:S05]  /*f540*/  BRA `(.L_x_6042) ;  /* 0x0000003000007947 */ /* 0x000fea0003800000 */
.L_x_6043:
[----:B------:R-:W-:-:S05]  /*f550*/  LOP3.LUT R2, R5, 0x80000, RZ, 0xfc, !PT ;  /* 0x0008000005027812 */ /* 0x000fca00078efcff */
[----:B------:R-:W-:Y:S01]  /*f560*/  IMAD.MOV.U32 R3, RZ, RZ, R2 ;  /* 0x000000ffff037224 */ /* 0x000fe200078e0002 */
[----:B------:R-:W-:Y:S02]  /*f570*/  MOV R2, R4 ;  /* 0x0000000400027202 */ /* 0x000fe40000000f00 */
.L_x_6042:
[----:B01----:R-:W-:Y:S05]  /*f580*/  BSYNC B1 ;  /* 0x0000000000017941 */ /* 0x003fea0003800000 */
.L_x_6040:
[----:B------:R-:W-:Y:S01]  /*f590*/  HFMA2.MMA R5, -RZ, RZ, 0, 0 ;  /* 0x00000000ff057435 */ /* 0x000fe200000001ff */
[----:B------:R-:W-:Y:S02]  /*f5a0*/  IMAD.MOV.U32 R4, RZ, RZ, R24 ;  /* 0x000000ffff047224 */ /* 0x000fe400078e0018 */
[----:B-----5:R-:W-:Y:S01]  /*f5b0*/  IMAD.MOV.U32 R16, RZ, RZ, R2 ;  /* 0x000000ffff107224 */ /* 0x020fe200078e0002 */
[----:B------:R-:W-:Y:S02]  /*f5c0*/  MOV R2, R3 ;  /* 0x0000000300027202 */ /* 0x000fe40000000f00 */
[----:B------:R-:W-:Y:S05]  /*f5d0*/  RET.REL.NODEC R4 `(_ZN2at6native13reduce_kernelILi512ELi1ENS0_8ReduceOpIdNS0_10WelfordOpsIddiN4cuda3std3__44pairIddEEEEjdLi2ELi2EEEEEvT1_) ;  /* 0xffff0a2004007950 */ /* 0x000fea0003c3ffff */
        .weak           $__internal_31_$__cuda_sm20_div_u64
        .type           $__internal_31_$__cuda_sm20_div_u64,@function
        .size           $__internal_31_$__cuda_sm20_div_u64,($__internal_32_$__cuda_sm20_dsqrt_rn_f64_mediumpath_v1 - $__internal_31_$__cuda_sm20_div_u64)
$__internal_31_$__cuda_sm20_div_u64:
[----:B------:R-:W-:Y:S01]  /*f5e0*/  IMAD.MOV.U32 R16, RZ, RZ, R2 ;  /* 0x000000ffff107224 */ /* 0x000fe200078e0002 */
        /* <DEDUP_REMOVED lines=45> */
[----:B------:R-:W-:-:S03]  /*f8c0*/  ISETP.GE.U32.AND P0, PT, R21, R2, PT ;  /* 0x000000021500720c */ /* 0x000fc60003f06070 */
[----:B------:R-:W-:Y:S01]  /*f8d0*/  IMAD.X R20, R4, 0x1, ~R17, P1 ;  /* 0x0000000104147824 */ /* 0x000fe200008e0e11 */
[----:B------:R-:W-:Y:S02]  /*f8e0*/  IADD3 R4, P3, R19, 0x1, RZ ;  /* 0x0000000113047810 */ /* 0x000fe40007f7e0ff */
[----:B------:R-:W-:Y:S02]  /*f8f0*/  IADD3 R17, P1, -R2, R21, RZ ;  /* 0x0000001502117210 */ /* 0x000fe40007f3e1ff */
[----:B------:R-:W-:Y:S01]  /*f900*/  ISETP.GE.U32.AND.EX P0, PT, R20, R3, PT, P0 ;  /* 0x000000031400720c */ /* 0x000fe20003f06100 */
[----:B------:R-:W-:Y:S01]  /*f910*/  IMAD.X R6, RZ, RZ, R7, P3 ;  /* 0x000000ffff067224 */ /* 0x000fe200018e0607 */
[----:B------:R-:W-:Y:S02]  /*f920*/  IADD3.X R16, ~R3, R20, RZ, P1, !PT ;  /* 0x0000001403107210 */ /* 0x000fe40000ffe5ff */
[----:B------:R-:W-:Y:S02]  /*f930*/  SEL R17, R17, R21, P0 ;  /* 0x0000001511117207 */ /* 0x000fe40000000000 */
[----:B------:R-:W-:-:S02]  /*f940*/  SEL R19, R4, R19, P0 ;  /* 0x0000001304137207 */ /* 0x000fc40000000000 */
[----:B------:R-:W-:Y:S02]  /*f950*/  SEL R16, R16, R20, P0 ;  /* 0x0000001410107207 */ /* 0x000fe40000000000 */
[----:B------:R-:W-:Y:S02]  /*f960*/  SEL R4, R6, R7, P0 ;  /* 0x0000000706047207 */ /* 0x000fe40000000000 */
[----:B------:R-:W-:Y:S02]  /*f970*/  ISETP.GE.U32.AND P0, PT, R17, R2, PT ;  /* 0x000000021100720c */ /* 0x000fe40003f06070 */
[----:B------:R-:W-:Y:S02]  /*f980*/  IADD3 R6, P3, R19, 0x1, RZ ;  /* 0x0000000113067810 */ /* 0x000fe40007f7e0ff */
[----:B------:R-:W-:Y:S02]  /*f990*/  ISETP.GE.U32.AND.EX P0, PT, R16, R3, PT, P0 ;  /* 0x000000031000720c */ /* 0x000fe40003f06100 */
[----:B------:R-:W-:-:S02]  /*f9a0*/  IADD3.X R7, RZ, R4, RZ, P3, !PT ;  /* 0x00000004ff077210 */ /* 0x000fc40001ffe4ff */
[----:B------:R-:W-:Y:S02]  /*f9b0*/  ISETP.NE.U32.AND P1, PT, R2, RZ, PT ;  /* 0x000000ff0200720c */ /* 0x000fe40003f25070 */
[----:B------:R-:W-:Y:S01]  /*f9c0*/  SEL R7, R7, R4, P0 ;  /* 0x0000000407077207 */ /* 0x000fe20000000000 */
[----:B------:R-:W-:Y:S01]  /*f9d0*/  IMAD.MOV.U32 R4, RZ, RZ, R5 ;  /* 0x000000ffff047224 */ /* 0x000fe200078e0005 */
[----:B------:R-:W-:Y:S02]  /*f9e0*/  MOV R5, 0x0 ;  /* 0x0000000000057802 */ /* 0x000fe40000000f00 */
[----:B------:R-:W-:Y:S02]  /*f9f0*/  ISETP.NE.AND.EX P1, PT, R3, RZ, PT, P1 ;  /* 0x000000ff0300720c */ /* 0x000fe40003f25310 */
[----:B------:R-:W-:Y:S02]  /*fa00*/  SEL R6, R6, R19, P0 ;  /* 0x0000001306067207 */ /* 0x000fe40000000000 */
[----:B------:R-:W-:-:S02]  /*fa10*/  SEL R7, R7, 0xffffffff, P1 ;  /* 0xffffffff07077807 */ /* 0x000fc40000800000 */
[----:B------:R-:W-:Y:S01]  /*fa20*/  SEL R6, R6, 0xffffffff, P1 ;  /* 0xffffffff06067807 */ /* 0x000fe20000800000 */
[----:B------:R-:W-:Y:S06]  /*fa30*/  RET.REL.NODEC R4 `(_ZN2at6native13reduce_kernelILi512ELi1ENS0_8ReduceOpIdNS0_10WelfordOpsIddiN4cuda3std3__44pairIddEEEEjdLi2ELi2EEEEEvT1_) ;  /* 0xffff05c004007950 */ /* 0x000fec0003c3ffff */
        .weak           $__internal_32_$__cuda_sm20_dsqrt_rn_f64_mediumpath_v1
        .type           $__internal_32_$__cuda_sm20_dsqrt_rn_f64_mediumpath_v1,@function
        .size           $__internal_32_$__cuda_sm20_dsqrt_rn_f64_mediumpath_v1,($__internal_33_$__cuda_sm20_rem_u64 - $__internal_32_$__cuda_sm20_dsqrt_rn_f64_mediumpath_v1)
$__internal_32_$__cuda_sm20_dsqrt_rn_f64_mediumpath_v1:
[----:B------:R-:W-:Y:S01]  /*fa40*/  ISETP.GE.U32.AND P0, PT, R12, -0x3400000, PT ;  /* 0xfcc000000c00780c */ /* 0x000fe20003f06070 */
[----:B------:R-:W-:Y:S01]  /*fa50*/  BSSY B1, `(.L_x_6045) ;  /* 0x0000029000017945 */ /* 0x000fe20003800000 */
[----:B------:R-:W-:Y:S01]  /*fa60*/  MOV R13, R5 ;  /* 0x00000005000d7202 */ /* 0x000fe20000000f00 */
[----:B------:R-:W-:Y:S01]  /*fa70*/  IMAD.MOV.U32 R12, RZ, RZ, R0 ;  /* 0x000000ffff0c7224 */ /* 0x000fe200078e0000 */
[----:B------:R-:W-:Y:S01]  /*fa80*/  MOV R15, R3 ;  /* 0x00000003000f7202 */ /* 0x000fe20000000f00 */
[----:B------:R-:W-:Y:S01]  /*fa90*/  IMAD.MOV.U32 R14, RZ, RZ, R6 ;  /* 0x000000ffff0e7224 */ /* 0x000fe200078e0006 */
[----:B------:R-:W-:Y:S01]  /*faa0*/  MOV R5, R7 ;  /* 0x0000000700057202 */ /* 0x000fe20000000f00 */
[----:B------:R-:W-:-:S06]  /*fab0*/  IMAD.MOV.U32 R3, RZ, RZ, R11 ;  /* 0x000000ffff037224 */ /* 0x000fcc00078e000b */
[----:B------:R-:W-:Y:S05]  /*fac0*/  @!P0 BRA `(.L_x_6046) ;  /* 0x0000008000008947 */ /* 0x000fea0003800000 */
[----:B------:R-:W0:-:S10]  /*fad0*/  DFMA.RM R2, R14, R2, R4 ;  /* 0x000000020e02722b */ /* 0x000e140000004004 */
[----:B0-----:R-:W-:-:S05]  /*fae0*/  IADD3 R4, P0, R2, 0x1, RZ ;  /* 0x0000000102047810 */ /* 0x001fca0007f1e0ff */
[----:B------:R-:W-:-:S06]  /*faf0*/  IMAD.X R5, RZ, RZ, R3, P0 ;  /* 0x000000ffff057224 */ /* 0x000fcc00000e0603 */
[----:B------:R-:W0:-:S06]  /*fb00*/  DFMA.RP R12, -R2, R4, R12 ;  /* 0x00000004020c722b */ /* 0x000e0c000000810c */
[----:B0-----:R-:W0:-:S06]  /*fb10*/  DSETP.GT.AND P0, PT, R12, RZ, PT ;  /* 0x000000ff0c00722a */ /* 0x001e0c0003f04000 */
[----:B0-----:R-:W-:Y:S02]  /*fb20*/  FSEL R2, R4, R2, P0 ;  /* 0x0000000204027208 */ /* 0x001fe40000000000 */
[----:B------:R-:W-:Y:S01]  /*fb30*/  FSEL R3, R5, R3, P0 ;  /* 0x0000000305037208 */ /* 0x000fe20000000000 */
[----:B------:R-:W-:Y:S05]  /*fb40*/  BRA `(.L_x_6047) ;  /* 0x0000019000007947 */ /* 0x000fea0003800000 */
.L_x_6046:
[----:B------:R-:W0:-:S14]  /*fb50*/  DSETP.NE.AND P0, PT, R12, RZ, PT ;  /* 0x000000ff0c00722a */ /* 0x000e1c0003f05000 */
[----:B0-----:R-:W-:Y:S05]  /*fb60*/  @!P0 BRA `(.L_x_6048) ;  /* 0x0000016000008947 */ /* 0x001fea0003800000 */
[----:B------:R-:W-:-:S13]  /*fb70*/  ISETP.GE.AND P0, PT, R13, RZ, PT ;  /* 0x000000ff0d00720c */ /* 0x000fda0003f06270 */
[----:B------:R-:W-:Y:S01]  /*fb80*/  @!P0 MOV R2, 0x0 ;  /* 0x0000000000028802 */ /* 0x000fe20000000f00 */
[----:B------:R-:W-:Y:S01]  /*fb90*/  @!P0 IMAD.MOV.U32 R3, RZ, RZ, -0x80000 ;  /* 0xfff80000ff038424 */ /* 0x000fe200078e00ff */
[----:B------:R-:W-:Y:S05]  /*fba0*/  @!P0 BRA `(.L_x_6047) ;  /* 0x0000013000008947 */ /* 0x000fea0003800000 */
[----:B------:R-:W-:-:S13]  /*fbb0*/  ISETP.GT.AND P0, PT, R13, 0x7fefffff, PT ;  /* 0x7fefffff0d00780c */ /* 0x000fda0003f04270 */
[----:B------:R-:W-:Y:S05]  /*fbc0*/  @P0 BRA `(.L_x_6048) ;  /* 0x0000010000000947 */ /* 0x000fea0003800000 */
[----:B------:R0:W1:Y:S01]  /*fbd0*/  DMUL R2, R12, 8.11296384146066816958e+31 ;  /* 0x469000000c027828 */ /* 0x0000620000000000 */
[----:B------:R-:W-:Y:S01]  /*fbe0*/  MOV R4, RZ ;  /* 0x000000ff00047202 */ /* 0x000fe20000000f00 */
[----:B0-----:R-:W-:Y:S01]  /*fbf0*/  IMAD.MOV.U32 R12, RZ, RZ, 0x0 ;  /* 0x00000000ff0c7424 */ /* 0x001fe200078e00ff */
[----:B------:R-:W-:-:S03]  /*fc00*/  MOV R13, 0x3fd80000 ;  /* 0x3fd80000000d7802 */ /* 0x000fc60000000f00 */
[----:B-1----:R-:W0:Y:S02]  /*fc10*/  MUFU.RSQ64H R5, R3 ;  /* 0x0000000300057308 */ /* 0x002e240000001c00 */
[----:B0-----:R-:W0:-:S06]  /*fc20*/  DMUL R6, R4, R4 ;  /* 0x0000000404067228 */ /* 0x001e0c0000000000 */
[----:B0-----:R-:W0:-:S06]  /*fc30*/  DFMA R6, R2, -R6, 1 ;  /* 0x3ff000000206742b */ /* 0x001e0c0000000806 */
[----:B0-----:R-:W-:-:S04]  /*fc40*/  DFMA R12, R6, R12, 0.5 ;  /* 0x3fe00000060c742b */ /* 0x001fc8000000000c */
[----:B------:R-:W0:-:S06]  /*fc50*/  DMUL R6, R4, R6 ;  /* 0x0000000604067228 */ /* 0x000e0c0000000000 */
[----:B0-----:R-:W0:-:S06]  /*fc60*/  DFMA R6, R12, R6, R4 ;  /* 0x000000060c06722b */ /* 0x001e0c0000000004 */
[----:B0-----:R0:W1:-:S04]  /*fc70*/  DMUL R4, R2, R6 ;  /* 0x0000000602047228 */ /* 0x0010480000000000 */
[----:B0-----:R-:W-:Y:S02]  /*fc80*/  IADD3 R7, R7, -0x100000, RZ ;  /* 0xfff0000007077810 */ /* 0x001fe40007ffe0ff */
[----:B-1----:R-:W0:-:S06]  /*fc90*/  DFMA R12, R4, -R4, R2 ;  /* 0x80000004040c722b */ /* 0x002e0c0000000002 */
[----:B0-----:R-:W0:-:S10]  /*fca0*/  DFMA R2, R6, R12, R4 ;  /* 0x0000000c0602722b */ /* 0x001e140000000004 */
[----:B0-----:R-:W-:Y:S01]  /*fcb0*/  IADD3 R3, R3, -0x3500000, RZ ;  /* 0xfcb0000003037810 */ /* 0x001fe20007ffe0ff */
[----:B------:R-:W-:Y:S05]  /*fcc0*/  BRA `(.L_x_6047) ;  /* 0x0000001000007947 */ /* 0x000fea0003800000 */
.L_x_6048:
[----:B------:R0:W1:-:S06]  /*fcd0*/  DADD R2, R12, R12 ;  /* 0x000000000c027229 */ /* 0x00004c000000000c */
.L_x_6047:
[----:B------:R-:W-:Y:S05]  /*fce0*/  BSYNC B1 ;  /* 0x0000000000017941 */ /* 0x000fea0003800000 */
.L_x_6045:
[----:B------:R-:W-:-:S04]  /*fcf0*/  IMAD.MOV.U32 R11, RZ, RZ, 0x0 ;  /* 0x00000000ff0b7424 */ /* 0x000fc800078e00ff */
[----:B------:R-:W-:Y:S05]  /*fd00*/  RET.REL.NODEC R10 `(_ZN2at6native13reduce_kernelILi512ELi1ENS0_8ReduceOpIdNS0_10WelfordOpsIddiN4cuda3std3__44pairIddEEEEjdLi2ELi2EEEEEvT1_) ;  /* 0xffff02f00a007950 */ /* 0x000fea0003c3ffff */
        .weak           $__internal_33_$__cuda_sm20_rem_u64
        .type           $__internal_33_$__cuda_sm20_rem_u64,@function
        .size           $__internal_33_$__cuda_sm20_rem_u64,(.L_x_8145 - $__internal_33_$__cuda_sm20_rem_u64)
$__internal_33_$__cuda_sm20_rem_u64:
[----:B------:R-:W-:Y:S01]  /*fd10*/  MOV R14, R7 ;  /* 0x00000007000e7202 */ /* 0x000fe20000000f00 */
[----:B------:R-:W-:-:S04]  /*fd20*/  IMAD.MOV.U32 R15, RZ, RZ, R6 ;  /* 0x000000ffff0f7224 */ /* 0x000fc800078e0006 */
        /* <DEDUP_REMOVED lines=30> */
[----:B------:R-:W-:-:S03]  /*ff10*/  IMAD.HI.U32 R14, R17, R4, RZ ;  /* 0x00000004110e7227 */ /* 0x000fc600078e00ff */
[----:B------:R-:W-:Y:S01]  /*ff20*/  IADD3.X R20, RZ, RZ, R20, P2, P1 ;  /* 0x000000ffff147210 */ /* 0x000fe200017e2414 */
[----:B------:R-:W-:-:S04]  /*ff30*/  IMAD.MOV.U32 R15, RZ, RZ, RZ ;  /* 0x000000ffff0f7224 */ /* 0x000fc800078e00ff */
        /* <DEDUP_REMOVED lines=14> */
[----:B------:R-:W-:-:S03]  /*10020*/  ISETP.GE.U32.AND.EX P0, PT, R19, R6, PT, P0 ;  /* 0x000000061300720c */ /* 0x000fc60003f06100 */
[----:B------:R-:W-:Y:S01]  /*10030*/  IMAD.X R15, R19, 0x1, ~R6, P1 ;  /* 0x00000001130f7824 */ /* 0x000fe200008e0e06 */
[----:B------:R-:W-:Y:S02]  /*10040*/  SEL R14, R14, R4, P0 ;  /* 0x000000040e0e7207 */ /* 0x000fe40000000000 */
[----:B------:R-:W-:Y:S02]  /*10050*/  ISETP.NE.U32.AND P1, PT, R7, RZ, PT ;  /* 0x000000ff0700720c */ /* 0x000fe40003f25070 */
[----:B------:R-:W-:Y:S02]  /*10060*/  SEL R15, R15, R19, P0 ;  /* 0x000000130f0f7207 */ /* 0x000fe40000000000 */
[----:B------:R-:W-:Y:S02]  /*10070*/  ISETP.GE.U32.AND P0, PT, R14, R7, PT ;  /* 0x000000070e00720c */ /* 0x000fe40003f06070 */
[----:B------:R-:W-:Y:S02]  /*10080*/  IADD3 R4, P2, -R7, R14, RZ ;  /* 0x0000000e07047210 */ /* 0x000fe40007f5e1ff */
[----:B------:R-:W-:-:S02]  /*10090*/  ISETP.GE.U32.AND.EX P0, PT, R15, R6, PT, P0 ;  /* 0x000000060f00720c */ /* 0x000fc40003f06100 */
[CC--:B------:R-:W-:Y:S02]  /*100a0*/  IADD3.X R7, ~R6.reuse, R15.reuse, RZ, P2, !PT ;  /* 0x0000000f06077210 */ /* 0x0c0fe400017fe5ff */
[----:B------:R-:W-:Y:S02]  /*100b0*/  ISETP.NE.AND.EX P1, PT, R6, RZ, PT, P1 ;  /* 0x000000ff0600720c */ /* 0x000fe40003f25310 */
[----:B------:R-:W-:Y:S01]  /*100c0*/  SEL R6, R4, R14, P0 ;  /* 0x0000000e04067207 */ /* 0x000fe20000000000 */
[----:B------:R-:W-:Y:S01]  /*100d0*/  IMAD.MOV.U32 R4, RZ, RZ, R5 ;  /* 0x000000ffff047224 */ /* 0x000fe200078e0005 */
[----:B------:R-:W-:Y:S01]  /*100e0*/  HFMA2.MMA R5, -RZ, RZ, 0, 0 ;  /* 0x00000000ff057435 */ /* 0x000fe200000001ff */
[----:B------:R-:W-:Y:S02]  /*100f0*/  SEL R7, R7, R15, P0 ;  /* 0x0000000f07077207 */ /* 0x000fe40000000000 */
[----:B------:R-:W-:Y:S02]  /*10100*/  SEL R6, R6, 0xffffffff, P1 ;  /* 0xffffffff06067807 */ /* 0x000fe40000800000 */
[----:B------:R-:W-:Y:S01]  /*10110*/  SEL R7, R7, 0xffffffff, P1 ;  /* 0xffffffff07077807 */ /* 0x000fe20000800000 */
[----:B------:R-:W-:Y:S06]  /*10120*/  RET.REL.NODEC R4 `(_ZN2at6native13reduce_kernelILi512ELi1ENS0_8ReduceOpIdNS0_10WelfordOpsIddiN4cuda3std3__44pairIddEEEEjdLi2ELi2EEEEEvT1_) ;  /* 0xfffefed004007950 */ /* 0x000fec0003c3ffff */
.L_x_6049:
        /* <DEDUP_REMOVED lines=13> */
.L_x_8145:


//--------------------- .text._ZN2at6native13reduce_kernelILi256ELi2ENS0_8ReduceOpIdNS0_10WelfordOpsIddiN4cuda3std3__44pairIddEEEEjdLi2ELi2EEEEEvT1_ --------------------------
	.section	.text._ZN2at6native13reduce_kernelILi256ELi2ENS0_8ReduceOpIdNS0_10WelfordOpsIddiN4cuda3std3__44pairIddEEEEjdLi2ELi2EEEEEvT1_,"ax",@progbits
	.sectioninfo	@"SHI_REGISTERS=64"
	.align	128
        .global         _ZN2at6native13reduce_kernelILi256ELi2ENS0_8ReduceOpIdNS0_10WelfordOpsIddiN4cuda3std3__44pairIddEEEEjdLi2ELi2EEEEEvT1_
        .type           _ZN2at6native13reduce_kernelILi256ELi2ENS0_8ReduceOpIdNS0_10WelfordOpsIddiN4cuda3std3__44pairIddEEEEjdLi2ELi2EEEEEvT1_,@function
        .size           _ZN2at6native13reduce_kernelILi256ELi2ENS0_8ReduceOpIdNS0_10WelfordOpsIddiN4cuda3std3__44pairIddEEEEjdLi2ELi2EEEEEvT1_,(.L_x_8149 - _ZN2at6native13reduce_kernelILi256ELi2ENS0_8ReduceOpIdNS0_10WelfordOpsIddiN4cuda3std3__44pairIddEEEEjdLi2ELi2EEEEEvT1_)
        .other          _ZN2at6native13reduce_kernelILi256ELi2ENS0_8ReduceOpIdNS0_10WelfordOpsIddiN4cuda3std3__44pairIddEEEEjdLi2ELi2EEEEEvT1_,@"STO_CUDA_ENTRY STV_DEFAULT"
_ZN2at6native13reduce_kernelILi256ELi2ENS0_8ReduceOpIdNS0_10WelfordOpsIddiN4cuda3std3__44pairIddEEEEjdLi2ELi2EEEEEvT1_:
.text._ZN2at6native13reduce_kernelILi256ELi2ENS0_8ReduceOpIdNS0_10WelfordOpsIddiN4cuda3std3__44pairIddEEEEjdLi2ELi2EEEEEvT1_:
[----:B------:R-:W-:Y:S02]  /*0000*/  IMAD.MOV.U32 R1, RZ, RZ, c[0x0][0x28] ;  /* 0x00000a00ff017624 */ /* 0x000fe400078e00ff */
        /* <DEDUP_REMOVED lines=213> */
.L_x_6050:
        /* <DEDUP_REMOVED lines=18> */
[----:B------:R-:W-:Y:S01]  /*0e80*/  HFMA2.MMA R13, -RZ, RZ, 0, 0 ;  /* 0x00000000ff0d7435 */ /* 0x000fe200000001ff */
[----:B------:R-:W-:Y:S01]  /*0e90*/  IMAD.MOV.U32 R4, RZ, RZ, c[0x4][0x570] ;  /* 0x01015c00ff047624 */ /* 0x000fe200078e00ff */
[----:B------:R-:W-:Y:S01]  /*0ea0*/  MOV R6, c[0x4][0x578] ;  /* 0x01015e0000067a02 */ /* 0x000fe20000000f00 */
[----:B------:R0:W1:Y:S01]  /*0eb0*/  LDC.64 R2, c[0x4][R0] ;  /* 0x0100000000027b82 */ /* 0x0000620000000a00 */
[----:B------:R-:W-:Y:S01]  /*0ec0*/  IMAD.MOV.U32 R5, RZ, RZ, c[0x4][0x574] ;  /* 0x01015d00ff057624 */ /* 0x000fe200078e00ff */
[----:B------:R-:W-:Y:S01]  /*0ed0*/  MOV R10, c[0x4][0xb8] ;  /* 0x01002e00000a7a02 */ /* 0x000fe20000000f00 */
[----:B------:R-:W-:Y:S02]  /*0ee0*/  IMAD.MOV.U32 R7, RZ, RZ, c[0x4][0x57c] ;  /* 0x01015f00ff077624 */ /* 0x000fe400078e00ff */
[----:B------:R-:W-:Y:S02]  /*0ef0*/  IMAD.MOV.U32 R8, RZ, RZ, 0x1e3 ;  /* 0x000001e3ff087424 */ /* 0x000fe400078e00ff */
[----:B------:R-:W-:-:S02]  /*0f00*/  IMAD.MOV.U32 R11, RZ, RZ, c[0x4][0xbc] ;  /* 0x01002f00ff0b7624 */ /* 0x000fc400078e00ff */
[----:B------:R-:W-:Y:S02]  /*0f10*/  IMAD.MOV.U32 R12, RZ, RZ, 0x1 ;  /* 0x00000001ff0c7424 */ /* 0x000fe400078e00ff */
        /* <DEDUP_REMOVED lines=35> */
.L_x_6059:
[----:B------:R-:W-:Y:S05]  /*1150*/  BSYNC B0 ;  /* 0x0000000000007941 */ /* 0x000fea0003800000 */
.L_x_6058:
[----:B------:R-:W-:Y:S01]  /*1160*/  PRMT R2, R2, 0x9910, RZ ;  /* 0x0000991002027816 */ /* 0x000fe200000000ff */
[----:B------:R-:W-:-:S03]  /*1170*/  IMAD.MOV.U32 R3, RZ, RZ, c[0x0][0x180] ;  /* 0x00006000ff037624 */ /* 0x000fc600078e00ff */
[----:B------:R-:W-:-:S13]  /*1180*/  ISETP.NE.AND P0, PT, R2, RZ, PT ;  /* 0x000000ff0200720c */ /* 0x000fda0003f05270 */
        /* <DEDUP_REMOVED lines=9> */
[----:B------:R-:W0:Y:S08]  /*1220*/  I2F.F64 R2, R0 ;  /* 0x0000000000027312 */ /* 0x000e300000201c00 */
[----:B0-----:R-:W0:Y:S02]  /*1230*/  MUFU.RCP64H R5, R3 ;  /* 0x0000000300057308 */ /* 0x001e240000001800 */
[----:B0-----:R-:W0:-:S06]  /*1240*/  DFMA R6, -R2, R4, 1 ;  /* 0x3ff000000206742b */ /* 0x001e0c0000000104 */
        /* <DEDUP_REMOVED lines=8> */
[----:B0-----:R0:W1:Y:S02]  /*12d0*/  DFMA R4, R4, R8, R6 ;  /* 0x000000080404722b */ /* 0x0010640000000006 */
[----:B0-----:R-:W-:Y:S02]  /*12e0*/  IMAD.MOV.U32 R8, RZ, RZ, R2 ;  /* 0x000000ffff087224 */ /* 0x001fe400078e0002 */
[----:B------:R-:W-:-:S06]  /*12f0*/  IMAD.MOV.U32 R9, RZ, RZ, R3 ;  /* 0x000000ffff097224 */ /* 0x000fcc00078e0003 */
[----:B-1----:R-:W-:-:S05]  /*1300*/  FFMA R6, RZ, R3, R5 ;  /* 0x00000003ff067223 */ /* 0x002fca0000000005 */
[----:B------:R-:W-:-:S13]  /*1310*/  FSETP.GT.AND P0, PT, |R6|, 1.469367938527859385e-39, PT ;  /* 0x001000000600780b */ /* 0x000fda0003f04200 */
[----:B------:R-:W-:Y:S05]  /*1320*/  @P0 BRA P1, `(.L_x_6061) ;  /* 0x0000005000000947 */ /* 0x000fea0000800000 */
[----:B------:R-:W-:Y:S01]  /*1330*/  MOV R6, R2 ;  /* 0x0000000200067202 */ /* 0x000fe20000000f00 */
[----:B------:R-:W-:Y:S01]  /*1340*/  IMAD.MOV.U32 R4, RZ, RZ, R14 ;  /* 0x000000ffff047224 */ /* 0x000fe200078e000e */
[----:B------:R-:W-:Y:S01]  /*1350*/  MOV R2, 0x1380 ;  /* 0x0000138000027802 */ /* 0x000fe20000000f00 */
[----:B------:R-:W-:Y:S02]  /*1360*/  IMAD.MOV.U32 R5, RZ, RZ, R15 ;  /* 0x000000ffff057224 */ /* 0x000fe400078e000f */
[----:B------:R-:W-:Y:S05]  /*1370*/  CALL.REL.NOINC `($__internal_34_$__cuda_sm20_div_rn_f64_full) ;  /* 0x0001458000007944 */ /* 0x000fea0003c00000 */
.L_x_6061:
[----:B------:R-:W-:Y:S05]  /*1380*/  BSYNC B3 ;  /* 0x0000000000037941 */ /* 0x000fea0003800000 */
.L_x_6060:
[----:B------:R-:W0:-:S06]  /*1390*/  DADD R12, R4, c[0x0][0x170] ;  /* 0x00005c00040c7629 */ /* 0x000e0c0000000000 */
[----:B0-----:R-:W0:-:S06]  /*13a0*/  DADD R16, R16, -R12 ;  /* 0x0000000010107229 */ /* 0x001e0c000000080c */
[----:B0-----:R0:W1:-:S06]  /*13b0*/  DFMA R14, R14, R16, c[0x0][0x178] ;  /* 0x00005e000e0e762b */ /* 0x00104c0000000010 */
.L_x_6057:
[----:B------:R-:W-:Y:S05]  /*13c0*/  BSYNC B2 ;  /* 0x0000000000027941 */ /* 0x000fea0003800000 */
.L_x_6056:
[C---:B------:R-:W-:Y:S02]  /*13d0*/  IADD3 R2, P0, -R10.reuse, 0x2, RZ ;  /* 0x000000020a027810 */ /* 0x040fe40007f1e1ff */
[----:B------:R-:W-:Y:S02]  /*13e0*/  IADD3 R10, R10, c[0x0][0x194], RZ ;  /* 0x000065000a0a7a10 */ /* 0x000fe40007ffe0ff */
[----:B------:R-:W-:Y:S02]  /*13f0*/  LEA R48, P1, R2, R48, 0x3 ;  /* 0x0000003002307211 */ /* 0x000fe400078218ff */
[----:B------:R-:W-:Y:S02]  /*1400*/  IADD3.X R3, RZ, -0x1, RZ, P0, !PT ;  /* 0xffffffffff037810 */ /* 0x000fe400007fe4ff */
[----:B------:R-:W-:Y:S02]  /*1410*/  IADD3 R34, R10, -0x2, RZ ;  /* 0xfffffffe0a227810 */ /* 0x000fe40007ffe0ff */
[----:B------:R-:W-:-:S02]  /*1420*/  LEA.HI.X R47, R2, R47, R3, 0x3, P1 ;  /* 0x0000002f022f7211 */ /* 0x000fc400008f1c03 */
.L_x_6055:
[----:B------:R-:W-:Y:S05]  /*1430*/  BSYNC B1 ;  /* 0x0000000000017941 */ /* 0x000fea0003800000 */
.L_x_6054:
[----:B------:R-:W-:Y:S01]  /*1440*/  IMAD R3, R59, c[0x0][0x1a8], RZ ;  /* 0x00006a003b037a24 */ /* 0x000fe200078e02ff */
[----:B------:R-:W-:Y:S01]  /*1450*/  BSSY B1, `(.L_x_6062) ;  /* 0x000004f000017945 */ /* 0x000fe20003800000 */
[----:B------:R-:W-:Y:S01]  /*1460*/  IMAD.MOV.U32 R26, RZ, RZ, c[0x0][0x180] ;  /* 0x00006000ff1a7624 */ /* 0x000fe200078e00ff */
[----:B------:R-:W-:Y:S01]  /*1470*/  MOV R21, c[0x0][0x174] ;  /* 0x00005d0000157a02 */ /* 0x000fe20000000f00 */
[----:B------:R-:W-:Y:S01]  /*1480*/  IMAD R2, R60, c[0x0][0x1ac], R3 ;  /* 0x00006b003c027a24 */ /* 0x000fe200078e0203 */
[----:B0-----:R-:W-:Y:S01]  /*1490*/  MOV R16, c[0x0][0x188] ;  /* 0x0000620000107a02 */ /* 0x001fe20000000f00 */
[----:B------:R-:W-:-:S02]  /*14a0*/  IMAD.MOV.U32 R20, RZ, RZ, c[0x0][0x170] ;  /* 0x00005c00ff147624 */ /* 0x000fc400078e00ff */
[----:B------:R-:W-:Y:S02]  /*14b0*/  IMAD R27, R35, c[0x0][0x1b0], R2 ;  /* 0x00006c00231b7a24 */ /* 0x000fe400078e0202 */
[----:B------:R-:W-:Y:S02]  /*14c0*/  IMAD.MOV.U32 R10, RZ, RZ, c[0x0][0x178] ;  /* 0x00005e00ff0a7624 */ /* 0x000fe400078e00ff */
[----:B------:R-:W-:Y:S01]  /*14d0*/  IMAD.MOV.U32 R11, RZ, RZ, c[0x0][0x17c] ;  /* 0x00005f00ff0b7624 */ /* 0x000fe200078e00ff */
[----:B------:R-:W-:Y:S01]  /*14e0*/  LEA R3, R27, 0x1, 0x1 ;  /* 0x000000011b037811 */ /* 0x000fe200078e08ff */
[----:B------:R-:W-:Y:S02]  /*14f0*/  IMAD.MOV.U32 R17, RZ, RZ, c[0x0][0x18c] ;  /* 0x00006300ff117624 */ /* 0x000fe400078e00ff */
[----:B------:R-:W-:Y:S01]  /*1500*/  IMAD.MOV.U32 R49, RZ, RZ, R47 ;  /* 0x000000ffff317224 */ /* 0x000fe200078e002f */
[----:B------:R-:W-:-:S13]  /*1510*/  ISETP.GE.U32.AND P0, PT, R3, R34, PT ;  /* 0x000000220300720c */ /* 0x000fda0003f06070 */
[----:B------:R-:W-:Y:S05]  /*1520*/  @P0 BRA `(.L_x_6063) ;  /* 0x0000041000000947 */ /* 0x000fea0003800000 */
.L_x_6068:
[----:B------:R-:W-:-:S06]  /*1530*/  IMAD.WIDE.U32 R16, R27, 0x10, R48 ;  /* 0x000000101b107825 */ /* 0x000fcc00078e0030 */
[----:B------:R-:W2:Y:S01]  /*1540*/  LDG.E.128 R16, [R16.64] ;  /* 0x0000002410107981 */ /* 0x000ea2000c1e1d00 */
[----:B------:R-:W-:Y:S01]  /*1550*/  IADD3 R0, R0, 0x1, RZ ;  /* 0x0000000100007810 */ /* 0x000fe20007ffe0ff */
[----:B------:R-:W-:Y:S01]  /*1560*/  HFMA2.MMA R2, -RZ, RZ, 0, 5.9604644775390625e-08 ;  /* 0x00000001ff027435 */ /* 0x000fe200000001ff */
        /* <DEDUP_REMOVED lines=21> */
[----:B-1----:R-:W-:Y:S05]  /*16c0*/  CALL.REL.NOINC `($__internal_34_$__cuda_sm20_div_rn_f64_full) ;  /* 0x0001423000007944 */ /* 0x002fea0003c00000 */
.L_x_6065:
[----:B------:R-:W-:Y:S05]  /*16d0*/  BSYNC B2 ;  /* 0x0000000000027941 */ /* 0x000fea0003800000 */
.L_x_6064:
[----:B------:R-:W-:Y:S01]  /*16e0*/  IADD3 R26, R26, 0x1, RZ ;  /* 0x000000011a1a7810 */ /* 0x000fe20007ffe0ff */
[----:B------:R-:W-:Y:S01]  /*16f0*/  IMAD.MOV.U32 R6, RZ, RZ, 0x1 ;  /* 0x00000001ff067424 */ /* 0x000fe200078e00ff */
[----:B------:R-:W0:Y:S01]  /*1700*/  DADD R12, R4, R12 ;  /* 0x00000000040c7229 */ /* 0x000e22000000000c */
[----:B------:R-:W-:Y:S01]  /*1710*/  BSSY B2, `(.L_x_6066) ;  /* 0x000001b000027945 */ /* 0x000fe20003800000 */
[----:B------:R-:W2:Y:S04]  /*1720*/  I2F.F64 R2, R26 ;  /* 0x0000001a00027312 */ /* 0x000ea80000201c00 */
[----:B0-----:R-:W0:-:S06]  /*1730*/  DADD R16, R16, -R12 ;  /* 0x0000000010107229 */ /* 0x001e0c000000080c */
[----:B01----:R0:W-:Y:S01]  /*1740*/  DFMA R14, R24, R16, R14 ;  /* 0x00000010180e722b */ /* 0x0031e2000000000e */
[----:B--2---:R-:W1:Y:S01]  /*1750*/  MUFU.RCP64H R7, R3 ;  /* 0x0000000300077308 */ /* 0x004e620000001800 */
[----:B0-----:R-:W-:Y:S01]  /*1760*/  MOV R16, R2 ;  /* 0x0000000200107202 */ /* 0x001fe20000000f00 */
[----:B------:R-:W-:Y:S01]  /*1770*/  IMAD.MOV.U32 R17, RZ, RZ, R3 ;  /* 0x000000ffff117224 */ /* 0x000fe200078e0003 */
[----:B-1----:R-:W0:-:S06]  /*1780*/  DFMA R22, -R2, R6, 1 ;  /* 0x3ff000000216742b */ /* 0x002e0c0000000106 */
[----:B0-----:R-:W0:-:S06]  /*1790*/  DFMA R22, R22, R22, R22 ;  /* 0x000000161616722b */ /* 0x001e0c0000000016 */
[----:B0-----:R-:W0:-:S04]  /*17a0*/  DFMA R6, R6, R22, R6 ;  /* 0x000000160606722b */ /* 0x001e080000000006 */
[----:B------:R-:W-:-:S04]  /*17b0*/  DADD R22, R18, -R20 ;  /* 0x0000000012167229 */ /* 0x000fc80000000814 */
[----:B0-----:R-:W0:-:S06]  /*17c0*/  DFMA R28, -R2, R6, 1 ;  /* 0x3ff00000021c742b */ /* 0x001e0c0000000106 */
[----:B0-----:R-:W0:Y:S01]  /*17d0*/  DFMA R28, R6, R28, R6 ;  /* 0x0000001c061c722b */ /* 0x001e220000000006 */
[----:B------:R-:W-:-:S05]  /*17e0*/  FSETP.GEU.AND P1, PT, |R23|, 6.5827683646048100446e-37, PT ;  /* 0x036000001700780b */ /* 0x000fca0003f2e200 */
        /* <DEDUP_REMOVED lines=9> */
[----:B------:R-:W-:Y:S02]  /*1880*/  MOV R2, 0x18a0 ;  /* 0x000018a000027802 */ /* 0x000fe40000000f00 */
[----:B------:R-:W-:Y:S05]  /*1890*/  CALL.REL.NOINC `($__internal_34_$__cuda_sm20_div_rn_f64_full) ;  /* 0x0001406000007944 */ /* 0x000fea0003c00000 */
[----:B------:R-:W-:Y:S01]  /*18a0*/  IMAD.MOV.U32 R6, RZ, RZ, R4 ;  /* 0x000000ffff067224 */ /* 0x000fe200078e0004 */
[----:B------:R-:W-:Y:S02]  /*18b0*/  MOV R7, R5 ;  /* 0x0000000500077202 */ /* 0x000fe40000000f00 */
.L_x_6067:
[----:B------:R-:W-:Y:S05]  /*18c0*/  BSYNC B2 ;  /* 0x0000000000027941 */ /* 0x000fea0003800000 */
.L_x_6066:
[----:B------:R-:W-:Y:S01]  /*18d0*/  IADD3 R27, R27, c[0x0][0x19c], RZ ;  /* 0x000067001b1b7a10 */ /* 0x000fe20007ffe0ff */
[----:B------:R-:W0:-:S03]  /*18e0*/  DADD R20, R6, R20 ;  /* 0x0000000006147229 */ /* 0x000e060000000014 */
[----:B------:R-:W-:-:S03]  /*18f0*/  LEA R3, R27, 0x1, 0x1 ;  /* 0x000000011b037811 */ /* 0x000fc600078e08ff */
[----:B0-----:R-:W0:Y:S01]  /*1900*/  DADD R18, R18, -R20 ;  /* 0x0000000012127229 */ /* 0x001e220000000814 */
[----:B------:R-:W-:-:S05]  /*1910*/  ISETP.GE.U32.AND P0, PT, R3, R34, PT ;  /* 0x000000220300720c */ /* 0x000fca0003f06070 */
[----:B0-----:R0:W1:-:S08]  /*1920*/  DFMA R10, R22, R18, R10 ;  /* 0x00000012160a722b */ /* 0x001050000000000a */
[----:B01----:R-:W-:Y:S05]  /*1930*/  @!P0 BRA `(.L_x_6068) ;  /* 0xfffffbf000008947 */ /* 0x003fea000383ffff */
.L_x_6063:
[----:B------:R-:W-:Y:S05]  /*1940*/  BSYNC B1 ;  /* 0x0000000000017941 */ /* 0x000fea0003800000 */
.L_x_6062:
        /* <DEDUP_REMOVED lines=10> */
.L_x_6070:
[----:B------:R-:W-:Y:S05]  /*19f0*/  BSYNC B0 ;  /* 0x0000000000007941 */ /* 0x000fea0003800000 */
.L_x_6069:
        /* <DEDUP_REMOVED lines=34> */
.L_x_6074:
[----:B------:R-:W-:Y:S05]  /*1c20*/  BSYNC B2 ;  /* 0x0000000000027941 */ /* 0x000fea0003800000 */
.L_x_6073:
[----:B------:R-:W0:-:S06]  /*1c30*/  DADD R12, R12, R4 ;  /* 0x000000000c0c7229 */ /* 0x000e0c0000000004 */
[----:B0-----:R-:W0:-:S06]  /*1c40*/  DADD R22, R22, -R12 ;  /* 0x0000000016167229 */ /* 0x001e0c000000080c */
[----:B01----:R0:W1:-:S06]  /*1c50*/  DFMA R14, R18, R22, R14 ;  /* 0x00000016120e722b */ /* 0x00304c000000000e */
.L_x_6072:
[----:B------:R-:W-:Y:S05]  /*1c60*/  BSYNC B1 ;  /* 0x0000000000017941 */ /* 0x000fea0003800000 */
.L_x_6071:
[----:B------:R-:W2:Y:S01]  /*1c70*/  DSETP.NEU.AND P0, PT, R8, RZ, PT ;  /* 0x000000ff0800722a */ /* 0x000ea20003f0d000 */
[----:B------:R-:W-:-:S13]  /*1c80*/  BSSY B1, `(.L_x_6075) ;  /* 0x000002c000017945 */ /* 0x000fda0003800000 */
[----:B--2---:R-:W-:Y:S05]  /*1c90*/  @!P0 BRA `(.L_x_6076) ;  /* 0x0000023000008947 */ /* 0x004fea0003800000 */
[----:B------:R-:W2:-:S14]  /*1ca0*/  DSETP.NEU.AND P0, PT, R16, RZ, PT ;  /* 0x000000ff1000722a */ /* 0x000e9c0003f0d000 */
[----:B--2---:R-:W-:Y:S05]  /*1cb0*/  @!P0 BRA `(.L_x_6077) ;  /* 0x0000028000008947 */ /* 0x004fea0003800000 */
        /* <DEDUP_REMOVED lines=22> */
[----:B-1----:R-:W-:Y:S05]  /*1e20*/  CALL.REL.NOINC `($__internal_34_$__cuda_sm20_div_rn_f64_full) ;  /* 0x00013ad000007944 */ /* 0x002fea0003c00000 */
.L_x_6079:
[----:B------:R-:W-:Y:S05]  /*1e30*/  BSYNC B2 ;  /* 0x0000000000027941 */ /* 0x000fea0003800000 */
.L_x_6078:
[----:B------:R-:W0:Y:S01]  /*1e40*/  DMUL R2, R20, R20 ;  /* 0x0000001414027228 */ /* 0x000e220000000000 */
[----:B------:R-:W-:-:S03]  /*1e50*/  IMAD.MOV.U32 R0, RZ, RZ, -0x1 ;  /* 0xffffffffff007424 */ /* 0x000fc600078e00ff */
[----:B-1----:R-:W-:-:S04]  /*1e60*/  DADD R14, R14, R10 ;  /* 0x000000000e0e7229 */ /* 0x002fc8000000000a */
[----:B0-----:R0:W1:Y:S02]  /*1e70*/  DMUL R2, R8, R2 ;  /* 0x0000000208027228 */ /* 0x0010640000000000 */
[----:B0-----:R-:W-:Y:S01]  /*1e80*/  IMAD.MOV.U32 R8, RZ, RZ, R18 ;  /* 0x000000ffff087224 */ /* 0x001fe200078e0012 */
[----:B------:R-:W-:Y:S01]  /*1e90*/  MOV R9, R19 ;  /* 0x0000001300097202 */ /* 0x000fe20000000f00 */
[----:B------:R0:W2:-:S04]  /*1ea0*/  DFMA R12, R20, R4, R12 ;  /* 0x00000004140c722b */ /* 0x000088000000000c */
[----:B-1----:R0:W1:Y:S01]  /*1eb0*/  DFMA R14, R2, R4, R14 ;  /* 0x00000004020e722b */ /* 0x002062000000000e */
[----:B------:R-:W-:Y:S05]  /*1ec0*/  BRA `(.L_x_6077) ;  /* 0x0000007000007947 */ /* 0x000fea0003800000 */
.L_x_6076:
[----:B------:R-:W-:Y:S01]  /*1ed0*/  IMAD.MOV.U32 R0, RZ, RZ, R26 ;  /* 0x000000ffff007224 */ /* 0x000fe200078e001a */
[----:B------:R-:W-:Y:S01]  /*1ee0*/  MOV R9, R17 ;  /* 0x0000001100097202 */ /* 0x000fe20000000f00 */
[----:B------:R-:W-:Y:S01]  /*1ef0*/  IMAD.MOV.U32 R8, RZ, RZ, R16 ;  /* 0x000000ffff087224 */ /* 0x000fe200078e0010 */
[----:B-1----:R-:W-:Y:S01]  /*1f00*/  MOV R14, R10 ;  /* 0x0000000a000e7202 */ /* 0x002fe20000000f00 */
[----:B------:R-:W-:Y:S02]  /*1f10*/  IMAD.MOV.U32 R12, RZ, RZ, R20 ;  /* 0x000000ffff0c7224 */ /* 0x000fe400078e0014 */
[----:B------:R-:W-:Y:S02]  /*1f20*/  IMAD.MOV.U32 R13, RZ, RZ, R21 ;  /* 0x000000ffff0d7224 */ /* 0x000fe400078e0015 */
[----:B------:R-:W-:Y:S02]  /*1f30*/  IMAD.MOV.U32 R15, RZ, RZ, R11 ;  /* 0x000000ffff0f7224 */ /* 0x000fe400078e000b */
.L_x_6077:
[----:B--2---:R-:W-:Y:S05]  /*1f40*/  BSYNC B1 ;  /* 0x0000000000017941 */ /* 0x004fea0003800000 */
.L_x_6075:
[----:B------:R-:W-:Y:S01]  /*1f50*/  IMAD.MOV.U32 R38, RZ, RZ, RZ ;  /* 0x000000ffff267224 */ /* 0x000fe200078e00ff */
[----:B------:R-:W-:Y:S01]  /*1f60*/  CS2R R10, SRZ ;  /* 0x00000000000a7805 */ /* 0x000fe2000001ff00 */
[----:B------:R-:W-:Y:S01]  /*1f70*/  CS2R R16, SRZ ;  /* 0x0000000000107805 */ /* 0x000fe2000001ff00 */
[----:B0-----:R-:W-:Y:S01]  /*1f80*/  CS2R R18, SRZ ;  /* 0x0000000000127805 */ /* 0x001fe2000001ff00 */
[----:B------:R-:W-:Y:S05]  /*1f90*/  BRA `(.L_x_6052) ;  /* 0x00007f9000007947 */ /* 0x000fea0003800000 */
.L_x_6053:
[----:B------:R-:W-:Y:S01]  /*1fa0*/  MOV R49, c[0x0][0x300] ;  /* 0x0000c00000317a02 */ /* 0x000fe20000000f00 */
[----:B------:R-:W-:-:S03]  /*1fb0*/  IMAD.MOV.U32 R0, RZ, RZ, 0x1 ;  /* 0x00000001ff007424 */ /* 0x000fc600078e00ff */
[----:B------:R-:W-:Y:S02]  /*1fc0*/  SHF.R.U32.HI R49, RZ, 0x3, R49 ;  /* 0x00000003ff317819 */ /* 0x000fe40000011631 */
[C---:B------:R-:W-:Y:S02]  /*1fd0*/  ISETP.EQ.AND P2, PT, R0.reuse, c[0x0][0x1d0], PT ;  /* 0x0000740000007a0c */ /* 0x040fe40003f42270 */
        /* <DEDUP_REMOVED lines=22> */
[----:B------:R-:W-:Y:S02]  /*2140*/  IMAD.MOV.U32 R17, RZ, RZ, c[0x0][0x174] ;  /* 0x00005d00ff117624 */ /* 0x000fe400078e00ff */
[----:B------:R-:W-:Y:S02]  /*2150*/  IMAD.MOV.U32 R14, RZ, RZ, c[0x0][0x178] ;  /* 0x00005e00ff0e7624 */ /* 0x000fe400078e00ff */
[----:B------:R-:W-:Y:S02]  /*2160*/  IMAD.MOV.U32 R12, RZ, RZ, c[0x0][0x170] ;  /* 0x00005c00ff0c7624 */ /* 0x000fe400078e00ff */
[----:B------:R-:W-:Y:S01]  /*2170*/  IMAD.MOV.U32 R13, RZ, RZ, c[0x0][0x174] ;  /* 0x00005d00ff0d7624 */ /* 0x000fe200078e00ff */
        /* <DEDUP_REMOVED lines=12> */
[----:B------:R-:W-:Y:S02]  /*2240*/  IMAD.MOV.U32 R13, RZ, RZ, c[0x0][0x174] ;  /* 0x00005d00ff0d7624 */ /* 0x000fe400078e00ff */
.L_x_6094:
[----:B------:R-:W-:Y:S01]  /*2250*/  ISETP.NE.AND P0, PT, RZ, c[0x0][0x1d0], PT ;  /* 0x00007400ff007a0c */ /* 0x000fe20003f05270 */
[----:B------:R-:W-:-:S12]  /*2260*/  CS2R R2, SRZ ;  /* 0x0000000000027805 */ /* 0x000fd8000001ff00 */
        /* <DEDUP_REMOVED lines=202> */
[----:B------:R-:W-:-:S03]  /*2f10*/  @P1 MOV R4, RZ ;  /* 0x000000ff00041202 */ /* 0x000fc60000000f00 */
[--C-:B------:R-:W-:Y:S02]  /*2f20*/  IMAD.MOV R7, RZ, RZ, -R5.reuse ;  /* 0x000000ffff077224 */ /* 0x100fe400078e0a05 */
[----:B------:R-:W-:-:S05]  /*2f30*/  @P1 IMAD.HI.U32 R4, R5, c[0x0][0x2f8], R4 ;  /* 0x0000be0005041a27 */ /* 0x000fca00078e0004 */
[----:B------:R-:W-:Y:S01]  /*2f40*/  @P1 SHF.R.U32.HI R6, RZ, c[0x0][0x2fc], R4 ;  /* 0x0000bf00ff061a19 */ /* 0x000fe20000011604 */
[----:B------:R-:W-:-:S04]  /*2f50*/  IMAD R4, R7, c[0x0][0x2e8], R8 ;  /* 0x0000ba0007047a24 */ /* 0x000fc800078e0208 */
[----:B------:R-:W-:Y:S02]  /*2f60*/  @P1 IMAD.MOV R7, RZ, RZ, -R6 ;  /* 0x000000ffff071224 */ /* 0x000fe400078e0a06 */
[----:B------:R-:W-:Y:S02]  /*2f70*/  IMAD R3, R4, c[0x0][0x35c], R3 ;  /* 0x0000d70004037a24 */ /* 0x000fe400078e0203 */
[----:B------:R-:W-:-:S04]  /*2f80*/  @P1 IMAD R4, R7, c[0x0][0x2f4], R5 ;  /* 0x0000bd0007041a24 */ /* 0x000fc800078e0205 */
[----:B------:R-:W-:-:S05]  /*2f90*/  @P1 IMAD R3, R4, c[0x0][0x360], R3 ;  /* 0x0000d80004031a24 */ /* 0x000fca00078e0203 */
.L_x_6084:
[----:B------:R-:W-:-:S04]  /*2fa0*/  LOP3.LUT R3, R3, 0xfffffff0, RZ, 0xc0, !PT ;  /* 0xfffffff003037812 */ /* 0x000fc800078ec0ff */
[----:B------:R-:W-:-:S04]  /*2fb0*/  IADD3 R24, P1, R3, R48, RZ ;  /* 0x0000003003187210 */ /* 0x000fc80007f3e0ff */
[----:B------:R-:W-:-:S06]  /*2fc0*/  IADD3.X R25, RZ, R47, RZ, P1, !PT ;  /* 0x0000002fff197210 */ /* 0x000fcc0000ffe4ff */
[----:B------:R-:W5:Y:S01]  /*2fd0*/  LDG.E.128 R24, [R24.64] ;  /* 0x0000002418187981 */ /* 0x000f62000c1e1d00 */
[----:B------:R-:W-:Y:S01]  /*2fe0*/  IADD3 R46, R39, c[0x0][0x19c], RZ ;  /* 0x00006700272e7a10 */ /* 0x000fe20007ffe0ff */
[----:B------:R-:W-:Y:S05]  /*2ff0*/  @!P0 BRA `(.L_x_6085) ;  /* 0x00000de000008947 */ /* 0x000fea0003800000 */
[----:B------:R-:W-:Y:S02]  /*3000*/  IMAD.MOV.U32 R2, RZ, RZ, RZ ;  /* 0x000000ffff027224 */ /* 0x000fe400078e00ff */
        /* <DEDUP_REMOVED lines=221> */
.L_x_6085:
[----:B------:R-:W-:-:S04]  /*3de0*/  LOP3.LUT R21, R2, 0xfffffff0, RZ, 0xc0, !PT ;  /* 0xfffffff002157812 */ /* 0x000fc800078ec0ff */
[----:B------:R-:W-:-:S05]  /*3df0*/  IADD3 R20, P0, R21, R48, RZ ;  /* 0x0000003015147210 */ /* 0x000fca0007f1e0ff */
[----:B------:R-:W-:-:S06]  /*3e00*/  IMAD.X R21, RZ, RZ, R47, P0 ;  /* 0x000000ffff157224 */ /* 0x000fcc00000e062f */
[----:B------:R-:W5:Y:S01]  /*3e10*/  LDG.E.128 R20, [R20.64] ;  /* 0x0000002414147981 */ /* 0x000f62000c1e1d00 */
[----:B------:R-:W-:Y:S01]  /*3e20*/  IADD3 R0, R0, 0x1, RZ ;  /* 0x0000000100007810 */ /* 0x000fe20007ffe0ff */
[----:B------:R-:W-:Y:S01]  /*3e30*/  IMAD.MOV.U32 R4, RZ, RZ, 0x1 ;  /* 0x00000001ff047424 */ /* 0x000fe200078e00ff */
[----:B-----5:R-:W0:Y:S01]  /*3e40*/  DADD R38, R24, -R12 ;  /* 0x0000000018267229 */ /* 0x020e22000000080c */
[----:B------:R-:W-:Y:S01]  /*3e50*/  BSSY B2, `(.L_x_6086) ;  /* 0x0000016000027945 */ /* 0x000fe20003800000 */
[----:B------:R-:W1:Y:S08]  /*3e60*/  I2F.F64 R2, R0 ;  /* 0x0000000000027312 */ /* 0x000e700000201c00 */
        /* <DEDUP_REMOVED lines=10> */
[----:B0-----:R-:W-:Y:S01]  /*3f10*/  MOV R8, R2 ;  /* 0x0000000200087202 */ /* 0x001fe20000000f00 */
[----:B------:R-:W-:-:S07]  /*3f20*/  IMAD.MOV.U32 R9, RZ, RZ, R3 ;  /* 0x000000ffff097224 */ /* 0x000fce00078e0003 */
[----:B-1----:R-:W-:-:S05]  /*3f30*/  FFMA R6, RZ, R3, R5 ;  /* 0x00000003ff067223 */ /* 0x002fca0000000005 */
[----:B------:R-:W-:-:S13]  /*3f40*/  FSETP.GT.AND P0, PT, |R6|, 1.469367938527859385e-39, PT ;  /* 0x001000000600780b */ /* 0x000fda0003f04200 */
[----:B------:R-:W-:Y:S05]  /*3f50*/  @P0 BRA P1, `(.L_x_6087) ;  /* 0x0000005000000947 */ /* 0x000fea0000800000 */
[----:B------:R-:W-:Y:S01]  /*3f60*/  IMAD.MOV.U32 R6, RZ, RZ, R2 ;  /* 0x000000ffff067224 */ /* 0x000fe200078e0002 */
[----:B------:R-:W-:Y:S01]  /*3f70*/  MOV R4, R38 ;  /* 0x0000002600047202 */ /* 0x000fe20000000f00 */
[----:B------:R-:W-:Y:S01]  /*3f80*/  IMAD.MOV.U32 R5, RZ, RZ, R39 ;  /* 0x000000ffff057224 */ /* 0x000fe200078e0027 */
[----:B------:R-:W-:Y:S02]  /*3f90*/  MOV R2, 0x3fb0 ;  /* 0x00003fb000027802 */ /* 0x000fe40000000f00 */
[----:B------:R-:W-:Y:S05]  /*3fa0*/  CALL.REL.NOINC `($__internal_34_$__cuda_sm20_div_rn_f64_full) ;  /* 0x0001195000007944 */ /* 0x000fea0003c00000 */
.L_x_6087:
[----:B------:R-:W-:Y:S05]  /*3fb0*/  BSYNC B2 ;  /* 0x0000000000027941 */ /* 0x000fea0003800000 */
.L_x_6086:
[----:B------:R-:W0:Y:S01]  /*3fc0*/  MUFU.RCP64H R3, R9 ;  /* 0x0000000900037308 */ /* 0x000e220000001800 */
[----:B------:R-:W-:Y:S01]  /*3fd0*/  IMAD.MOV.U32 R2, RZ, RZ, 0x1 ;  /* 0x00000001ff027424 */ /* 0x000fe200078e00ff */
[----:B------:R-:W1:Y:S01]  /*3fe0*/  DADD R10, R26, -R16 ;  /* 0x000000001a0a7229 */ /* 0x000e620000000810 */
[----:B------:R-:W-:Y:S03]  /*3ff0*/  BSSY B2, `(.L_x_6088) ;  /* 0x0000018000027945 */ /* 0x000fe60003800000 */
[----:B------:R-:W2:-:S06]  /*4000*/  DADD R12, R4, R12 ;  /* 0x00000000040c7229 */ /* 0x000e8c000000000c */
[----:B-1----:R-:W-:Y:S01]  /*4010*/  FSETP.GEU.AND P1, PT, |R11|, 6.5827683646048100446e-37, PT ;  /* 0x036000000b00780b */ /* 0x002fe20003f2e200 */
[----:B--2---:R-:W1:-:S04]  /*4020*/  DADD R4, R24, -R12 ;  /* 0x0000000018047229 */ /* 0x004e48000000080c */
[----:B0-----:R-:W0:-:S04]  /*4030*/  DFMA R6, -R8, R2, 1 ;  /* 0x3ff000000806742b */ /* 0x001e080000000102 */
[----:B-1----:R-:W-:-:S04]  /*4040*/  DFMA R14, R38, R4, R14 ;  /* 0x00000004260e722b */ /* 0x002fc8000000000e */
        /* <DEDUP_REMOVED lines=15> */
[----:B------:R-:W-:Y:S05]  /*4140*/  CALL.REL.NOINC `($__internal_34_$__cuda_sm20_div_rn_f64_full) ;  /* 0x000117b000007944 */ /* 0x000fea0003c00000 */
[----:B------:R-:W-:Y:S02]  /*4150*/  IMAD.MOV.U32 R2, RZ, RZ, R4 ;  /* 0x000000ffff027224 */ /* 0x000fe400078e0004 */
[----:B------:R-:W-:Y:S02]  /*4160*/  IMAD.MOV.U32 R3, RZ, RZ, R5 ;  /* 0x000000ffff037224 */ /* 0x000fe400078e0005 */
.L_x_6089:
[----:B------:R-:W-:Y:S05]  /*4170*/  BSYNC B2 ;  /* 0x0000000000027941 */ /* 0x000fea0003800000 */
.L_x_6088:
[----:B------:R-:W0:Y:S01]  /*4180*/  MUFU.RCP64H R5, R9 ;  /* 0x0000000900057308 */ /* 0x000e220000001800 */
[----:B------:R-:W-:Y:S01]  /*4190*/  MOV R4, 0x1 ;  /* 0x0000000100047802 */ /* 0x000fe20000000f00 */
        /* <DEDUP_REMOVED lines=22> */
[----:B------:R-:W-:Y:S05]  /*4300*/  CALL.REL.NOINC `($__internal_34_$__cuda_sm20_div_rn_f64_full) ;  /* 0x000115f000007944 */ /* 0x000fea0003c00000 */
.L_x_6091:
[----:B------:R-:W-:Y:S05]  /*4310*/  BSYNC B2 ;  /* 0x0000000000027941 */ /* 0x000fea0003800000 */
.L_x_6090:
[----:B------:R-:W0:Y:S01]  /*4320*/  MUFU.RCP64H R3, R9 ;  /* 0x0000000900037308 */ /* 0x000e220000001800 */
[----:B------:R-:W-:Y:S01]  /*4330*/  IMAD.MOV.U32 R2, RZ, RZ, 0x1 ;  /* 0x00000001ff027424 */ /* 0x000fe200078e00ff */
[----:B------:R-:W1:Y:S01]  /*4340*/  DADD R10, R22, -R34 ;  /* 0x00000000160a7229 */ /* 0x000e620000000822 */
[----:B------:R-:W-:Y:S03]  /*4350*/  BSSY B2, `(.L_x_6092) ;  /* 0x0000018000027945 */ /* 0x000fe60003800000 */
[----:B------:R-:W-:-:S06]  /*4360*/  DADD R40, R4, R40 ;  /* 0x0000000004287229 */ /* 0x000fcc0000000028 */
[----:B-1----:R-:W-:Y:S01]  /*4370*/  FSETP.GEU.AND P1, PT, |R11|, 6.5827683646048100446e-37, PT ;  /* 0x036000000b00780b */ /* 0x002fe20003f2e200 */
        /* <DEDUP_REMOVED lines=8> */
[----:B------:R-:W1:-:S06]  /*4400*/  DADD R2, R20, -R40 ;  /* 0x0000000014027229 */ /* 0x000e4c0000000828 */
[----:B0-----:R-:W-:Y:S01]  /*4410*/  FFMA R4, RZ, R9, R7 ;  /* 0x00000009ff047223 */ /* 0x001fe20000000007 */
[----:B-1----:R0:W1:-:S04]  /*4420*/  DFMA R42, R38, R2, R42 ;  /* 0x00000002262a722b */ /* 0x002048000000002a */
[----:B------:R-:W-:-:S13]  /*4430*/  FSETP.GT.AND P0, PT, |R4|, 1.469367938527859385e-39, PT ;  /* 0x001000000400780b */ /* 0x000fda0003f04200 */
[----:B------:R-:W-:Y:S05]  /*4440*/  @P0 BRA P1, `(.L_x_6093) ;  /* 0x0000008000000947 */ /* 0x000fea0000800000 */
[----:B01----:R-:W-:Y:S01]  /*4450*/  MOV R4, R10 ;  /* 0x0000000a00047202 */ /* 0x003fe20000000f00 */
[----:B------:R-:W-:Y:S01]  /*4460*/  IMAD.MOV.U32 R5, RZ, RZ, R11 ;  /* 0x000000ffff057224 */ /* 0x000fe200078e000b */
[----:B------:R-:W-:Y:S01]  /*4470*/  MOV R3, R9 ;  /* 0x0000000900037202 */ /* 0x000fe20000000f00 */
[----:B------:R-:W-:Y:S01]  /*4480*/  IMAD.MOV.U32 R6, RZ, RZ, R8 ;  /* 0x000000ffff067224 */ /* 0x000fe200078e0008 */
[----:B------:R-:W-:Y:S02]  /*4490*/  MOV R2, 0x44b0 ;  /* 0x000044b000027802 */ /* 0x000fe40000000f00 */
[----:B------:R-:W-:Y:S05]  /*44a0*/  CALL.REL.NOINC `($__internal_34_$__cuda_sm20_div_rn_f64_full) ;  /* 0x0001145000007944 */ /* 0x000fea0003c00000 */
[----:B------:R-:W-:Y:S02]  /*44b0*/  IMAD.MOV.U32 R6, RZ, RZ, R4 ;  /* 0x000000ffff067224 */ /* 0x000fe400078e0004 */
[----:B------:R-:W-:Y:S02]  /*44c0*/  IMAD.MOV.U32 R7, RZ, RZ, R5 ;  /* 0x000000ffff077224 */ /* 0x000fe400078e0005 */
.L_x_6093:
[----:B01----:R-:W-:Y:S05]  /*44d0*/  BSYNC B2 ;  /* 0x0000000000027941 */ /* 0x003fea0003800000 */
.L_x_6092:
        /* <DEDUP_REMOVED lines=8> */
.L_x_6083:
[----:B------:R-:W-:Y:S05]  /*4560*/  BSYNC B1 ;  /* 0x0000000000017941 */ /* 0x000fea0003800000 */
.L_x_6082:
[----:B------:R-:W-:Y:S01]  /*4570*/  ISETP.GE.U32.AND P0, PT, R39, c[0x0][0x194], PT ;  /* 0x0000650027007a0c */ /* 0x000fe20003f06070 */
[----:B------:R-:W-:Y:S01]  /*4580*/  BSSY B0, `(.L_x_6095) ;  /* 0x00001a8000007945 */ /* 0x000fe20003800000 */
[----:B------:R-:W-:Y:S01]  /*4590*/  MOV R38, R0 ;  /* 0x0000000000267202 */ /* 0x000fe20000000f00 */
[--C-:B------:R-:W-:Y:S01]  /*45a0*/  IMAD.MOV.U32 R49, RZ, RZ, R0.reuse ;  /* 0x000000ffff317224 */ /* 0x100fe200078e0000 */
[----:B------:R-:W-:Y:S01]  /*45b0*/  MOV R10, R8 ;  /* 0x00000008000a7202 */ /* 0x000fe20000000f00 */
[----:B------:R-:W-:Y:S01]  /*45c0*/  IMAD.MOV.U32 R58, RZ, RZ, R0 ;  /* 0x000000ffff3a7224 */ /* 0x000fe200078e0000 */
[----:B------:R-:W-:Y:S01]  /*45d0*/  MOV R53, R9 ;  /* 0x0000000900357202 */ /* 0x000fe20000000f00 */
[----:B------:R-:W-:Y:S02]  /*45e0*/  IMAD.MOV.U32 R11, RZ, RZ, R9 ;  /* 0x000000ffff0b7224 */ /* 0x000fe400078e0009 */
[--C-:B------:R-:W-:Y:S02]  /*45f0*/  IMAD.MOV.U32 R52, RZ, RZ, R8.reuse ;  /* 0x000000ffff347224 */ /* 0x100fe400078e0008 */
[----:B------:R-:W-:-:S02]  /*4600*/  IMAD.MOV.U32 R54, RZ, RZ, R8 ;  /* 0x000000ffff367224 */ /* 0x000fc400078e0008 */
[----:B------:R-:W-:Y:S01]  /*4610*/  IMAD.MOV.U32 R55, RZ, RZ, R9 ;  /* 0x000000ffff377224 */ /* 0x000fe200078e0009 */
[----:B------:R-:W-:Y:S05]  /*4620*/  @P0 BRA `(.L_x_6096) ;  /* 0x000019d000000947 */ /* 0x000fea0003800000 */
[----:B------:R-:W-:Y:S01]  /*4630*/  ISETP.NE.AND P1, PT, RZ, c[0x0][0x1d0], PT ;  /* 0x00007400ff007a0c */ /* 0x000fe20003f25270 */
[----:B------:R-:W-:-:S12]  /*4640*/  HFMA2.MMA R2, -RZ, RZ, 0, 0 ;  /* 0x00000000ff027435 */ /* 0x000fd800000001ff */
        /* <DEDUP_REMOVED lines=200> */
.L_x_6097:
        /* <DEDUP_REMOVED lines=207> */
.L_x_6098:
[----:B------:R-:W-:-:S04]  /*5fc0*/  LOP3.LUT R21, R2, 0xfffffff0, RZ, 0xc0, !PT ;  /* 0xfffffff002157812 */ /* 0x000fc800078ec0ff */
[----:B------:R-:W-:-:S05]  /*5fd0*/  IADD3 R20, P1, R21, R48, RZ ;  /* 0x0000003015147210 */ /* 0x000fca0007f3e0ff */
[----:B------:R-:W-:-:S06]  /*5fe0*/  IMAD.X R21, RZ, RZ, R47, P1 ;  /* 0x000000ffff157224 */ /* 0x000fcc00008e062f */
[----:B------:R-:W5:Y:S02]  /*5ff0*/  LDG.E.128 R20, [R20.64] ;  /* 0x0000002414147981 */ /* 0x000f64000c1e1d00 */
.L_x_6096:
[----:B------:R-:W-:Y:S05]  /*6000*/  BSYNC B0 ;  /* 0x0000000000007941 */ /* 0x000fea0003800000 */
.L_x_6095:
[----:B------:R-:W-:Y:S01]  /*6010*/  BSSY B1, `(.L_x_6099) ;  /* 0x000007d000017945 */ /* 0x000fe20003800000 */
[----:B------:R-:W-:Y:S05]  /*6020*/  @P0 BRA `(.L_x_6100) ;  /* 0x000007b000000947 */ /* 0x000fea0003800000 */
[----:B------:R-:W-:Y:S01]  /*6030*/  IADD3 R0, R0, 0x1, RZ ;  /* 0x0000000100007810 */ /* 0x000fe20007ffe0ff */
[----:B------:R-:W-:Y:S01]  /*6040*/  IMAD.MOV.U32 R4, RZ, RZ, 0x1 ;  /* 0x00000001ff047424 */ /* 0x000fe200078e00ff */
[----:B-----5:R-:W0:Y:S01]  /*6050*/  DADD R10, -R12, R24 ;  /* 0x000000000c0a7229 */ /* 0x020e220000000118 */
        /* <DEDUP_REMOVED lines=22> */
.L_x_6102:
[----:B------:R-:W-:Y:S05]  /*61c0*/  BSYNC B2 ;  /* 0x0000000000027941 */ /* 0x000fea0003800000 */
.L_x_6101:
[----:B------:R-:W-:Y:S01]  /*61d0*/  IADD3 R38, R38, 0x1, RZ ;  /* 0x0000000126267810 */ /* 0x000fe20007ffe0ff */
[----:B------:R-:W-:Y:S01]  /*61e0*/  IMAD.MOV.U32 R6, RZ, RZ, 0x1 ;  /* 0x00000001ff067424 */ /* 0x000fe200078e00ff */
[----:B------:R-:W0:Y:S01]  /*61f0*/  DADD R46, -R16, R26 ;  /* 0x00000000102e7229 */ /* 0x000e22000000011a */
[----:B------:R-:W-:Y:S01]  /*6200*/  BSSY B2, `(.L_x_6103) ;  /* 0x000001b000027945 */ /* 0x000fe20003800000 */
[----:B------:R-:W1:Y:S02]  /*6210*/  I2F.F64 R2, R38 ;  /* 0x0000002600027312 */ /* 0x000e640000201c00 */
[----:B------:R-:W2:-:S06]  /*6220*/  DADD R12, R12, R4 ;  /* 0x000000000c0c7229 */ /* 0x000e8c0000000004 */
[----:B0-----:R-:W-:Y:S01]  /*6230*/  FSETP.GEU.AND P1, PT, |R47|, 6.5827683646048100446e-37, PT ;  /* 0x036000002f00780b */ /* 0x001fe20003f2e200 */
[----:B--2---:R-:W0:-:S06]  /*6240*/  DADD R24, -R12, R24 ;  /* 0x000000000c187229 */ /* 0x004e0c0000000118 */
[----:B0-----:R0:W-:Y:S01]  /*6250*/  DFMA R14, R10, R24, R14 ;  /* 0x000000180a0e722b */ /* 0x0011e2000000000e */
[----:B-1----:R-:W1:Y:S01]  /*6260*/  MUFU.RCP64H R7, R3 ;  /* 0x0000000300077308 */ /* 0x002e620000001800 */
[----:B0-----:R-:W-:Y:S01]  /*6270*/  MOV R10, R2 ;  /* 0x00000002000a7202 */ /* 0x001fe20000000f00 */
[----:B------:R-:W-:Y:S01]  /*6280*/  IMAD.MOV.U32 R11, RZ, RZ, R3 ;  /* 0x000000ffff0b7224 */ /* 0x000fe200078e0003 */
[----:B-1----:R-:W0:-:S06]  /*6290*/  DFMA R28, -R2, R6, 1 ;  /* 0x3ff00000021c742b */ /* 0x002e0c0000000106 */
        /* <DEDUP_REMOVED lines=17> */
.L_x_6104:
[----:B------:R-:W-:Y:S05]  /*63b0*/  BSYNC B2 ;  /* 0x0000000000027941 */ /* 0x000fea0003800000 */
.L_x_6103:
[----:B------:R-:W-:Y:S01]  /*63c0*/  IADD3 R39, R39, c[0x0][0x19c], RZ ;  /* 0x0000670027277a10 */ /* 0x000fe20007ffe0ff */
[----:B------:R-:W0:-:S03]  /*63d0*/  DADD R16, R16, R6 ;  /* 0x0000000010107229 */ /* 0x000e060000000006 */
[----:B------:R-:W-:-:S03]  /*63e0*/  ISETP.GE.U32.AND P0, PT, R39, c[0x0][0x194], PT ;  /* 0x0000650027007a0c */ /* 0x000fc60003f06070 */
[----:B0-----:R-:W0:-:S06]  /*63f0*/  DADD R26, -R16, R26 ;  /* 0x00000000101a7229 */ /* 0x001e0c000000011a */
[----:B0-----:R0:W1:-:S04]  /*6400*/  DFMA R18, R46, R26, R18 ;  /* 0x0000001a2e12722b */ /* 0x0010480000000012 */
[----:B------:R-:W-:Y:S05]  /*6410*/  @P0 BRA `(.L_x_6100) ;  /* 0x000003c000000947 */ /* 0x000fea0003800000 */
[----:B01----:R-:W-:Y:S01]  /*6420*/  IADD3 R49, R49, 0x1, RZ ;  /* 0x0000000131317810 */ /* 0x003fe20007ffe0ff */
[----:B------:R-:W-:Y:S01]  /*6430*/  IMAD.MOV.U32 R4, RZ, RZ, 0x1 ;  /* 0x00000001ff047424 */ /* 0x000fe200078e00ff */
[----:B------:R-:W0:Y:S01]  /*6440*/  DADD R24, -R40, R20 ;  /* 0x0000000028187229 */ /* 0x000e220000000114 */
[----:B------:R-:W-:Y:S01]  /*6450*/  BSSY B2, `(.L_x_6105) ;  /* 0x0000016000027945 */ /* 0x000fe20003800000 */
[----:B------:R-:W1:Y:S08]  /*6460*/  I2F.F64 R2, R49 ;  /* 0x0000003100027312 */ /* 0x000e700000201c00 */
[----:B0-----:R-:W-:Y:S01]  /*6470*/  FSETP.GEU.AND P1, PT, |R25|, 6.5827683646048100446e-37, PT ;  /* 0x036000001900780b */ /* 0x001fe20003f2e200 */
[----:B-1----:R-:W0:Y:S01]  /*6480*/  MUFU.RCP64H R5, R3 ;  /* 0x0000000300057308 */ /* 0x002e220000001800 */
[----:B------:R-:W-:Y:S01]  /*6490*/  IMAD.MOV.U32 R52, RZ, RZ, R2 ;  /* 0x000000ffff347224 */ /* 0x000fe200078e0002 */
[----:B------:R-:W-:Y:S01]  /*64a0*/  MOV R53, R3 ;  /* 0x0000000300357202 */ /* 0x000fe20000000f00 */
        /* <DEDUP_REMOVED lines=16> */
.L_x_6106:
[----:B------:R-:W-:Y:S05]  /*65b0*/  BSYNC B2 ;  /* 0x0000000000027941 */ /* 0x000fea0003800000 */
.L_x_6105:
[----:B------:R-:W-:Y:S01]  /*65c0*/  IADD3 R58, R58, 0x1, RZ ;  /* 0x000000013a3a7810 */ /* 0x000fe20007ffe0ff */
[----:B------:R-:W-:Y:S01]  /*65d0*/  IMAD.MOV.U32 R6, RZ, RZ, 0x1 ;  /* 0x00000001ff067424 */ /* 0x000fe200078e00ff */
[----:B------:R-:W0:Y:S01]  /*65e0*/  DADD R40, R40, R4 ;  /* 0x0000000028287229 */ /* 0x000e220000000004 */
[----:B------:R-:W-:Y:S01]  /*65f0*/  BSSY B2, `(.L_x_6107) ;  /* 0x000001b000027945 */ /* 0x000fe20003800000 */
[----:B------:R-:W1:Y:S04]  /*6600*/  I2F.F64 R2, R58 ;  /* 0x0000003a00027312 */ /* 0x000e680000201c00 */
[----:B0-----:R-:W0:-:S06]  /*6610*/  DADD R20, -R40, R20 ;  /* 0x0000000028147229 */ /* 0x001e0c0000000114 */
[----:B0-----:R-:W-:Y:S01]  /*6620*/  DFMA R42, R24, R20, R42 ;  /* 0x00000014182a722b */ /* 0x001fe2000000002a */
[----:B-1----:R-:W0:Y:S01]  /*6630*/  MUFU.RCP64H R7, R3 ;  /* 0x0000000300077308 */ /* 0x002e220000001800 */
[----:B------:R-:W-:Y:S01]  /*6640*/  IMAD.MOV.U32 R54, RZ, RZ, R2 ;  /* 0x000000ffff367224 */ /* 0x000fe200078e0002 */
[----:B------:R-:W-:Y:S01]  /*6650*/  MOV R55, R3 ;  /* 0x0000000300377202 */ /* 0x000fe20000000f00 */
[----:B0-----:R-:W0:-:S06]  /*6660*/  DFMA R26, -R2, R6, 1 ;  /* 0x3ff00000021a742b */ /* 0x001e0c0000000106 */
[----:B0-----:R-:W0:-:S06]  /*6670*/  DFMA R26, R26, R26, R26 ;  /* 0x0000001a1a1a722b */ /* 0x001e0c000000001a */
[----:B0-----:R-:W0:-:S04]  /*6680*/  DFMA R6, R6, R26, R6 ;  /* 0x0000001a0606722b */ /* 0x001e080000000006 */
[----:B------:R-:W-:-:S04]  /*6690*/  DADD R26, -R34, R22 ;  /* 0x00000000221a7229 */ /* 0x000fc80000000116 */
        /* <DEDUP_REMOVED lines=14> */
[----:B------:R-:W-:Y:S02]  /*6780*/  IMAD.MOV.U32 R6, RZ, RZ, R4 ;  /* 0x000000ffff067224 */ /* 0x000fe400078e0004 */
[----:B------:R-:W-:Y:S02]  /*6790*/  IMAD.MOV.U32 R7, RZ, RZ, R5 ;  /* 0x000000ffff077224 */ /* 0x000fe400078e0005 */
.L_x_6108:
[----:B------:R-:W-:Y:S05]  /*67a0*/  BSYNC B2 ;  /* 0x0000000000027941 */ /* 0x000fea0003800000 */
.L_x_6107:
[----:B------:R-:W0:-:S06]  /*67b0*/  DADD R34, R34, R6 ;  /* 0x0000000022227229 */ /* 0x000e0c0000000006 */
[----:B0-----:R-:W0:-:S06]  /*67c0*/  DADD R22, -R34, R22 ;  /* 0x0000000022167229 */ /* 0x001e0c0000000116 */
[----:B0-----:R0:W1:-:S06]  /*67d0*/  DFMA R36, R26, R22, R36 ;  /* 0x000000161a24722b */ /* 0x00104c0000000024 */
.L_x_6100:
[----:B01----:R-:W-:Y:S05]  /*67e0*/  BSYNC B1 ;  /* 0x0000000000017941 */ /* 0x003fea0003800000 */
.L_x_6099:
[----:B------:R-:W0:Y:S01]  /*67f0*/  DSETP.NEU.AND P0, PT, R8, RZ, PT ;  /* 0x000000ff0800722a */ /* 0x000e220003f0d000 */
[----:B------:R-:W-:-:S13]  /*6800*/  BSSY B1, `(.L_x_6109) ;  /* 0x000002c000017945 */ /* 0x000fda0003800000 */
[----:B0-----:R-:W-:Y:S05]  /*6810*/  @!P0 BRA `(.L_x_6110) ;  /* 0x0000023000008947 */ /* 0x001fea0003800000 */
[----:B------:R-:W0:-:S14]  /*6820*/  DSETP.NEU.AND P0, PT, R52, RZ, PT ;  /* 0x000000ff3400722a */ /* 0x000e1c0003f0d000 */
[----:B0-----:R-:W-:Y:S05]  /*6830*/  @!P0 BRA `(.L_x_6111) ;  /* 0x0000028000008947 */ /* 0x001fea0003800000 */
[----:B-----5:R-:W0:Y:S01]  /*6840*/  DADD R20, R8, R52 ;  /* 0x0000000008147229 */ /* 0x020e220000000034 */
        /* <DEDUP_REMOVED lines=22> */
.L_x_6113:
[----:B------:R-:W-:Y:S05]  /*69b0*/  BSYNC B2 ;  /* 0x0000000000027941 */ /* 0x000fea0003800000 */
.L_x_6112:
[----:B------:R-:W0:Y:S01]  /*69c0*/  DMUL R2, R22, R22 ;  /* 0x0000001616027228 */ /* 0x000e220000000000 */
[----:B------:R-:W-:-:S03]  /*69d0*/  IMAD.MOV.U32 R0, RZ, RZ, -0x1 ;  /* 0xffffffffff007424 */ /* 0x000fc600078e00ff */
[----:B------:R-:W-:-:S04]  /*69e0*/  DADD R14, R14, R42 ;  /* 0x000000000e0e7229 */ /* 0x000fc8000000002a */
[----:B0-----:R0:W1:Y:S02]  /*69f0*/  DMUL R2, R8, R2 ;  /* 0x0000000208027228 */ /* 0x0010640000000000 */
[----:B0-----:R-:W-:Y:S01]  /*6a00*/  MOV R8, R20 ;  /* 0x0000001400087202 */ /* 0x001fe20000000f00 */
[----:B------:R-:W-:Y:S01]  /*6a10*/  IMAD.MOV.U32 R9, RZ, RZ, R21 ;  /* 0x000000ffff097224 */ /* 0x000fe200078e0015 */
[----:B------:R0:W2:-:S04]  /*6a20*/  DFMA R12, R22, R4, R12 ;  /* 0x00000004160c722b */ /* 0x000088000000000c */
[----:B-1----:R0:W1:Y:S01]  /*6a30*/  DFMA R14, R2, R4, R14 ;  /* 0x00000004020e722b */ /* 0x002062000000000e */
[----:B------:R-:W-:Y:S05]  /*6a40*/  BRA `(.L_x_6111) ;  /* 0x0000007000007947 */ /* 0x000fea0003800000 */
.L_x_6110:
[----:B------:R-:W-:Y:S01]  /*6a50*/  IMAD.MOV.U32 R0, RZ, RZ, R49 ;  /* 0x000000ffff007224 */ /* 0x000fe200078e0031 */
[----:B------:R-:W-:Y:S01]  /*6a60*/  MOV R8, R52 ;  /* 0x0000003400087202 */ /* 0x000fe20000000f00 */
[----:B------:R-:W-:Y:S01]  /*6a70*/  IMAD.MOV.U32 R9, RZ, RZ, R53 ;  /* 0x000000ffff097224 */ /* 0x000fe200078e0035 */
[----:B------:R-:W-:Y:S01]  /*6a80*/  MOV R13, R41 ;  /* 0x00000029000d7202 */ /* 0x000fe20000000f00 */
[----:B------:R-:W-:Y:S02]  /*6a90*/  IMAD.MOV.U32 R12, RZ, RZ, R40 ;  /* 0x000000ffff0c7224 */ /* 0x000fe400078e0028 */
[----:B------:R-:W-:Y:S02]  /*6aa0*/  IMAD.MOV.U32 R14, RZ, RZ, R42 ;  /* 0x000000ffff0e7224 */ /* 0x000fe400078e002a */
[----:B------:R-:W-:Y:S02]  /*6ab0*/  IMAD.MOV.U32 R15, RZ, RZ, R43 ;  /* 0x000000ffff0f7224 */ /* 0x000fe400078e002b */
.L_x_6111:
[----:B--2---:R-:W-:Y:S05]  /*6ac0*/  BSYNC B1 ;  /* 0x0000000000017941 */ /* 0x004fea0003800000 */
.L_x_6109:
[----:B------:R-:W2:-:S14]  /*6ad0*/  DSETP.NEU.AND P0, PT, R10, RZ, PT ;  /* 0x000000ff0a00722a */ /* 0x000e9c0003f0d000 */
[----:B--2---:R-:W-:Y:S05]  /*6ae0*/  @!P0 BRA `(.L_x_6114) ;  /* 0x0000023000008947 */ /* 0x004fea0003800000 */
[----:B------:R-:W2:-:S14]  /*6af0*/  DSETP.NEU.AND P0, PT, R54, RZ, PT ;  /* 0x000000ff3600722a */ /* 0x000e9c0003f0d000 */
[----:B--2---:R-:W-:Y:S05]  /*6b00*/  @!P0 BRA `(.L_x_6052) ;  /* 0x0000342000008947 */ /* 0x004fea0003800000 */
[----:B-----5:R-:W2:Y:S01]  /*6b10*/  DADD R20, R10, R54 ;  /* 0x000000000a147229 */ /* 0x020ea20000000036 */
[----:B0-----:R-:W-:Y:S01]  /*6b20*/  MOV R2, 0x1 ;  /* 0x0000000100027802 */ /* 0x001fe20000000f00 */
[----:B------:R-:W-:Y:S01]  /*6b30*/  BSSY B1, `(.L_x_6115) ;  /* 0x0000015000017945 */ /* 0x000fe20003800000 */
[----:B------:R-:W-:Y:S01]  /*6b40*/  FSETP.GEU.AND P1, PT, |R55|, 6.5827683646048100446e-37, PT ;  /* 0x036000003700780b */ /* 0x000fe20003f2e200 */
[----:B------:R-:W-:Y:S02]  /*6b50*/  DADD R22, -R16, R34 ;  /* 0x0000000010167229 */ /* 0x000fe40000000122 */
        /* <DEDUP_REMOVED lines=18> */
.L_x_6116:
[----:B------:R-:W-:Y:S05]  /*6c80*/  BSYNC B1 ;  /* 0x0000000000017941 */ /* 0x000fea0003800000 */
.L_x_6115:
[----:B------:R-:W0:Y:S01]  /*6c90*/  DMUL R2, R22, R22 ;  /* 0x0000001616027228 */ /* 0x000e220000000000 */
[----:B------:R-:W-:-:S03]  /*6ca0*/  IMAD.MOV.U32 R38, RZ, RZ, -0x1 ;  /* 0xffffffffff267424 */ /* 0x000fc600078e00ff */
[----:B------:R-:W-:-:S04]  /*6cb0*/  DADD R18, R18, R36 ;  /* 0x0000000012127229 */ /* 0x000fc80000000024 */
[----:B0-----:R0:W2:Y:S02]  /*6cc0*/  DMUL R2, R10, R2 ;  /* 0x000000020a027228 */ /* 0x0010a40000000000 */
[----:B0-----:R-:W-:Y:S01]  /*6cd0*/  MOV R10, R20 ;  /* 0x00000014000a7202 */ /* 0x001fe20000000f00 */
[----:B------:R-:W-:Y:S01]  /*6ce0*/  IMAD.MOV.U32 R11, RZ, RZ, R21 ;  /* 0x000000ffff0b7224 */ /* 0x000fe200078e0015 */
[----:B------:R0:W3:-:S04]  /*6cf0*/  DFMA R16, R22, R4, R16 ;  /* 0x000000041610722b */ /* 0x0000c80000000010 */
[----:B--2---:R0:W2:Y:S01]  /*6d00*/  DFMA R18, R2, R4, R18 ;  /* 0x000000040212722b */ /* 0x0040a20000000012 */
[----:B------:R-:W-:Y:S05]  /*6d10*/  BRA `(.L_x_6052) ;  /* 0x0000321000007947 */ /* 0x000fea0003800000 */
.L_x_6114:
[----:B------:R-:W-:Y:S01]  /*6d20*/  IMAD.MOV.U32 R38, RZ, RZ, R58 ;  /* 0x000000ffff267224 */ /* 0x000fe200078e003a */
[----:B------:R-:W-:Y:S01]  /*6d30*/  MOV R10, R54 ;  /* 0x00000036000a7202 */ /* 0x000fe20000000f00 */
[----:B------:R-:W-:Y:S01]  /*6d40*/  IMAD.MOV.U32 R11, RZ, RZ, R55 ;  /* 0x000000ffff0b7224 */ /* 0x000fe200078e0037 */
[----:B------:R-:W-:Y:S01]  /*6d50*/  MOV R17, R35 ;  /* 0x0000002300117202 */ /* 0x000fe20000000f00 */
[----:B------:R-:W-:Y:S02]  /*6d60*/  IMAD.MOV.U32 R16, RZ, RZ, R34 ;  /* 0x000000ffff107224 */ /* 0x000fe400078e0022 */
[----:B------:R-:W-:Y:S02]  /*6d70*/  IMAD.MOV.U32 R18, RZ, RZ, R36 ;  /* 0x000000ffff127224 */ /* 0x000fe400078e0024 */
[----:B------:R-:W-:Y:S01]  /*6d80*/  IMAD.MOV.U32 R19, RZ, RZ, R37 ;  /* 0x000000ffff137224 */ /* 0x000fe200078e0025 */
[----:B------:R-:W-:Y:S05]  /*6d90*/  BRA `(.L_x_6052) ;  /* 0x0000319000007947 */ /* 0x000fea0003800000 */
.L_x_6081:
        /* <DEDUP_REMOVED lines=27> */
.L_x_6127:
[----:B------:R-:W-:Y:S02]  /*6f50*/  IMAD R2, R49, R39, RZ ;  /* 0x0000002731027224 */ /* 0x000fe400078e02ff */
[----:B------:R-:W-:-:S03]  /*6f60*/  IMAD.MOV.U32 R3, RZ, RZ, R47 ;  /* 0x000000ffff037224 */ /* 0x000fc600078e002f */
[----:B------:R-:W-:Y:S02]  /*6f70*/  SHF.R.U32.HI R25, RZ, 0x1, R2 ;  /* 0x00000001ff197819 */ /* 0x000fe40000011602 */
[----:B------:R-:W-:-:S05]  /*6f80*/  MOV R2, R48 ;  /* 0x0000003000027202 */ /* 0x000fca0000000f00 */
[----:B------:R-:W-:-:S06]  /*6f90*/  IMAD.WIDE.U32 R24, R25, 0x10, R2 ;  /* 0x0000001019187825 */ /* 0x000fcc00078e0002 */
[----:B------:R-:W2:Y:S01]  /*6fa0*/  LDG.E.128 R24, [R24.64] ;  /* 0x0000002418187981 */ /* 0x000ea2000c1e1d00 */
[----:B------:R-:W-:-:S05]  /*6fb0*/  IADD3 R46, R39, c[0x0][0x19c], RZ ;  /* 0x00006700272e7a10 */ /* 0x000fca0007ffe0ff */
[----:B------:R-:W-:-:S05]  /*6fc0*/  IMAD R4, R49, R46, RZ ;  /* 0x0000002e31047224 */ /* 0x000fca00078e02ff */
[----:B------:R-:W-:-:S05]  /*6fd0*/  SHF.R.U32.HI R21, RZ, 0x1, R4 ;  /* 0x00000001ff157819 */ /* 0x000fca0000011604 */
[----:B------:R-:W-:-:S06]  /*6fe0*/  IMAD.WIDE.U32 R20, R21, 0x10, R2 ;  /* 0x0000001015147825 */ /* 0x000fcc00078e0002 */
[----:B------:R-:W5:Y:S01]  /*6ff0*/  LDG.E.128 R20, [R20.64] ;  /* 0x0000002414147981 */ /* 0x000f62000c1e1d00 */
[----:B------:R-:W-:Y:S01]  /*7000*/  IADD3 R0, R0, 0x1, RZ ;  /* 0x0000000100007810 */ /* 0x000fe20007ffe0ff */
[----:B------:R-:W-:Y:S01]  /*7010*/  IMAD.MOV.U32 R4, RZ, RZ, 0x1 ;  /* 0x00000001ff047424 */ /* 0x000fe200078e00ff */
        /* <DEDUP_REMOVED lines=22> */
[----:B-----5:R-:W-:Y:S05]  /*7180*/  CALL.REL.NOINC `($__internal_34_$__cuda_sm20_div_rn_f64_full) ;  /* 0x0000e77000007944 */ /* 0x020fea0003c00000 */
.L_x_6120:
[----:B------:R-:W-:Y:S05]  /*7190*/  BSYNC B2 ;  /* 0x0000000000027941 */ /* 0x000fea0003800000 */
.L_x_6119:
        /* <DEDUP_REMOVED lines=24> */
[----:B-----5:R-:W-:Y:S05]  /*7320*/  CALL.REL.NOINC `($__internal_34_$__cuda_sm20_div_rn_f64_full) ;  /* 0x0000e5d000007944 */ /* 0x020fea0003c00000 */
[----:B------:R-:W-:Y:S02]  /*7330*/  IMAD.MOV.U32 R2, RZ, RZ, R4 ;  /* 0x000000ffff027224 */ /* 0x000fe400078e0004 */
[----:B------:R-:W-:Y:S02]  /*7340*/  IMAD.MOV.U32 R3, RZ, RZ, R5 ;  /* 0x000000ffff037224 */ /* 0x000fe400078e0005 */
.L_x_6122:
[----:B------:R-:W-:Y:S05]  /*7350*/  BSYNC B2 ;  /* 0x0000000000027941 */ /* 0x000fea0003800000 */
.L_x_6121:
[----:B------:R-:W0:Y:S01]  /*7360*/  MUFU.RCP64H R5, R9 ;  /* 0x0000000900057308 */ /* 0x000e220000001800 */
[----:B------:R-:W-:Y:S01]  /*7370*/  MOV R4, 0x1 ;  /* 0x0000000100047802 */ /* 0x000fe20000000f00 */
[----:B-----5:R-:W1:Y:S01]  /*7380*/  DADD R38, R20, -R40 ;  /* 0x0000000014267229 */ /* 0x020e620000000828 */
        /* <DEDUP_REMOVED lines=22> */
.L_x_6124:
[----:B------:R-:W-:Y:S05]  /*74f0*/  BSYNC B2 ;  /* 0x0000000000027941 */ /* 0x000fea0003800000 */
.L_x_6123:
        /* <DEDUP_REMOVED lines=27> */
.L_x_6126:
[----:B01----:R-:W-:Y:S05]  /*76b0*/  BSYNC B2 ;  /* 0x0000000000027941 */ /* 0x003fea0003800000 */
.L_x_6125:
[----:B------:R-:W-:Y:S01]  /*76c0*/  IADD3 R39, R46, c[0x0][0x19c], RZ ;  /* 0x000067002e277a10 */ /* 0x000fe20007ffe0ff */
[----:B------:R-:W0:-:S03]  /*76d0*/  DADD R34, R6, R34 ;  /* 0x0000000006227229 */ /* 0x000e060000000022 */
[----:B------:R-:W-:-:S03]  /*76e0*/  IADD3 R4, R39, c[0x0][0x19c], RZ ;  /* 0x0000670027047a10 */ /* 0x000fc60007ffe0ff */
[----:B0-----:R-:W0:Y:S01]  /*76f0*/  DADD R2, R22, -R34 ;  /* 0x0000000016027229 */ /* 0x001e220000000822 */
[----:B------:R-:W-:-:S05]  /*7700*/  ISETP.GE.U32.AND P0, PT, R4, c[0x0][0x194], PT ;  /* 0x0000650004007a0c */ /* 0x000fca0003f06070 */
[----:B0-----:R0:W1:-:S08]  /*7710*/  DFMA R36, R10, R2, R36 ;  /* 0x000000020a24722b */ /* 0x0010500000000024 */
[----:B01----:R-:W-:Y:S05]  /*7720*/  @!P0 BRA `(.L_x_6127) ;  /* 0xfffff82000008947 */ /* 0x003fea000383ffff */
.L_x_6118:
[----:B------:R-:W-:Y:S05]  /*7730*/  BSYNC B1 ;  /* 0x0000000000017941 */ /* 0x000fea0003800000 */
.L_x_6117:
[----:B------:R-:W-:Y:S01]  /*7740*/  ISETP.GE.U32.AND P1, PT, R39, c[0x0][0x194], PT ;  /* 0x0000650027007a0c */ /* 0x000fe20003f26070 */
[----:B------:R-:W-:Y:S01]  /*7750*/  BSSY B0, `(.L_x_6128) ;  /* 0x000000f000007945 */ /* 0x000fe20003800000 */
[----:B------:R-:W-:Y:S01]  /*7760*/  MOV R38, R0 ;  /* 0x0000000000267202 */ /* 0x000fe20000000f00 */
[----:B------:R-:W-:-:S10]  /*7770*/  IMAD.MOV.U32 R54, RZ, RZ, R0 ;  /* 0x000000ffff367224 */ /* 0x000fd400078e0000 */
[----:B------:R-:W-:Y:S05]  /*7780*/  @P1 BRA `(.L_x_6129) ;  /* 0x000000b000001947 */ /* 0x000fea0003800000 */
[----:B------:R-:W-:Y:S01]  /*7790*/  IADD3 R4, R39, c[0x0][0x19c], RZ ;  /* 0x0000670027047a10 */ /* 0x000fe20007ffe0ff */
[----:B------:R-:W-:-:S03]  /*77a0*/  IMAD R2, R49, R39, RZ ;  /* 0x0000002731027224 */ /* 0x000fc600078e02ff */
[----:B------:R-:W-:Y:S02]  /*77b0*/  ISETP.GE.U32.AND P0, PT, R4, c[0x0][0x194], PT ;  /* 0x0000650004007a0c */ /* 0x000fe40003f06070 */
[----:B------:R-:W-:-:S11]  /*77c0*/  SHF.R.U32.HI R25, RZ, 0x1, R2 ;  /* 0x00000001ff197819 */ /* 0x000fd60000011602 */
[----:B------:R-:W-:-:S05]  /*77d0*/  @!P0 IMAD R49, R49, R4, RZ ;  /* 0x0000000431318224 */ /* 0x000fca00078e02ff */
[----:B------:R-:W-:Y:S01]  /*77e0*/  @!P0 SHF.R.U32.HI R3, RZ, 0x1, R49 ;  /* 0x00000001ff038819 */ /* 0x000fe20000011631 */
[----:B------:R-:W-:-:S04]  /*77f0*/  IMAD.MOV.U32 R49, RZ, RZ, R47 ;  /* 0x000000ffff317224 */ /* 0x000fc800078e002f */
[----:B------:R-:W-:-:S04]  /*7800*/  IMAD.WIDE.U32 R24, R25, 0x10, R48 ;  /* 0x0000001019187825 */ /* 0x000fc800078e0030 */
[----:B------:R-:W-:Y:S02]  /*7810*/  @!P0 IMAD.WIDE.U32 R2, R3, 0x10, R48 ;  /* 0x0000001003028825 */ /* 0x000fe400078e0030 */
[----:B------:R-:W5:Y:S04]  /*7820*/  LDG.E.128 R24, [R24.64] ;  /* 0x0000002418187981 */ /* 0x000f68000c1e1d00 */
[----:B------:R0:W5:Y:S02]  /*7830*/  @!P0 LDG.E.128 R20, [R2.64] ;  /* 0x0000002402148981 */ /* 0x000164000c1e1d00 */
.L_x_6129:
[----:B------:R-:W-:Y:S05]  /*7840*/  BSYNC B0 ;  /* 0x0000000000007941 */ /* 0x000fea0003800000 */
.L_x_6128:
[----:B------:R-:W-:Y:S01]  /*7850*/  BSSY B1, `(.L_x_6130) ;  /* 0x0000084000017945 */ /* 0x000fe20003800000 */
[----:B------:R-:W-:Y:S01]  /*7860*/  MOV R55, R0 ;  /* 0x0000000000377202 */ /* 0x000fe20000000f00 */
[----:B------:R-:W-:Y:S01]  /*7870*/  IMAD.MOV.U32 R10, RZ, RZ, R8 ;  /* 0x000000ffff0a7224 */ /* 0x000fe200078e0008 */
[----:B------:R-:W-:Y:S01]  /*7880*/  MOV R46, R8 ;  /* 0x00000008002e7202 */ /* 0x000fe20000000f00 */
[--C-:B------:R-:W-:Y:S01]  /*7890*/  IMAD.MOV.U32 R11, RZ, RZ, R9.reuse ;  /* 0x000000ffff0b7224 */ /* 0x100fe200078e0009 */
[----:B------:R-:W-:Y:S01]  /*78a0*/  MOV R49, R9 ;  /* 0x0000000900317202 */ /* 0x000fe20000000f00 */
[----:B------:R-:W-:-:S02]  /*78b0*/  IMAD.MOV.U32 R47, RZ, RZ, R9 ;  /* 0x000000ffff2f7224 */ /* 0x000fc400078e0009 */
[----:B------:R-:W-:Y:S01]  /*78c0*/  IMAD.MOV.U32 R48, RZ, RZ, R8 ;  /* 0x000000ffff307224 */ /* 0x000fe200078e0008 */
[----:B------:R-:W-:Y:S05]  /*78d0*/  @P1 BRA `(.L_x_6131) ;  /* 0x000007b000001947 */ /* 0x000fea0003800000 */
[----:B------:R-:W-:Y:S01]  /*78e0*/  IADD3 R0, R0, 0x1, RZ ;  /* 0x0000000100007810 */ /* 0x000fe20007ffe0ff */
[----:B------:R-:W-:Y:S01]  /*78f0*/  IMAD.MOV.U32 R4, RZ, RZ, 0x1 ;  /* 0x00000001ff047424 */ /* 0x000fe200078e00ff */
[----:B-----5:R-:W1:Y:S01]  /*7900*/  DADD R10, -R12, R24 ;  /* 0x000000000c0a7229 */ /* 0x020e620000000118 */
[----:B------:R-:W-:Y:S01]  /*7910*/  BSSY B2, `(.L_x_6132) ;  /* 0x0000016000027945 */ /* 0x000fe20003800000 */
[----:B0-----:R-:W0:Y:S08]  /*7920*/  I2F.F64 R2, R0 ;  /* 0x0000000000027312 */ /* 0x001e300000201c00 */
[----:B-1----:R-:W-:Y:S01]  /*7930*/  FSETP.GEU.AND P1, PT, |R11|, 6.5827683646048100446e-37, PT ;  /* 0x036000000b00780b */ /* 0x002fe20003f2e200 */
        /* <DEDUP_REMOVED lines=19> */
.L_x_6133:
[----:B------:R-:W-:Y:S05]  /*7a70*/  BSYNC B2 ;  /* 0x0000000000027941 */ /* 0x000fea0003800000 */
.L_x_6132:
        /* <DEDUP_REMOVED lines=10> */
[----:B0-----:R-:W-:Y:S01]  /*7b20*/  IMAD.MOV.U32 R10, RZ, RZ, R2 ;  /* 0x000000ffff0a7224 */ /* 0x001fe200078e0002 */
[----:B------:R-:W-:Y:S01]  /*7b30*/  MOV R11, R3 ;  /* 0x00000003000b7202 */ /* 0x000fe20000000f00 */
        /* <DEDUP_REMOVED lines=18> */
.L_x_6135:
[----:B------:R-:W-:Y:S05]  /*7c60*/  BSYNC B2 ;  /* 0x0000000000027941 */ /* 0x000fea0003800000 */
.L_x_6134:
[----:B------:R-:W-:Y:S01]  /*7c70*/  IADD3 R39, R39, c[0x0][0x19c], RZ ;  /* 0x0000670027277a10 */ /* 0x000fe20007ffe0ff */
[----:B------:R-:W0:-:S03]  /*7c80*/  DADD R16, R16, R6 ;  /* 0x0000000010107229 */ /* 0x000e060000000006 */
[----:B------:R-:W-:-:S03]  /*7c90*/  ISETP.GE.U32.AND P0, PT, R39, c[0x0][0x194], PT ;  /* 0x0000650027007a0c */ /* 0x000fc60003f06070 */
[----:B0-----:R-:W0:-:S06]  /*7ca0*/  DADD R26, -R16, R26 ;  /* 0x00000000101a7229 */ /* 0x001e0c000000011a */
[----:B0-----:R0:W1:-:S04]  /*7cb0*/  DFMA R18, R52, R26, R18 ;  /* 0x0000001a3412722b */ /* 0x0010480000000012 */
[----:B------:R-:W-:Y:S05]  /*7cc0*/  @P0 BRA `(.L_x_6131) ;  /* 0x000003c000000947 */ /* 0x000fea0003800000 */
[----:B01----:R-:W-:Y:S01]  /*7cd0*/  IADD3 R54, R54, 0x1, RZ ;  /* 0x0000000136367810 */ /* 0x003fe20007ffe0ff */
[----:B------:R-:W0:Y:S01]  /*7ce0*/  DADD R24, -R40, R20 ;  /* 0x0000000028187229 */ /* 0x000e220000000114 */
[----:B------:R-:W-:Y:S01]  /*7cf0*/  MOV R4, 0x1 ;  /* 0x0000000100047802 */ /* 0x000fe20000000f00 */
[----:B------:R-:W-:Y:S01]  /*7d00*/  BSSY B2, `(.L_x_6136) ;  /* 0x0000016000027945 */ /* 0x000fe20003800000 */
[----:B------:R-:W1:Y:S07]  /*7d10*/  I2F.F64 R2, R54 ;  /* 0x0000003600027312 */ /* 0x000e6e0000201c00 */
[----:B0-----:R-:W-:Y:S01]  /*7d20*/  FSETP.GEU.AND P1, PT, |R25|, 6.5827683646048100446e-37, PT ;  /* 0x036000001900780b */ /* 0x001fe20003f2e200 */
[----:B-1----:R-:W0:Y:S01]  /*7d30*/  MUFU.RCP64H R5, R3 ;  /* 0x0000000300057308 */ /* 0x002e220000001800 */
[----:B------:R-:W-:-:S02]  /*7d40*/  IMAD.MOV.U32 R46, RZ, RZ, R2 ;  /* 0x000000ffff2e7224 */ /* 0x000fc400078e0002 */
[----:B------:R-:W-:Y:S01]  /*7d50*/  IMAD.MOV.U32 R47, RZ, RZ, R3 ;  /* 0x000000ffff2f7224 */ /* 0x000fe200078e0003 */
        /* <DEDUP_REMOVED lines=13> */
[----:B------:R-:W-:Y:S01]  /*7e30*/  MOV R2, 0x7e60 ;  /* 0x00007e6000027802 */ /* 0x000fe20000000f00 */
[----:B------:R-:W-:Y:S02]  /*7e40*/  IMAD.MOV.U32 R5, RZ, RZ, R25 ;  /* 0x000000ffff057224 */ /* 0x000fe400078e0019 */
[----:B------:R-:W-:Y:S05]  /*7e50*/  CALL.REL.NOINC `($__internal_34_$__cuda_sm20_div_rn_f64_full) ;  /* 0x0000daa000007944 */ /* 0x000fea0003c00000 */
.L_x_6137:
[----:B------:R-:W-:Y:S05]  /*7e60*/  BSYNC B2 ;  /* 0x0000000000027941 */ /* 0x000fea0003800000 */
.L_x_6136:
[----:B------:R-:W-:Y:S01]  /*7e70*/  IADD3 R55, R55, 0x1, RZ ;  /* 0x0000000137377810 */ /* 0x000fe20007ffe0ff */
[----:B------:R-:W0:Y:S01]  /*7e80*/  DADD R40, R40, R4 ;  /* 0x0000000028287229 */ /* 0x000e220000000004 */
[----:B------:R-:W-:Y:S01]  /*7e90*/  MOV R6, 0x1 ;  /* 0x0000000100067802 */ /* 0x000fe20000000f00 */
[----:B------:R-:W-:Y:S01]  /*7ea0*/  BSSY B2, `(.L_x_6138) ;  /* 0x000001b000027945 */ /* 0x000fe20003800000 */
[----:B------:R-:W1:Y:S03]  /*7eb0*/  I2F.F64 R2, R55 ;  /* 0x0000003700027312 */ /* 0x000e660000201c00 */
[----:B0-----:R-:W0:-:S06]  /*7ec0*/  DADD R20, -R40, R20 ;  /* 0x0000000028147229 */ /* 0x001e0c0000000114 */
[----:B0-----:R-:W-:Y:S01]  /*7ed0*/  DFMA R42, R24, R20, R42 ;  /* 0x00000014182a722b */ /* 0x001fe2000000002a */
[----:B-1----:R-:W0:Y:S01]  /*7ee0*/  MUFU.RCP64H R7, R3 ;  /* 0x0000000300077308 */ /* 0x002e220000001800 */
[----:B------:R-:W-:Y:S02]  /*7ef0*/  IMAD.MOV.U32 R48, RZ, RZ, R2 ;  /* 0x000000ffff307224 */ /* 0x000fe400078e0002 */
[----:B------:R-:W-:Y:S01]  /*7f00*/  IMAD.MOV.U32 R49, RZ, RZ, R3 ;  /* 0x000000ffff317224 */ /* 0x000fe200078e0003 */
        /* <DEDUP_REMOVED lines=18> */
[----:B------:R-:W-:Y:S01]  /*8030*/  MOV R6, R4 ;  /* 0x0000000400067202 */ /* 0x000fe20000000f00 */
[----:B------:R-:W-:Y:S02]  /*8040*/  IMAD.MOV.U32 R7, RZ, RZ, R5 ;  /* 0x000000ffff077224 */ /* 0x000fe400078e0005 */
.L_x_6139:
[----:B------:R-:W-:Y:S05]  /*8050*/  BSYNC B2 ;  /* 0x0000000000027941 */ /* 0x000fea0003800000 */
.L_x_6138:
[----:B------:R-:W0:-:S06]  /*8060*/  DADD R34, R34, R6 ;  /* 0x0000000022227229 */ /* 0x000e0c0000000006 */
[----:B0-----:R-:W0:-:S06]  /*8070*/  DADD R22, -R34, R22 ;  /* 0x0000000022167229 */ /* 0x001e0c0000000116 */
[----:B0-----:R0:W1:-:S06]  /*8080*/  DFMA R36, R26, R22, R36 ;  /* 0x000000161a24722b */ /* 0x00104c0000000024 */
.L_x_6131:
[----:B01----:R-:W-:Y:S05]  /*8090*/  BSYNC B1 ;  /* 0x0000000000017941 */ /* 0x003fea0003800000 */
.L_x_6130:
[----:B------:R-:W0:Y:S01]  /*80a0*/  DSETP.NEU.AND P0, PT, R8, RZ, PT ;  /* 0x000000ff0800722a */ /* 0x000e220003f0d000 */
[----:B------:R-:W-:-:S13]  /*80b0*/  BSSY B1, `(.L_x_6140) ;  /* 0x000002c000017945 */ /* 0x000fda0003800000 */
[----:B0-----:R-:W-:Y:S05]  /*80c0*/  @!P0 BRA `(.L_x_6141) ;  /* 0x0000023000008947 */ /* 0x001fea0003800000 */
[----:B------:R-:W0:-:S14]  /*80d0*/  DSETP.NEU.AND P0, PT, R46, RZ, PT ;  /* 0x000000ff2e00722a */ /* 0x000e1c0003f0d000 */
[----:B0-----:R-:W-:Y:S05]  /*80e0*/  @!P0 BRA `(.L_x_6142) ;  /* 0x0000028000008947 */ /* 0x001fea0003800000 */
[----:B-----5:R-:W0:Y:S01]  /*80f0*/  DADD R20, R8, R46 ;  /* 0x0000000008147229 */ /* 0x020e22000000002e */
        /* <DEDUP_REMOVED lines=22> */
.L_x_6144:
[----:B------:R-:W-:Y:S05]  /*8260*/  BSYNC B2 ;  /* 0x0000000000027941 */ /* 0x000fea0003800000 */
.L_x_6143:
[----:B------:R-:W0:Y:S01]  /*8270*/  DMUL R2, R22, R22 ;  /* 0x0000001616027228 */ /* 0x000e220000000000 */
[----:B------:R-:W-:-:S03]  /*8280*/  IMAD.MOV.U32 R0, RZ, RZ, -0x1 ;  /* 0xffffffffff007424 */ /* 0x000fc600078e00ff */
[----:B------:R-:W-:-:S04]  /*8290*/  DADD R14, R14, R42 ;  /* 0x000000000e0e7229 */ /* 0x000fc8000000002a */
[----:B0-----:R0:W1:Y:S02]  /*82a0*/  DMUL R2, R8, R2 ;  /* 0x0000000208027228 */ /* 0x0010640000000000 */
[----:B0-----:R-:W-:Y:S01]  /*82b0*/  IMAD.MOV.U32 R8, RZ, RZ, R20 ;  /* 0x000000ffff087224 */ /* 0x001fe200078e0014 */
[----:B------:R-:W-:Y:S01]  /*82c0*/  MOV R9, R21 ;  /* 0x0000001500097202 */ /* 0x000fe20000000f00 */
[----:B------:R0:W2:-:S04]  /*82d0*/  DFMA R12, R22, R4, R12 ;  /* 0x00000004160c722b */ /* 0x000088000000000c */
[----:B-1----:R0:W1:Y:S01]  /*82e0*/  DFMA R14, R2, R4, R14 ;  /* 0x00000004020e722b */ /* 0x002062000000000e */
[----:B------:R-:W-:Y:S05]  /*82f0*/  BRA `(.L_x_6142) ;  /* 0x0000007000007947 */ /* 0x000fea0003800000 */
.L_x_6141:
[----:B------:R-:W-:Y:S01]  /*8300*/  IMAD.MOV.U32 R0, RZ, RZ, R54 ;  /* 0x000000ffff007224 */ /* 0x000fe200078e0036 */
[----:B------:R-:W-:Y:S01]  /*8310*/  MOV R9, R47 ;  /* 0x0000002f00097202 */ /* 0x000fe20000000f00 */
[----:B------:R-:W-:Y:S01]  /*8320*/  IMAD.MOV.U32 R8, RZ, RZ, R46 ;  /* 0x000000ffff087224 */ /* 0x000fe200078e002e */
[----:B------:R-:W-:Y:S01]  /*8330*/  MOV R14, R42 ;  /* 0x0000002a000e7202 */ /* 0x000fe20000000f00 */
[----:B------:R-:W-:Y:S02]  /*8340*/  IMAD.MOV.U32 R12, RZ, RZ, R40 ;  /* 0x000000ffff0c7224 */ /* 0x000fe400078e0028 */
[----:B------:R-:W-:Y:S02]  /*8350*/  IMAD.MOV.U32 R13, RZ, RZ, R41 ;  /* 0x000000ffff0d7224 */ /* 0x000fe400078e0029 */
[----:B------:R-:W-:Y:S02]  /*8360*/  IMAD.MOV.U32 R15, RZ, RZ, R43 ;  /* 0x000000ffff0f7224 */ /* 0x000fe400078e002b */
.L_x_6142:
[----:B--2---:R-:W-:Y:S05]  /*8370*/  BSYNC B1 ;  /* 0x0000000000017941 */ /* 0x004fea0003800000 */
.L_x_6140:
[----:B------:R-:W2:-:S14]  /*8380*/  DSETP.NEU.AND P0, PT, R10, RZ, PT ;  /* 0x000000ff0a00722a */ /* 0x000e9c0003f0d000 */
[----:B--2---:R-:W-:Y:S05]  /*8390*/  @!P0 BRA `(.L_x_6145) ;  /* 0x0000023000008947 */ /* 0x004fea0003800000 */
[----:B------:R-:W2:-:S14]  /*83a0*/  DSETP.NEU.AND P0, PT, R48, RZ, PT ;  /* 0x000000ff3000722a */ /* 0x000e9c0003f0d000 */
[----:B--2---:R-:W-:Y:S05]  /*83b0*/  @!P0 BRA `(.L_x_6052) ;  /* 0x00001b7000008947 */ /* 0x004fea0003800000 */
[----:B-----5:R-:W2:Y:S01]  /*83c0*/  DADD R20, R10, R48 ;  /* 0x000000000a147229 */ /* 0x020ea20000000030 */
[----:B0-----:R-:W-:Y:S01]  /*83d0*/  IMAD.MOV.U32 R2, RZ, RZ, 0x1 ;  /* 0x00000001ff027424 */ /* 0x001fe200078e00ff */
[----:B------:R-:W-:Y:S01]  /*83e0*/  FSETP.GEU.AND P1, PT, |R49|, 6.5827683646048100446e-37, PT ;  /* 0x036000003100780b */ /* 0x000fe20003f2e200 */
[----:B------:R-:W-:Y:S01]  /*83f0*/  BSSY B1, `(.L_x_6146) ;  /* 0x0000014000017945 */ /* 0x000fe20003800000 */
        /* <DEDUP_REMOVED lines=19> */
.L_x_6147:
[----:B------:R-:W-:Y:S05]  /*8530*/  BSYNC B1 ;  /* 0x0000000000017941 */ /* 0x000fea0003800000 */
.L_x_6146:
[----:B------:R-:W0:Y:S01]  /*8540*/  DMUL R2, R22, R22 ;  /* 0x0000001616027228 */ /* 0x000e220000000000 */
[----:B------:R-:W-:-:S03]  /*8550*/  IMAD.MOV.U32 R38, RZ, RZ, -0x1 ;  /* 0xffffffffff267424 */ /* 0x000fc600078e00ff */
[----:B------:R-:W-:-:S04]  /*8560*/  DADD R18, R18, R36 ;  /* 0x0000000012127229 */ /* 0x000fc80000000024 */
[----:B0-----:R0:W2:Y:S02]  /*8570*/  DMUL R2, R10, R2 ;  /* 0x000000020a027228 */ /* 0x0010a40000000000 */
[----:B0-----:R-:W-:Y:S01]  /*8580*/  IMAD.MOV.U32 R10, RZ, RZ, R20 ;  /* 0x000000ffff0a7224 */ /* 0x001fe200078e0014 */
[----:B------:R-:W-:Y:S01]  /*8590*/  MOV R11, R21 ;  /* 0x00000015000b7202 */ /* 0x000fe20000000f00 */
[----:B------:R0:W3:-:S04]  /*85a0*/  DFMA R16, R22, R4, R16 ;  /* 0x000000041610722b */ /* 0x0000c80000000010 */
[----:B--2---:R0:W2:Y:S01]  /*85b0*/  DFMA R18, R2, R4, R18 ;  /* 0x000000040212722b */ /* 0x0040a20000000012 */
[----:B------:R-:W-:Y:S05]  /*85c0*/  BRA `(.L_x_6052) ;  /* 0x0000196000007947 */ /* 0x000fea0003800000 */
.L_x_6145:
        /* <DEDUP_REMOVED lines=8> */
.L_x_6080:
        /* <DEDUP_REMOVED lines=36> */
.L_x_6158:
[----:B------:R-:W-:Y:S01]  /*8890*/  SHF.R.U32.HI R25, RZ, 0x1, R46 ;  /* 0x00000001ff197819 */ /* 0x000fe2000001162e */
[----:B------:R-:W-:-:S04]  /*88a0*/  IMAD.MOV.U32 R49, RZ, RZ, R47 ;  /* 0x000000ffff317224 */ /* 0x000fc800078e002f */
[----:B------:R-:W-:-:S06]  /*88b0*/  IMAD.WIDE.U32 R24, R25, 0x10, R48 ;  /* 0x0000001019187825 */ /* 0x000fcc00078e0030 */
[----:B------:R-:W2:Y:S01]  /*88c0*/  LDG.E.128 R24, [R24.64] ;  /* 0x0000002418187981 */ /* 0x000ea2000c1e1d00 */
[----:B------:R-:W-:-:S04]  /*88d0*/  IADD3 R46, R46, c[0x0][0x19c], RZ ;  /* 0x000067002e2e7a10 */ /* 0x000fc80007ffe0ff */
        /* <DEDUP_REMOVED lines=28> */
.L_x_6151:
[----:B------:R-:W-:Y:S05]  /*8aa0*/  BSYNC B2 ;  /* 0x0000000000027941 */ /* 0x000fea0003800000 */
.L_x_6150:
        /* <DEDUP_REMOVED lines=27> */
.L_x_6153:
[----:B------:R-:W-:Y:S05]  /*8c60*/  BSYNC B2 ;  /* 0x0000000000027941 */ /* 0x000fea0003800000 */
.L_x_6152:
        /* <DEDUP_REMOVED lines=25> */
.L_x_6155:
[----:B------:R-:W-:Y:S05]  /*8e00*/  BSYNC B2 ;  /* 0x0000000000027941 */ /* 0x000fea0003800000 */
.L_x_6154:
        /* <DEDUP_REMOVED lines=27> */
.L_x_6157:
[----:B01----:R-:W-:Y:S05]  /*8fc0*/  BSYNC B2 ;  /* 0x0000000000027941 */ /* 0x003fea0003800000 */
.L_x_6156:
[----:B------:R-:W-:Y:S01]  /*8fd0*/  IADD3 R46, R46, c[0x0][0x19c], RZ ;  /* 0x000067002e2e7a10 */ /* 0x000fe20007ffe0ff */
[----:B------:R-:W0:-:S03]  /*8fe0*/  DADD R40, R6, R40 ;  /* 0x0000000006287229 */ /* 0x000e060000000028 */
[----:B------:R-:W-:-:S03]  /*8ff0*/  IADD3 R4, R46, c[0x0][0x19c], RZ ;  /* 0x000067002e047a10 */ /* 0x000fc60007ffe0ff */
[----:B0-----:R-:W0:Y:S01]  /*9000*/  DADD R2, R22, -R40 ;  /* 0x0000000016027229 */ /* 0x001e220000000828 */
[----:B------:R-:W-:-:S05]  /*9010*/  ISETP.GE.U32.AND P0, PT, R4, c[0x0][0x194], PT ;  /* 0x0000650004007a0c */ /* 0x000fca0003f06070 */
[----:B0-----:R0:W1:-:S08]  /*9020*/  DFMA R42, R10, R2, R42 ;  /* 0x000000020a2a722b */ /* 0x001050000000002a */
[----:B01----:R-:W-:Y:S05]  /*9030*/  @!P0 BRA `(.L_x_6158) ;  /* 0xfffff85000008947 */ /* 0x003fea000383ffff */
.L_x_6149:
[----:B------:R-:W-:Y:S05]  /*9040*/  BSYNC B1 ;  /* 0x0000000000017941 */ /* 0x000fea0003800000 */
.L_x_6148:
[----:B------:R-:W-:Y:S01]  /*9050*/  ISETP.GE.U32.AND P1, PT, R46, c[0x0][0x194], PT ;  /* 0x000065002e007a0c */ /* 0x000fe20003f26070 */
[----:B------:R-:W-:Y:S01]  /*9060*/  BSSY B0, `(.L_x_6159) ;  /* 0x000000d000007945 */ /* 0x000fe20003800000 */
[----:B------:R-:W-:Y:S01]  /*9070*/  MOV R38, R0 ;  /* 0x0000000000267202 */ /* 0x000fe20000000f00 */
[----:B------:R-:W-:-:S10]  /*9080*/  IMAD.MOV.U32 R39, RZ, RZ, R0 ;  /* 0x000000ffff277224 */ /* 0x000fd400078e0000 */
[----:B------:R-:W-:Y:S05]  /*9090*/  @P1 BRA `(.L_x_6160) ;  /* 0x0000009000001947 */ /* 0x000fea0003800000 */
[----:B------:R-:W-:Y:S01]  /*90a0*/  IADD3 R3, R46, c[0x0][0x19c], RZ ;  /* 0x000067002e037a10 */ /* 0x000fe20007ffe0ff */
[----:B------:R-:W-:Y:S01]  /*90b0*/  IMAD.MOV.U32 R49, RZ, RZ, R47 ;  /* 0x000000ffff317224 */ /* 0x000fe200078e002f */
[----:B------:R-:W-:Y:S02]  /*90c0*/  SHF.R.U32.HI R25, RZ, 0x1, R46 ;  /* 0x00000001ff197819 */ /* 0x000fe4000001162e */
[----:B------:R-:W-:-:S03]  /*90d0*/  ISETP.GE.U32.AND P0, PT, R3, c[0x0][0x194], PT ;  /* 0x0000650003007a0c */ /* 0x000fc60003f06070 */
[----:B------:R-:W-:-:S06]  /*90e0*/  IMAD.WIDE.U32 R24, R25, 0x10, R48 ;  /* 0x0000001019187825 */ /* 0x000fcc00078e0030 */
[----:B------:R-:W5:Y:S04]  /*90f0*/  LDG.E.128 R24, [R24.64] ;  /* 0x0000002418187981 */ /* 0x000f68000c1e1d00 */
[----:B------:R-:W-:-:S05]  /*9100*/  @!P0 SHF.R.U32.HI R3, RZ, 0x1, R3 ;  /* 0x00000001ff038819 */ /* 0x000fca0000011603 */
[----:B------:R-:W-:-:S05]  /*9110*/  @!P0 IMAD.WIDE.U32 R2, R3, 0x10, R48 ;  /* 0x0000001003028825 */ /* 0x000fca00078e0030 */
[----:B------:R0:W5:Y:S02]  /*9120*/  @!P0 LDG.E.128 R20, [R2.64] ;  /* 0x0000002402148981 */ /* 0x000164000c1e1d00 */
.L_x_6160:
[----:B------:R-:W-:Y:S05]  /*9130*/  BSYNC B0 ;  /* 0x0000000000007941 */ /* 0x000fea0003800000 */
.L_x_6159:
[----:B------:R-:W-:Y:S01]  /*9140*/  BSSY B1, `(.L_x_6161) ;  /* 0x0000084000017945 */ /* 0x000fe20003800000 */
[----:B------:R-:W-:Y:S01]  /*9150*/  MOV R47, R0 ;  /* 0x00000000002f7202 */ /* 0x000fe20000000f00 */
[--C-:B------:R-:W-:Y:S01]  /*9160*/  IMAD.MOV.U32 R10, RZ, RZ, R8.reuse ;  /* 0x000000ffff0a7224 */ /* 0x100fe200078e0008 */
[----:B------:R-:W-:Y:S01]  /*9170*/  MOV R48, R8 ;  /* 0x0000000800307202 */ /* 0x000fe20000000f00 */
[--C-:B------:R-:W-:Y:S01]  /*9180*/  IMAD.MOV.U32 R11, RZ, RZ, R9.reuse ;  /* 0x000000ffff0b7224 */ /* 0x100fe200078e0009 */
[----:B------:R-:W-:Y:S01]  /*9190*/  MOV R53, R9 ;  /* 0x0000000900357202 */ /* 0x000fe20000000f00 */
[----:B------:R-:W-:Y:S02]  /*91a0*/  IMAD.MOV.U32 R49, RZ, RZ, R9 ;  /* 0x000000ffff317224 */ /* 0x000fe400078e0009 */
        /* <DEDUP_REMOVED lines=27> */
.L_x_6164:
[----:B------:R-:W-:Y:S05]  /*9360*/  BSYNC B2 ;  /* 0x0000000000027941 */ /* 0x000fea0003800000 */
.L_x_6163:
        /* <DEDUP_REMOVED lines=30> */
.L_x_6166:
[----:B------:R-:W-:Y:S05]  /*9550*/  BSYNC B2 ;  /* 0x0000000000027941 */ /* 0x000fea0003800000 */
.L_x_6165:
        /* <DEDUP_REMOVED lines=31> */
.L_x_6168:
[----:B------:R-:W-:Y:S05]  /*9750*/  BSYNC B2 ;  /* 0x0000000000027941 */ /* 0x000fea0003800000 */
.L_x_6167:
        /* <DEDUP_REMOVED lines=30> */
.L_x_6170:
[----:B------:R-:W-:Y:S05]  /*9940*/  BSYNC B2 ;  /* 0x0000000000027941 */ /* 0x000fea0003800000 */
.L_x_6169:
[----:B------:R-:W0:-:S06]  /*9950*/  DADD R40, R40, R6 ;  /* 0x0000000028287229 */ /* 0x000e0c0000000006 */
[----:B0-----:R-:W0:-:S06]  /*9960*/  DADD R22, -R40, R22 ;  /* 0x0000000028167229 */ /* 0x001e0c0000000116 */
[----:B0-----:R0:W1:-:S06]  /*9970*/  DFMA R42, R26, R22, R42 ;  /* 0x000000161a2a722b */ /* 0x00104c000000002a */
.L_x_6162:
[----:B01----:R-:W-:Y:S05]  /*9980*/  BSYNC B1 ;  /* 0x0000000000017941 */ /* 0x003fea0003800000 */
.L_x_6161:
        /* <DEDUP_REMOVED lines=28> */
.L_x_6175:
[----:B------:R-:W-:Y:S05]  /*9b50*/  BSYNC B2 ;  /* 0x0000000000027941 */ /* 0x000fea0003800000 */
.L_x_6174:
        /* <DEDUP_REMOVED lines=9> */
.L_x_6172:
[----:B------:R-:W-:Y:S01]  /*9bf0*/  IMAD.MOV.U32 R0, RZ, RZ, R39 ;  /* 0x000000ffff007224 */ /* 0x000fe200078e0027 */
[----:B------:R-:W-:Y:S01]  /*9c00*/  MOV R9, R49 ;  /* 0x0000003100097202 */ /* 0x000fe20000000f00 */
[----:B------:R-:W-:Y:S01]  /*9c10*/  IMAD.MOV.U32 R8, RZ, RZ, R48 ;  /* 0x000000ffff087224 */ /* 0x000fe200078e0030 */
[----:B------:R-:W-:Y:S01]  /*9c20*/  MOV R14, R36 ;  /* 0x00000024000e7202 */ /* 0x000fe20000000f00 */
[----:B------:R-:W-:Y:S02]  /*9c30*/  IMAD.MOV.U32 R12, RZ, RZ, R34 ;  /* 0x000000ffff0c7224 */ /* 0x000fe400078e0022 */
[----:B------:R-:W-:Y:S02]  /*9c40*/  IMAD.MOV.U32 R13, RZ, RZ, R35 ;  /* 0x000000ffff0d7224 */ /* 0x000fe400078e0023 */
[----:B------:R-:W-:Y:S02]  /*9c50*/  IMAD.MOV.U32 R15, RZ, RZ, R37 ;  /* 0x000000ffff0f7224 */ /* 0x000fe400078e0025 */
.L_x_6173:
[----:B--2---:R-:W-:Y:S05]  /*9c60*/  BSYNC B1 ;  /* 0x0000000000017941 */ /* 0x004fea0003800000 */
.L_x_6171:
        /* <DEDUP_REMOVED lines=27> */
.L_x_6178:
[----:B------:R-:W-:Y:S05]  /*9e20*/  BSYNC B1 ;  /* 0x0000000000017941 */ /* 0x000fea0003800000 */
.L_x_6177:
        /* <DEDUP_REMOVED lines=9> */
.L_x_6176:
[----:B------:R-:W-:Y:S01]  /*9ec0*/  MOV R38, R47 ;  /* 0x0000002f00267202 */ /* 0x000fe20000000f00 */
[----:B------:R-:W-:Y:S01]  /*9ed0*/  IMAD.MOV.U32 R10, RZ, RZ, R52 ;  /* 0x000000ffff0a7224 */ /* 0x000fe200078e0034 */
[----:B------:R-:W-:Y:S01]  /*9ee0*/  MOV R11, R53 ;  /* 0x00000035000b7202 */ /* 0x000fe20000000f00 */
[----:B------:R-:W-:Y:S01]  /*9ef0*/  IMAD.MOV.U32 R16, RZ, RZ, R40 ;  /* 0x000000ffff107224 */ /* 0x000fe200078e0028 */
[----:B------:R-:W-:Y:S01]  /*9f00*/  MOV R17, R41 ;  /* 0x0000002900117202 */ /* 0x000fe20000000f00 */
[----:B------:R-:W-:Y:S01]  /*9f10*/  IMAD.MOV.U32 R18, RZ, RZ, R42 ;  /* 0x000000ffff127224 */ /* 0x000fe200078e002a */
[----:B------:R-:W-:Y:S02]  /*9f20*/  MOV R19, R43 ;  /* 0x0000002b00137202 */ /* 0x000fe40000000f00 */
.L_x_6052:
[----:B---3--:R-:W-:Y:S05]  /*9f30*/  BSYNC B6 ;  /* 0x0000000000067941 */ /* 0x008fea0003800000 */
.L_x_6051:
[----:B------:R-:W-:-:S13]  /*9f40*/  ISETP.NE.AND P0, PT, RZ, c[0x0][0x1ac], PT ;  /* 0x00006b00ff007a0c */ /* 0x000fda0003f05270 */
[----:B------:R-:W-:Y:S05]  /*9f50*/  @!P0 BRA `(.L_x_6179) ;  /* 0x0000083000008947 */ /* 0x000fea0003800000 */
[----:B------:R-:W-:Y:S01]  /*9f60*/  IMAD R40, R60, c[0x0][0x0], R59 ;  /* 0x000000003c287a24 */ /* 0x000fe200078e023b */
[----:B------:R-:W-:Y:S02]  /*9f70*/  ULDC UR4, c[0x0][0x4] ;  /* 0x0000010000047ab9 */ /* 0x000fe40000000800 */
[----:B------:R-:W-:Y:S01]  /*9f80*/  USHF.R.U32.HI UR4, URZ, 0x1, UR4 ;  /* 0x000000013f047899 */ /* 0x000fe20008011604 */
[C---:B0-----:R-:W-:Y:S01]  /*9f90*/  IMAD.SHL.U32 R3, R40.reuse, 0x40, RZ ;  /* 0x0000004028037824 */ /* 0x041fe200078e00ff */
[----:B------:R-:W-:-:S04]  /*9fa0*/  LEA R40, R40, 0x10, 0x6 ;  /* 0x0000001028287811 */ /* 0x000fc800078e30ff */
[----:B-1----:R0:W-:Y:S01]  /*9fb0*/  STS.128 [R3+0x10], R12 ;  /* 0x0000100c03007388 */ /* 0x0021e20000000c00 */
[----:B------:R-:W-:-:S03]  /*9fc0*/  ISETP.NE.AND P0, PT, RZ, UR4, PT ;  /* 0x00000004ff007c0c */ /* 0x000fc6000bf05270 */
[----:B------:R0:W-:Y:S04]  /*9fd0*/  STS [R3+0x20], R0 ;  /* 0x0000200003007388 */ /* 0x0001e80000000800 */
[----:B------:R0:W-:Y:S04]  /*9fe0*/  STS.64 [R3+0x28], R8 ;  /* 0x0000280803007388 */ /* 0x0001e80000000a00 */
[----:B--2---:R0:W-:Y:S04]  /*9ff0*/  STS.128 [R3+0x30], R16 ;  /* 0x0000301003007388 */ /* 0x0041e80000000c00 */
[----:B------:R0:W-:Y:S04]  /*a000*/  STS [R3+0x40], R38 ;  /* 0x0000402603007388 */ /* 0x0001e80000000800 */
[----:B------:R0:W-:Y:S01]  /*a010*/  STS.64 [R3+0x48], R10 ;  /* 0x0000480a03007388 */ /* 0x0001e20000000a00 */
[----:B------:R-:W-:Y:S05]  /*a020*/  @!P0 BRA `(.L_x_6179) ;  /* 0x0000076000008947 */ /* 0x000fea0003800000 */
[----:B------:R-:W-:-:S05]  /*a030*/  MOV R39, UR4 ;  /* 0x0000000400277c02 */ /* 0x000fca0008000f00 */
.L_x_6192:
[----:B0-----:R-:W-:Y:S01]  /*a040*/  IMAD.IADD R2, R60, 0x1, R39 ;  /* 0x000000013c027824 */ /* 0x001fe200078e0227 */
[----:B------:R-:W-:Y:S01]  /*a050*/  WARPSYNC 0xffffffff ;  /* 0xffffffff00007948 */ /* 0x000fe20003800000 */
[----:B------:R-:W-:Y:S03]  /*a060*/  BAR.SYNC.DEFER_BLOCKING 0x0 ;  /* 0x0000000000007b1d */ /* 0x000fe60000010000 */
[----:B------:R-:W-:-:S03]  /*a070*/  ISETP.GE.U32.AND P0, PT, R2, c[0x0][0x4], PT ;  /* 0x0000010002007a0c */ /* 0x000fc60003f06070 */
[----:B------:R-:W-:Y:S01]  /*a080*/  BSSY B1, `(.L_x_6180) ;  /* 0x000006d000017945 */ /* 0x000fe20003800000 */
[----:B------:R-:W-:-:S13]  /*a090*/  ISETP.GE.U32.OR P0, PT, R60, R39, P0 ;  /* 0x000000273c00720c */ /* 0x000fda0000706470 */
[----:B-12---:R-:W-:Y:S05]  /*a0a0*/  @P0 BRA `(.L_x_6181) ;  /* 0x000006a000000947 */ /* 0x006fea0003800000 */
[----:B------:R-:W-:Y:S01]  /*a0b0*/  IMAD R2, R2, c[0x0][0x0], R59 ;  /* 0x0000000002027a24 */ /* 0x000fe200078e023b */
[----:B------:R-:W1:Y:S01]  /*a0c0*/  DSETP.NEU.AND P0, PT, R8, RZ, PT ;  /* 0x000000ff0800722a */ /* 0x000e620003f0d000 */
[----:B------:R-:W-:Y:S03]  /*a0d0*/  BSSY B2, `(.L_x_6182) ;  /* 0x0000033000027945 */ /* 0x000fe60003800000 */
[C---:B0-----:R-:W-:Y:S02]  /*a0e0*/  SHF.L.U32 R3, R2.reuse, 0x6, RZ ;  /* 0x0000000602037819 */ /* 0x041fe400000006ff */
[----:B------:R-:W-:-:S03]  /*a0f0*/  LEA R2, R2, 0x10, 0x6 ;  /* 0x0000001002027811 */ /* 0x000fc600078e30ff */
[----:B------:R0:W2:Y:S04]  /*a100*/  LDS R41, [R3+0x40] ;  /* 0x0000400003297984 */ /* 0x0000a80000000800 */
[----:B------:R0:W3:Y:S04]  /*a110*/  LDS.64 R4, [R3+0x28] ;  /* 0x0000280003047984 */ /* 0x0000e80000000a00 */
[----:B------:R0:W4:Y:S04]  /*a120*/  LDS.64 R34, [R3+0x48] ;  /* 0x0000480003227984 */ /* 0x0001280000000a00 */
[----:B-----5:R0:W0:Y:S04]  /*a130*/  LDS.128 R24, [R3+0x10] ;  /* 0x0000100003187984 */ /* 0x0200280000000c00 */
[----:B------:R0:W0:Y:S01]  /*a140*/  LDS.128 R20, [R3+0x30] ;  /* 0x0000300003147984 */ /* 0x0000220000000c00 */
[----:B-1----:R-:W-:Y:S05]  /*a150*/  @!P0 BRA `(.L_x_6183) ;  /* 0x0000023000008947 */ /* 0x002fea0003800000 */
[----:B---3--:R-:W1:-:S14]  /*a160*/  DSETP.NEU.AND P0, PT, R4, RZ, PT ;  /* 0x000000ff0400722a */ /* 0x008e5c0003f0d000 */
[----:B-1----:R-:W-:Y:S05]  /*a170*/  @!P0 BRA `(.L_x_6184) ;  /* 0x0000028000008947 */ /* 0x002fea0003800000 */
[----:B------:R-:W1:Y:S01]  /*a180*/  DADD R36, R8, R4 ;  /* 0x0000000008247229 */ /* 0x000e620000000004 */
[----:B------:R-:W-:Y:S01]  /*a190*/  IMAD.MOV.U32 R2, RZ, RZ, 0x1 ;  /* 0x00000001ff027424 */ /* 0x000fe200078e00ff */
[----:B------:R-:W-:Y:S01]  /*a1a0*/  FSETP.GEU.AND P1, PT, |R5|, 6.5827683646048100446e-37, PT ;  /* 0x036000000500780b */ /* 0x000fe20003f2e200 */
[----:B------:R-:W-:Y:S01]  /*a1b0*/  BSSY B3, `(.L_x_6185) ;  /* 0x0000014000037945 */ /* 0x000fe20003800000 */
[----:B0-----:R-:W-:Y:S02]  /*a1c0*/  DADD R24, -R12, R24 ;  /* 0x000000000c187229 */ /* 0x001fe40000000118 */
        /* <DEDUP_REMOVED lines=14> */
[----:B------:R-:W-:Y:S02]  /*a2b0*/  MOV R2, 0xa2d0 ;  /* 0x0000a2d000027802 */ /* 0x000fe40000000f00 */
[----:B--2-4-:R-:W-:Y:S05]  /*a2c0*/  CALL.REL.NOINC `($__internal_34_$__cuda_sm20_div_rn_f64_full) ;  /* 0x0000b63000007944 */ /* 0x014fea0003c00000 */
[----:B------:R-:W-:Y:S01]  /*a2d0*/  MOV R2, R4 ;  /* 0x0000000400027202 */ /* 0x000fe20000000f00 */
[----:B------:R-:W-:Y:S02]  /*a2e0*/  IMAD.MOV.U32 R3, RZ, RZ, R5 ;  /* 0x000000ffff037224 */ /* 0x000fe400078e0005 */
.L_x_6186:
[----:B------:R-:W-:Y:S05]  /*a2f0*/  BSYNC B3 ;  /* 0x0000000000037941 */ /* 0x000fea0003800000 */
.L_x_6185:
[----:B------:R-:W0:Y:S01]  /*a300*/  DMUL R4, R24, R24 ;  /* 0x0000001818047228 */ /* 0x000e220000000000 */
[----:B------:R-:W-:-:S03]  /*a310*/  MOV R0, 0xffffffff ;  /* 0xffffffff00007802 */ /* 0x000fc60000000f00 */
[----:B------:R-:W-:-:S04]  /*a320*/  DADD R14, R14, R26 ;  /* 0x000000000e0e7229 */ /* 0x000fc8000000001a */
[----:B0-----:R0:W1:Y:S02]  /*a330*/  DMUL R4, R8, R4 ;  /* 0x0000000408047228 */ /* 0x0010640000000000 */
[----:B0-----:R-:W-:Y:S01]  /*a340*/  IMAD.MOV.U32 R8, RZ, RZ, R36 ;  /* 0x000000ffff087224 */ /* 0x001fe200078e0024 */
[----:B------:R-:W-:Y:S01]  /*a350*/  MOV R9, R37 ;  /* 0x0000002500097202 */ /* 0x000fe20000000f00 */
[----:B------:R0:W3:-:S04]  /*a360*/  DFMA R12, R24, R2, R12 ;  /* 0x00000002180c722b */ /* 0x0000c8000000000c */
[----:B-1----:R0:W1:Y:S01]  /*a370*/  DFMA R14, R4, R2, R14 ;  /* 0x00000002040e722b */ /* 0x002062000000000e */
[----:B------:R-:W-:Y:S05]  /*a380*/  BRA `(.L_x_6184) ;  /* 0x0000007000007947 */ /* 0x000fea0003800000 */
.L_x_6183:
[----:B------:R1:W4:Y:S01]  /*a390*/  LDS R0, [R2+0x10] ;  /* 0x0000100002007984 */ /* 0x0003220000000800 */
[----:B0-----:R-:W-:Y:S01]  /*a3a0*/  IMAD.MOV.U32 R12, RZ, RZ, R24 ;  /* 0x000000ffff0c7224 */ /* 0x001fe200078e0018 */
[----:B------:R-:W-:Y:S01]  /*a3b0*/  MOV R13, R25 ;  /* 0x00000019000d7202 */ /* 0x000fe20000000f00 */
[----:B------:R-:W-:Y:S01]  /*a3c0*/  IMAD.MOV.U32 R14, RZ, RZ, R26 ;  /* 0x000000ffff0e7224 */ /* 0x000fe200078e001a */
[----:B------:R-:W-:Y:S01]  /*a3d0*/  MOV R15, R27 ;  /* 0x0000001b000f7202 */ /* 0x000fe20000000f00 */
[----:B---3--:R-:W-:Y:S01]  /*a3e0*/  IMAD.MOV.U32 R8, RZ, RZ, R4 ;  /* 0x000000ffff087224 */ /* 0x008fe200078e0004 */
[----:B------:R-:W-:Y:S02]  /*a3f0*/  MOV R9, R5 ;  /* 0x0000000500097202 */ /* 0x000fe40000000f00 */
.L_x_6184:
[----:B---3--:R-:W-:Y:S05]  /*a400*/  BSYNC B2 ;  /* 0x0000000000027941 */ /* 0x008fea0003800000 */
.L_x_6182:
[----:B------:R-:W3:Y:S01]  /*a410*/  DSETP.NEU.AND P0, PT, R10, RZ, PT ;  /* 0x000000ff0a00722a */ /* 0x000ee20003f0d000 */
[----:B------:R-:W-:-:S13]  /*a420*/  BSSY B2, `(.L_x_6187) ;  /* 0x000002c000027945 */ /* 0x000fda0003800000 */
[----:B---3--:R-:W-:Y:S05]  /*a430*/  @!P0 BRA `(.L_x_6188) ;  /* 0x0000023000008947 */ /* 0x008fea0003800000 */
[----:B----4-:R-:W3:-:S14]  /*a440*/  DSETP.NEU.AND P0, PT, R34, RZ, PT ;  /* 0x000000ff2200722a */ /* 0x010edc0003f0d000 */
[----:B---3--:R-:W-:Y:S05]  /*a450*/  @!P0 BRA `(.L_x_6189) ;  /* 0x0000028000008947 */ /* 0x008fea0003800000 */
[----:B0-----:R-:W0:Y:S01]  /*a460*/  DADD R24, R10, R34 ;  /* 0x000000000a187229 */ /* 0x001e220000000022 */
[----:B-1----:R-:W-:Y:S01]  /*a470*/  IMAD.MOV.U32 R2, RZ, RZ, 0x1 ;  /* 0x00000001ff027424 */ /* 0x002fe200078e00ff */
        /* <DEDUP_REMOVED lines=20> */
[----:B--2---:R-:W-:Y:S05]  /*a5c0*/  CALL.REL.NOINC `($__internal_34_$__cuda_sm20_div_rn_f64_full) ;  /* 0x0000b33000007944 */ /* 0x004fea0003c00000 */
.L_x_6191:
[----:B------:R-:W-:Y:S05]  /*a5d0*/  BSYNC B3 ;  /* 0x0000000000037941 */ /* 0x000fea0003800000 */
.L_x_6190:
        /* <DEDUP_REMOVED lines=9> */
.L_x_6188:
[----:B0-----:R-:W-:Y:S01]  /*a670*/  IMAD.MOV.U32 R16, RZ, RZ, R20 ;  /* 0x000000ffff107224 */ /* 0x001fe200078e0014 */
[----:B------:R-:W-:Y:S01]  /*a680*/  MOV R17, R21 ;  /* 0x0000001500117202 */ /* 0x000fe20000000f00 */
[----:B------:R-:W-:Y:S01]  /*a690*/  IMAD.MOV.U32 R18, RZ, RZ, R22 ;  /* 0x000000ffff127224 */ /* 0x000fe200078e0016 */
[----:B------:R-:W-:Y:S01]  /*a6a0*/  MOV R19, R23 ;  /* 0x0000001700137202 */ /* 0x000fe20000000f00 */
[----:B--2---:R-:W-:Y:S01]  /*a6b0*/  IMAD.MOV.U32 R38, RZ, RZ, R41 ;  /* 0x000000ffff267224 */ /* 0x004fe200078e0029 */
[----:B----4-:R-:W-:Y:S01]  /*a6c0*/  MOV R10, R34 ;  /* 0x00000022000a7202 */ /* 0x010fe20000000f00 */
[----:B------:R-:W-:Y:S02]  /*a6d0*/  IMAD.MOV.U32 R11, RZ, RZ, R35 ;  /* 0x000000ffff0b7224 */ /* 0x000fe400078e0023 */
.L_x_6189:
[----:B---3--:R-:W-:Y:S05]  /*a6e0*/  BSYNC B2 ;  /* 0x0000000000027941 */ /* 0x008fea0003800000 */
.L_x_6187:
[----:B-1----:R1:W-:Y:S04]  /*a6f0*/  STS.128 [R40], R12 ;  /* 0x0000000c28007388 */ /* 0x0023e80000000c00 */
[----:B------:R1:W-:Y:S04]  /*a700*/  STS [R40+0x10], R0 ;  /* 0x0000100028007388 */ /* 0x0003e80000000800 */
[----:B------:R1:W-:Y:S04]  /*a710*/  STS.64 [R40+0x18], R8 ;  /* 0x0000180828007388 */ /* 0x0003e80000000a00 */
[----:B------:R1:W-:Y:S04]  /*a720*/  STS.128 [R40+0x20], R16 ;  /* 0x0000201028007388 */ /* 0x0003e80000000c00 */
[----:B------:R1:W-:Y:S04]  /*a730*/  STS [R40+0x30], R38 ;  /* 0x0000302628007388 */ /* 0x0003e80000000800 */
[----:B------:R1:W-:Y:S02]  /*a740*/  STS.64 [R40+0x38], R10 ;  /* 0x0000380a28007388 */ /* 0x0003e40000000a00 */
.L_x_6181:
[----:B------:R-:W-:Y:S05]  /*a750*/  BSYNC B1 ;  /* 0x0000000000017941 */ /* 0x000fea0003800000 */
.L_x_6180:
[----:B------:R-:W-:Y:S02]  /*a760*/  ISETP.GT.AND P0, PT, R39, 0x1, PT ;  /* 0x000000012700780c */ /* 0x000fe40003f04270 */
[----:B------:R-:W-:-:S11]  /*a770*/  SHF.R.S32.HI R39, RZ, 0x1, R39 ;  /* 0x00000001ff277819 */ /* 0x000fd60000011427 */
[----:B------:R-:W-:Y:S05]  /*a780*/  @P0 BRA `(.L_x_6192) ;  /* 0xfffff8b000000947 */ /* 0x000fea000383ffff */
.L_x_6179:
[----:B------:R-:W-:-:S13]  /*a790*/  ISETP.NE.AND P0, PT, RZ, c[0x0][0x1a8], PT ;  /* 0x00006a00ff007a0c */ /* 0x000fda0003f05270 */
[----:B------:R-:W-:Y:S05]  /*a7a0*/  @!P0 BRA `(.L_x_6193) ;  /* 0x00000f8000008947 */ /* 0x000fea0003800000 */
[----:B0-----:R-:W-:Y:S01]  /*a7b0*/  MOV R2, c[0x0][0x0] ;  /* 0x0000000000027a02 */ /* 0x001fe20000000f00 */
[----:B-----5:R-:W-:-:S03]  /*a7c0*/  IMAD.MOV.U32 R27, RZ, RZ, c[0x0][0x0] ;  /* 0x00000000ff1b7624 */ /* 0x020fc600078e00ff */
[----:B------:R-:W-:-:S13]  /*a7d0*/  ISETP.GT.AND P0, PT, R2, 0x20, PT ;  /* 0x000000200200780c */ /* 0x000fda0003f04270 */
[----:B------:R-:W-:Y:S05]  /*a7e0*/  @!P0 BRA `(.L_x_6194) ;  /* 0x0000082000008947 */ /* 0x000fea0003800000 */
[----:B-1----:R-:W-:Y:S01]  /*a7f0*/  IMAD R40, R60, c[0x0][0x0], R59 ;  /* 0x000000003c287a24 */ /* 0x002fe200078e023b */
[----:B------:R-:W-:Y:S01]  /*a800*/  LEA.HI R2, R2, c[0x0][0x0], RZ, 0x1 ;  /* 0x0000000002027a11 */ /* 0x000fe200078f08ff */
[----:B------:R-:W-:-:S03]  /*a810*/  IMAD.MOV.U32 R27, RZ, RZ, 0x20 ;  /* 0x00000020ff1b7424 */ /* 0x000fc600078e00ff */
[C---:B------:R-:W-:Y:S02]  /*a820*/  SHF.L.U32 R3, R40.reuse, 0x6, RZ ;  /* 0x0000000628037819 */ /* 0x040fe400000006ff */
[----:B------:R-:W-:Y:S02]  /*a830*/  SHF.R.S32.HI R39, RZ, 0x1, R2 ;  /* 0x00000001ff277819 */ /* 0x000fe40000011402 */
[----:B------:R-:W-:Y:S01]  /*a840*/  LEA R40, R40, 0x10, 0x6 ;  /* 0x0000001028287811 */ /* 0x000fe200078e30ff */
[----:B------:R0:W-:Y:S01]  /*a850*/  STS.128 [R3+0x10], R12 ;  /* 0x0000100c03007388 */ /* 0x0001e20000000c00 */
[----:B------:R-:W-:-:S03]  /*a860*/  ISETP.GE.AND P0, PT, R39, 0x20, PT ;  /* 0x000000202700780c */ /* 0x000fc60003f06270 */
[----:B------:R0:W-:Y:S04]  /*a870*/  STS [R3+0x20], R0 ;  /* 0x0000200003007388 */ /* 0x0001e80000000800 */
[----:B------:R0:W-:Y:S04]  /*a880*/  STS.64 [R3+0x28], R8 ;  /* 0x0000280803007388 */ /* 0x0001e80000000a00 */
[----:B--2---:R0:W-:Y:S04]  /*a890*/  STS.128 [R3+0x30], R16 ;  /* 0x0000301003007388 */ /* 0x0041e80000000c00 */
[----:B------:R0:W-:Y:S04]  /*a8a0*/  STS [R3+0x40], R38 ;  /* 0x0000402603007388 */ /* 0x0001e80000000800 */
[----:B------:R0:W-:Y:S01]  /*a8b0*/  STS.64 [R3+0x48], R10 ;  /* 0x0000480a03007388 */ /* 0x0001e20000000a00 */
[----:B------:R-:W-:Y:S05]  /*a8c0*/  @!P0 BRA `(.L_x_6194) ;  /* 0x0000074000008947 */ /* 0x000fea0003800000 */
.L_x_6207:
[----:B0-----:R-:W-:Y:S01]  /*a8d0*/  IADD3 R2, R59, R39, RZ ;  /* 0x000000273b027210 */ /* 0x001fe20007ffe0ff */
[----:B------:R-:W-:Y:S01]  /*a8e0*/  WARPSYNC 0xffffffff ;  /* 0xffffffff00007948 */ /* 0x000fe20003800000 */
[----:B------:R-:W-:Y:S02]  /*a8f0*/  BAR.SYNC.DEFER_BLOCKING 0x0 ;  /* 0x0000000000007b1d */ /* 0x000fe40000010000 */
[----:B------:R-:W-:-:S04]  /*a900*/  ISETP.GE.U32.AND P0, PT, R2, c[0x0][0x0], PT ;  /* 0x0000000002007a0c */ /* 0x000fc80003f06070 */
[----:B------:R-:W-:Y:S01]  /*a910*/  ISETP.GE.U32.OR P0, PT, R59, R39, P0 ;  /* 0x000000273b00720c */ /* 0x000fe20000706470 */
[----:B------:R-:W-:-:S12]  /*a920*/  BSSY B1, `(.L_x_6195) ;  /* 0x000006a000017945 */ /* 0x000fd80003800000 */
[----:B-1-3--:R-:W-:Y:S05]  /*a930*/  @P0 BRA `(.L_x_6196) ;  /* 0x0000068000000947 */ /* 0x00afea0003800000 */
[----:B------:R-:W-:Y:S01]  /*a940*/  IMAD R2, R39, 0x40, R40 ;  /* 0x0000004027027824 */ /* 0x000fe200078e0228 */
[----:B------:R-:W1:Y:S01]  /*a950*/  DSETP.NEU.AND P0, PT, R8, RZ, PT ;  /* 0x000000ff0800722a */ /* 0x000e620003f0d000 */
[----:B------:R-:W-:Y:S03]  /*a960*/  BSSY B2, `(.L_x_6197) ;  /* 0x0000031000027945 */ /* 0x000fe60003800000 */
[----:B------:R2:W3:Y:S04]  /*a970*/  LDS R41, [R2+0x30] ;  /* 0x0000300002297984 */ /* 0x0004e80000000800 */
[----:B------:R2:W4:Y:S04]  /*a980*/  LDS.64 R4, [R2+0x18] ;  /* 0x0000180002047984 */ /* 0x0005280000000a00 */
[----:B------:R2:W0:Y:S04]  /*a990*/  LDS.64 R34, [R2+0x38] ;  /* 0x0000380002227984 */ /* 0x0004280000000a00 */
[----:B------:R2:W0:Y:S04]  /*a9a0*/  LDS.128 R24, [R2] ;  /* 0x0000000002187984 */ /* 0x0004280000000c00 */
[----:B------:R2:W0:Y:S01]  /*a9b0*/  LDS.128 R20, [R2+0x20] ;  /* 0x0000200002147984 */ /* 0x0004220000000c00 */
[----:B-1----:R-:W-:Y:S05]  /*a9c0*/  @!P0 BRA `(.L_x_6198) ;  /* 0x0000023000008947 */ /* 0x002fea0003800000 */
[----:B----4-:R-:W1:-:S14]  /*a9d0*/  DSETP.NEU.AND P0, PT, R4, RZ, PT ;  /* 0x000000ff0400722a */ /* 0x010e5c0003f0d000 */
[----:B-1----:R-:W-:Y:S05]  /*a9e0*/  @!P0 BRA `(.L_x_6199) ;  /* 0x0000028000008947 */ /* 0x002fea0003800000 */
[----:B------:R-:W1:Y:S01]  /*a9f0*/  DADD R36, R8, R4 ;  /* 0x0000000008247229 */ /* 0x000e620000000004 */
[----:B--2---:R-:W-:Y:S01]  /*aa00*/  MOV R2, 0x1 ;  /* 0x0000000100027802 */ /* 0x004fe20000000f00 */
[----:B------:R-:W-:Y:S01]  /*aa10*/  BSSY B3, `(.L_x_6200) ;  /* 0x0000015000037945 */ /* 0x000fe20003800000 */
[----:B------:R-:W-:Y:S01]  /*aa20*/  FSETP.GEU.AND P1, PT, |R5|, 6.5827683646048100446e-37, PT ;  /* 0x036000000500780b */ /* 0x000fe20003f2e200 */
        /* <DEDUP_REMOVED lines=14> */
[----:B------:R-:W-:Y:S02]  /*ab10*/  MOV R3, R37 ;  /* 0x0000002500037202 */ /* 0x000fe40000000f00 */
[----:B------:R-:W-:Y:S02]  /*ab20*/  MOV R2, 0xab40 ;  /* 0x0000ab4000027802 */ /* 0x000fe40000000f00 */
[----:B---3--:R-:W-:Y:S05]  /*ab30*/  CALL.REL.NOINC `($__internal_34_$__cuda_sm20_div_rn_f64_full) ;  /* 0x0000adc000007944 */ /* 0x008fea0003c00000 */
[----:B------:R-:W-:Y:S01]  /*ab40*/  IMAD.MOV.U32 R2, RZ, RZ, R4 ;  /* 0x000000ffff027224 */ /* 0x000fe200078e0004 */
[----:B------:R-:W-:Y:S02]  /*ab50*/  MOV R3, R5 ;  /* 0x0000000500037202 */ /* 0x000fe40000000f00 */
.L_x_6201:
[----:B------:R-:W-:Y:S05]  /*ab60*/  BSYNC B3 ;  /* 0x0000000000037941 */ /* 0x000fea0003800000 */
.L_x_6200:
        /* <DEDUP_REMOVED lines=9> */
.L_x_6198:
[----:B0-----:R0:W1:Y:S01]  /*ac00*/  LDS R0, [R2+0x10] ;  /* 0x0000100002007984 */ /* 0x0010620000000800 */
[----:B------:R-:W-:Y:S01]  /*ac10*/  MOV R12, R24 ;  /* 0x00000018000c7202 */ /* 0x000fe20000000f00 */
[----:B------:R-:W-:Y:S01]  /*ac20*/  IMAD.MOV.U32 R13, RZ, RZ, R25 ;  /* 0x000000ffff0d7224 */ /* 0x000fe200078e0019 */
[----:B------:R-:W-:Y:S01]  /*ac30*/  MOV R14, R26 ;  /* 0x0000001a000e7202 */ /* 0x000fe20000000f00 */
[----:B------:R-:W-:Y:S01]  /*ac40*/  IMAD.MOV.U32 R15, RZ, RZ, R27 ;  /* 0x000000ffff0f7224 */ /* 0x000fe200078e001b */
[----:B----4-:R-:W-:Y:S01]  /*ac50*/  MOV R8, R4 ;  /* 0x0000000400087202 */ /* 0x010fe20000000f00 */
[----:B------:R-:W-:Y:S02]  /*ac60*/  IMAD.MOV.U32 R9, RZ, RZ, R5 ;  /* 0x000000ffff097224 */ /* 0x000fe400078e0005 */
.L_x_6199:
[----:B--2---:R-:W-:Y:S05]  /*ac70*/  BSYNC B2 ;  /* 0x0000000000027941 */ /* 0x004fea0003800000 */
.L_x_6197:
[----:B------:R-:W2:Y:S01]  /*ac80*/  DSETP.NEU.AND P0, PT, R10, RZ, PT ;  /* 0x000000ff0a00722a */ /* 0x000ea20003f0d000 */
[----:B------:R-:W-:-:S13]  /*ac90*/  BSSY B2, `(.L_x_6202) ;  /* 0x000002c000027945 */ /* 0x000fda0003800000 */
[----:B--2---:R-:W-:Y:S05]  /*aca0*/  @!P0 BRA `(.L_x_6203) ;  /* 0x0000023000008947 */ /* 0x004fea0003800000 */
[----:B0-----:R-:W0:-:S14]  /*acb0*/  DSETP.NEU.AND P0, PT, R34, RZ, PT ;  /* 0x000000ff2200722a */ /* 0x001e1c0003f0d000 */
[----:B0-----:R-:W-:Y:S05]  /*acc0*/  @!P0 BRA `(.L_x_6204) ;  /* 0x0000028000008947 */ /* 0x001fea0003800000 */
[----:B------:R-:W0:Y:S01]  /*acd0*/  DADD R24, R10, R34 ;  /* 0x000000000a187229 */ /* 0x000e220000000022 */
        /* <DEDUP_REMOVED lines=21> */
[----:B-1-3--:R-:W-:Y:S05]  /*ae30*/  CALL.REL.NOINC `($__internal_34_$__cuda_sm20_div_rn_f64_full) ;  /* 0x0000aac000007944 */ /* 0x00afea0003c00000 */
.L_x_6206:
[----:B------:R-:W-:Y:S05]  /*ae40*/  BSYNC B3 ;  /* 0x0000000000037941 */ /* 0x000fea0003800000 */
.L_x_6205:
[----:B------:R-:W0:Y:S01]  /*ae50*/  DMUL R2, R20, R20 ;  /* 0x0000001414027228 */ /* 0x000e220000000000 */
[----:B------:R-:W-:-:S03]  /*ae60*/  IMAD.MOV.U32 R38, RZ, RZ, -0x1 ;  /* 0xffffffffff267424 */ /* 0x000fc600078e00ff */
[----:B------:R-:W-:-:S04]  /*ae70*/  DADD R18, R18, R22 ;  /* 0x0000000012127229 */ /* 0x000fc80000000016 */
[----:B0-----:R0:W2:Y:S02]  /*ae80*/  DMUL R2, R10, R2 ;  /* 0x000000020a027228 */ /* 0x0010a40000000000 */
[----:B0-----:R-:W-:Y:S01]  /*ae90*/  MOV R10, R24 ;  /* 0x00000018000a7202 */ /* 0x001fe20000000f00 */
[----:B------:R-:W-:Y:S01]  /*aea0*/  IMAD.MOV.U32 R11, RZ, RZ, R25 ;  /* 0x000000ffff0b7224 */ /* 0x000fe200078e0019 */
[----:B------:R0:W4:-:S04]  /*aeb0*/  DFMA R16, R20, R4, R16 ;  /* 0x000000041410722b */ /* 0x0001080000000010 */
[----:B--2---:R0:W2:Y:S01]  /*aec0*/  DFMA R18, R2, R4, R18 ;  /* 0x000000040212722b */ /* 0x0040a20000000012 */
[----:B------:R-:W-:Y:S05]  /*aed0*/  BRA `(.L_x_6204) ;  /* 0x0000007000007947 */ /* 0x000fea0003800000 */
.L_x_6203:
[----:B0-----:R-:W-:Y:S01]  /*aee0*/  MOV R16, R20 ;  /* 0x0000001400107202 */ /* 0x001fe20000000f00 */
[----:B------:R-:W-:Y:S01]  /*aef0*/  IMAD.MOV.U32 R17, RZ, RZ, R21 ;  /* 0x000000ffff117224 */ /* 0x000fe200078e0015 */
[----:B------:R-:W-:Y:S01]  /*af00*/  MOV R18, R22 ;  /* 0x0000001600127202 */ /* 0x000fe20000000f00 */
[----:B------:R-:W-:Y:S01]  /*af10*/  IMAD.MOV.U32 R19, RZ, RZ, R23 ;  /* 0x000000ffff137224 */ /* 0x000fe200078e0017 */
[----:B---3--:R-:W-:Y:S01]  /*af20*/  MOV R38, R41 ;  /* 0x0000002900267202 */ /* 0x008fe20000000f00 */
[----:B------:R-:W-:Y:S01]  /*af30*/  IMAD.MOV.U32 R10, RZ, RZ, R34 ;  /* 0x000000ffff0a7224 */ /* 0x000fe200078e0022 */
[----:B------:R-:W-:Y:S02]  /*af40*/  MOV R11, R35 ;  /* 0x00000023000b7202 */ /* 0x000fe40000000f00 */
.L_x_6204:
[----:B----4-:R-:W-:Y:S05]  /*af50*/  BSYNC B2 ;  /* 0x0000000000027941 */ /* 0x010fea0003800000 */
.L_x_6202:
[----:B-1----:R1:W-:Y:S04]  /*af60*/  STS.128 [R40], R12 ;  /* 0x0000000c28007388 */ /* 0x0023e80000000c00 */
[----:B------:R1:W-:Y:S04]  /*af70*/  STS [R40+0x10], R0 ;  /* 0x0000100028007388 */ /* 0x0003e80000000800 */
[----:B------:R1:W-:Y:S04]  /*af80*/  STS.64 [R40+0x18], R8 ;  /* 0x0000180828007388 */ /* 0x0003e80000000a00 */
[----:B--2---:R1:W-:Y:S04]  /*af90*/  STS.128 [R40+0x20], R16 ;  /* 0x0000201028007388 */ /* 0x0043e80000000c00 */
[----:B------:R1:W-:Y:S04]  /*afa0*/  STS [R40+0x30], R38 ;  /* 0x0000302628007388 */ /* 0x0003e80000000800 */
[----:B------:R1:W-:Y:S02]  /*afb0*/  STS.64 [R40+0x38], R10 ;  /* 0x0000380a28007388 */ /* 0x0003e40000000a00 */
.L_x_6196:
[----:B------:R-:W-:Y:S05]  /*afc0*/  BSYNC B1 ;  /* 0x0000000000017941 */ /* 0x000fea0003800000 */
.L_x_6195:
[----:B------:R-:W-:-:S04]  /*afd0*/  SHF.R.S32.HI R39, RZ, 0x1, R39 ;  /* 0x00000001ff277819 */ /* 0x000fc80000011427 */
[----:B------:R-:W-:-:S13]  /*afe0*/  ISETP.GE.AND P0, PT, R39, 0x20, PT ;  /* 0x000000202700780c */ /* 0x000fda0003f06270 */
[----:B------:R-:W-:Y:S05]  /*aff0*/  @P0 BRA `(.L_x_6207) ;  /* 0xfffff8d000000947 */ /* 0x000fea000383ffff */
[----:B------:R-:W-:-:S05]  /*b000*/  IMAD.MOV.U32 R27, RZ, RZ, 0x20 ;  /* 0x00000020ff1b7424 */ /* 0x000fca00078e00ff */
.L_x_6194:
[----:B------:R-:W-:Y:S01]  /*b010*/  ISETP.GE.AND P0, PT, R27, 0x2, PT ;  /* 0x000000021b00780c */ /* 0x000fe20003f06270 */
[----:B------:R-:W-:Y:S01]  /*b020*/  WARPSYNC 0xffffffff ;  /* 0xffffffff00007948 */ /* 0x000fe20003800000 */
[----:B------:R-:W-:Y:S11]  /*b030*/  BAR.SYNC.DEFER_BLOCKING 0x0 ;  /* 0x0000000000007b1d */ /* 0x000ff60000010000 */
[----:B------:R-:W-:Y:S05]  /*b040*/  @!P0 BRA `(.L_x_6193) ;  /* 0x000006e000008947 */ /* 0x000fea0003800000 */
[----:B------:R-:W-:-:S06]  /*b050*/  HFMA2.MMA R26, -RZ, RZ, 0, 5.9604644775390625e-08 ;  /* 0x00000001ff1a7435 */ /* 0x000fcc00000001ff */
.L_x_6218:
[----:B----4-:R-:W4:Y:S01]  /*b060*/  DSETP.NEU.AND P0, PT, R8, RZ, PT ;  /* 0x000000ff0800722a */ /* 0x010f220003f0d000 */
[----:B0-----:R0:W3:Y:S01]  /*b070*/  SHFL.DOWN PT, R25, R13, R26, 0x1f ;  /* 0x08001f1a0d197589 */ /* 0x0010e200000e0000 */
[----:B------:R-:W-:Y:S03]  /*b080*/  BSSY B1, `(.L_x_6208) ;  /* 0x0000032000017945 */ /* 0x000fe60003800000 */
[----:B------:R0:W2:Y:S04]  /*b090*/  SHFL.DOWN PT, R24, R12, R26, 0x1f ;  /* 0x08001f1a0c187589 */ /* 0x0000a800000e0000 */
[----:B-1----:R0:W1:Y:S04]  /*b0a0*/  SHFL.DOWN PT, R23, R15, R26, 0x1f ;  /* 0x08001f1a0f177589 */ /* 0x00206800000e0000 */
[----:B------:R0:W0:Y:S04]  /*b0b0*/  SHFL.DOWN PT, R22, R14, R26, 0x1f ;  /* 0x08001f1a0e167589 */ /* 0x00002800000e0000 */
[----:B------:R0:W0:Y:S04]  /*b0c0*/  SHFL.DOWN PT, R29, R9, R26, 0x1f ;  /* 0x08001f1a091d7589 */ /* 0x00002800000e0000 */
[----:B------:R0:W0:Y:S04]  /*b0d0*/  SHFL.DOWN PT, R28, R8, R26, 0x1f ;  /* 0x08001f1a081c7589 */ /* 0x00002800000e0000 */
[----:B0-----:R0:W0:Y:S01]  /*b0e0*/  SHFL.DOWN PT, R2, R0, R26, 0x1f ;  /* 0x08001f1a00027589 */ /* 0x00102200000e0000 */
[----:B----4-:R-:W-:Y:S05]  /*b0f0*/  @!P0 BRA `(.L_x_6209) ;  /* 0x0000023000008947 */ /* 0x010fea0003800000 */
[----:B---3--:R-:W3:-:S14]  /*b100*/  DSETP.NEU.AND P0, PT, R28, RZ, PT ;  /* 0x000000ff1c00722a */ /* 0x008edc0003f0d000 */
[----:B---3--:R-:W-:Y:S05]  /*b110*/  @!P0 BRA `(.L_x_6210) ;  /* 0x0000028000008947 */ /* 0x008fea0003800000 */
[----:B------:R-:W3:Y:S01]  /*b120*/  DADD R20, R8, R28 ;  /* 0x0000000008147229 */ /* 0x000ee2000000001c */
[----:B0-----:R-:W-:Y:S01]  /*b130*/  IMAD.MOV.U32 R2, RZ, RZ, 0x1 ;  /* 0x00000001ff027424 */ /* 0x001fe200078e00ff */
[----:B------:R-:W-:Y:S01]  /*b140*/  FSETP.GEU.AND P1, PT, |R29|, 6.5827683646048100446e-37, PT ;  /* 0x036000001d00780b */ /* 0x000fe20003f2e200 */
[----:B------:R-:W-:Y:S01]  /*b150*/  BSSY B2, `(.L_x_6211) ;  /* 0x0000014000027945 */ /* 0x000fe20003800000 */
[----:B--2---:R-:W-:Y:S02]  /*b160*/  DADD R24, -R12, R24 ;  /* 0x000000000c187229 */ /* 0x004fe40000000118 */
[----:B---3--:R-:W0:Y:S02]  /*b170*/  MUFU.RCP64H R3, R21 ;  /* 0x0000001500037308 */ /* 0x008e240000001800 */
        /* <DEDUP_REMOVED lines=17> */
.L_x_6212:
[----:B------:R-:W-:Y:S05]  /*b290*/  BSYNC B2 ;  /* 0x0000000000027941 */ /* 0x000fea0003800000 */
.L_x_6211:
        /* <DEDUP_REMOVED lines=9> */
.L_x_6209:
[----:B0--3--:R-:W-:Y:S01]  /*b330*/  IMAD.MOV.U32 R0, RZ, RZ, R2 ;  /* 0x000000ffff007224 */ /* 0x009fe200078e0002 */
[----:B------:R-:W-:Y:S01]  /*b340*/  MOV R8, R28 ;  /* 0x0000001c00087202 */ /* 0x000fe20000000f00 */
[----:B------:R-:W-:Y:S01]  /*b350*/  IMAD.MOV.U32 R9, RZ, RZ, R29 ;  /* 0x000000ffff097224 */ /* 0x000fe200078e001d */
[----:B--2---:R-:W-:Y:S01]  /*b360*/  MOV R12, R24 ;  /* 0x00000018000c7202 */ /* 0x004fe20000000f00 */
[----:B------:R-:W-:Y:S01]  /*b370*/  IMAD.MOV.U32 R13, RZ, RZ, R25 ;  /* 0x000000ffff0d7224 */ /* 0x000fe200078e0019 */
[----:B------:R-:W-:Y:S01]  /*b380*/  MOV R14, R22 ;  /* 0x00000016000e7202 */ /* 0x000fe20000000f00 */
[----:B-1----:R-:W-:Y:S02]  /*b390*/  IMAD.MOV.U32 R15, RZ, RZ, R23 ;  /* 0x000000ffff0f7224 */ /* 0x002fe400078e0017 */
.L_x_6210:
[----:B--2---:R-:W-:Y:S05]  /*b3a0*/  BSYNC B1 ;  /* 0x0000000000017941 */ /* 0x004fea0003800000 */
.L_x_6208:
[----:B------:R-:W2:Y:S01]  /*b3b0*/  DSETP.NEU.AND P0, PT, R10, RZ, PT ;  /* 0x000000ff0a00722a */ /* 0x000ea20003f0d000 */
[----:B0-----:R0:W3:Y:S01]  /*b3c0*/  SHFL.DOWN PT, R25, R17, R26, 0x1f ;  /* 0x08001f1a11197589 */ /* 0x0010e200000e0000 */
[----:B------:R-:W-:Y:S03]  /*b3d0*/  BSSY B1, `(.L_x_6213) ;  /* 0x0000032000017945 */ /* 0x000fe60003800000 */
[----:B------:R0:W4:Y:S04]  /*b3e0*/  SHFL.DOWN PT, R24, R16, R26, 0x1f ;  /* 0x08001f1a10187589 */ /* 0x00012800000e0000 */
[----:B-1----:R0:W1:Y:S04]  /*b3f0*/  SHFL.DOWN PT, R23, R19, R26, 0x1f ;  /* 0x08001f1a13177589 */ /* 0x00206800000e0000 */
[----:B------:R0:W0:Y:S04]  /*b400*/  SHFL.DOWN PT, R22, R18, R26, 0x1f ;  /* 0x08001f1a12167589 */ /* 0x00002800000e0000 */
[----:B------:R0:W0:Y:S04]  /*b410*/  SHFL.DOWN PT, R29, R11, R26, 0x1f ;  /* 0x08001f1a0b1d7589 */ /* 0x00002800000e0000 */
[----:B------:R0:W0:Y:S04]  /*b420*/  SHFL.DOWN PT, R28, R10, R26, 0x1f ;  /* 0x08001f1a0a1c7589 */ /* 0x00002800000e0000 */
[----:B------:R0:W0:Y:S01]  /*b430*/  SHFL.DOWN PT, R2, R38, R26, 0x1f ;  /* 0x08001f1a26027589 */ /* 0x00002200000e0000 */
[----:B--2---:R-:W-:Y:S05]  /*b440*/  @!P0 BRA `(.L_x_6214) ;  /* 0x0000023000008947 */ /* 0x004fea0003800000 */
[----:B0--3--:R-:W0:-:S14]  /*b450*/  DSETP.NEU.AND P0, PT, R28, RZ, PT ;  /* 0x000000ff1c00722a */ /* 0x009e1c0003f0d000 */
[----:B0-----:R-:W-:Y:S05]  /*b460*/  @!P0 BRA `(.L_x_6215) ;  /* 0x0000028000008947 */ /* 0x001fea0003800000 */
[----:B------:R-:W0:Y:S01]  /*b470*/  DADD R20, R10, R28 ;  /* 0x000000000a147229 */ /* 0x000e22000000001c */
[----:B------:R-:W-:Y:S01]  /*b480*/  MOV R2, 0x1 ;  /* 0x0000000100027802 */ /* 0x000fe20000000f00 */
[----:B------:R-:W-:Y:S01]  /*b490*/  BSSY B2, `(.L_x_6216) ;  /* 0x0000015000027945 */ /* 0x000fe20003800000 */
[----:B------:R-:W-:Y:S01]  /*b4a0*/  FSETP.GEU.AND P1, PT, |R29|, 6.5827683646048100446e-37, PT ;  /* 0x036000001d00780b */ /* 0x000fe20003f2e200 */
[----:B----4-:R-:W-:Y:S02]  /*b4b0*/  DADD R24, -R16, R24 ;  /* 0x0000000010187229 */ /* 0x010fe40000000118 */
        /* <DEDUP_REMOVED lines=17> */
[----:B-1----:R-:W-:Y:S05]  /*b5d0*/  CALL.REL.NOINC `($__internal_34_$__cuda_sm20_div_rn_f64_full) ;  /* 0x0000a32000007944 */ /* 0x002fea0003c00000 */
.L_x_6217:
[----:B------:R-:W-:Y:S05]  /*b5e0*/  BSYNC B2 ;  /* 0x0000000000027941 */ /* 0x000fea0003800000 */
.L_x_6216:
[----:B------:R-:W0:Y:S01]  /*b5f0*/  DMUL R2, R24, R24 ;  /* 0x0000001818027228 */ /* 0x000e220000000000 */
[----:B------:R-:W-:-:S03]  /*b600*/  IMAD.MOV.U32 R38, RZ, RZ, -0x1 ;  /* 0xffffffffff267424 */ /* 0x000fc600078e00ff */
[----:B-1----:R-:W-:-:S04]  /*b610*/  DADD R18, R18, R22 ;  /* 0x0000000012127229 */ /* 0x002fc80000000016 */
[----:B0-----:R0:W1:Y:S02]  /*b620*/  DMUL R2, R10, R2 ;  /* 0x000000020a027228 */ /* 0x0010640000000000 */
[----:B0-----:R-:W-:Y:S01]  /*b630*/  MOV R10, R20 ;  /* 0x00000014000a7202 */ /* 0x001fe20000000f00 */
[----:B------:R-:W-:Y:S01]  /*b640*/  IMAD.MOV.U32 R11, RZ, RZ, R21 ;  /* 0x000000ffff0b7224 */ /* 0x000fe200078e0015 */
[----:B------:R0:W2:-:S04]  /*b650*/  DFMA R16, R24, R4, R16 ;  /* 0x000000041810722b */ /* 0x0000880000000010 */
[----:B-1----:R0:W1:Y:S01]  /*b660*/  DFMA R18, R2, R4, R18 ;  /* 0x000000040212722b */ /* 0x0020620000000012 */
[----:B------:R-:W-:Y:S05]  /*b670*/  BRA `(.L_x_6215) ;  /* 0x0000007000007947 */ /* 0x000fea0003800000 */
.L_x_6214:
[----:B0--3--:R-:W-:Y:S01]  /*b680*/  MOV R38, R2 ;  /* 0x0000000200267202 */ /* 0x009fe20000000f00 */
[----:B------:R-:W-:Y:S01]  /*b690*/  IMAD.MOV.U32 R10, RZ, RZ, R28 ;  /* 0x000000ffff0a7224 */ /* 0x000fe200078e001c */
[----:B------:R-:W-:Y:S01]  /*b6a0*/  MOV R11, R29 ;  /* 0x0000001d000b7202 */ /* 0x000fe20000000f00 */
[----:B----4-:R-:W-:Y:S01]  /*b6b0*/  IMAD.MOV.U32 R16, RZ, RZ, R24 ;  /* 0x000000ffff107224 */ /* 0x010fe200078e0018 */
[----:B------:R-:W-:Y:S01]  /*b6c0*/  MOV R17, R25 ;  /* 0x0000001900117202 */ /* 0x000fe20000000f00 */
[----:B------:R-:W-:Y:S01]  /*b6d0*/  IMAD.MOV.U32 R18, RZ, RZ, R22 ;  /* 0x000000ffff127224 */ /* 0x000fe200078e0016 */
[----:B-1----:R-:W-:Y:S02]  /*b6e0*/  MOV R19, R23 ;  /* 0x0000001700137202 */ /* 0x002fe40000000f00 */
.L_x_6215:
[----:B--2---:R-:W-:Y:S05]  /*b6f0*/  BSYNC B1 ;  /* 0x0000000000017941 */ /* 0x004fea0003800000 */
.L_x_6213:
[----:B------:R-:W-:-:S05]  /*b700*/  IMAD.SHL.U32 R26, R26, 0x2, RZ ;  /* 0x000000021a1a7824 */ /* 0x000fca00078e00ff */
[----:B------:R-:W-:-:S13]  /*b710*/  ISETP.GE.AND P0, PT, R26, R27, PT ;  /* 0x0000001b1a00720c */ /* 0x000fda0003f06270 */
[----:B------:R-:W-:Y:S05]  /*b720*/  @!P0 BRA `(.L_x_6218) ;  /* 0xfffff93000008947 */ /* 0x000fea000383ffff */
.L_x_6193:
[----:B------:R-:W-:Y:S01]  /*b730*/  ISETP.NE.AND P0, PT, RZ, c[0x0][0x364], PT ;  /* 0x0000d900ff007a0c */ /* 0x000fe20003f05270 */
[----:B01---5:R-:W-:Y:S01]  /*b740*/  CS2R R22, SRZ ;  /* 0x0000000000167805 */ /* 0x023fe2000001ff00 */
[----:B------:R-:W-:-:S11]  /*b750*/  IMAD R7, R59, c[0x0][0x1b4], RZ ;  /* 0x00006d003b077a24 */ /* 0x000fd600078e02ff */
[----:B------:R-:W-:Y:S05]  /*b760*/  @!P0 BRA `(.L_x_6219) ;  /* 0x00000cc000008947 */ /* 0x000fea0003800000 */
[----:B------:R-:W0:Y:S01]  /*b770*/  S2R R3, SR_TID.Y ;  /* 0x0000000000037919 */ /* 0x000e220000002200 */
[----:B------:R-:W-:-:S03]  /*b780*/  HFMA2.MMA R6, -RZ, RZ, 0, 5.9604644775390625e-08 ;  /* 0x00000001ff067435 */ /* 0x000fc600000001ff */
[----:B------:R-:W1:Y:S07]  /*b790*/  S2R R2, SR_CTAID.X ;  /* 0x0000000000027919 */ /* 0x000e6e0000002500 */
[----:B------:R-:W-:Y:S01]  /*b7a0*/  ISETP.NE.AND P1, PT, R6, c[0x0][0x364], PT ;  /* 0x0000d90006007a0c */ /* 0x000fe20003f25270 */
[----:B0-----:R-:W-:-:S04]  /*b7b0*/  IMAD R3, R3, c[0x0][0x1b8], R7 ;  /* 0x00006e0003037a24 */ /* 0x001fc800078e0207 */
[----:B-1----:R-:W-:-:S05]  /*b7c0*/  IMAD R2, R2, c[0x0][0x1a0], R3 ;  /* 0x0000680002027a24 */ /* 0x002fca00078e0203 */
[----:B------:R-:W-:Y:S01]  /*b7d0*/  SHF.L.U32 R3, R2, 0x1, RZ ;  /* 0x0000000102037819 */ /* 0x000fe200000006ff */
[----:B------:R-:W-:-:S04]  /*b7e0*/  IMAD.MOV.U32 R2, RZ, RZ, RZ ;  /* 0x000000ffff027224 */ /* 0x000fc800078e00ff */
[----:B------:R-:W-:-:S05]  /*b7f0*/  IMAD.HI.U32 R4, R3, c[0x0][0x36c], R2 ;  /* 0x0000db0003047a27 */ /* 0x000fca00078e0002 */
        /* <DEDUP_REMOVED lines=195> */
.L_x_6219:
[----:B------:R-:W0:Y:S04]  /*c430*/  S2R R49, SR_TID.Y ;  /* 0x0000000000317919 */ /* 0x000e280000002200 */
[----:B------:R-:W1:Y:S01]  /*c440*/  S2R R2, SR_CTAID.X ;  /* 0x0000000000027919 */ /* 0x000e620000002500 */
[----:B0-----:R-:W-:-:S04]  /*c450*/  IMAD R3, R49, c[0x0][0x1b8], R7 ;  /* 0x00006e0031037a24 */ /* 0x001fc800078e0207 */
[----:B-1----:R-:W-:Y:S01]  /*c460*/  IMAD R2, R2, c[0x0][0x1a0], R3 ;  /* 0x0000680002027a24 */ /* 0x002fe200078e0203 */
[----:B------:R-:W-:Y:S05]  /*c470*/  @!P0 BRA `(.L_x_6220) ;  /* 0x00000c7000008947 */ /* 0x000fea0003800000 */
[----:B------:R-:W-:Y:S01]  /*c480*/  LEA R5, R2, 0x1, 0x1 ;  /* 0x0000000102057811 */ /* 0x000fe200078e08ff */
        /* <DEDUP_REMOVED lines=198> */
.L_x_6220:
[----:B------:R-:W-:Y:S01]  /*d0f0*/  ISETP.NE.U32.AND P0, PT, RZ, c[0x0][0x578], PT ;  /* 0x00015e00ff007a0c */ /* 0x000fe20003f05070 */
[----:B------:R-:W-:Y:S01]  /*d100*/  CS2R R42, SRZ ;  /* 0x00000000002a7805 */ /* 0x000fe2000001ff00 */
[----:B------:R-:W-:Y:S02]  /*d110*/  MOV R48, RZ ;  /* 0x000000ff00307202 */ /* 0x000fe40000000f00 */
[----:B------:R-:W-:-:S13]  /*d120*/  ISETP.NE.AND.EX P0, PT, RZ, c[0x0][0x57c], PT, P0 ;  /* 0x00015f00ff007a0c */ /* 0x000fda0003f05300 */
[----:B------:R-:W-:Y:S05]  /*d130*/  @!P0 BRA `(.L_x_6221) ;  /* 0x000008a000008947 */ /* 0x000fea0003800000 */
[----:B------:R-:W-:Y:S01]  /*d140*/  HFMA2.MMA R5, -RZ, RZ, 0, 0 ;  /* 0x00000000ff057435 */ /* 0x000fe200000001ff */
[----:B------:R-:W-:Y:S01]  /*d150*/  BSSY B0, `(.L_x_6222) ;  /* 0x0000028000007945 */ /* 0x000fe20003800000 */
[----:B----4-:R-:W-:Y:S01]  /*d160*/  IMAD.MOV.U32 R24, RZ, RZ, 0x8 ;  /* 0x00000008ff187424 */ /* 0x010fe200078e00ff */
[----:B------:R-:W-:Y:S01]  /*d170*/  MOV R21, RZ ;  /* 0x000000ff00157202 */ /* 0x000fe20000000f00 */
[----:B------:R-:W-:-:S06]  /*d180*/  IMAD.MOV.U32 R4, RZ, RZ, 0x20 ;  /* 0x00000020ff047424 */ /* 0x000fcc00078e00ff */
.L_x_6226:
[-C--:B------:R-:W-:Y:S01]  /*d190*/  LOP3.LUT R3, R21, R5.reuse, RZ, 0xfc, !PT ;  /* 0x0000000515037212 */ /* 0x080fe200078efcff */
[----:B------:R-:W-:Y:S01]  /*d1a0*/  BSSY B1, `(.L_x_6223) ;  /* 0x000001d000017945 */ /* 0x000fe20003800000 */
[----:B------:R-:W-:Y:S02]  /*d1b0*/  IMAD.MOV.U32 R6, RZ, RZ, R4 ;  /* 0x000000ffff067224 */ /* 0x000fe400078e0004 */
[----:B------:R-:W-:Y:S02]  /*d1c0*/  ISETP.NE.U32.AND P0, PT, R3, RZ, PT ;  /* 0x000000ff0300720c */ /* 0x000fe40003f05070 */
[----:B------:R-:W-:-:S11]  /*d1d0*/  MOV R3, R5 ;  /* 0x0000000500037202 */ /* 0x000fd60000000f00 */
[----:B------:R-:W-:Y:S05]  /*d1e0*/  @!P0 BRA `(.L_x_6224) ;  /* 0x0000005000008947 */ /* 0x000fea0003800000 */
[----:B------:R-:W-:Y:S01]  /*d1f0*/  IMAD.MOV.U32 R7, RZ, RZ, R5 ;  /* 0x000000ffff077224 */ /* 0x000fe200078e0005 */
[----:B------:R-:W-:Y:S02]  /*d200*/  MOV R5, R24 ;  /* 0x0000001800057202 */ /* 0x000fe40000000f00 */
[----:B------:R-:W-:Y:S02]  /*d210*/  MOV R20, 0xd230 ;  /* 0x0000d23000147802 */ /* 0x000fe40000000f00 */
[----:B--23--:R-:W-:Y:S05]  /*d220*/  CALL.REL.NOINC `($__internal_37_$__cuda_sm20_rem_u64) ;  /* 0x0000944000007944 */ /* 0x00cfea0003c00000 */
[----:B------:R-:W-:Y:S05]  /*d230*/  BRA `(.L_x_6225) ;  /* 0x0000013000007947 */ /* 0x000fea0003800000 */
.L_x_6224:
        /* <DEDUP_REMOVED lines=19> */
.L_x_6225:
[----:B------:R-:W-:Y:S05]  /*d370*/  BSYNC B1 ;  /* 0x0000000000017941 */ /* 0x000fea0003800000 */
.L_x_6223:
[----:B------:R-:W-:Y:S01]  /*d380*/  ISETP.NE.U32.AND P0, PT, R4, RZ, PT ;  /* 0x000000ff0400720c */ /* 0x000fe20003f05070 */
[----:B------:R-:W-:Y:S01]  /*d390*/  IMAD.MOV.U32 R21, RZ, RZ, R3 ;  /* 0x000000ffff157224 */ /* 0x000fe200078e0003 */
[----:B------:R-:W-:Y:S02]  /*d3a0*/  MOV R24, R6 ;  /* 0x0000000600187202 */ /* 0x000fe40000000f00 */
[----:B------:R-:W-:-:S13]  /*d3b0*/  ISETP.NE.AND.EX P0, PT, R5, RZ, PT, P0 ;  /* 0x000000ff0500720c */ /* 0x000fda0003f05300 */
[----:B------:R-:W-:Y:S05]  /*d3c0*/  @P0 BRA `(.L_x_6226) ;  /* 0xfffffdc000000947 */ /* 0x000fea000383ffff */
[----:B------:R-:W-:Y:S05]  /*d3d0*/  BSYNC B0 ;  /* 0x0000000000007941 */ /* 0x000fea0003800000 */
.L_x_6222:
[----:B------:R-:W-:Y:S01]  /*d3e0*/  ISETP.NE.U32.AND P2, PT, R3, RZ, PT ;  /* 0x000000ff0300720c */ /* 0x000fe20003f45070 */
[----:B------:R-:W-:-:S12]  /*d3f0*/  BSSY B0, `(.L_x_6227) ;  /* 0x000001c000007945 */ /* 0x000fd80003800000 */
[----:B------:R-:W-:Y:S05]  /*d400*/  @!P2 BRA `(.L_x_6228) ;  /* 0x000000700000a947 */ /* 0x000fea0003800000 */
[----:B------:R-:W-:Y:S01]  /*d410*/  HFMA2.MMA R20, -RZ, RZ, 0, 1.9073486328125e-06 ;  /* 0x00000020ff147435 */ /* 0x000fe200000001ff */
[----:B------:R-:W-:Y:S01]  /*d420*/  IMAD.MOV.U32 R7, RZ, RZ, RZ ;  /* 0x000000ffff077224 */ /* 0x000fe200078e00ff */
[----:B------:R-:W-:-:S04]  /*d430*/  MOV R24, 0xd450 ;  /* 0x0000d45000187802 */ /* 0x000fc80000000f00 */
[----:B--23--:R-:W-:Y:S05]  /*d440*/  CALL.REL.NOINC `($__internal_35_$__cuda_sm20_div_u64) ;  /* 0x00008b0000007944 */ /* 0x00cfea0003c00000 */
[----:B------:R-:W-:Y:S01]  /*d450*/  MOV R4, R20 ;  /* 0x0000001400047202 */ /* 0x000fe20000000f00 */
[----:B------:R-:W-:Y:S01]  /*d460*/  IMAD.MOV.U32 R5, RZ, RZ, R21 ;  /* 0x000000ffff057224 */ /* 0x000fe200078e0015 */
[----:B------:R-:W-:Y:S05]  /*d470*/  BRA `(.L_x_6229) ;  /* 0x0000013000007947 */ /* 0x000fea0003800000 */
.L_x_6228:
        /* <DEDUP_REMOVED lines=18> */
[----:B------:R-:W-:Y:S02]  /*d5a0*/  @!P3 LOP3.LUT R4, RZ, R6, RZ, 0x33, !PT ;  /* 0x00000006ff04b212 */ /* 0x000fe400078e33ff */
.L_x_6229:
[----:B------:R-:W-:Y:S05]  /*d5b0*/  BSYNC B0 ;  /* 0x0000000000007941 */ /* 0x000fea0003800000 */
.L_x_6227:
[----:B------:R-:W-:Y:S01]  /*d5c0*/  BSSY B0, `(.L_x_6230) ;  /* 0x000001d000007945 */ /* 0x000fe20003800000 */
[----:B------:R-:W-:Y:S05]  /*d5d0*/  @!P2 BRA `(.L_x_6231) ;  /* 0x000000700000a947 */ /* 0x000fea0003800000 */
[----:B------:R-:W-:Y:S01]  /*d5e0*/  IMAD.MOV.U32 R20, RZ, RZ, 0x8 ;  /* 0x00000008ff147424 */ /* 0x000fe200078e00ff */
[----:B------:R-:W-:Y:S02]  /*d5f0*/  MOV R7, RZ ;  /* 0x000000ff00077202 */ /* 0x000fe40000000f00 */
[----:B------:R-:W-:Y:S02]  /*d600*/  MOV R24, 0xd620 ;  /* 0x0000d62000187802 */ /* 0x000fe40000000f00 */
[----:B--23--:R-:W-:Y:S05]  /*d610*/  CALL.REL.NOINC `($__internal_35_$__cuda_sm20_div_u64) ;  /* 0x0000893000007944 */ /* 0x00cfea0003c00000 */
[----:B------:R-:W-:Y:S01]  /*d620*/  IMAD.MOV.U32 R6, RZ, RZ, R20 ;  /* 0x000000ffff067224 */ /* 0x000fe200078e0014 */
[----:B------:R-:W-:Y:S01]  /*d630*/  MOV R7, R21 ;  /* 0x0000001500077202 */ /* 0x000fe20000000f00 */
[----:B------:R-:W-:Y:S05]  /*d640*/  BRA `(.L_x_6232) ;  /* 0x0000014000007947 */ /* 0x000fea0003800000 */
.L_x_6231:
        /* <DEDUP_REMOVED lines=20> */
.L_x_6232:
[----:B------:R-:W-:Y:S05]  /*d790*/  BSYNC B0 ;  /* 0x0000000000007941 */ /* 0x000fea0003800000 */
.L_x_6230:
        /* <DEDUP_REMOVED lines=9> */
[----:B--23--:R-:W-:Y:S05]  /*d830*/  CALL.REL.NOINC `($__internal_35_$__cuda_sm20_div_u64) ;  /* 0x0000871000007944 */ /* 0x00cfea0003c00000 */
[----:B------:R-:W-:Y:S01]  /*d840*/  MOV R4, R20 ;  /* 0x0000001400047202 */ /* 0x000fe20000000f00 */
[----:B------:R-:W-:Y:S01]  /*d850*/  IMAD.MOV.U32 R5, RZ, RZ, R21 ;  /* 0x000000ffff057224 */ /* 0x000fe200078e0015 */
[----:B------:R-:W-:Y:S05]  /*d860*/  BRA `(.L_x_6235) ;  /* 0x0000013000007947 */ /* 0x000fea0003800000 */
.L_x_6234:
        /* <DEDUP_REMOVED lines=19> */
.L_x_6235:
[----:B------:R-:W-:Y:S05]  /*d9a0*/  BSYNC B0 ;  /* 0x0000000000007941 */ /* 0x000fea0003800000 */
.L_x_6233:
[----:B------:R-:W-:-:S04]  /*d9b0*/  IADD3 R42, P0, R4, c[0x0][0x578], RZ ;  /* 0x00015e00042a7a10 */ /* 0x000fc80007f1e0ff */
[----:B------:R-:W-:-:S05]  /*d9c0*/  IADD3.X R43, R5, c[0x0][0x57c], RZ, P0, !PT ;  /* 0x00015f00052b7a10 */ /* 0x000fca00007fe4ff */
[----:B------:R-:W-:Y:S02]  /*d9d0*/  IMAD.MOV.U32 R48, RZ, RZ, R43 ;  /* 0x000000ffff307224 */ /* 0x000fe400078e002b */
.L_x_6221:
[----:B------:R-:W-:-:S13]  /*d9e0*/  ISETP.NE.AND P0, PT, RZ, c[0x0][0x1b0], PT ;  /* 0x00006c00ff007a0c */ /* 0x000fda0003f05270 */
[----:B------:R-:W-:Y:S05]  /*d9f0*/  @!P0 BRA `(.L_x_6236) ;  /* 0x0000623000008947 */ /* 0x000fea0003800000 */
[----:B--23--:R-:W0:Y:S01]  /*da00*/  S2R R41, SR_CTAID.X ;  /* 0x0000000000297919 */ /* 0x00ce220000002500 */
[----:B------:R-:W-:Y:S01]  /*da10*/  ISETP.NE.AND P0, PT, RZ, c[0x0][0x364], PT ;  /* 0x0000d900ff007a0c */ /* 0x000fe20003f05270 */
        /* <DEDUP_REMOVED lines=204> */
.L_x_6237:
        /* <DEDUP_REMOVED lines=200> */
.L_x_6238:
        /* <DEDUP_REMOVED lines=11> */
.L_x_6240:
[----:B------:R-:W-:Y:S05]  /*f410*/  BSYNC B0 ;  /* 0x0000000000007941 */ /* 0x000fea0003800000 */
.L_x_6239:
        /* <DEDUP_REMOVED lines=11> */
[----:B------:R0:W-:Y:S04]  /*f4d0*/  STG.E.64 [R2.64], R12 ;  /* 0x0000000c02007986 */ /* 0x0001e8000c101b24 */
[----:B------:R0:W-:Y:S04]  /*f4e0*/  STG.E.64 [R2.64+0x8], R14 ;  /* 0x0000080e02007986 */ /* 0x0001e8000c101b24 */
[----:B------:R0:W-:Y:S04]  /*f4f0*/  STG.E.64 [R2.64+0x18], R8 ;  /* 0x0000180802007986 */ /* 0x0001e8000c101b24 */
[----:B------:R0:W-:Y:S04]  /*f500*/  STG.E.64 [R2.64+0x20], R16 ;  /* 0x0000201002007986 */ /* 0x0001e8000c101b24 */
[----:B------:R0:W-:Y:S04]  /*f510*/  STG.E.64 [R2.64+0x28], R18 ;  /* 0x0000281202007986 */ /* 0x0001e8000c101b24 */
[----:B------:R0:W-:Y:S04]  /*f520*/  STG.E.64 [R2.64+0x38], R10 ;  /* 0x0000380a02007986 */ /* 0x0001e8000c101b24 */
[----:B------:R0:W-:Y:S04]  /*f530*/  STG.E [R2.64+0x10], R0 ;  /* 0x0000100002007986 */ /* 0x0001e8000c101924 */
[----:B------:R0:W-:Y:S02]  /*f540*/  STG.E [R2.64+0x30], R38 ;  /* 0x0000302602007986 */ /* 0x0001e4000c101924 */
.L_x_6242:
[----:B------:R-:W-:Y:S05]  /*f550*/  BSYNC B0 ;  /* 0x0000000000007941 */ /* 0x000fea0003800000 */
.L_x_6241:
        /* <DEDUP_REMOVED lines=31> */
.L_x_6244:
[----:B------:R-:W-:Y:S05]  /*f750*/  BSYNC B0 ;  /* 0x0000000000007941 */ /* 0x000fea0003800000 */
.L_x_6243:
[----:B------:R-:W-:Y:S06]  /*f760*/  BAR.SYNC.DEFER_BLOCKING 0x0 ;  /* 0x0000000000007b1d */ /* 0x000fec0000010000 */
[----:B0-----:R-:W0:Y:S02]  /*f770*/  LDS.U8 R0, [RZ] ;  /* 0x00000000ff007984 */ /* 0x001e240000000000 */
[----:B0-----:R-:W-:-:S13]  /*f780*/  ISETP.NE.AND P0, PT, R0, RZ, PT ;  /* 0x000000ff0000720c */ /* 0x001fda0003f05270 */
[----:B------:R-:W-:Y:S05]  /*f790*/  @!P0 EXIT ;  /* 0x000000000000894d */ /* 0x000fea0003800000 */
[----:B------:R-:W-:Y:S01]  /*f7a0*/  ISETP.NE.AND P0, PT, RZ, c[0x0][0x1a8], PT ;  /* 0x00006a00ff007a0c */ /* 0x000fe20003f05270 */
[----:B------:R-:W-:Y:S01]  /*f7b0*/  IMAD.MOV.U32 R35, RZ, RZ, c[0x0][0x180] ;  /* 0x00006000ff237624 */ /* 0x000fe200078e00ff */
[----:B----4-:R-:W-:Y:S01]  /*f7c0*/  MOV R24, c[0x0][0x188] ;  /* 0x0000620000187a02 */ /* 0x010fe20000000f00 */
[----:B------:R-:W-:Y:S01]  /*f7d0*/  IMAD.MOV.U32 R25, RZ, RZ, c[0x0][0x18c] ;  /* 0x00006300ff197624 */ /* 0x000fe200078e00ff */
[----:B------:R-:W-:Y:S01]  /*f7e0*/  MOV R12, c[0x0][0x170] ;  /* 0x00005c00000c7a02 */ /* 0x000fe20000000f00 */
[----:B------:R-:W-:Y:S01]  /*f7f0*/  IMAD.MOV.U32 R13, RZ, RZ, c[0x0][0x174] ;  /* 0x00005d00ff0d7624 */ /* 0x000fe200078e00ff */
[----:B------:R-:W-:Y:S01]  /*f800*/  MOV R14, c[0x0][0x178] ;  /* 0x00005e00000e7a02 */ /* 0x000fe20000000f00 */
        /* <DEDUP_REMOVED lines=26> */
[----:B------:R-:W-:Y:S01]  /*f9b0*/  MOV R10, c[0x0][0x178] ;  /* 0x00005e00000a7a02 */ /* 0x000fe20000000f00 */
[----:B------:R-:W-:Y:S02]  /*f9c0*/  IMAD.MOV.U32 R11, RZ, RZ, c[0x0][0x17c] ;  /* 0x00005f00ff0b7624 */ /* 0x000fe400078e00ff */
.L_x_6259:
[----:B0-----:R-:W-:Y:S01]  /*f9d0*/  HFMA2.MMA R7, -RZ, RZ, 0, 3.814697265625e-06 ;  /* 0x00000040ff077435 */ /* 0x001fe200000001ff */
[----:B------:R-:W-:-:S09]  /*f9e0*/  IMAD R6, R41, c[0x0][0x10], R0 ;  /* 0x0000040029067a24 */ /* 0x000fd200078e0200 */
[----:B------:R-:W-:-:S05]  /*f9f0*/  IMAD.WIDE.U32 R6, R6, R7, c[0x0][0x580] ;  /* 0x0001600006067625 */ /* 0x000fca00078e0007 */
[----:B------:R0:W5:Y:S04]  /*fa00*/  LDG.E R40, [R6.64+0x30] ;  /* 0x0000302406287981 */ /* 0x000168000c1e1900 */
[----:B------:R0:W5:Y:S04]  /*fa10*/  LDG.E.64 R2, [R6.64] ;  /* 0x0000002406027981 */ /* 0x000168000c1e1b00 */
[----:B------:R0:W5:Y:S04]  /*fa20*/  LDG.E.64 R36, [R6.64+0x8] ;  /* 0x0000082406247981 */ /* 0x000168000c1e1b00 */
[----:B------:R0:W5:Y:S04]  /*fa30*/  LDG.E.64 R4, [R6.64+0x18] ;  /* 0x0000182406047981 */ /* 0x000168000c1e1b00 */
[----:B------:R0:W5:Y:S04]  /*fa40*/  LDG.E.64 R22, [R6.64+0x20] ;  /* 0x0000202406167981 */ /* 0x000168000c1e1b00 */
[----:B------:R0:W5:Y:S04]  /*fa50*/  LDG.E.64 R20, [R6.64+0x28] ;  /* 0x0000282406147981 */ /* 0x000168000c1e1b00 */
[----:B------:R0:W5:Y:S01]  /*fa60*/  LDG.E.64 R18, [R6.64+0x38] ;  /* 0x0000382406127981 */ /* 0x000162000c1e1b00 */
[----:B-1----:R-:W1:Y:S01]  /*fa70*/  DSETP.NEU.AND P0, PT, R24, RZ, PT ;  /* 0x000000ff1800722a */ /* 0x002e620003f0d000 */
[----:B------:R-:W-:Y:S01]  /*fa80*/  IMAD.MOV.U32 R17, RZ, RZ, c[0x0][0x0] ;  /* 0x00000000ff117624 */ /* 0x000fe200078e00ff */
[----:B------:R-:W-:Y:S03]  /*fa90*/  BSSY B3, `(.L_x_6249) ;  /* 0x000002e000037945 */ /* 0x000fe60003800000 */
[----:B------:R-:W-:-:S05]  /*faa0*/  IMAD R0, R17, c[0x0][0x4], R0 ;  /* 0x0000010011007a24 */ /* 0x000fca00078e0200 */
[----:B------:R-:W-:-:S04]  /*fab0*/  ISETP.GE.U32.AND P4, PT, R0, c[0x0][0x1a4], PT ;  /* 0x0000690000007a0c */ /* 0x000fc80003f86070 */
[----:B-12---:R-:W-:Y:S05]  /*fac0*/  @!P0 BRA `(.L_x_6250) ;  /* 0x0000023000008947 */ /* 0x006fea0003800000 */
[----:B0----5:R-:W0:-:S14]  /*fad0*/  DSETP.NEU.AND P0, PT, R4, RZ, PT ;  /* 0x000000ff0400722a */ /* 0x021e1c0003f0d000 */
        /* <DEDUP_REMOVED lines=21> */
[----:B------:R-:W-:Y:S05]  /*fc30*/  CALL.REL.NOINC `($__internal_34_$__cuda_sm20_div_rn_f64_full) ;  /* 0x00005cc000007944 */ /* 0x000fea0003c00000 */
[----:B------:R-:W-:Y:S01]  /*fc40*/  IMAD.MOV.U32 R6, RZ, RZ, R4 ;  /* 0x000000ffff067224 */ /* 0x000fe200078e0004 */
[----:B------:R-:W-:Y:S02]  /*fc50*/  MOV R7, R5 ;  /* 0x0000000500077202 */ /* 0x000fe40000000f00 */
.L_x_6253:
[----:B------:R-:W-:Y:S05]  /*fc60*/  BSYNC B4 ;  /* 0x0000000000047941 */ /* 0x000fea0003800000 */
.L_x_6252:
        /* <DEDUP_REMOVED lines=9> */
.L_x_6250:
[----:B0-----:R0:W5:Y:S02]  /*fd00*/  LDG.E R35, [R6.64+0x10] ;  /* 0x0000102406237981 */ /* 0x001164000c1e1900 */
[----:B-----5:R-:W-:Y:S01]  /*fd10*/  MOV R24, R4 ;  /* 0x0000000400187202 */ /* 0x020fe20000000f00 */
[----:B------:R-:W-:Y:S01]  /*fd20*/  IMAD.MOV.U32 R25, RZ, RZ, R5 ;  /* 0x000000ffff197224 */ /* 0x000fe200078e0005 */
[----:B------:R-:W-:Y:S01]  /*fd30*/  MOV R12, R2 ;  /* 0x00000002000c7202 */ /* 0x000fe20000000f00 */
[----:B------:R-:W-:Y:S01]  /*fd40*/  IMAD.MOV.U32 R13, RZ, RZ, R3 ;  /* 0x000000ffff0d7224 */ /* 0x000fe200078e0003 */
[----:B------:R-:W-:Y:S01]  /*fd50*/  MOV R14, R36 ;  /* 0x00000024000e7202 */ /* 0x000fe20000000f00 */
[----:B------:R-:W-:Y:S02]  /*fd60*/  IMAD.MOV.U32 R15, RZ, RZ, R37 ;  /* 0x000000ffff0f7224 */ /* 0x000fe400078e0025 */
.L_x_6251:
[----:B--2---:R-:W-:Y:S05]  /*fd70*/  BSYNC B3 ;  /* 0x0000000000037941 */ /* 0x004fea0003800000 */
.L_x_6249:
[----:B------:R-:W2:Y:S01]  /*fd80*/  DSETP.NEU.AND P0, PT, R26, RZ, PT ;  /* 0x000000ff1a00722a */ /* 0x000ea20003f0d000 */
[----:B------:R-:W-:-:S13]  /*fd90*/  BSSY B3, `(.L_x_6254) ;  /* 0x000002c000037945 */ /* 0x000fda0003800000 */
[----:B--2---:R-:W-:Y:S05]  /*fda0*/  @!P0 BRA `(.L_x_6255) ;  /* 0x0000023000008947 */ /* 0x004fea0003800000 */
[----:B------:R-:W2:-:S14]  /*fdb0*/  DSETP.NEU.AND P0, PT, R18, RZ, PT ;  /* 0x000000ff1200722a */ /* 0x000e9c0003f0d000 */
[----:B--2---:R-:W-:Y:S05]  /*fdc0*/  @!P0 BRA `(.L_x_6256) ;  /* 0x0000028000008947 */ /* 0x004fea0003800000 */
[----:B------:R-:W2:Y:S01]  /*fdd0*/  DADD R16, R26, R18 ;  /* 0x000000001a107229 */ /* 0x000ea20000000012 */
        /* <DEDUP_REMOVED lines=22> */
.L_x_6258:
[----:B------:R-:W-:Y:S05]  /*ff40*/  BSYNC B4 ;  /* 0x0000000000047941 */ /* 0x000fea0003800000 */
.L_x_6257:
        /* <DEDUP_REMOVED lines=9> */
.L_x_6255:
[----:B------:R-:W-:Y:S01]  /*ffe0*/  MOV R34, R40 ;  /* 0x0000002800227202 */ /* 0x000fe20000000f00 */
[----:B------:R-:W-:Y:S01]  /*fff0*/  IMAD.MOV.U32 R26, RZ, RZ, R18 ;  /* 0x000000ffff1a7224 */ /* 0x000fe200078e0012 */
[----:B------:R-:W-:Y:S01]  /*10000*/  MOV R27, R19 ;  /* 0x00000013001b7202 */ /* 0x000fe20000000f00 */
[----:B------:R-:W-:Y:S01]  /*10010*/  IMAD.MOV.U32 R8, RZ, RZ, R22 ;  /* 0x000000ffff087224 */ /* 0x000fe200078e0016 */
[----:B------:R-:W-:Y:S01]  /*10020*/  MOV R9, R23 ;  /* 0x0000001700097202 */ /* 0x000fe20000000f00 */
[----:B------:R-:W-:Y:S01]  /*10030*/  IMAD.MOV.U32 R10, RZ, RZ, R20 ;  /* 0x000000ffff0a7224 */ /* 0x000fe200078e0014 */
[----:B------:R-:W-:Y:S02]  /*10040*/  MOV R11, R21 ;  /* 0x00000015000b7202 */ /* 0x000fe40000000f00 */
.L_x_6256:
[----:B---3--:R-:W-:Y:S05]  /*10050*/  BSYNC B3 ;  /* 0x0000000000037941 */ /* 0x008fea0003800000 */
.L_x_6254:
[----:B------:R-:W-:Y:S05]  /*10060*/  @!P4 BRA `(.L_x_6259) ;  /* 0xfffff9600000c947 */ /* 0x000fea000383ffff */
.L_x_6248:
[----:B------:R-:W-:Y:S05]  /*10070*/  BSYNC B2 ;  /* 0x0000000000027941 */ /* 0x000fea0003800000 */
.L_x_6247:
[----:B------:R-:W-:Y:S05]  /*10080*/  BRA `(.L_x_6260) ;  /* 0x000007b000007947 */ /* 0x000fea0003800000 */
.L_x_6246:
[----:B------:R-:W-:Y:S01]  /*10090*/  ISETP.GE.U32.AND P0, PT, R49, c[0x0][0x1a4], PT ;  /* 0x0000690031007a0c */ /* 0x000fe20003f06070 */
[----:B------:R-:W-:Y:S01]  /*100a0*/  IMAD.MOV.U32 R34, RZ, RZ, c[0x0][0x180] ;  /* 0x00006000ff227624 */ /* 0x000fe200078e00ff */
[----:B------:R-:W-:Y:S01]  /*100b0*/  MOV R26, c[0x0][0x188] ;  /* 0x00006200001a7a02 */ /* 0x000fe20000000f00 */
[----:B------:R-:W-:Y:S01]  /*100c0*/  IMAD.MOV.U32 R27, RZ, RZ, c[0x0][0x18c] ;  /* 0x00006300ff1b7624 */ /* 0x000fe200078e00ff */
[----:B------:R-:W-:Y:S01]  /*100d0*/  MOV R8, c[0x0][0x170] ;  /* 0x00005c0000087a02 */ /* 0x000fe20000000f00 */
[----:B------:R-:W-:Y:S01]  /*100e0*/  IMAD.MOV.U32 R9, RZ, RZ, c[0x0][0x174] ;  /* 0x00005d00ff097624 */ /* 0x000fe200078e00ff */
[----:B------:R-:W-:Y:S01]  /*100f0*/  MOV R10, c[0x0][0x178] ;  /* 0x00005e00000a7a02 */ /* 0x000fe20000000f00 */
[----:B------:R-:W-:-:S06]  /*10100*/  IMAD.MOV.U32 R11, RZ, RZ, c[0x0][0x17c] ;  /* 0x00005f00ff0b7624 */ /* 0x000fcc00078e00ff */
[----:B------:R-:W-:Y:S05]  /*10110*/  @P0 BRA `(.L_x_6260) ;  /* 0x0000072000000947 */ /* 0x000fea0003800000 */
[----:B------:R-:W-:Y:S01]  /*10120*/  MOV R34, c[0x0][0x180] ;  /* 0x0000600000227a02 */ /* 0x000fe20000000f00 */
[----:B------:R-:W-:Y:S01]  /*10130*/  IMAD.MOV.U32 R0, RZ, RZ, R49 ;  /* 0x000000ffff007224 */ /* 0x000fe200078e0031 */
[----:B------:R-:W-:Y:S01]  /*10140*/  MOV R26, c[0x0][0x188] ;  /* 0x00006200001a7a02 */ /* 0x000fe20000000f00 */
[----:B------:R-:W-:Y:S01]  /*10150*/  IMAD.MOV.U32 R27, RZ, RZ, c[0x0][0x18c] ;  /* 0x00006300ff1b7624 */ /* 0x000fe200078e00ff */
[----:B------:R-:W-:Y:S01]  /*10160*/  MOV R8, c[0x0][0x170] ;  /* 0x00005c0000087a02 */ /* 0x000fe20000000f00 */
[----:B------:R-:W-:Y:S01]  /*10170*/  IMAD.MOV.U32 R9, RZ, RZ, c[0x0][0x174] ;  /* 0x00005d00ff097624 */ /* 0x000fe200078e00ff */
[----:B------:R-:W-:Y:S01]  /*10180*/  MOV R10, c[0x0][0x178] ;  /* 0x00005e00000a7a02 */ /* 0x000fe20000000f00 */
[----:B------:R-:W-:Y:S02]  /*10190*/  IMAD.MOV.U32 R11, RZ, RZ, c[0x0][0x17c] ;  /* 0x00005f00ff0b7624 */ /* 0x000fe400078e00ff */
.L_x_6271:
[----:B0-----:R-:W-:Y:S01]  /*101a0*/  HFMA2.MMA R7, -RZ, RZ, 0, 3.814697265625e-06 ;  /* 0x00000040ff077435 */ /* 0x001fe200000001ff */
[----:B------:R-:W-:-:S04]  /*101b0*/  IMAD R2, R41, c[0x0][0x10], R0 ;  /* 0x0000040029027a24 */ /* 0x000fc800078e0200 */
[----:B------:R-:W-:-:S05]  /*101c0*/  IMAD R2, R2, c[0x0][0x0], R59 ;  /* 0x0000000002027a24 */ /* 0x000fca00078e023b */
        /* <DEDUP_REMOVED lines=9> */
[----:B------:R-:W-:Y:S01]  /*10260*/  IADD3 R0, R0, c[0x0][0x4], RZ ;  /* 0x0000010000007a10 */ /* 0x000fe20007ffe0ff */
[----:B------:R-:W-:Y:S03]  /*10270*/  BSSY B2, `(.L_x_6261) ;  /* 0x000002d000027945 */ /* 0x000fe60003800000 */
[----:B------:R-:W-:-:S09]  /*10280*/  ISETP.GE.U32.AND P4, PT, R0, c[0x0][0x1a4], PT ;  /* 0x0000690000007a0c */ /* 0x000fd20003f86070 */
[----:B-12---:R-:W-:Y:S05]  /*10290*/  @!P0 BRA `(.L_x_6262) ;  /* 0x0000023000008947 */ /* 0x006fea0003800000 */
[----:B0----5:R-:W0:-:S14]  /*102a0*/  DSETP.NEU.AND P0, PT, R4, RZ, PT ;  /* 0x000000ff0400722a */ /* 0x021e1c0003f0d000 */
        /* <DEDUP_REMOVED lines=21> */
[----:B------:R-:W-:Y:S05]  /*10400*/  CALL.REL.NOINC `($__internal_34_$__cuda_sm20_div_rn_f64_full) ;  /* 0x000054f000007944 */ /* 0x000fea0003c00000 */
[----:B------:R-:W-:Y:S01]  /*10410*/  MOV R6, R4 ;  /* 0x0000000400067202 */ /* 0x000fe20000000f00 */
[----:B------:R-:W-:Y:S02]  /*10420*/  IMAD.MOV.U32 R7, RZ, RZ, R5 ;  /* 0x000000ffff077224 */ /* 0x000fe400078e0005 */
.L_x_6265:
[----:B------:R-:W-:Y:S05]  /*10430*/  BSYNC B3 ;  /* 0x0000000000037941 */ /* 0x000fea0003800000 */
.L_x_6264:
        /* <DEDUP_REMOVED lines=9> */
.L_x_6262:
[----:B0-----:R0:W5:Y:S02]  /*104d0*/  LDG.E R35, [R6.64+0x10] ;  /* 0x0000102406237981 */ /* 0x001164000c1e1900 */
[----:B-----5:R-:W-:Y:S01]  /*104e0*/  IMAD.MOV.U32 R24, RZ, RZ, R4 ;  /* 0x000000ffff187224 */ /* 0x020fe200078e0004 */
[----:B------:R-:W-:Y:S01]  /*104f0*/  MOV R25, R5 ;  /* 0x0000000500197202 */ /* 0x000fe20000000f00 */
[----:B------:R-:W-:Y:S01]  /*10500*/  IMAD.MOV.U32 R12, RZ, RZ, R2 ;  /* 0x000000ffff0c7224 */ /* 0x000fe200078e0002 */
[----:B------:R-:W-:Y:S01]  /*10510*/  MOV R13, R3 ;  /* 0x00000003000d7202 */ /* 0x000fe20000000f00 */
[----:B------:R-:W-:Y:S01]  /*10520*/  IMAD.MOV.U32 R14, RZ, RZ, R36 ;  /* 0x000000ffff0e7224 */ /* 0x000fe200078e0024 */
[----:B------:R-:W-:Y:S02]  /*10530*/  MOV R15, R37 ;  /* 0x00000025000f7202 */ /* 0x000fe40000000f00 */
.L_x_6263:
[----:B--2---:R-:W-:Y:S05]  /*10540*/  BSYNC B2 ;  /* 0x0000000000027941 */ /* 0x004fea0003800000 */
.L_x_6261:
[----:B------:R-:W2:Y:S01]  /*10550*/  DSETP.NEU.AND P0, PT, R26, RZ, PT ;  /* 0x000000ff1a00722a */ /* 0x000ea20003f0d000 */
[----:B------:R-:W-:-:S13]  /*10560*/  BSSY B2, `(.L_x_6266) ;  /* 0x000002c000027945 */ /* 0x000fda0003800000 */
[----:B--2---:R-:W-:Y:S05]  /*10570*/  @!P0 BRA `(.L_x_6267) ;  /* 0x0000023000008947 */ /* 0x004fea0003800000 */
[----:B------:R-:W2:-:S14]  /*10580*/  DSETP.NEU.AND P0, PT, R18, RZ, PT ;  /* 0x000000ff1200722a */ /* 0x000e9c0003f0d000 */
[----:B--2---:R-:W-:Y:S05]  /*10590*/  @!P0 BRA `(.L_x_6268) ;  /* 0x0000028000008947 */ /* 0x004fea0003800000 */
[----:B------:R-:W2:Y:S01]  /*105a0*/  DADD R16, R26, R18 ;  /* 0x000000001a107229 */ /* 0x000ea20000000012 */
        /* <DEDUP_REMOVED lines=22> */
.L_x_6270:
[----:B------:R-:W-:Y:S05]  /*10710*/  BSYNC B3 ;  /* 0x0000000000037941 */ /* 0x000fea0003800000 */
.L_x_6269:
[----:B------:R-:W0:Y:S01]  /*10720*/  DMUL R2, R22, R22 ;  /* 0x0000001616027228 */ /* 0x000e220000000000 */
[----:B------:R-:W-:-:S03]  /*10730*/  MOV R34, 0xffffffff ;  /* 0xffffffff00227802 */ /* 0x000fc60000000f00 */
[----:B------:R-:W-:-:S04]  /*10740*/  DADD R10, R10, R20 ;  /* 0x000000000a0a7229 */ /* 0x000fc80000000014 */
[----:B0-----:R0:W2:Y:S02]  /*10750*/  DMUL R2, R26, R2 ;  /* 0x000000021a027228 */ /* 0x0010a40000000000 */
[----:B0-----:R-:W-:Y:S01]  /*10760*/  IMAD.MOV.U32 R26, RZ, RZ, R16 ;  /* 0x000000ffff1a7224 */ /* 0x001fe200078e0010 */
[----:B------:R-:W-:Y:S01]  /*10770*/  MOV R27, R17 ;  /* 0x00000011001b7202 */ /* 0x000fe20000000f00 */
[----:B------:R0:W3:-:S04]  /*10780*/  DFMA R8, R22, R4, R8 ;  /* 0x000000041608722b */ /* 0x0000c80000000008 */
[----:B--2---:R0:W2:Y:S01]  /*10790*/  DFMA R10, R2, R4, R10 ;  /* 0x00000004020a722b */ /* 0x0040a2000000000a */
[----:B------:R-:W-:Y:S05]  /*107a0*/  BRA `(.L_x_6268) ;  /* 0x0000007000007947 */ /* 0x000fea0003800000 */
.L_x_6267:
[----:B------:R-:W-:Y:S01]  /*107b0*/  IMAD.MOV.U32 R34, RZ, RZ, R40 ;  /* 0x000000ffff227224 */ /* 0x000fe200078e0028 */
[----:B------:R-:W-:Y:S01]  /*107c0*/  MOV R26, R18 ;  /* 0x00000012001a7202 */ /* 0x000fe20000000f00 */
[----:B------:R-:W-:Y:S01]  /*107d0*/  IMAD.MOV.U32 R27, RZ, RZ, R19 ;  /* 0x000000ffff1b7224 */ /* 0x000fe200078e0013 */
[----:B------:R-:W-:Y:S01]  /*107e0*/  MOV R8, R22 ;  /* 0x0000001600087202 */ /* 0x000fe20000000f00 */
[----:B------:R-:W-:Y:S01]  /*107f0*/  IMAD.MOV.U32 R9, RZ, RZ, R23 ;  /* 0x000000ffff097224 */ /* 0x000fe200078e0017 */
[----:B------:R-:W-:Y:S01]  /*10800*/  MOV R10, R20 ;  /* 0x00000014000a7202 */ /* 0x000fe20000000f00 */
[----:B------:R-:W-:Y:S02]  /*10810*/  IMAD.MOV.U32 R11, RZ, RZ, R21 ;  /* 0x000000ffff0b7224 */ /* 0x000fe400078e0015 */
.L_x_6268:
[----:B---3--:R-:W-:Y:S05]  /*10820*/  BSYNC B2 ;  /* 0x0000000000027941 */ /* 0x008fea0003800000 */
.L_x_6266:
[----:B------:R-:W-:Y:S05]  /*10830*/  @!P4 BRA `(.L_x_6271) ;  /* 0xfffff9600000c947 */ /* 0x000fea000383ffff */
.L_x_6260:
[----:B------:R-:W-:Y:S05]  /*10840*/  BSYNC B1 ;  /* 0x0000000000017941 */ /* 0x000fea0003800000 */
.L_x_6245:
[----:B------:R-:W-:Y:S01]  /*10850*/  IMAD R0, R49, c[0x0][0x0], R59 ;  /* 0x0000000031007a24 */ /* 0x000fe200078e023b */
[----:B------:R-:W-:Y:S02]  /*10860*/  ULDC UR4, c[0x0][0x4] ;  /* 0x0000010000047ab9 */ /* 0x000fe40000000800 */
[----:B------:R-:W-:-:S02]  /*10870*/  USHF.R.U32.HI UR4, URZ, 0x1, UR4 ;  /* 0x000000013f047899 */ /* 0x000fc40008011604 */
[C---:B0-----:R-:W-:Y:S02]  /*10880*/  SHF.L.U32 R3, R0.reuse, 0x6, RZ ;  /* 0x0000000600037819 */ /* 0x041fe400000006ff */
[----:B------:R-:W-:Y:S02]  /*10890*/  LEA R0, R0, 0x10, 0x6 ;  /* 0x0000001000007811 */ /* 0x000fe400078e30ff */
[----:B------:R-:W-:Y:S01]  /*108a0*/  ISETP.NE.AND P0, PT, RZ, UR4, PT ;  /* 0x00000004ff007c0c */ /* 0x000fe2000bf05270 */
[----:B-1----:R0:W-:Y:S04]  /*108b0*/  STS.128 [R3+0x10], R12 ;  /* 0x0000100c03007388 */ /* 0x0021e80000000c00 */
[----:B------:R0:W-:Y:S04]  /*108c0*/  STS [R3+0x20], R35 ;  /* 0x0000202303007388 */ /* 0x0001e80000000800 */
[----:B------:R0:W-:Y:S04]  /*108d0*/  STS.64 [R3+0x28], R24 ;  /* 0x0000281803007388 */ /* 0x0001e80000000a00 */
[----:B--2---:R0:W-:Y:S04]  /*108e0*/  STS.128 [R3+0x30], R8 ;  /* 0x0000300803007388 */ /* 0x0041e80000000c00 */
[----:B------:R0:W-:Y:S04]  /*108f0*/  STS [R3+0x40], R34 ;  /* 0x0000402203007388 */ /* 0x0001e80000000800 */
[----:B------:R0:W-:Y:S01]  /*10900*/  STS.64 [R3+0x48], R26 ;  /* 0x0000481a03007388 */ /* 0x0001e20000000a00 */
[----:B------:R-:W-:Y:S05]  /*10910*/  @!P0 BRA `(.L_x_6272) ;  /* 0x0000075000008947 */ /* 0x000fea0003800000 */
[----:B------:R-:W-:-:S05]  /*10920*/  IMAD.U32 R40, RZ, RZ, UR4 ;  /* 0x00000004ff287e24 */ /* 0x000fca000f8e00ff */
.L_x_6285:
[----:B0-----:R-:W-:Y:S01]  /*10930*/  IADD3 R2, R49, R40, RZ ;  /* 0x0000002831027210 */ /* 0x001fe20007ffe0ff */
[----:B------:R-:W-:Y:S03]  /*10940*/  BAR.SYNC.DEFER_BLOCKING 0x0 ;  /* 0x0000000000007b1d */ /* 0x000fe60000010000 */
[----:B------:R-:W-:-:S03]  /*10950*/  ISETP.GE.U32.AND P0, PT, R2, c[0x0][0x4], PT ;  /* 0x0000010002007a0c */ /* 0x000fc60003f06070 */
[----:B------:R-:W-:Y:S01]  /*10960*/  BSSY B1, `(.L_x_6273) ;  /* 0x000006d000017945 */ /* 0x000fe20003800000 */
[----:B------:R-:W-:-:S13]  /*10970*/  ISETP.GE.U32.OR P0, PT, R49, R40, P0 ;  /* 0x000000283100720c */ /* 0x000fda0000706470 */
[----:B-12---:R-:W-:Y:S05]  /*10980*/  @P0 BRA `(.L_x_6274) ;  /* 0x000006a000000947 */ /* 0x006fea0003800000 */
[----:B------:R-:W-:Y:S01]  /*10990*/  IMAD R2, R2, c[0x0][0x0], R59 ;  /* 0x0000000002027a24 */ /* 0x000fe200078e023b */
[----:B------:R-:W1:Y:S01]  /*109a0*/  DSETP.NEU.AND P0, PT, R24, RZ, PT ;  /* 0x000000ff1800722a */ /* 0x000e620003f0d000 */
[----:B------:R-:W-:Y:S02]  /*109b0*/  BSSY B2, `(.L_x_6275) ;  /* 0x0000033000027945 */ /* 0x000fe40003800000 */
[C---:B0-----:R-:W-:Y:S01]  /*109c0*/  IMAD.SHL.U32 R3, R2.reuse, 0x40, RZ ;  /* 0x0000004002037824 */ /* 0x041fe200078e00ff */
[----:B------:R-:W-:-:S04]  /*109d0*/  LEA R2, R2, 0x10, 0x6 ;  /* 0x0000001002027811 */ /* 0x000fc800078e30ff */
[----:B------:R0:W2:Y:S04]  /*109e0*/  LDS R41, [R3+0x40] ;  /* 0x0000400003297984 */ /* 0x0000a80000000800 */
[----:B------:R0:W3:Y:S04]  /*109f0*/  LDS.64 R4, [R3+0x28] ;  /* 0x0000280003047984 */ /* 0x0000e80000000a00 */
[----:B------:R0:W4:Y:S04]  /*10a00*/  LDS.64 R38, [R3+0x48] ;  /* 0x0000480003267984 */ /* 0x0001280000000a00 */
[----:B------:R0:W0:Y:S04]  /*10a10*/  LDS.128 R20, [R3+0x10] ;  /* 0x0000100003147984 */ /* 0x0000280000000c00 */
[----:B------:R0:W0:Y:S01]  /*10a20*/  LDS.128 R16, [R3+0x30] ;  /* 0x0000300003107984 */ /* 0x0000220000000c00 */
[----:B-1----:R-:W-:Y:S05]  /*10a30*/  @!P0 BRA `(.L_x_6276) ;  /* 0x0000023000008947 */ /* 0x002fea0003800000 */
[----:B---3--:R-:W1:-:S14]  /*10a40*/  DSETP.NEU.AND P0, PT, R4, RZ, PT ;  /* 0x000000ff0400722a */ /* 0x008e5c0003f0d000 */
[----:B-1----:R-:W-:Y:S05]  /*10a50*/  @!P0 BRA `(.L_x_6277) ;  /* 0x0000028000008947 */ /* 0x002fea0003800000 */
[----:B------:R-:W1:Y:S01]  /*10a60*/  DADD R36, R24, R4 ;  /* 0x0000000018247229 */ /* 0x000e620000000004 */
[----:B------:R-:W-:Y:S01]  /*10a70*/  MOV R2, 0x1 ;  /* 0x0000000100027802 */ /* 0x000fe20000000f00 */
        /* <DEDUP_REMOVED lines=18> */
[----:B--2-4-:R-:W-:Y:S05]  /*10ba0*/  CALL.REL.NOINC `($__internal_34_$__cuda_sm20_div_rn_f64_full) ;  /* 0x00004d5000007944 */ /* 0x014fea0003c00000 */
[----:B------:R-:W-:Y:S01]  /*10bb0*/  IMAD.MOV.U32 R2, RZ, RZ, R4 ;  /* 0x000000ffff027224 */ /* 0x000fe200078e0004 */
[----:B------:R-:W-:Y:S02]  /*10bc0*/  MOV R3, R5 ;  /* 0x0000000500037202 */ /* 0x000fe40000000f00 */
.L_x_6279:
[----:B------:R-:W-:Y:S05]  /*10bd0*/  BSYNC B3 ;  /* 0x0000000000037941 */ /* 0x000fea0003800000 */
.L_x_6278:
[----:B------:R-:W0:Y:S01]  /*10be0*/  DMUL R4, R20, R20 ;  /* 0x0000001414047228 */ /* 0x000e220000000000 */
[----:B------:R-:W-:-:S03]  /*10bf0*/  IMAD.MOV.U32 R35, RZ, RZ, -0x1 ;  /* 0xffffffffff237424 */ /* 0x000fc600078e00ff */
[----:B------:R-:W-:-:S04]  /*10c00*/  DADD R14, R14, R22 ;  /* 0x000000000e0e7229 */ /* 0x000fc80000000016 */
[----:B0-----:R0:W1:Y:S02]  /*10c10*/  DMUL R4, R24, R4 ;  /* 0x0000000418047228 */ /* 0x0010640000000000 */
[----:B0-----:R-:W-:Y:S01]  /*10c20*/  MOV R24, R36 ;  /* 0x0000002400187202 */ /* 0x001fe20000000f00 */
[----:B------:R-:W-:Y:S01]  /*10c30*/  IMAD.MOV.U32 R25, RZ, RZ, R37 ;  /* 0x000000ffff197224 */ /* 0x000fe200078e0025 */
[----:B------:R0:W3:-:S04]  /*10c40*/  DFMA R12, R20, R2, R12 ;  /* 0x00000002140c722b */ /* 0x0000c8000000000c */
[----:B-1----:R0:W1:Y:S01]  /*10c50*/  DFMA R14, R4, R2, R14 ;  /* 0x00000002040e722b */ /* 0x002062000000000e */
[----:B------:R-:W-:Y:S05]  /*10c60*/  BRA `(.L_x_6277) ;  /* 0x0000007000007947 */ /* 0x000fea0003800000 */
.L_x_6276:
[----:B------:R1:W4:Y:S01]  /*10c70*/  LDS R35, [R2+0x10] ;  /* 0x0000100002237984 */ /* 0x0003220000000800 */
[----:B0-----:R-:W-:Y:S01]  /*10c80*/  MOV R12, R20 ;  /* 0x00000014000c7202 */ /* 0x001fe20000000f00 */
[----:B------:R-:W-:Y:S01]  /*10c90*/  IMAD.MOV.U32 R13, RZ, RZ, R21 ;  /* 0x000000ffff0d7224 */ /* 0x000fe200078e0015 */
[----:B------:R-:W-:Y:S01]  /*10ca0*/  MOV R14, R22 ;  /* 0x00000016000e7202 */ /* 0x000fe20000000f00 */
[----:B------:R-:W-:Y:S01]  /*10cb0*/  IMAD.MOV.U32 R15, RZ, RZ, R23 ;  /* 0x000000ffff0f7224 */ /* 0x000fe200078e0017 */
[----:B---3--:R-:W-:Y:S01]  /*10cc0*/  MOV R24, R4 ;  /* 0x0000000400187202 */ /* 0x008fe20000000f00 */
[----:B------:R-:W-:Y:S02]  /*10cd0*/  IMAD.MOV.U32 R25, RZ, RZ, R5 ;  /* 0x000000ffff197224 */ /* 0x000fe400078e0005 */
.L_x_6277:
[----:B---3--:R-:W-:Y:S05]  /*10ce0*/  BSYNC B2 ;  /* 0x0000000000027941 */ /* 0x008fea0003800000 */
.L_x_6275:
[----:B------:R-:W3:Y:S01]  /*10cf0*/  DSETP.NEU.AND P0, PT, R26, RZ, PT ;  /* 0x000000ff1a00722a */ /* 0x000ee20003f0d000 */
[----:B------:R-:W-:-:S13]  /*10d00*/  BSSY B2, `(.L_x_6280) ;  /* 0x000002c000027945 */ /* 0x000fda0003800000 */
[----:B---3--:R-:W-:Y:S05]  /*10d10*/  @!P0 BRA `(.L_x_6281) ;  /* 0x0000023000008947 */ /* 0x008fea0003800000 */
[----:B----4-:R-:W3:-:S14]  /*10d20*/  DSETP.NEU.AND P0, PT, R38, RZ, PT ;  /* 0x000000ff2600722a */ /* 0x010edc0003f0d000 */
[----:B---3--:R-:W-:Y:S05]  /*10d30*/  @!P0 BRA `(.L_x_6282) ;  /* 0x0000028000008947 */ /* 0x008fea0003800000 */
[----:B0-----:R-:W0:Y:S01]  /*10d40*/  DADD R20, R26, R38 ;  /* 0x000000001a147229 */ /* 0x001e220000000026 */
[----:B-1----:R-:W-:Y:S01]  /*10d50*/  MOV R2, 0x1 ;  /* 0x0000000100027802 */ /* 0x002fe20000000f00 */
        /* <DEDUP_REMOVED lines=20> */
[----:B--2---:R-:W-:Y:S05]  /*10ea0*/  CALL.REL.NOINC `($__internal_34_$__cuda_sm20_div_rn_f64_full) ;  /* 0x00004a5000007944 */ /* 0x004fea0003c00000 */
.L_x_6284:
[----:B------:R-:W-:Y:S05]  /*10eb0*/  BSYNC B3 ;  /* 0x0000000000037941 */ /* 0x000fea0003800000 */
.L_x_6283:
        /* <DEDUP_REMOVED lines=9> */
.L_x_6281:
[----:B0-----:R-:W-:Y:S01]  /*10f50*/  MOV R8, R16 ;  /* 0x0000001000087202 */ /* 0x001fe20000000f00 */
[----:B------:R-:W-:Y:S01]  /*10f60*/  IMAD.MOV.U32 R9, RZ, RZ, R17 ;  /* 0x000000ffff097224 */ /* 0x000fe200078e0011 */
[----:B------:R-:W-:Y:S01]  /*10f70*/  MOV R10, R18 ;  /* 0x00000012000a7202 */ /* 0x000fe20000000f00 */
[----:B------:R-:W-:Y:S01]  /*10f80*/  IMAD.MOV.U32 R11, RZ, RZ, R19 ;  /* 0x000000ffff0b7224 */ /* 0x000fe200078e0013 */
[----:B--2---:R-:W-:Y:S01]  /*10f90*/  MOV R34, R41 ;  /* 0x0000002900227202 */ /* 0x004fe20000000f00 */
[----:B----4-:R-:W-:Y:S01]  /*10fa0*/  IMAD.MOV.U32 R26, RZ, RZ, R38 ;  /* 0x000000ffff1a7224 */ /* 0x010fe200078e0026 */
[----:B------:R-:W-:Y:S02]  /*10fb0*/  MOV R27, R39 ;  /* 0x00000027001b7202 */ /* 0x000fe40000000f00 */
.L_x_6282:
[----:B---3--:R-:W-:Y:S05]  /*10fc0*/  BSYNC B2 ;  /* 0x0000000000027941 */ /* 0x008fea0003800000 */
.L_x_6280:
[----:B-1----:R1:W-:Y:S04]  /*10fd0*/  STS.128 [R0], R12 ;  /* 0x0000000c00007388 */ /* 0x0023e80000000c00 */
[----:B------:R1:W-:Y:S04]  /*10fe0*/  STS [R0+0x10], R35 ;  /* 0x0000102300007388 */ /* 0x0003e80000000800 */
[----:B------:R1:W-:Y:S04]  /*10ff0*/  STS.64 [R0+0x18], R24 ;  /* 0x0000181800007388 */ /* 0x0003e80000000a00 */
[----:B------:R1:W-:Y:S04]  /*11000*/  STS.128 [R0+0x20], R8 ;  /* 0x0000200800007388 */ /* 0x0003e80000000c00 */
[----:B------:R1:W-:Y:S04]  /*11010*/  STS [R0+0x30], R34 ;  /* 0x0000302200007388 */ /* 0x0003e80000000800 */
[----:B------:R1:W-:Y:S02]  /*11020*/  STS.64 [R0+0x38], R26 ;  /* 0x0000381a00007388 */ /* 0x0003e40000000a00 */
.L_x_6274:
[----:B------:R-:W-:Y:S05]  /*11030*/  BSYNC B1 ;  /* 0x0000000000017941 */ /* 0x000fea0003800000 */
.L_x_6273:
[----:B------:R-:W-:Y:S02]  /*11040*/  ISETP.GT.AND P0, PT, R40, 0x1, PT ;  /* 0x000000012800780c */ /* 0x000fe40003f04270 */
[----:B------:R-:W-:-:S11]  /*11050*/  SHF.R.S32.HI R40, RZ, 0x1, R40 ;  /* 0x00000001ff287819 */ /* 0x000fd60000011428 */
[----:B------:R-:W-:Y:S05]  /*11060*/  @P0 BRA `(.L_x_6285) ;  /* 0xfffff8c000000947 */ /* 0x000fea000383ffff */
.L_x_6272:
[----:B------:R-:W-:-:S13]  /*11070*/  ISETP.NE.AND P0, PT, RZ, c[0x0][0x1a8], PT ;  /* 0x00006a00ff007a0c */ /* 0x000fda0003f05270 */
[----:B------:R-:W-:Y:S05]  /*11080*/  @!P0 BRA `(.L_x_6286) ;  /* 0x00000f3000008947 */ /* 0x000fea0003800000 */
[----:B0-----:R-:W-:Y:S01]  /*11090*/  IMAD.MOV.U32 R2, RZ, RZ, c[0x0][0x0] ;  /* 0x00000000ff027624 */ /* 0x001fe200078e00ff */
[----:B------:R-:W-:-:S04]  /*110a0*/  MOV R22, c[0x0][0x0] ;  /* 0x0000000000167a02 */ /* 0x000fc80000000f00 */
[----:B------:R-:W-:-:S13]  /*110b0*/  ISETP.GT.AND P0, PT, R2, 0x20, PT ;  /* 0x000000200200780c */ /* 0x000fda0003f04270 */
[----:B------:R-:W-:Y:S05]  /*110c0*/  @!P0 BRA `(.L_x_6287) ;  /* 0x000007e000008947 */ /* 0x000fea0003800000 */
[----:B------:R-:W-:Y:S01]  /*110d0*/  LEA.HI R2, R2, c[0x0][0x0], RZ, 0x1 ;  /* 0x0000000002027a11 */ /* 0x000fe200078f08ff */
[----:B------:R0:W-:Y:S01]  /*110e0*/  STS.128 [R0], R12 ;  /* 0x0000000c00007388 */ /* 0x0001e20000000c00 */
[----:B------:R-:W-:Y:S02]  /*110f0*/  IMAD.MOV.U32 R22, RZ, RZ, 0x20 ;  /* 0x00000020ff167424 */ /* 0x000fe400078e00ff */
[----:B------:R-:W-:Y:S01]  /*11100*/  SHF.R.S32.HI R40, RZ, 0x1, R2 ;  /* 0x00000001ff287819 */ /* 0x000fe20000011402 */
[----:B------:R0:W-:Y:S03]  /*11110*/  STS [R0+0x10], R35 ;  /* 0x0000102300007388 */ /* 0x0001e60000000800 */
[----:B------:R-:W-:Y:S01]  /*11120*/  ISETP.GE.AND P0, PT, R40, 0x20, PT ;  /* 0x000000202800780c */ /* 0x000fe20003f06270 */
[----:B------:R0:W-:Y:S04]  /*11130*/  STS.64 [R0+0x18], R24 ;  /* 0x0000181800007388 */ /* 0x0001e80000000a00 */
[----:B------:R0:W-:Y:S04]  /*11140*/  STS.128 [R0+0x20], R8 ;  /* 0x0000200800007388 */ /* 0x0001e80000000c00 */
[----:B------:R0:W-:Y:S04]  /*11150*/  STS [R0+0x30], R34 ;  /* 0x0000302200007388 */ /* 0x0001e80000000800 */
[----:B------:R0:W-:Y:S01]  /*11160*/  STS.64 [R0+0x38], R26 ;  /* 0x0000381a00007388 */ /* 0x0001e20000000a00 */
[----:B------:R-:W-:Y:S05]  /*11170*/  @!P0 BRA `(.L_x_6287) ;  /* 0x0000073000008947 */ /* 0x000fea0003800000 */
.L_x_6300:
[----:B0-----:R-:W-:Y:S01]  /*11180*/  IADD3 R2, R59, R40, RZ ;  /* 0x000000283b027210 */ /* 0x001fe20007ffe0ff */
[----:B------:R-:W-:Y:S03]  /*11190*/  BAR.SYNC.DEFER_BLOCKING 0x0 ;  /* 0x0000000000007b1d */ /* 0x000fe60000010000 */
[----:B------:R-:W-:-:S03]  /*111a0*/  ISETP.GE.U32.AND P0, PT, R2, c[0x0][0x0], PT ;  /* 0x0000000002007a0c */ /* 0x000fc60003f06070 */
[----:B------:R-:W-:Y:S01]  /*111b0*/  BSSY B1, `(.L_x_6288) ;  /* 0x000006b000017945 */ /* 0x000fe20003800000 */
[----:B------:R-:W-:-:S13]  /*111c0*/  ISETP.GE.U32.OR P0, PT, R59, R40, P0 ;  /* 0x000000283b00720c */ /* 0x000fda0000706470 */
[----:B-12-4-:R-:W-:Y:S05]  /*111d0*/  @P0 BRA `(.L_x_6289) ;  /* 0x0000068000000947 */ /* 0x016fea0003800000 */
[----:B------:R-:W-:Y:S01]  /*111e0*/  IMAD R2, R40, 0x40, R0 ;  /* 0x0000004028027824 */ /* 0x000fe200078e0200 */
[----:B------:R-:W3:Y:S01]  /*111f0*/  DSETP.NEU.AND P0, PT, R24, RZ, PT ;  /* 0x000000ff1800722a */ /* 0x000ee20003f0d000 */
[----:B------:R-:W-:Y:S03]  /*11200*/  BSSY B2, `(.L_x_6290) ;  /* 0x0000031000027945 */ /* 0x000fe60003800000 */
[----:B--2---:R2:W4:Y:S04]  /*11210*/  LDS R41, [R2+0x30] ;  /* 0x0000300002297984 */ /* 0x0045280000000800 */
[----:B------:R2:W0:Y:S04]  /*11220*/  LDS.64 R4, [R2+0x18] ;  /* 0x0000180002047984 */ /* 0x0004280000000a00 */
[----:B------:R2:W1:Y:S04]  /*11230*/  LDS.64 R38, [R2+0x38] ;  /* 0x0000380002267984 */ /* 0x0004680000000a00 */
[----:B------:R2:W0:Y:S04]  /*11240*/  LDS.128 R20, [R2] ;  /* 0x0000000002147984 */ /* 0x0004280000000c00 */
[----:B------:R2:W0:Y:S01]  /*11250*/  LDS.128 R16, [R2+0x20] ;  /* 0x0000200002107984 */ /* 0x0004220000000c00 */
[----:B---3--:R-:W-:Y:S05]  /*11260*/  @!P0 BRA `(.L_x_6291) ;  /* 0x0000023000008947 */ /* 0x008fea0003800000 */
[----:B0-----:R-:W0:-:S14]  /*11270*/  DSETP.NEU.AND P0, PT, R4, RZ, PT ;  /* 0x000000ff0400722a */ /* 0x001e1c0003f0d000 */
[----:B0-----:R-:W-:Y:S05]  /*11280*/  @!P0 BRA `(.L_x_6292) ;  /* 0x0000028000008947 */ /* 0x001fea0003800000 */
[----:B------:R-:W0:Y:S01]  /*11290*/  DADD R36, R24, R4 ;  /* 0x0000000018247229 */ /* 0x000e220000000004 */
[----:B--2---:R-:W-:Y:S01]  /*112a0*/  MOV R2, 0x1 ;  /* 0x0000000100027802 */ /* 0x004fe20000000f00 */
        /* <DEDUP_REMOVED lines=18> */
[----:B-1--4-:R-:W-:Y:S05]  /*113d0*/  CALL.REL.NOINC `($__internal_34_$__cuda_sm20_div_rn_f64_full) ;  /* 0x0000452000007944 */ /* 0x012fea0003c00000 */
[----:B------:R-:W-:Y:S01]  /*113e0*/  IMAD.MOV.U32 R2, RZ, RZ, R4 ;  /* 0x000000ffff027224 */ /* 0x000fe200078e0004 */
[----:B------:R-:W-:Y:S02]  /*113f0*/  MOV R3, R5 ;  /* 0x0000000500037202 */ /* 0x000fe40000000f00 */
.L_x_6294:
[----:B------:R-:W-:Y:S05]  /*11400*/  BSYNC B3 ;  /* 0x0000000000037941 */ /* 0x000fea0003800000 */
.L_x_6293:
[----:B------:R-:W0:Y:S01]  /*11410*/  DMUL R4, R20, R20 ;  /* 0x0000001414047228 */ /* 0x000e220000000000 */
[----:B-1----:R-:W-:-:S03]  /*11420*/  IMAD.MOV.U32 R35, RZ, RZ, -0x1 ;  /* 0xffffffffff237424 */ /* 0x002fc600078e00ff */
[----:B------:R-:W-:-:S04]  /*11430*/  DADD R14, R14, R22 ;  /* 0x000000000e0e7229 */ /* 0x000fc80000000016 */
[----:B0-----:R0:W1:Y:S02]  /*11440*/  DMUL R4, R24, R4 ;  /* 0x0000000418047228 */ /* 0x0010640000000000 */
[----:B0-----:R-:W-:Y:S01]  /*11450*/  MOV R24, R36 ;  /* 0x0000002400187202 */ /* 0x001fe20000000f00 */
[----:B------:R-:W-:Y:S01]  /*11460*/  IMAD.MOV.U32 R25, RZ, RZ, R37 ;  /* 0x000000ffff197224 */ /* 0x000fe200078e0025 */
[----:B------:R0:W2:-:S04]  /*11470*/  DFMA R12, R20, R2, R12 ;  /* 0x00000002140c722b */ /* 0x000088000000000c */
[----:B-1----:R0:W1:Y:S01]  /*11480*/  DFMA R14, R4, R2, R14 ;  /* 0x00000002040e722b */ /* 0x002062000000000e */
[----:B------:R-:W-:Y:S05]  /*11490*/  BRA `(.L_x_6292) ;  /* 0x0000007000007947 */ /* 0x000fea0003800000 */
.L_x_6291:
[----:B01----:R0:W1:Y:S01]  /*114a0*/  LDS R35, [R2+0x10] ;  /* 0x0000100002237984 */ /* 0x0030620000000800 */
[----:B------:R-:W-:Y:S01]  /*114b0*/  MOV R12, R20 ;  /* 0x00000014000c7202 */ /* 0x000fe20000000f00 */
[----:B------:R-:W-:Y:S01]  /*114c0*/  IMAD.MOV.U32 R13, RZ, RZ, R21 ;  /* 0x000000ffff0d7224 */ /* 0x000fe200078e0015 */
[----:B------:R-:W-:Y:S01]  /*114d0*/  MOV R14, R22 ;  /* 0x00000016000e7202 */ /* 0x000fe20000000f00 */
[----:B------:R-:W-:Y:S01]  /*114e0*/  IMAD.MOV.U32 R15, RZ, RZ, R23 ;  /* 0x000000ffff0f7224 */ /* 0x000fe200078e0017 */
[----:B------:R-:W-:Y:S01]  /*114f0*/  MOV R24, R4 ;  /* 0x0000000400187202 */ /* 0x000fe20000000f00 */
[----:B------:R-:W-:Y:S02]  /*11500*/  IMAD.MOV.U32 R25, RZ, RZ, R5 ;  /* 0x000000ffff197224 */ /* 0x000fe400078e0005 */
.L_x_6292:
[----:B--2---:R-:W-:Y:S05]  /*11510*/  BSYNC B2 ;  /* 0x0000000000027941 */ /* 0x004fea0003800000 */
.L_x_6290:
[----:B------:R-:W2:Y:S01]  /*11520*/  DSETP.NEU.AND P0, PT, R26, RZ, PT ;  /* 0x000000ff1a00722a */ /* 0x000ea20003f0d000 */
[----:B------:R-:W-:-:S13]  /*11530*/  BSSY B2, `(.L_x_6295) ;  /* 0x000002c000027945 */ /* 0x000fda0003800000 */
[----:B--2---:R-:W-:Y:S05]  /*11540*/  @!P0 BRA `(.L_x_6296) ;  /* 0x0000023000008947 */ /* 0x004fea0003800000 */
[----:B-1----:R-:W1:-:S14]  /*11550*/  DSETP.NEU.AND P0, PT, R38, RZ, PT ;  /* 0x000000ff2600722a */ /* 0x002e5c0003f0d000 */
[----:B-1----:R-:W-:Y:S05]  /*11560*/  @!P0 BRA `(.L_x_6297) ;  /* 0x0000028000008947 */ /* 0x002fea0003800000 */
        /* <DEDUP_REMOVED lines=22> */
[----:B----4-:R-:W-:Y:S05]  /*116d0*/  CALL.REL.NOINC `($__internal_34_$__cuda_sm20_div_rn_f64_full) ;  /* 0x0000422000007944 */ /* 0x010fea0003c00000 */
.L_x_6299:
[----:B------:R-:W-:Y:S05]  /*116e0*/  BSYNC B3 ;  /* 0x0000000000037941 */ /* 0x000fea0003800000 */
.L_x_6298:
        /* <DEDUP_REMOVED lines=9> */
.L_x_6296:
[----:B-1----:R-:W-:Y:S01]  /*11780*/  MOV R8, R16 ;  /* 0x0000001000087202 */ /* 0x002fe20000000f00 */
[----:B------:R-:W-:Y:S01]  /*11790*/  IMAD.MOV.U32 R9, RZ, RZ, R17 ;  /* 0x000000ffff097224 */ /* 0x000fe200078e0011 */
[----:B------:R-:W-:Y:S01]  /*117a0*/  MOV R10, R18 ;  /* 0x00000012000a7202 */ /* 0x000fe20000000f00 */
[----:B------:R-:W-:Y:S01]  /*117b0*/  IMAD.MOV.U32 R11, RZ, RZ, R19 ;  /* 0x000000ffff0b7224 */ /* 0x000fe200078e0013 */
[----:B----4-:R-:W-:Y:S01]  /*117c0*/  MOV R34, R41 ;  /* 0x0000002900227202 */ /* 0x010fe20000000f00 */
[----:B------:R-:W-:Y:S01]  /*117d0*/  IMAD.MOV.U32 R26, RZ, RZ, R38 ;  /* 0x000000ffff1a7224 */ /* 0x000fe200078e0026 */
[----:B------:R-:W-:Y:S02]  /*117e0*/  MOV R27, R39 ;  /* 0x00000027001b7202 */ /* 0x000fe40000000f00 */
.L_x_6297:
[----:B--2---:R-:W-:Y:S05]  /*117f0*/  BSYNC B2 ;  /* 0x0000000000027941 */ /* 0x004fea0003800000 */
.L_x_6295:
[----:B------:R2:W-:Y:S04]  /*11800*/  STS.128 [R0], R12 ;  /* 0x0000000c00007388 */ /* 0x0005e80000000c00 */
[----:B------:R2:W-:Y:S04]  /*11810*/  STS [R0+0x10], R35 ;  /* 0x0000102300007388 */ /* 0x0005e80000000800 */
[----:B------:R2:W-:Y:S04]  /*11820*/  STS.64 [R0+0x18], R24 ;  /* 0x0000181800007388 */ /* 0x0005e80000000a00 */
[----:B-1----:R2:W-:Y:S04]  /*11830*/  STS.128 [R0+0x20], R8 ;  /* 0x0000200800007388 */ /* 0x0025e80000000c00 */
[----:B------:R2:W-:Y:S04]  /*11840*/  STS [R0+0x30], R34 ;  /* 0x0000302200007388 */ /* 0x0005e80000000800 */
[----:B------:R2:W-:Y:S02]  /*11850*/  STS.64 [R0+0x38], R26 ;  /* 0x0000381a00007388 */ /* 0x0005e40000000a00 */
.L_x_6289:
[----:B------:R-:W-:Y:S05]  /*11860*/  BSYNC B1 ;  /* 0x0000000000017941 */ /* 0x000fea0003800000 */
.L_x_6288:
[----:B------:R-:W-:-:S04]  /*11870*/  SHF.R.S32.HI R40, RZ, 0x1, R40 ;  /* 0x00000001ff287819 */ /* 0x000fc80000011428 */
[----:B------:R-:W-:-:S13]  /*11880*/  ISETP.GE.AND P0, PT, R40, 0x20, PT ;  /* 0x000000202800780c */ /* 0x000fda0003f06270 */
[----:B------:R-:W-:Y:S05]  /*11890*/  @P0 BRA `(.L_x_6300) ;  /* 0xfffff8e000000947 */ /* 0x000fea000383ffff */
[----:B------:R-:W-:-:S04]  /*118a0*/  IMAD.MOV.U32 R22, RZ, RZ, 0x20 ;  /* 0x00000020ff167424 */ /* 0x000fc800078e00ff */
.L_x_6287:
[----:B------:R-:W-:Y:S01]  /*118b0*/  BAR.SYNC.DEFER_BLOCKING 0x0 ;  /* 0x0000000000007b1d */ /* 0x000fe20000010000 */
[----:B------:R-:W-:-:S13]  /*118c0*/  ISETP.GE.AND P0, PT, R22, 0x2, PT ;  /* 0x000000021600780c */ /* 0x000fda0003f06270 */
[----:B------:R-:W-:Y:S05]  /*118d0*/  @!P0 BRA `(.L_x_6286) ;  /* 0x000006e000008947 */ /* 0x000fea0003800000 */
[----:B012---:R-:W-:-:S06]  /*118e0*/  HFMA2.MMA R0, -RZ, RZ, 0, 5.9604644775390625e-08 ;  /* 0x00000001ff007435 */ /* 0x007fcc00000001ff */
.L_x_6311:
[----:B0-----:R-:W0:Y:S01]  /*118f0*/  DSETP.NEU.AND P0, PT, R24, RZ, PT ;  /* 0x000000ff1800722a */ /* 0x001e220003f0d000 */
[----:B-1----:R1:W2:Y:S01]  /*11900*/  SHFL.DOWN PT, R29, R13, R0, 0x1f ;  /* 0x08001f000d1d7589 */ /* 0x0022a200000e0000 */
[----:B------:R-:W-:Y:S03]  /*11910*/  BSSY B1, `(.L_x_6301) ;  /* 0x0000032000017945 */ /* 0x000fe60003800000 */
[----:B---3--:R1:W3:Y:S04]  /*11920*/  SHFL.DOWN PT, R28, R12, R0, 0x1f ;  /* 0x08001f000c1c7589 */ /* 0x0082e800000e0000 */
[----:B----4-:R1:W4:Y:S04]  /*11930*/  SHFL.DOWN PT, R19, R15, R0, 0x1f ;  /* 0x08001f000f137589 */ /* 0x01032800000e0000 */
[----:B------:R1:W1:Y:S04]  /*11940*/  SHFL.DOWN PT, R18, R14, R0, 0x1f ;  /* 0x08001f000e127589 */ /* 0x00026800000e0000 */
[----:B------:R1:W1:Y:S04]  /*11950*/  SHFL.DOWN PT, R5, R25, R0, 0x1f ;  /* 0x08001f0019057589 */ /* 0x00026800000e0000 */
[----:B------:R1:W1:Y:S04]  /*11960*/  SHFL.DOWN PT, R4, R24, R0, 0x1f ;  /* 0x08001f0018047589 */ /* 0x00026800000e0000 */
[----:B------:R1:W1:Y:S01]  /*11970*/  SHFL.DOWN PT, R2, R35, R0, 0x1f ;  /* 0x08001f0023027589 */ /* 0x00026200000e0000 */
[----:B0-----:R-:W-:Y:S05]  /*11980*/  @!P0 BRA `(.L_x_6302) ;  /* 0x0000023000008947 */ /* 0x001fea0003800000 */
[----:B-12---:R-:W0:-:S14]  /*11990*/  DSETP.NEU.AND P0, PT, R4, RZ, PT ;  /* 0x000000ff0400722a */ /* 0x006e1c0003f0d000 */
        /* <DEDUP_REMOVED lines=20> */
[----:B------:R-:W-:Y:S02]  /*11ae0*/  MOV R2, 0x11b00 ;  /* 0x00011b0000027802 */ /* 0x000fe40000000f00 */
[----:B----4-:R-:W-:Y:S05]  /*11af0*/  CALL.REL.NOINC `($__internal_34_$__cuda_sm20_div_rn_f64_full) ;  /* 0x00003e0000007944 */ /* 0x010fea0003c00000 */
[----:B------:R-:W-:Y:S01]  /*11b00*/  MOV R2, R4 ;  /* 0x0000000400027202 */ /* 0x000fe20000000f00 */
[----:B------:R-:W-:Y:S02]  /*11b10*/  IMAD.MOV.U32 R3, RZ, RZ, R5 ;  /* 0x000000ffff037224 */ /* 0x000fe400078e0005 */
.L_x_6305:
[----:B-12---:R-:W-:Y:S05]  /*11b20*/  BSYNC B2 ;  /* 0x0000000000027941 */ /* 0x006fea0003800000 */
.L_x_6304:
[----:B------:R-:W0:Y:S01]  /*11b30*/  DMUL R4, R20, R20 ;  /* 0x0000001414047228 */ /* 0x000e220000000000 */
[----:B------:R-:W-:-:S03]  /*11b40*/  MOV R35, 0xffffffff ;  /* 0xffffffff00237802 */ /* 0x000fc60000000f00 */
[----:B----4-:R-:W-:-:S04]  /*11b50*/  DADD R14, R14, R18 ;  /* 0x000000000e0e7229 */ /* 0x010fc80000000012 */
[----:B0-----:R0:W1:Y:S02]  /*11b60*/  DMUL R4, R24, R4 ;  /* 0x0000000418047228 */ /* 0x0010640000000000 */
[----:B0-----:R-:W-:Y:S01]  /*11b70*/  IMAD.MOV.U32 R24, RZ, RZ, R16 ;  /* 0x000000ffff187224 */ /* 0x001fe200078e0010 */
[----:B------:R-:W-:Y:S01]  /*11b80*/  MOV R25, R17 ;  /* 0x0000001100197202 */ /* 0x000fe20000000f00 */
[----:B------:R0:W2:-:S04]  /*11b90*/  DFMA R12, R20, R2, R12 ;  /* 0x00000002140c722b */ /* 0x000088000000000c */
[----:B-1----:R0:W1:Y:S01]  /*11ba0*/  DFMA R14, R4, R2, R14 ;  /* 0x00000002040e722b */ /* 0x002062000000000e */
[----:B------:R-:W-:Y:S05]  /*11bb0*/  BRA `(.L_x_6303) ;  /* 0x0000007000007947 */ /* 0x000fea0003800000 */
.L_x_6302:
[----:B-12---:R-:W-:Y:S01]  /*11bc0*/  IMAD.MOV.U32 R35, RZ, RZ, R2 ;  /* 0x000000ffff237224 */ /* 0x006fe200078e0002 */
[----:B------:R-:W-:Y:S01]  /*11bd0*/  MOV R24, R4 ;  /* 0x0000000400187202 */ /* 0x000fe20000000f00 */
[----:B------:R-:W-:Y:S01]  /*11be0*/  IMAD.MOV.U32 R25, RZ, RZ, R5 ;  /* 0x000000ffff197224 */ /* 0x000fe200078e0005 */
[----:B---3--:R-:W-:Y:S01]  /*11bf0*/  MOV R12, R28 ;  /* 0x0000001c000c7202 */ /* 0x008fe20000000f00 */
[----:B------:R-:W-:Y:S01]  /*11c00*/  IMAD.MOV.U32 R13, RZ, RZ, R29 ;  /* 0x000000ffff0d7224 */ /* 0x000fe200078e001d */
[----:B------:R-:W-:Y:S01]  /*11c10*/  MOV R14, R18 ;  /* 0x00000012000e7202 */ /* 0x000fe20000000f00 */
[----:B----4-:R-:W-:Y:S02]  /*11c20*/  IMAD.MOV.U32 R15, RZ, RZ, R19 ;  /* 0x000000ffff0f7224 */ /* 0x010fe400078e0013 */
.L_x_6303:
[----:B--2---:R-:W-:Y:S05]  /*11c30*/  BSYNC B1 ;  /* 0x0000000000017941 */ /* 0x004fea0003800000 */
.L_x_6301:
[----:B------:R-:W2:Y:S01]  /*11c40*/  DSETP.NEU.AND P0, PT, R26, RZ, PT ;  /* 0x000000ff1a00722a */ /* 0x000ea20003f0d000 */
[----:B------:R0:W4:Y:S01]  /*11c50*/  SHFL.DOWN PT, R29, R9, R0, 0x1f ;  /* 0x08001f00091d7589 */ /* 0x00012200000e0000 */
[----:B------:R-:W-:Y:S03]  /*11c60*/  BSSY B1, `(.L_x_6306) ;  /* 0x0000032000017945 */ /* 0x000fe60003800000 */
[----:B---3--:R0:W3:Y:S04]  /*11c70*/  SHFL.DOWN PT, R28, R8, R0, 0x1f ;  /* 0x08001f00081c7589 */ /* 0x0080e800000e0000 */
[----:B----4-:R0:W4:Y:S04]  /*11c80*/  SHFL.DOWN PT, R19, R11, R0, 0x1f ;  /* 0x08001f000b137589 */ /* 0x01012800000e0000 */
[----:B------:R0:W1:Y:S04]  /*11c90*/  SHFL.DOWN PT, R18, R10, R0, 0x1f ;  /* 0x08001f000a127589 */ /* 0x00006800000e0000 */
[----:B0-----:R0:W0:Y:S04]  /*11ca0*/  SHFL.DOWN PT, R5, R27, R0, 0x1f ;  /* 0x08001f001b057589 */ /* 0x00102800000e0000 */
[----:B------:R0:W0:Y:S04]  /*11cb0*/  SHFL.DOWN PT, R4, R26, R0, 0x1f ;  /* 0x08001f001a047589 */ /* 0x00002800000e0000 */
[----:B------:R0:W0:Y:S01]  /*11cc0*/  SHFL.DOWN PT, R2, R34, R0, 0x1f ;  /* 0x08001f0022027589 */ /* 0x00002200000e0000 */
[----:B--2---:R-:W-:Y:S05]  /*11cd0*/  @!P0 BRA `(.L_x_6307) ;  /* 0x0000023000008947 */ /* 0x004fea0003800000 */
[----:B0-----:R-:W0:-:S14]  /*11ce0*/  DSETP.NEU.AND P0, PT, R4, RZ, PT ;  /* 0x000000ff0400722a */ /* 0x001e1c0003f0d000 */
        /* <DEDUP_REMOVED lines=14> */
[----:B---3--:R2:W3:-:S06]  /*11dd0*/  DADD R20, -R8, R28 ;  /* 0x0000000008147229 */ /* 0x0084cc000000011c */
[----:B0-----:R-:W-:-:S05]  /*11de0*/  FFMA R6, RZ, R17, R3 ;  /* 0x00000011ff067223 */ /* 0x001fca0000000003 */
[----:B------:R-:W-:-:S13]  /*11df0*/  FSETP.GT.AND P0, PT, |R6|, 1.469367938527859385e-39, PT ;  /* 0x001000000600780b */ /* 0x000fda0003f04200 */
[----:B------:R-:W-:Y:S05]  /*11e00*/  @P0 BRA P1, `(.L_x_6310) ;  /* 0x0000006000000947 */ /* 0x000fea0000800000 */
[----:B--23--:R-:W-:Y:S01]  /*11e10*/  IMAD.MOV.U32 R6, RZ, RZ, R16 ;  /* 0x000000ffff067224 */ /* 0x00cfe200078e0010 */
[----:B------:R-:W-:Y:S02]  /*11e20*/  MOV R3, R17 ;  /* 0x0000001100037202 */ /* 0x000fe40000000f00 */
[----:B------:R-:W-:Y:S02]  /*11e30*/  MOV R2, 0x11e50 ;  /* 0x00011e5000027802 */ /* 0x000fe40000000f00 */
[----:B-1--4-:R-:W-:Y:S05]  /*11e40*/  CALL.REL.NOINC `($__internal_34_$__cuda_sm20_div_rn_f64_full) ;  /* 0x00003ab000007944 */ /* 0x012fea0003c00000 */
[----:B------:R-:W-:Y:S01]  /*11e50*/  IMAD.MOV.U32 R2, RZ, RZ, R4 ;  /* 0x000000ffff027224 */ /* 0x000fe200078e0004 */
[----:B------:R-:W-:Y:S02]  /*11e60*/  MOV R3, R5 ;  /* 0x0000000500037202 */ /* 0x000fe40000000f00 */
.L_x_6310:
[----:B--23--:R-:W-:Y:S05]  /*11e70*/  BSYNC B2 ;  /* 0x0000000000027941 */ /* 0x00cfea0003800000 */
.L_x_6309:
[----:B------:R-:W0:Y:S01]  /*11e80*/  DMUL R4, R20, R20 ;  /* 0x0000001414047228 */ /* 0x000e220000000000 */
[----:B------:R-:W-:-:S03]  /*11e90*/  IMAD.MOV.U32 R34, RZ, RZ, -0x1 ;  /* 0xffffffffff227424 */ /* 0x000fc600078e00ff */
[----:B-1--4-:R-:W-:-:S04]  /*11ea0*/  DADD R10, R10, R18 ;  /* 0x000000000a0a7229 */ /* 0x012fc80000000012 */
[----:B0-----:R0:W1:Y:S02]  /*11eb0*/  DMUL R4, R26, R4 ;  /* 0x000000041a047228 */ /* 0x0010640000000000 */
[----:B0-----:R-:W-:Y:S01]  /*11ec0*/  MOV R26, R16 ;  /* 0x00000010001a7202 */ /* 0x001fe20000000f00 */
[----:B------:R-:W-:Y:S01]  /*11ed0*/  IMAD.MOV.U32 R27, RZ, RZ, R17 ;  /* 0x000000ffff1b7224 */ /* 0x000fe200078e0011 */
[----:B------:R0:W2:-:S04]  /*11ee0*/  DFMA R8, R20, R2, R8 ;  /* 0x000000021408722b */ /* 0x0000880000000008 */
[----:B-1----:R0:W1:Y:S01]  /*11ef0*/  DFMA R10, R4, R2, R10 ;  /* 0x00000002040a722b */ /* 0x002062000000000a */
[----:B------:R-:W-:Y:S05]  /*11f00*/  BRA `(.L_x_6308) ;  /* 0x0000007000007947 */ /* 0x000fea0003800000 */
.L_x_6307:
[----:B0-----:R-:W-:Y:S01]  /*11f10*/  MOV R34, R2 ;  /* 0x0000000200227202 */ /* 0x001fe20000000f00 */
[----:B------:R-:W-:Y:S01]  /*11f20*/  IMAD.MOV.U32 R26, RZ, RZ, R4 ;  /* 0x000000ffff1a7224 */ /* 0x000fe200078e0004 */
[----:B------:R-:W-:Y:S01]  /*11f30*/  MOV R27, R5 ;  /* 0x00000005001b7202 */ /* 0x000fe20000000f00 */
[----:B---3--:R-:W-:Y:S01]  /*11f40*/  IMAD.MOV.U32 R8, RZ, RZ, R28 ;  /* 0x000000ffff087224 */ /* 0x008fe200078e001c */
[----:B------:R-:W-:Y:S01]  /*11f50*/  MOV R9, R29 ;  /* 0x0000001d00097202 */ /* 0x000fe20000000f00 */
[----:B-1----:R-:W-:Y:S01]  /*11f60*/  IMAD.MOV.U32 R10, RZ, RZ, R18 ;  /* 0x000000ffff0a7224 */ /* 0x002fe200078e0012 */
[----:B----4-:R-:W-:Y:S02]  /*11f70*/  MOV R11, R19 ;  /* 0x00000013000b7202 */ /* 0x010fe40000000f00 */
.L_x_6308:
[----:B--2---:R-:W-:Y:S05]  /*11f80*/  BSYNC B1 ;  /* 0x0000000000017941 */ /* 0x004fea0003800000 */
.L_x_6306:
[----:B------:R-:W-:-:S05]  /*11f90*/  IMAD.SHL.U32 R0, R0, 0x2, RZ ;  /* 0x0000000200007824 */ /* 0x000fca00078e00ff */
[----:B------:R-:W-:-:S13]  /*11fa0*/  ISETP.GE.AND P0, PT, R0, R22, PT ;  /* 0x000000160000720c */ /* 0x000fda0003f06270 */
[----:B------:R-:W-:Y:S05]  /*11fb0*/  @!P0 BRA `(.L_x_6311) ;  /* 0xfffff93000008947 */ /* 0x000fea000383ffff */
.L_x_6286:
[----:B------:R-:W-:Y:S05]  /*11fc0*/  @!P5 EXIT ;  /* 0x000000000000d94d */ /* 0x000fea0003800000 */
[----:B------:R-:W-:Y:S01]  /*11fd0*/  ISETP.NE.U32.AND P0, PT, R42, RZ, PT ;  /* 0x000000ff2a00720c */ /* 0x000fe20003f05070 */
[----:B------:R-:W-:-:S03]  /*11fe0*/  ULDC.U8 UR38, c[0x0][0x598] ;  /* 0x0001660000267ab9 */ /* 0x000fc60000000000 */
[----:B------:R-:W-:-:S13]  /*11ff0*/  ISETP.NE.AND.EX P0, PT, R48, RZ, PT, P0 ;  /* 0x000000ff3000720c */ /* 0x000fda0003f05300 */
[----:B------:R-:W-:Y:S05]  /*12000*/  @!P0 BRA `(.L_x_6312) ;  /* 0x00000f7000008947 */ /* 0x000fea0003800000 */
[----:B------:R-:W-:-:S13]  /*12010*/  ISETP.NE.AND P0, PT, RZ, UR38, PT ;  /* 0x00000026ff007c0c */ /* 0x000fda000bf05270 */
[----:B------:R-:W-:Y:S05]  /*12020*/  @!P0 BRA `(.L_x_6313) ;  /* 0x0000062000008947 */ /* 0x000fea0003800000 */
[----:B01--4-:R-:W4:Y:S01]  /*12030*/  LDG.E.64 R18, [R42.64+0x18] ;  /* 0x000018242a127981 */ /* 0x013f22000c1e1b00 */
[----:B------:R-:W-:Y:S01]  /*12040*/  BSSY B1, `(.L_x_6314) ;  /* 0x000002f000017945 */ /* 0x000fe20003800000 */
[----:B----4-:R-:W0:-:S14]  /*12050*/  DSETP.NEU.AND P0, PT, R18, RZ, PT ;  /* 0x000000ff1200722a */ /* 0x010e1c0003f0d000 */
        /* <DEDUP_REMOVED lines=9> */
[----:B--2--5:R-:W-:Y:S02]  /*120f0*/  DADD R12, R12, -R20 ;  /* 0x000000000c0c7229 */ /* 0x024fe40000000814 */
        /* <DEDUP_REMOVED lines=17> */
[----:B---3--:R-:W-:Y:S05]  /*12210*/  CALL.REL.NOINC `($__internal_34_$__cuda_sm20_div_rn_f64_full) ;  /* 0x000036e000007944 */ /* 0x008fea0003c00000 */
.L_x_6318:
[----:B------:R-:W-:Y:S05]  /*12220*/  BSYNC B2 ;  /* 0x0000000000027941 */ /* 0x000fea0003800000 */
.L_x_6317:
[----:B------:R-:W0:Y:S01]  /*12230*/  DMUL R2, R12, R12 ;  /* 0x0000000c0c027228 */ /* 0x000e220000000000 */
[----:B------:R-:W-:Y:S01]  /*12240*/  IMAD.MOV.U32 R24, RZ, RZ, R16 ;  /* 0x000000ffff187224 */ /* 0x000fe200078e0010 */
[----:B------:R-:W-:Y:S01]  /*12250*/  MOV R25, R17 ;  /* 0x0000001100197202 */ /* 0x000fe20000000f00 */
[----:B------:R-:W-:Y:S01]  /*12260*/  IMAD.MOV.U32 R35, RZ, RZ, -0x1 ;  /* 0xffffffffff237424 */ /* 0x000fe200078e00ff */
[----:B------:R-:W-:-:S04]  /*12270*/  DADD R14, R14, R22 ;  /* 0x000000000e0e7229 */ /* 0x000fc80000000016 */
[----:B0-----:R-:W0:-:S04]  /*12280*/  DMUL R2, R18, R2 ;  /* 0x0000000212027228 */ /* 0x001e080000000000 */
[----:B------:R1:W2:-:S04]  /*12290*/  DFMA R12, R12, R4, R20 ;  /* 0x000000040c0c722b */ /* 0x0002880000000014 */
[----:B0-----:R1:W0:Y:S01]  /*122a0*/  DFMA R14, R2, R4, R14 ;  /* 0x00000004020e722b */ /* 0x001222000000000e */
[----:B------:R-:W-:Y:S05]  /*122b0*/  BRA `(.L_x_6315) ;  /* 0x0000007000007947 */ /* 0x000fea0003800000 */
.L_x_6316:
[----:B0-2---:R0:W5:Y:S01]  /*122c0*/  LDG.E R35, [R42.64+0x10] ;  /* 0x000010242a237981 */ /* 0x005162000c1e1900 */
[----:B------:R-:W-:Y:S01]  /*122d0*/  MOV R24, R18 ;  /* 0x0000001200187202 */ /* 0x000fe20000000f00 */
[----:B------:R-:W-:Y:S01]  /*122e0*/  IMAD.MOV.U32 R25, RZ, RZ, R19 ;  /* 0x000000ffff197224 */ /* 0x000fe200078e0013 */
[----:B-----5:R-:W-:Y:S01]  /*122f0*/  MOV R12, R20 ;  /* 0x00000014000c7202 */ /* 0x020fe20000000f00 */
[----:B------:R-:W-:Y:S01]  /*12300*/  IMAD.MOV.U32 R13, RZ, RZ, R21 ;  /* 0x000000ffff0d7224 */ /* 0x000fe200078e0015 */
[----:B------:R-:W-:Y:S01]  /*12310*/  MOV R14, R22 ;  /* 0x00000016000e7202 */ /* 0x000fe20000000f00 */
[----:B------:R-:W-:Y:S02]  /*12320*/  IMAD.MOV.U32 R15, RZ, RZ, R23 ;  /* 0x000000ffff0f7224 */ /* 0x000fe400078e0017 */
.L_x_6315:
[----:B--2---:R-:W-:Y:S05]  /*12330*/  BSYNC B1 ;  /* 0x0000000000017941 */ /* 0x004fea0003800000 */
.L_x_6314:
[----:B------:R-:W2:Y:S01]  /*12340*/  LDG.E.64 R18, [R42.64+0x38] ;  /* 0x000038242a127981 */ /* 0x000ea2000c1e1b00 */
[----:B------:R-:W-:Y:S01]  /*12350*/  BSSY B1, `(.L_x_6313) ;  /* 0x000002f000017945 */ /* 0x000fe20003800000 */
[----:B--2---:R-:W2:-:S14]  /*12360*/  DSETP.NEU.AND P0, PT, R18, RZ, PT ;  /* 0x000000ff1200722a */ /* 0x004e9c0003f0d000 */
[----:B--2---:R-:W-:Y:S05]  /*12370*/  @!P0 BRA `(.L_x_6319) ;  /* 0x000002c000008947 */ /* 0x004fea0003800000 */
[----:B-1----:R1:W5:Y:S04]  /*12380*/  LDG.E.64 R20, [R42.64+0x20] ;  /* 0x000020242a147981 */ /* 0x002368000c1e1b00 */
[----:B------:R1:W5:Y:S01]  /*12390*/  LDG.E.64 R22, [R42.64+0x28] ;  /* 0x000028242a167981 */ /* 0x000362000c1e1b00 */
[----:B------:R-:W2:-:S14]  /*123a0*/  DSETP.NEU.AND P0, PT, R26, RZ, PT ;  /* 0x000000ff1a00722a */ /* 0x000e9c0003f0d000 */
[----:B--2---:R-:W-:Y:S05]  /*123b0*/  @!P0 BRA `(.L_x_6320) ;  /* 0x0000021000008947 */ /* 0x004fea0003800000 */
[----:B-1----:R-:W1:Y:S01]  /*123c0*/  DADD R16, R26, R18 ;  /* 0x000000001a107229 */ /* 0x002e620000000012 */
[----:B------:R-:W-:Y:S01]  /*123d0*/  MOV R2, 0x1 ;  /* 0x0000000100027802 */ /* 0x000fe20000000f00 */
[----:B------:R-:W-:Y:S01]  /*123e0*/  BSSY B2, `(.L_x_6321) ;  /* 0x0000015000027945 */ /* 0x000fe20003800000 */
[----:B------:R-:W-:Y:S01]  /*123f0*/  FSETP.GEU.AND P1, PT, |R27|, 6.5827683646048100446e-37, PT ;  /* 0x036000001b00780b */ /* 0x000fe20003f2e200 */
[----:B-----5:R-:W-:Y:S02]  /*12400*/  DADD R8, R8, -R20 ;  /* 0x0000000008087229 */ /* 0x020fe40000000814 */
        /* <DEDUP_REMOVED lines=8> */
[----:B-1----:R-:W1:-:S10]  /*12490*/  DFMA R4, R2, R6, R4 ;  /* 0x000000060204722b */ /* 0x002e540000000004 */
[----:B-1----:R-:W-:-:S05]  /*124a0*/  FFMA R0, RZ, R17, R5 ;  /* 0x00000011ff007223 */ /* 0x002fca0000000005 */
[----:B------:R-:W-:-:S13]  /*124b0*/  FSETP.GT.AND P0, PT, |R0|, 1.469367938527859385e-39, PT ;  /* 0x001000000000780b */ /* 0x000fda0003f04200 */
[----:B------:R-:W-:Y:S05]  /*124c0*/  @P0 BRA P1, `(.L_x_6322) ;  /* 0x0000006000000947 */ /* 0x000fea0000800000 */
[----:B------:R-:W-:Y:S01]  /*124d0*/  IMAD.MOV.U32 R4, RZ, RZ, R26 ;  /* 0x000000ffff047224 */ /* 0x000fe200078e001a */
[----:B------:R-:W-:Y:S01]  /*124e0*/  MOV R5, R27 ;  /* 0x0000001b00057202 */ /* 0x000fe20000000f00 */
[----:B------:R-:W-:Y:S01]  /*124f0*/  IMAD.MOV.U32 R6, RZ, RZ, R16 ;  /* 0x000000ffff067224 */ /* 0x000fe200078e0010 */
[----:B------:R-:W-:Y:S02]  /*12500*/  MOV R3, R17 ;  /* 0x0000001100037202 */ /* 0x000fe40000000f00 */
[----:B------:R-:W-:Y:S02]  /*12510*/  MOV R2, 0x12530 ;  /* 0x0001253000027802 */ /* 0x000fe40000000f00 */
[----:B0--3--:R-:W-:Y:S05]  /*12520*/  CALL.REL.NOINC `($__internal_34_$__cuda_sm20_div_rn_f64_full) ;  /* 0x000033d000007944 */ /* 0x009fea0003c00000 */
.L_x_6322:
[----:B------:R-:W-:Y:S05]  /*12530*/  BSYNC B2 ;  /* 0x0000000000027941 */ /* 0x000fea0003800000 */
.L_x_6321:
[----:B------:R-:W1:Y:S01]  /*12540*/  DMUL R2, R8, R8 ;  /* 0x0000000808027228 */ /* 0x000e620000000000 */
[----:B------:R-:W-:Y:S01]  /*12550*/  IMAD.MOV.U32 R26, RZ, RZ, R16 ;  /* 0x000000ffff1a7224 */ /* 0x000fe200078e0010 */
[----:B------:R-:W-:Y:S01]  /*12560*/  MOV R27, R17 ;  /* 0x00000011001b7202 */ /* 0x000fe20000000f00 */
[----:B------:R-:W-:Y:S01]  /*12570*/  IMAD.MOV.U32 R34, RZ, RZ, -0x1 ;  /* 0xffffffffff227424 */ /* 0x000fe200078e00ff */
[----:B------:R-:W-:-:S04]  /*12580*/  DADD R10, R10, R22 ;  /* 0x000000000a0a7229 */ /* 0x000fc80000000016 */
[----:B-1----:R-:W1:-:S04]  /*12590*/  DMUL R2, R18, R2 ;  /* 0x0000000212027228 */ /* 0x002e480000000000 */
[----:B------:R2:W4:-:S04]  /*125a0*/  DFMA R8, R8, R4, R20 ;  /* 0x000000040808722b */ /* 0x0005080000000014 */
[----:B-1----:R2:W1:Y:S01]  /*125b0*/  DFMA R10, R2, R4, R10 ;  /* 0x00000004020a722b */ /* 0x002462000000000a */
[----:B------:R-:W-:Y:S05]  /*125c0*/  BRA `(.L_x_6319) ;  /* 0x0000007000007947 */ /* 0x000fea0003800000 */
.L_x_6320:
[----:B-1----:R1:W5:Y:S01]  /*125d0*/  LDG.E R34, [R42.64+0x30] ;  /* 0x000030242a227981 */ /* 0x002362000c1e1900 */
[----:B------:R-:W-:Y:S01]  /*125e0*/  MOV R26, R18 ;  /* 0x00000012001a7202 */ /* 0x000fe20000000f00 */
[----:B------:R-:W-:Y:S01]  /*125f0*/  IMAD.MOV.U32 R27, RZ, RZ, R19 ;  /* 0x000000ffff1b7224 */ /* 0x000fe200078e0013 */
[----:B-----5:R-:W-:Y:S01]  /*12600*/  MOV R8, R20 ;  /* 0x0000001400087202 */ /* 0x020fe20000000f00 */
[----:B------:R-:W-:Y:S01]  /*12610*/  IMAD.MOV.U32 R9, RZ, RZ, R21 ;  /* 0x000000ffff097224 */ /* 0x000fe200078e0015 */
[----:B------:R-:W-:Y:S01]  /*12620*/  MOV R10, R22 ;  /* 0x00000016000a7202 */ /* 0x000fe20000000f00 */
[----:B------:R-:W-:Y:S02]  /*12630*/  IMAD.MOV.U32 R11, RZ, RZ, R23 ;  /* 0x000000ffff0b7224 */ /* 0x000fe400078e0017 */
.L_x_6319:
[----:B----4-:R-:W-:Y:S05]  /*12640*/  BSYNC B1 ;  /* 0x0000000000017941 */ /* 0x010fea0003800000 */
.L_x_6313:
[----:B------:R-:W-:Y:S02]  /*12650*/  ULDC.U8 UR4, c[0x0][0x599] ;  /* 0x0001664000047ab9 */ /* 0x000fe40000000000 */
[----:B------:R-:W-:-:S13]  /*12660*/  ISETP.NE.AND P0, PT, RZ, UR4, PT ;  /* 0x00000004ff007c0c */ /* 0x000fda000bf05270 */
[----:B------:R-:W-:Y:S05]  /*12670*/  @!P0 BRA `(.L_x_6323) ;  /* 0x0000087000008947 */ /* 0x000fea0003800000 */
[C---:B012---:R-:W-:Y:S01]  /*12680*/  DADD R2, R24.reuse, -c[0x0][0x160] ;  /* 0x8000580018027629 */ /* 0x047fe20000000000 */
[----:B------:R-:W-:Y:S01]  /*12690*/  MOV R4, 0x1 ;  /* 0x0000000100047802 */ /* 0x000fe20000000f00 */
[----:B------:R-:W-:Y:S01]  /*126a0*/  ULDC.U8 UR4, c[0x0][0x168] ;  /* 0x00005a0000047ab9 */ /* 0x000fe20000000000 */
[----:B------:R-:W-:Y:S01]  /*126b0*/  FSETP.GEU.AND P1, PT, |R15|, 6.5827683646048100446e-37, PT ;  /* 0x036000000f00780b */ /* 0x000fe20003f2e200 */
[----:B------:R-:W0:Y:S01]  /*126c0*/  DSETP.GT.AND P0, PT, R24, c[0x0][0x160], PT ;  /* 0x000058001800762a */ /* 0x000e220003f04000 */
[----:B------:R-:W-:Y:S01]  /*126d0*/  ISETP.NE.AND P6, PT, RZ, UR4, PT ;  /* 0x00000004ff007c0c */ /* 0x000fe2000bfc5270 */
[----:B------:R-:W-:Y:S04]  /*126e0*/  BSSY B1, `(.L_x_6324) ;  /* 0x0000014000017945 */ /* 0x000fe80003800000 */
[----:B0-----:R-:W-:-:S02]  /*126f0*/  FSEL R3, R3, RZ, P0 ;  /* 0x000000ff03037208 */ /* 0x001fc40000000000 */
[----:B------:R-:W-:Y:S02]  /*12700*/  FSEL R2, R2, RZ, P0 ;  /* 0x000000ff02027208 */ /* 0x000fe40000000000 */
[----:B------:R-:W0:Y:S04]  /*12710*/  MUFU.RCP64H R5, R3 ;  /* 0x0000000300057308 */ /* 0x000e280000001800 */
        /* <DEDUP_REMOVED lines=15> */
[----:B---34-:R-:W-:Y:S05]  /*12810*/  CALL.REL.NOINC `($__internal_34_$__cuda_sm20_div_rn_f64_full) ;  /* 0x000030e000007944 */ /* 0x018fea0003c00000 */
.L_x_6325:
[----:B------:R-:W-:Y:S05]  /*12820*/  BSYNC B1 ;  /* 0x0000000000017941 */ /* 0x000fea0003800000 */
.L_x_6324:
[----:B------:R-:W-:Y:S01]  /*12830*/  MOV R2, R4 ;  /* 0x0000000400027202 */ /* 0x000fe20000000f00 */
[----:B------:R-:W-:Y:S01]  /*12840*/  IMAD.MOV.U32 R3, RZ, RZ, R5 ;  /* 0x000000ffff037224 */ /* 0x000fe200078e0005 */
[----:B------:R-:W-:Y:S05]  /*12850*/  @!P6 BRA `(.L_x_6326) ;  /* 0x000001d00000e947 */ /* 0x000fea0003800000 */
[----:B------:R-:W0:Y:S01]  /*12860*/  MUFU.RSQ64H R15, R3 ;  /* 0x00000003000f7308 */ /* 0x000e220000001c00 */
[----:B------:R-:W-:Y:S01]  /*12870*/  IADD3 R14, R3, -0x3500000, RZ ;  /* 0xfcb00000030e7810 */ /* 0x000fe20007ffe0ff */
[----:B------:R-:W-:Y:S01]  /*12880*/  IMAD.MOV.U32 R7, RZ, RZ, 0x3fd80000 ;  /* 0x3fd80000ff077424 */ /* 0x000fe200078e00ff */
[----:B------:R-:W-:Y:S01]  /*12890*/  MOV R6, 0x0 ;  /* 0x0000000000067802 */ /* 0x000fe20000000f00 */
[----:B------:R-:W-:Y:S01]  /*128a0*/  BSSY B0, `(.L_x_6327) ;  /* 0x0000016000007945 */ /* 0x000fe20003800000 */
[----:B------:R-:W-:-:S02]  /*128b0*/  ISETP.GE.U32.AND P0, PT, R14, 0x7ca00000, PT ;  /* 0x7ca000000e00780c */ /* 0x000fc40003f06070 */
[----:B0-----:R-:W0:-:S06]  /*128c0*/  DMUL R4, R14, R14 ;  /* 0x0000000e0e047228 */ /* 0x001e0c0000000000 */
[----:B0-----:R-:W0:-:S06]  /*128d0*/  DFMA R4, R2, -R4, 1 ;  /* 0x3ff000000204742b */ /* 0x001e0c0000000804 */
[----:B0-----:R-:W-:-:S04]  /*128e0*/  DFMA R6, R4, R6, 0.5 ;  /* 0x3fe000000406742b */ /* 0x001fc80000000006 */
[----:B------:R-:W0:-:S06]  /*128f0*/  DMUL R4, R14, R4 ;  /* 0x000000040e047228 */ /* 0x000e0c0000000000 */
[----:B0-----:R-:W0:-:S06]  /*12900*/  DFMA R6, R6, R4, R14 ;  /* 0x000000040606722b */ /* 0x001e0c000000000e */
[----:B0---4-:R-:W0:-:S04]  /*12910*/  DMUL R18, R2, R6 ;  /* 0x0000000602127228 */ /* 0x011e080000000000 */
[----:B------:R-:W-:Y:S02]  /*12920*/  IADD3 R17, R7, -0x100000, RZ ;  /* 0xfff0000007117810 */ /* 0x000fe40007ffe0ff */
[----:B0-----:R-:W0:Y:S01]  /*12930*/  DFMA R20, R18, -R18, R2 ;  /* 0x800000121214722b */ /* 0x001e220000000002 */
[----:B------:R-:W-:-:S06]  /*12940*/  MOV R16, R6 ;  /* 0x0000000600107202 */ /* 0x000fcc0000000f00 */
        /* <DEDUP_REMOVED lines=8> */
[----:B------:R-:W-:Y:S01]  /*129d0*/  MOV R14, 0x12a00 ;  /* 0x00012a00000e7802 */ /* 0x000fe20000000f00 */
[----:B------:R-:W-:Y:S02]  /*129e0*/  IMAD.MOV.U32 R15, RZ, RZ, R17 ;  /* 0x000000ffff0f7224 */ /* 0x000fe400078e0011 */
[----:B---3--:R-:W-:Y:S05]  /*129f0*/  CALL.REL.NOINC `($__internal_36_$__cuda_sm20_dsqrt_rn_f64_mediumpath_v1) ;  /* 0x000039a000007944 */ /* 0x008fea0003c00000 */
.L_x_6328:
[----:B------:R-:W-:Y:S05]  /*12a00*/  BSYNC B0 ;  /* 0x0000000000007941 */ /* 0x000fea0003800000 */
.L_x_6327:
[----:B-1----:R-:W-:Y:S01]  /*12a10*/  MOV R2, R4 ;  /* 0x0000000400027202 */ /* 0x002fe20000000f00 */
[----:B------:R-:W-:Y:S02]  /*12a20*/  IMAD.MOV.U32 R3, RZ, RZ, R5 ;  /* 0x000000ffff037224 */ /* 0x000fe400078e0005 */
.L_x_6326:
[C---:B------:R-:W-:Y:S01]  /*12a30*/  DADD R4, R26.reuse, -c[0x0][0x160] ;  /* 0x800058001a047629 */ /* 0x040fe20000000000 */
[----:B------:R-:W-:Y:S01]  /*12a40*/  IMAD.MOV.U32 R0, RZ, RZ, c[0x0][0x59c] ;  /* 0x00016700ff007624 */ /* 0x000fe200078e00ff */
[----:B------:R-:W-:Y:S02]  /*12a50*/  BSSY B1, `(.L_x_6329) ;  /* 0x0000020000017945 */ /* 0x000fe40003800000 */
[----:B------:R-:W1:-:S02]  /*12a60*/  DSETP.GT.AND P0, PT, R26, c[0x0][0x160], PT ;  /* 0x000058001a00762a */ /* 0x000e440003f04000 */
[C---:B------:R-:W-:Y:S02]  /*12a70*/  ISETP.GE.AND P5, PT, R0.reuse, 0x2, PT ;  /* 0x000000020000780c */ /* 0x040fe40003fa6270 */
[----:B------:R-:W-:Y:S02]  /*12a80*/  ISETP.GE.AND P4, PT, R0, 0x1, PT ;  /* 0x000000010000780c */ /* 0x000fe40003f86270 */
[----:B-1----:R-:W-:Y:S02]  /*12a90*/  FSEL R7, R5, RZ, P0 ;  /* 0x000000ff05077208 */ /* 0x002fe40000000000 */
[----:B------:R-:W-:Y:S02]  /*12aa0*/  FSEL R6, R4, RZ, P0 ;  /* 0x000000ff04067208 */ /* 0x000fe40000000000 */
[----:B------:R-:W1:Y:S01]  /*12ab0*/  MUFU.RCP64H R5, R7 ;  /* 0x0000000700057308 */ /* 0x000e620000001800 */
[----:B------:R-:W-:-:S04]  /*12ac0*/  MOV R4, 0x1 ;  /* 0x0000000100047802 */ /* 0x000fc80000000f00 */
[C---:B0-----:R-:W-:Y:S02]  /*12ad0*/  @P5 LOP3.LUT R20, R46.reuse, 0xfffffff8, RZ, 0xc0, !PT ;  /* 0xfffffff82e145812 */ /* 0x041fe400078ec0ff */
[----:B------:R-:W-:Y:S02]  /*12ae0*/  @P4 IADD3 R18, P0, R46, c[0x0][0x568], RZ ;  /* 0x00015a002e124a10 */ /* 0x000fe40007f1e0ff */
[----:B------:R-:W-:Y:S02]  /*12af0*/  @P5 IADD3 R20, P1, R20, c[0x0][0x570], RZ ;  /* 0x00015c0014145a10 */ /* 0x000fe40007f3e0ff */
[----:B----4-:R-:W-:-:S03]  /*12b00*/  @P4 IADD3.X R19, RZ, c[0x0][0x56c], RZ, P0, !PT ;  /* 0x00015b00ff134a10 */ /* 0x010fc600007fe4ff */
[----:B------:R-:W-:Y:S01]  /*12b10*/  @P5 IMAD.X R21, RZ, RZ, c[0x0][0x574], P1 ;  /* 0x00015d00ff155624 */ /* 0x000fe200008e06ff */
[----:B------:R-:W-:Y:S01]  /*12b20*/  FSETP.GEU.AND P1, PT, |R11|, 6.5827683646048100446e-37, PT ;  /* 0x036000000b00780b */ /* 0x000fe20003f2e200 */
[----:B-1----:R-:W0:Y:S01]  /*12b30*/  DFMA R14, -R6, R4, 1 ;  /* 0x3ff00000060e742b */ /* 0x002e220000000104 */
[----:B------:R1:W-:Y:S04]  /*12b40*/  @P4 STG.E.64 [R18.64], R2 ;  /* 0x0000000212004986 */ /* 0x0003e8000c101b24 */
[----:B------:R1:W-:Y:S01]  /*12b50*/  @P5 STG.E.64 [R20.64], R12 ;  /* 0x0000000c14005986 */ /* 0x0003e2000c101b24 */
        /* <DEDUP_REMOVED lines=10> */
[----:B-1----:R-:W-:Y:S01]  /*12c00*/  MOV R4, R10 ;  /* 0x0000000a00047202 */ /* 0x002fe20000000f00 */
[----:B------:R-:W-:Y:S01]  /*12c10*/  IMAD.MOV.U32 R5, RZ, RZ, R11 ;  /* 0x000000ffff057224 */ /* 0x000fe200078e000b */
[----:B------:R-:W-:Y:S02]  /*12c20*/  MOV R3, R7 ;  /* 0x0000000700037202 */ /* 0x000fe40000000f00 */
[----:B------:R-:W-:Y:S02]  /*12c30*/  MOV R2, 0x12c50 ;  /* 0x00012c5000027802 */ /* 0x000fe40000000f00 */
[----:B---3--:R-:W-:Y:S05]  /*12c40*/  CALL.REL.NOINC `($__internal_34_$__cuda_sm20_div_rn_f64_full) ;  /* 0x00002cb000007944 */ /* 0x008fea0003c00000 */
.L_x_6330:
[----:B-1----:R-:W-:Y:S05]  /*12c50*/  BSYNC B1 ;  /* 0x0000000000017941 */ /* 0x002fea0003800000 */
.L_x_6329:
[----:B------:R-:W-:Y:S01]  /*12c60*/  IMAD.MOV.U32 R2, RZ, RZ, R4 ;  /* 0x000000ffff027224 */ /* 0x000fe200078e0004 */
[----:B------:R-:W-:Y:S01]  /*12c70*/  MOV R3, R5 ;  /* 0x0000000500037202 */ /* 0x000fe20000000f00 */
        /* <DEDUP_REMOVED lines=15> */
[----:B0-----:R-:W0:-:S06]  /*12d70*/  DFMA R16, R14, -R14, R2 ;  /* 0x8000000e0e10722b */ /* 0x001e0c0000000002 */
[----:B0-----:R0:W1:Y:S01]  /*12d80*/  DFMA R4, R16, R12, R14 ;  /* 0x0000000c1004722b */ /* 0x001062000000000e */
[----:B------:R-:W-:Y:S05]  /*12d90*/  @!P0 BRA `(.L_x_6333) ;  /* 0x0000009000008947 */ /* 0x000fea0003800000 */
[----:B------:R-:W-:Y:S01]  /*12da0*/  MOV R0, R6 ;  /* 0x0000000600007202 */ /* 0x000fe20000000f00 */
[----:B------:R-:W-:Y:S01]  /*12db0*/  IMAD.MOV.U32 R6, RZ, RZ, R14 ;  /* 0x000000ffff067224 */ /* 0x000fe200078e000e */
[----:B------:R-:W-:Y:S01]  /*12dc0*/  MOV R7, R15 ;  /* 0x0000000f00077202 */ /* 0x000fe20000000f00 */
[----:B-1----:R-:W-:Y:S01]  /*12dd0*/  IMAD.MOV.U32 R4, RZ, RZ, R16 ;  /* 0x000000ffff047224 */ /* 0x002fe200078e0010 */
[----:B------:R-:W-:Y:S01]  /*12de0*/  MOV R5, R17 ;  /* 0x0000001100057202 */ /* 0x000fe20000000f00 */
[----:B------:R-:W-:Y:S01]  /*12df0*/  IMAD.MOV.U32 R20, RZ, RZ, R10 ;  /* 0x000000ffff147224 */ /* 0x000fe200078e000a */
[----:B0-----:R-:W-:Y:S02]  /*12e00*/  MOV R15, R13 ;  /* 0x0000000d000f7202 */ /* 0x001fe40000000f00 */
[----:B------:R-:W-:Y:S02]  /*12e10*/  MOV R14, 0x12e30 ;  /* 0x00012e30000e7802 */ /* 0x000fe40000000f00 */
[----:B---3--:R-:W-:Y:S05]  /*12e20*/  CALL.REL.NOINC `($__internal_36_$__cuda_sm20_dsqrt_rn_f64_mediumpath_v1) ;  /* 0x0000357000007944 */ /* 0x008fea0003c00000 */
.L_x_6333:
[----:B------:R-:W-:Y:S05]  /*12e30*/  BSYNC B0 ;  /* 0x0000000000007941 */ /* 0x000fea0003800000 */
.L_x_6332:
[----:B-1----:R-:W-:Y:S01]  /*12e40*/  IMAD.MOV.U32 R2, RZ, RZ, R4 ;  /* 0x000000ffff027224 */ /* 0x002fe200078e0004 */
[----:B------:R-:W-:-:S02]  /*12e50*/  MOV R3, R5 ;  /* 0x0000000500037202 */ /* 0x000fc40000000f00 */
.L_x_6331:
        /* <DEDUP_REMOVED lines=9> */
.L_x_6323:
[----:B------:R-:W-:Y:S04]  /*12ef0*/  STG.E.64 [R42.64], R12 ;  /* 0x0000000c2a007986 */ /* 0x000fe8000c101b24 */
[----:B01----:R-:W-:Y:S04]  /*12f00*/  STG.E.64 [R42.64+0x8], R14 ;  /* 0x0000080e2a007986 */ /* 0x003fe8000c101b24 */
[----:B------:R-:W-:Y:S04]  /*12f10*/  STG.E.64 [R42.64+0x18], R24 ;  /* 0x000018182a007986 */ /* 0x000fe8000c101b24 */
[----:B------:R-:W-:Y:S04]  /*12f20*/  STG.E.64 [R42.64+0x20], R8 ;  /* 0x000020082a007986 */ /* 0x000fe8000c101b24 */
[----:B------:R-:W-:Y:S04]  /*12f30*/  STG.E.64 [R42.64+0x28], R10 ;  /* 0x0000280a2a007986 */ /* 0x000fe8000c101b24 */
[----:B------:R-:W-:Y:S04]  /*12f40*/  STG.E.64 [R42.64+0x38], R26 ;  /* 0x0000381a2a007986 */ /* 0x000fe8000c101b24 */
[----:B------:R-:W-:Y:S04]  /*12f50*/  STG.E [R42.64+0x10], R35 ;  /* 0x000010232a007986 */ /* 0x000fe8000c101924 */
[----:B------:R-:W-:Y:S01]  /*12f60*/  STG.E [R42.64+0x30], R34 ;  /* 0x000030222a007986 */ /* 0x000fe2000c101924 */
[----:B------:R-:W-:Y:S05]  /*12f70*/  EXIT ;  /* 0x000000000000794d */ /* 0x000fea0003800000 */
.L_x_6312:
[----:B------:R-:W-:-:S13]  /*12f80*/  ISETP.NE.AND P0, PT, RZ, UR38, PT ;  /* 0x00000026ff007c0c */ /* 0x000fda000bf05270 */
[----:B------:R-:W-:Y:S05]  /*12f90*/  @!P0 BRA `(.L_x_6334) ;  /* 0x0000019000008947 */ /* 0x000fea0003800000 */
[----:B012---:R-:W-:Y:S01]  /*12fa0*/  MOV R0, 0x0 ;  /* 0x0000000000007802 */ /* 0x007fe20000000f00 */
        /* <DEDUP_REMOVED lines=17> */
[----:B-1-34-:R-:W-:Y:S05]  /*130c0*/  CALL.ABS.NOINC R2 ;  /* 0x0000000002007343 */ /* 0x01afea0003c00000 */
[----:B------:R-:W-:Y:S01]  /*130d0*/  CS2R R24, SRZ ;  /* 0x0000000000187805 */ /* 0x000fe2000001ff00 */
[----:B------:R-:W-:Y:S01]  /*130e0*/  CS2R R26, SRZ ;  /* 0x00000000001a7805 */ /* 0x000fe2000001ff00 */
[----:B------:R-:W-:Y:S01]  /*130f0*/  CS2R R12, SRZ ;  /* 0x00000000000c7805 */ /* 0x000fe2000001ff00 */
[----:B------:R-:W-:Y:S01]  /*13100*/  CS2R R14, SRZ ;  /* 0x00000000000e7805 */ /* 0x000fe2000001ff00 */
[----:B------:R-:W-:Y:S01]  /*13110*/  CS2R R8, SRZ ;  /* 0x0000000000087805 */ /* 0x000fe2000001ff00 */
[----:B------:R-:W-:Y:S02]  /*13120*/  CS2R R10, SRZ ;  /* 0x00000000000a7805 */ /* 0x000fe4000001ff00 */
.L_x_6334:
[----:B------:R-:W-:Y:S02]  /*13130*/  ULDC.U8 UR4, c[0x0][0x599] ;  /* 0x0001664000047ab9 */ /* 0x000fe40000000000 */
[----:B------:R-:W-:-:S13]  /*13140*/  ISETP.NE.AND P0, PT, RZ, UR4, PT ;  /* 0x00000004ff007c0c */ /* 0x000fda000bf05270 */
[----:B------:R-:W-:Y:S05]  /*13150*/  @!P0 BRA `(.L_x_6335) ;  /* 0x0000087000008947 */ /* 0x000fea0003800000 */
[C---:B0-----:R-:W-:Y:S01]  /*13160*/  DADD R2, R24.reuse, -c[0x0][0x160] ;  /* 0x8000580018027629 */ /* 0x041fe20000000000 */
[----:B------:R-:W-:Y:S01]  /*13170*/  MOV R4, 0x1 ;  /* 0x0000000100047802 */ /* 0x000fe20000000f00 */
[----:B------:R-:W-:Y:S01]  /*13180*/  ULDC.U8 UR4, c[0x0][0x168] ;  /* 0x00005a0000047ab9 */ /* 0x000fe20000000000 */
[----:B-1----:R-:W-:Y:S01]  /*13190*/  FSETP.GEU.AND P1, PT, |R15|, 6.5827683646048100446e-37, PT ;  /* 0x036000000f00780b */ /* 0x002fe20003f2e200 */
        /* <DEDUP_REMOVED lines=14> */
[----:B0-2---:R-:W-:-:S05]  /*13280*/  FFMA R0, RZ, R3, R5 ;  /* 0x00000003ff007223 */ /* 0x005fca0000000005 */
[----:B------:R-:W-:-:S13]  /*13290*/  FSETP.GT.AND P0, PT, |R0|, 1.469367938527859385e-39, PT ;  /* 0x001000000000780b */ /* 0x000fda0003f04200 */
[----:B------:R-:W-:Y:S05]  /*132a0*/  @P0 BRA P1, `(.L_x_6337) ;  /* 0x0000005000000947 */ /* 0x000fea0000800000 */
[----:B------:R-:W-:Y:S01]  /*132b0*/  IMAD.MOV.U32 R6, RZ, RZ, R2 ;  /* 0x000000ffff067224 */ /* 0x000fe200078e0002 */
[----:B------:R-:W-:Y:S01]  /*132c0*/  MOV R5, R15 ;  /* 0x0000000f00057202 */ /* 0x000fe20000000f00 */
[----:B------:R-:W-:Y:S01]  /*132d0*/  IMAD.MOV.U32 R4, RZ, RZ, R14 ;  /* 0x000000ffff047224 */ /* 0x000fe200078e000e */
[----:B------:R-:W-:Y:S02]  /*132e0*/  MOV R2, 0x13300 ;  /* 0x0001330000027802 */ /* 0x000fe40000000f00 */
[----:B---34-:R-:W-:Y:S05]  /*132f0*/  CALL.REL.NOINC `($__internal_34_$__cuda_sm20_div_rn_f64_full) ;  /* 0x0000260000007944 */ /* 0x018fea0003c00000 */
.L_x_6337:
[----:B------:R-:W-:Y:S05]  /*13300*/  BSYNC B1 ;  /* 0x0000000000017941 */ /* 0x000fea0003800000 */
.L_x_6336:
        /* <DEDUP_REMOVED lines=29> */
.L_x_6340:
[----:B------:R-:W-:Y:S05]  /*134e0*/  BSYNC B0 ;  /* 0x0000000000007941 */ /* 0x000fea0003800000 */
.L_x_6339:
[----:B-1----:R-:W-:Y:S01]  /*134f0*/  MOV R2, R4 ;  /* 0x0000000400027202 */ /* 0x002fe20000000f00 */
[----:B------:R-:W-:Y:S02]  /*13500*/  IMAD.MOV.U32 R3, RZ, RZ, R5 ;  /* 0x000000ffff037224 */ /* 0x000fe400078e0005 */
.L_x_6338:
        /* <DEDUP_REMOVED lines=34> */
.L_x_6342:
[----:B-1----:R-:W-:Y:S05]  /*13730*/  BSYNC B1 ;  /* 0x0000000000017941 */ /* 0x002fea0003800000 */
.L_x_6341:
        /* <DEDUP_REMOVED lines=29> */
.L_x_6345:
[----:B------:R-:W-:Y:S05]  /*13910*/  BSYNC B0 ;  /* 0x0000000000007941 */ /* 0x000fea0003800000 */
.L_x_6344:
[----:B-1----:R-:W-:Y:S01]  /*13920*/  IMAD.MOV.U32 R2, RZ, RZ, R4 ;  /* 0x000000ffff027224 */ /* 0x002fe200078e0004 */
[----:B------:R-:W-:-:S02]  /*13930*/  MOV R3, R5 ;  /* 0x0000000500037202 */ /* 0x000fc40000000f00 */
.L_x_6343:
        /* <DEDUP_REMOVED lines=9> */
.L_x_6335:
[----:B0-----:R-:W-:Y:S01]  /*139d0*/  MOV R2, 0x0 ;  /* 0x0000000000027802 */ /* 0x001fe20000000f00 */
[----:B-12---:R-:W-:Y:S01]  /*139e0*/  HFMA2.MMA R12, -RZ, RZ, 0, 5.9604644775390625e-08 ;  /* 0x00000001ff0c7435 */ /* 0x006fe200000001ff */
[----:B------:R-:W-:Y:S01]  /*139f0*/  IMAD.MOV.U32 R4, RZ, RZ, c[0x4][0x580] ;  /* 0x01016000ff047624 */ /* 0x000fe200078e00ff */
[----:B------:R-:W-:Y:S01]  /*13a00*/  MOV R5, c[0x4][0x584] ;  /* 0x0101610000057a02 */ /* 0x000fe20000000f00 */
[----:B------:R0:W1:Y:S01]  /*13a10*/  LDC.64 R14, c[0x4][R2] ;  /* 0x01000000020e7b82 */ /* 0x0000620000000a00 */
        /* <DEDUP_REMOVED lines=13> */
[----:B01-34-:R-:W-:Y:S05]  /*13af0*/  CALL.ABS.NOINC R14 ;  /* 0x000000000e007343 */ /* 0x01bfea0003c00000 */
[----:B------:R-:W0:Y:S01]  /*13b00*/  LDC.64 R2, c[0x4][R2] ;  /* 0x0100000002027b82 */ /* 0x000e220000000a00 */
[----:B------:R-:W-:Y:S01]  /*13b10*/  HFMA2.MMA R8, -RZ, RZ, 0, 4.4405460357666015625e-05 ;  /* 0x000002e9ff087435 */ /* 0x000fe200000001ff */
[----:B------:R-:W-:Y:S01]  /*13b20*/  MOV R4, c[0x4][0x580] ;  /* 0x0101600000047a02 */ /* 0x000fe20000000f00 */
[----:B------:R-:W-:Y:S01]  /*13b30*/  HFMA2.MMA R13, -RZ, RZ, 0, 0 ;  /* 0x00000000ff0d7435 */ /* 0x000fe200000001ff */
        /* <DEDUP_REMOVED lines=15> */
.L_x_6236:
[----:B------:R-:W-:-:S05]  /*13c30*/  IMAD.SHL.U32 R2, R2, 0x2, RZ ;  /* 0x0000000202027824 */ /* 0x000fca00078e00ff */
        /* <DEDUP_REMOVED lines=14> */
[----:B----4-:R-:W4:Y:S01]  /*13d20*/  LDG.E.64 R24, [R42.64+0x18] ;  /* 0x000018242a187981 */ /* 0x010f22000c1e1b00 */
        /* <DEDUP_REMOVED lines=29> */
[----:B--23--:R-:W-:Y:S05]  /*13f00*/  CALL.REL.NOINC `($__internal_34_$__cuda_sm20_div_rn_f64_full) ;  /* 0x000019f000007944 */ /* 0x00cfea0003c00000 */
.L_x_6352:
[----:B------:R-:W-:Y:S05]  /*13f10*/  BSYNC B2 ;  /* 0x0000000000027941 */ /* 0x000fea0003800000 */
.L_x_6351:
[----:B------:R-:W0:Y:S01]  /*13f20*/  DMUL R2, R12, R12 ;  /* 0x0000000c0c027228 */ /* 0x000e220000000000 */
[----:B------:R-:W-:Y:S01]  /*13f30*/  IMAD.MOV.U32 R8, RZ, RZ, R20 ;  /* 0x000000ffff087224 */ /* 0x000fe200078e0014 */
[----:B------:R-:W-:Y:S01]  /*13f40*/  MOV R9, R21 ;  /* 0x0000001500097202 */ /* 0x000fe20000000f00 */
[----:B------:R-:W-:Y:S01]  /*13f50*/  IMAD.MOV.U32 R0, RZ, RZ, -0x1 ;  /* 0xffffffffff007424 */ /* 0x000fe200078e00ff */
[----:B------:R-:W-:-:S04]  /*13f60*/  DADD R14, R14, R34 ;  /* 0x000000000e0e7229 */ /* 0x000fc80000000022 */
[----:B0-----:R-:W0:-:S04]  /*13f70*/  DMUL R2, R24, R2 ;  /* 0x0000000218027228 */ /* 0x001e080000000000 */
[----:B------:R1:W4:-:S04]  /*13f80*/  DFMA R12, R12, R4, R26 ;  /* 0x000000040c0c722b */ /* 0x000308000000001a */
[----:B0-----:R1:W0:Y:S01]  /*13f90*/  DFMA R14, R2, R4, R14 ;  /* 0x00000004020e722b */ /* 0x001222000000000e */
[----:B------:R-:W-:Y:S05]  /*13fa0*/  BRA `(.L_x_6349) ;  /* 0x0000007000007947 */ /* 0x000fea0003800000 */
.L_x_6350:
[----:B0-----:R0:W5:Y:S01]  /*13fb0*/  LDG.E R0, [R42.64+0x10] ;  /* 0x000010242a007981 */ /* 0x001162000c1e1900 */
[----:B------:R-:W-:Y:S01]  /*13fc0*/  MOV R8, R24 ;  /* 0x0000001800087202 */ /* 0x000fe20000000f00 */
[----:B------:R-:W-:Y:S01]  /*13fd0*/  IMAD.MOV.U32 R9, RZ, RZ, R25 ;  /* 0x000000ffff097224 */ /* 0x000fe200078e0019 */
[----:B-----5:R-:W-:Y:S01]  /*13fe0*/  MOV R12, R26 ;  /* 0x0000001a000c7202 */ /* 0x020fe20000000f00 */
[----:B------:R-:W-:Y:S01]  /*13ff0*/  IMAD.MOV.U32 R13, RZ, RZ, R27 ;  /* 0x000000ffff0d7224 */ /* 0x000fe200078e001b */
[----:B------:R-:W-:Y:S01]  /*14000*/  MOV R14, R34 ;  /* 0x00000022000e7202 */ /* 0x000fe20000000f00 */
[----:B------:R-:W-:Y:S02]  /*14010*/  IMAD.MOV.U32 R15, RZ, RZ, R35 ;  /* 0x000000ffff0f7224 */ /* 0x000fe400078e0023 */
.L_x_6349:
[----:B----4-:R-:W-:Y:S05]  /*14020*/  BSYNC B1 ;  /* 0x0000000000017941 */ /* 0x010fea0003800000 */
.L_x_6348:
[----:B------:R-:W4:Y:S01]  /*14030*/  LDG.E.64 R24, [R42.64+0x38] ;  /* 0x000038242a187981 */ /* 0x000f22000c1e1b00 */
[----:B------:R-:W-:Y:S01]  /*14040*/  BSSY B1, `(.L_x_6347) ;  /* 0x000002f000017945 */ /* 0x000fe20003800000 */
[----:B----4-:R-:W4:-:S14]  /*14050*/  DSETP.NEU.AND P0, PT, R24, RZ, PT ;  /* 0x000000ff1800722a */ /* 0x010f1c0003f0d000 */
[----:B----4-:R-:W-:Y:S05]  /*14060*/  @!P0 BRA `(.L_x_6353) ;  /* 0x000002c000008947 */ /* 0x010fea0003800000 */
[----:B-1----:R1:W5:Y:S04]  /*14070*/  LDG.E.64 R26, [R42.64+0x20] ;  /* 0x000020242a1a7981 */ /* 0x002368000c1e1b00 */
[----:B------:R1:W5:Y:S01]  /*14080*/  LDG.E.64 R34, [R42.64+0x28] ;  /* 0x000028242a227981 */ /* 0x000362000c1e1b00 */
[----:B------:R-:W4:-:S14]  /*14090*/  DSETP.NEU.AND P0, PT, R10, RZ, PT ;  /* 0x000000ff0a00722a */ /* 0x000f1c0003f0d000 */
[----:B----4-:R-:W-:Y:S05]  /*140a0*/  @!P0 BRA `(.L_x_6354) ;  /* 0x0000021000008947 */ /* 0x010fea0003800000 */
        /* <DEDUP_REMOVED lines=22> */
[----:B0-23--:R-:W-:Y:S05]  /*14210*/  CALL.REL.NOINC `($__internal_34_$__cuda_sm20_div_rn_f64_full) ;  /* 0x000016e000007944 */ /* 0x00dfea0003c00000 */
.L_x_6356:
[----:B------:R-:W-:Y:S05]  /*14220*/  BSYNC B2 ;  /* 0x0000000000027941 */ /* 0x000fea0003800000 */
.L_x_6355:
[----:B------:R-:W1:Y:S01]  /*14230*/  DMUL R2, R16, R16 ;  /* 0x0000001010027228 */ /* 0x000e620000000000 */
[----:B------:R-:W-:Y:S01]  /*14240*/  IMAD.MOV.U32 R10, RZ, RZ, R20 ;  /* 0x000000ffff0a7224 */ /* 0x000fe200078e0014 */
[----:B------:R-:W-:Y:S01]  /*14250*/  MOV R11, R21 ;  /* 0x00000015000b7202 */ /* 0x000fe20000000f00 */
[----:B------:R-:W-:Y:S01]  /*14260*/  IMAD.MOV.U32 R38, RZ, RZ, -0x1 ;  /* 0xffffffffff267424 */ /* 0x000fe200078e00ff */
[----:B--2---:R-:W-:-:S04]  /*14270*/  DADD R18, R18, R34 ;  /* 0x0000000012127229 */ /* 0x004fc80000000022 */
[----:B-1----:R-:W1:-:S04]  /*14280*/  DMUL R2, R24, R2 ;  /* 0x0000000218027228 */ /* 0x002e480000000000 */
[----:B------:R2:W4:-:S04]  /*14290*/  DFMA R16, R16, R4, R26 ;  /* 0x000000041010722b */ /* 0x000508000000001a */
[----:B-1----:R2:W1:Y:S01]  /*142a0*/  DFMA R18, R2, R4, R18 ;  /* 0x000000040212722b */ /* 0x0024620000000012 */
[----:B------:R-:W-:Y:S05]  /*142b0*/  BRA `(.L_x_6353) ;  /* 0x0000007000007947 */ /* 0x000fea0003800000 */
.L_x_6354:
[----:B-1----:R1:W5:Y:S01]  /*142c0*/  LDG.E R38, [R42.64+0x30] ;  /* 0x000030242a267981 */ /* 0x002362000c1e1900 */
[----:B------:R-:W-:Y:S01]  /*142d0*/  MOV R10, R24 ;  /* 0x00000018000a7202 */ /* 0x000fe20000000f00 */
[----:B------:R-:W-:Y:S01]  /*142e0*/  IMAD.MOV.U32 R11, RZ, RZ, R25 ;  /* 0x000000ffff0b7224 */ /* 0x000fe200078e0019 */
[----:B-----5:R-:W-:Y:S01]  /*142f0*/  MOV R16, R26 ;  /* 0x0000001a00107202 */ /* 0x020fe20000000f00 */
[----:B------:R-:W-:Y:S01]  /*14300*/  IMAD.MOV.U32 R17, RZ, RZ, R27 ;  /* 0x000000ffff117224 */ /* 0x000fe200078e001b */
[----:B--2---:R-:W-:Y:S01]  /*14310*/  MOV R18, R34 ;  /* 0x0000002200127202 */ /* 0x004fe20000000f00 */
[----:B------:R-:W-:Y:S02]  /*14320*/  IMAD.MOV.U32 R19, RZ, RZ, R35 ;  /* 0x000000ffff137224 */ /* 0x000fe400078e0023 */
.L_x_6353:
[----:B----4-:R-:W-:Y:S05]  /*14330*/  BSYNC B1 ;  /* 0x0000000000017941 */ /* 0x010fea0003800000 */
.L_x_6347:
[----:B------:R-:W-:Y:S02]  /*14340*/  ULDC.U8 UR4, c[0x0][0x599] ;  /* 0x0001664000047ab9 */ /* 0x000fe40000000000 */
[----:B------:R-:W-:-:S13]  /*14350*/  ISETP.NE.AND P0, PT, RZ, UR4, PT ;  /* 0x00000004ff007c0c */ /* 0x000fda000bf05270 */
[----:B------:R-:W-:Y:S05]  /*14360*/  @!P0 BRA `(.L_x_6357) ;  /* 0x0000086000008947 */ /* 0x000fea0003800000 */
[C---:B-12---:R-:W-:Y:S01]  /*14370*/  DADD R2, R8.reuse, -c[0x0][0x160] ;  /* 0x8000580008027629 */ /* 0x046fe20000000000 */
[----:B------:R-:W-:Y:S01]  /*14380*/  MOV R4, 0x1 ;  /* 0x0000000100047802 */ /* 0x000fe20000000f00 */
[----:B------:R-:W-:Y:S01]  /*14390*/  ULDC.U8 UR4, c[0x0][0x168] ;  /* 0x00005a0000047ab9 */ /* 0x000fe20000000000 */
[----:B0-----:R-:W-:Y:S01]  /*143a0*/  FSETP.GEU.AND P1, PT, |R15|, 6.5827683646048100446e-37, PT ;  /* 0x036000000f00780b */ /* 0x001fe20003f2e200 */
        /* <DEDUP_REMOVED lines=22> */
.L_x_6359:
[----:B------:R-:W-:Y:S05]  /*14510*/  BSYNC B1 ;  /* 0x0000000000017941 */ /* 0x000fea0003800000 */
.L_x_6358:
        /* <DEDUP_REMOVED lines=15> */
[----:B------:R-:W-:Y:S02]  /*14610*/  IADD3 R15, R7, -0x100000, RZ ;  /* 0xfff00000070f7810 */ /* 0x000fe40007ffe0ff */
[----:B0---4-:R-:W0:Y:S01]  /*14620*/  DFMA R24, R20, -R20, R2 ;  /* 0x800000141418722b */ /* 0x011e220000000002 */
[----:B------:R-:W-:-:S06]  /*14630*/  MOV R14, R6 ;  /* 0x00000006000e7202 */ /* 0x000fcc0000000f00 */
[----:B0-----:R0:W1:Y:S01]  /*14640*/  DFMA R4, R24, R14, R20 ;  /* 0x0000000e1804722b */ /* 0x0010620000000014 */
[----:B------:R-:W-:Y:S05]  /*14650*/  @!P0 BRA `(.L_x_6362) ;  /* 0x0000008000008947 */ /* 0x000fea0003800000 */
        /* <DEDUP_REMOVED lines=8> */
.L_x_6362:
[----:B------:R-:W-:Y:S05]  /*146e0*/  BSYNC B0 ;  /* 0x0000000000007941 */ /* 0x000fea0003800000 */
.L_x_6361:
[----:B-1----:R-:W-:Y:S01]  /*146f0*/  IMAD.MOV.U32 R2, RZ, RZ, R4 ;  /* 0x000000ffff027224 */ /* 0x002fe200078e0004 */
[----:B------:R-:W-:Y:S02]  /*14700*/  MOV R3, R5 ;  /* 0x0000000500037202 */ /* 0x000fe40000000f00 */
.L_x_6360:
[C---:B------:R-:W-:Y:S01]  /*14710*/  DADD R4, R10.reuse, -c[0x0][0x160] ;  /* 0x800058000a047629 */ /* 0x040fe20000000000 */
[----:B------:R-:W-:Y:S01]  /*14720*/  MOV R0, c[0x0][0x59c] ;  /* 0x0001670000007a02 */ /* 0x000fe20000000f00 */
[----:B------:R-:W-:Y:S02]  /*14730*/  BSSY B1, `(.L_x_6363) ;  /* 0x0000020000017945 */ /* 0x000fe40003800000 */
[----:B------:R-:W1:Y:S01]  /*14740*/  DSETP.GT.AND P0, PT, R10, c[0x0][0x160], PT ;  /* 0x000058000a00762a */ /* 0x000e620003f04000 */
[----:B------:R-:W-:-:S02]  /*14750*/  ISETP.GE.AND P5, PT, R0, 0x2, PT ;  /* 0x000000020000780c */ /* 0x000fc40003fa6270 */
[----:B------:R-:W-:-:S03]  /*14760*/  ISETP.GE.AND P4, PT, R0, 0x1, PT ;  /* 0x000000010000780c */ /* 0x000fc60003f86270 */
[----:B-1----:R-:W-:Y:S02]  /*14770*/  FSEL R7, R5, RZ, P0 ;  /* 0x000000ff05077208 */ /* 0x002fe40000000000 */
[----:B------:R-:W-:Y:S01]  /*14780*/  FSEL R6, R4, RZ, P0 ;  /* 0x000000ff04067208 */ /* 0x000fe20000000000 */
[----:B------:R-:W-:Y:S01]  /*14790*/  IMAD.MOV.U32 R4, RZ, RZ, 0x1 ;  /* 0x00000001ff047424 */ /* 0x000fe200078e00ff */
[----:B------:R-:W1:Y:S04]  /*147a0*/  MUFU.RCP64H R5, R7 ;  /* 0x0000000700057308 */ /* 0x000e680000001800 */
[C---:B0-----:R-:W-:Y:S02]  /*147b0*/  @P5 LOP3.LUT R20, R23.reuse, 0xfffffff8, RZ, 0xc0, !PT ;  /* 0xfffffff817145812 */ /* 0x041fe400078ec0ff */
[----:B------:R-:W-:-:S02]  /*147c0*/  @P4 IADD3 R14, P0, R23, c[0x0][0x568], RZ ;  /* 0x00015a00170e4a10 */ /* 0x000fc40007f1e0ff */
[----:B------:R-:W-:-:S03]  /*147d0*/  @P5 IADD3 R20, P1, R20, c[0x0][0x570], RZ ;  /* 0x00015c0014145a10 */ /* 0x000fc60007f3e0ff */
[----:B------:R-:W-:Y:S01]  /*147e0*/  @P4 IMAD.X R15, RZ, RZ, c[0x0][0x56c], P0 ;  /* 0x00015b00ff0f4624 */ /* 0x000fe200000e06ff */
[----:B------:R-:W-:Y:S02]  /*147f0*/  @P5 IADD3.X R21, RZ, c[0x0][0x574], RZ, P1, !PT ;  /* 0x00015d00ff155a10 */ /* 0x000fe40000ffe4ff */
        /* <DEDUP_REMOVED lines=14> */
[----:B-1----:R-:W-:Y:S01]  /*148e0*/  IMAD.MOV.U32 R4, RZ, RZ, R18 ;  /* 0x000000ffff047224 */ /* 0x002fe200078e0012 */
[----:B------:R-:W-:Y:S01]  /*148f0*/  MOV R5, R19 ;  /* 0x0000001300057202 */ /* 0x000fe20000000f00 */
[----:B------:R-:W-:Y:S01]  /*14900*/  IMAD.MOV.U32 R3, RZ, RZ, R7 ;  /* 0x000000ffff037224 */ /* 0x000fe200078e0007 */
[----:B------:R-:W-:Y:S02]  /*14910*/  MOV R2, 0x14930 ;  /* 0x0001493000027802 */ /* 0x000fe40000000f00 */
[----:B---34-:R-:W-:Y:S05]  /*14920*/  CALL.REL.NOINC `($__internal_34_$__cuda_sm20_div_rn_f64_full) ;  /* 0x00000fd000007944 */ /* 0x018fea0003c00000 */
.L_x_6364:
[----:B-1----:R-:W-:Y:S05]  /*14930*/  BSYNC B1 ;  /* 0x0000000000017941 */ /* 0x002fea0003800000 */
.L_x_6363:
        /* <DEDUP_REMOVED lines=20> */
[----:B------:R-:W-:Y:S01]  /*14a80*/  IMAD.MOV.U32 R0, RZ, RZ, R6 ;  /* 0x000000ffff007224 */ /* 0x000fe200078e0006 */
[----:B-1----:R-:W-:Y:S01]  /*14a90*/  MOV R4, R14 ;  /* 0x0000000e00047202 */ /* 0x002fe20000000f00 */
[----:B------:R-:W-:Y:S01]  /*14aa0*/  IMAD.MOV.U32 R5, RZ, RZ, R15 ;  /* 0x000000ffff057224 */ /* 0x000fe200078e000f */
[----:B------:R-:W-:Y:S01]  /*14ab0*/  MOV R6, R12 ;  /* 0x0000000c00067202 */ /* 0x000fe20000000f00 */
[----:B------:R-:W-:Y:S01]  /*14ac0*/  IMAD.MOV.U32 R7, RZ, RZ, R13 ;  /* 0x000000ffff077224 */ /* 0x000fe200078e000d */
[----:B------:R-:W-:Y:S01]  /*14ad0*/  MOV R20, R8 ;  /* 0x0000000800147202 */ /* 0x000fe20000000f00 */
[----:B0-----:R-:W-:Y:S01]  /*14ae0*/  IMAD.MOV.U32 R15, RZ, RZ, R11 ;  /* 0x000000ffff0f7224 */ /* 0x001fe200078e000b */
[----:B------:R-:W-:Y:S02]  /*14af0*/  MOV R14, 0x14b10 ;  /* 0x00014b10000e7802 */ /* 0x000fe40000000f00 */
[----:B---34-:R-:W-:Y:S05]  /*14b00*/  CALL.REL.NOINC `($__internal_36_$__cuda_sm20_dsqrt_rn_f64_mediumpath_v1) ;  /* 0x0000189000007944 */ /* 0x018fea0003c00000 */
.L_x_6367:
[----:B------:R-:W-:Y:S05]  /*14b10*/  BSYNC B0 ;  /* 0x0000000000007941 */ /* 0x000fea0003800000 */
.L_x_6366:
[----:B-1----:R-:W-:Y:S01]  /*14b20*/  MOV R2, R4 ;  /* 0x0000000400027202 */ /* 0x002fe20000000f00 */
[----:B------:R-:W-:Y:S02]  /*14b30*/  IMAD.MOV.U32 R3, RZ, RZ, R5 ;  /* 0x000000ffff037224 */ /* 0x000fe400078e0005 */
.L_x_6365:
        /* <DEDUP_REMOVED lines=9> */
.L_x_6357:
[----:B------:R-:W-:Y:S04]  /*14bd0*/  STG.E.64 [R42.64], R12 ;  /* 0x0000000c2a007986 */ /* 0x000fe8000c101b24 */
[----:B0-----:R-:W-:Y:S04]  /*14be0*/  STG.E.64 [R42.64+0x8], R14 ;  /* 0x0000080e2a007986 */ /* 0x001fe8000c101b24 */
[----:B------:R-:W-:Y:S04]  /*14bf0*/  STG.E.64 [R42.64+0x18], R8 ;  /* 0x000018082a007986 */ /* 0x000fe8000c101b24 */
[----:B------:R-:W-:Y:S04]  /*14c00*/  STG.E.64 [R42.64+0x20], R16 ;  /* 0x000020102a007986 */ /* 0x000fe8000c101b24 */
[----:B-12---:R-:W-:Y:S04]  /*14c10*/  STG.E.64 [R42.64+0x28], R18 ;  /* 0x000028122a007986 */ /* 0x006fe8000c101b24 */
[----:B------:R-:W-:Y:S04]  /*14c20*/  STG.E.64 [R42.64+0x38], R10 ;  /* 0x0000380a2a007986 */ /* 0x000fe8000c101b24 */
[----:B------:R-:W-:Y:S04]  /*14c30*/  STG.E [R42.64+0x10], R0 ;  /* 0x000010002a007986 */ /* 0x000fe8000c101924 */
[----:B------:R-:W-:Y:S01]  /*14c40*/  STG.E [R42.64+0x30], R38 ;  /* 0x000030262a007986 */ /* 0x000fe2000c101924 */
[----:B------:R-:W-:Y:S05]  /*14c50*/  EXIT ;  /* 0x000000000000794d */ /* 0x000fea0003800000 */
.L_x_6346:
[----:B0-----:R-:W-:-:S13]  /*14c60*/  ISETP.NE.AND P0, PT, R2, RZ, PT ;  /* 0x000000ff0200720c */ /* 0x001fda0003f05270 */
[----:B------:R-:W-:Y:S05]  /*14c70*/  @!P0 BRA `(.L_x_6368) ;  /* 0x0000019000008947 */ /* 0x000fea0003800000 */
[----:B------:R-:W-:Y:S01]  /*14c80*/  MOV R0, 0x0 ;  /* 0x0000000000007802 */ /* 0x000fe20000000f00 */
[----:B------:R-:W-:Y:S01]  /*14c90*/  HFMA2.MMA R8, -RZ, RZ, 0, 4.3690204620361328125e-05 ;  /* 0x000002ddff087435 */ /* 0x000fe200000001ff */
        /* <DEDUP_REMOVED lines=16> */
[----:B-1234-:R-:W-:Y:S05]  /*14da0*/  CALL.ABS.NOINC R2 ;  /* 0x0000000002007343 */ /* 0x01efea0003c00000 */
[----:B------:R-:W-:Y:S01]  /*14db0*/  CS2R R10, SRZ ;  /* 0x00000000000a7805 */ /* 0x000fe2000001ff00 */
[----:B------:R-:W-:Y:S01]  /*14dc0*/  CS2R R8, SRZ ;  /* 0x0000000000087805 */ /* 0x000fe2000001ff00 */
[----:B------:R-:W-:Y:S01]  /*14dd0*/  CS2R R18, SRZ ;  /* 0x0000000000127805 */ /* 0x000fe2000001ff00 */
[----:B------:R-:W-:Y:S01]  /*14de0*/  CS2R R16, SRZ ;  /* 0x0000000000107805 */ /* 0x000fe2000001ff00 */
[----:B------:R-:W-:Y:S01]  /*14df0*/  CS2R R14, SRZ ;  /* 0x00000000000e7805 */ /* 0x000fe2000001ff00 */
[----:B------:R-:W-:Y:S02]  /*14e00*/  CS2R R12, SRZ ;  /* 0x00000000000c7805 */ /* 0x000fe4000001ff00 */
.L_x_6368:
[----:B------:R-:W-:Y:S02]  /*14e10*/  ULDC.U8 UR4, c[0x0][0x599] ;  /* 0x0001664000047ab9 */ /* 0x000fe40000000000 */
[----:B------:R-:W-:-:S13]  /*14e20*/  ISETP.NE.AND P0, PT, RZ, UR4, PT ;  /* 0x00000004ff007c0c */ /* 0x000fda000bf05270 */
[----:B------:R-:W-:Y:S05]  /*14e30*/  @!P0 BRA `(.L_x_6369) ;  /* 0x0000086000008947 */ /* 0x000fea0003800000 */
[C---:B------:R-:W-:Y:S01]  /*14e40*/  DADD R2, R8.reuse, -c[0x0][0x160] ;  /* 0x8000580008027629 */ /* 0x040fe20000000000 */
[----:B------:R-:W-:Y:S01]  /*14e50*/  IMAD.MOV.U32 R4, RZ, RZ, 0x1 ;  /* 0x00000001ff047424 */ /* 0x000fe200078e00ff */
[----:B------:R-:W-:Y:S01]  /*14e60*/  FSETP.GEU.AND P1, PT, |R15|, 6.5827683646048100446e-37, PT ;  /* 0x036000000f00780b */ /* 0x000fe20003f2e200 */
[----:B------:R-:W-:Y:S01]  /*14e70*/  ULDC.U8 UR4, c[0x0][0x168] ;  /* 0x00005a0000047ab9 */ /* 0x000fe20000000000 */
        /* <DEDUP_REMOVED lines=19> */
[----:B------:R-:W-:Y:S02]  /*14fb0*/  MOV R4, R14 ;  /* 0x0000000e00047202 */ /* 0x000fe40000000f00 */
[----:B------:R-:W-:Y:S02]  /*14fc0*/  MOV R2, 0x14fe0 ;  /* 0x00014fe000027802 */ /* 0x000fe40000000f00 */
[----:B--234-:R-:W-:Y:S05]  /*14fd0*/  CALL.REL.NOINC `($__internal_34_$__cuda_sm20_div_rn_f64_full) ;  /* 0x0000092000007944 */ /* 0x01cfea0003c00000 */
.L_x_6371:
[----:B------:R-:W-:Y:S05]  /*14fe0*/  BSYNC B1 ;  /* 0x0000000000017941 */ /* 0x000fea0003800000 */
.L_x_6370:
        /* <DEDUP_REMOVED lines=17> */
[----:B0---4-:R-:W0:-:S06]  /*15100*/  DFMA R24, R20, -R20, R2 ;  /* 0x800000141418722b */ /* 0x011e0c0000000002 */
[----:B0-----:R0:W1:Y:S01]  /*15110*/  DFMA R4, R24, R14, R20 ;  /* 0x0000000e1804722b */ /* 0x0010620000000014 */
[----:B------:R-:W-:Y:S05]  /*15120*/  @!P0 BRA `(.L_x_6374) ;  /* 0x0000008000008947 */ /* 0x000fea0003800000 */
[----:B------:R-:W-:Y:S01]  /*15130*/  MOV R0, R6 ;  /* 0x0000000600007202 */ /* 0x000fe20000000f00 */
[----:B------:R-:W-:Y:S01]  /*15140*/  IMAD.MOV.U32 R6, RZ, RZ, R20 ;  /* 0x000000ffff067224 */ /* 0x000fe200078e0014 */
[----:B-1----:R-:W-:Y:S01]  /*15150*/  MOV R5, R25 ;  /* 0x0000001900057202 */ /* 0x002fe20000000f00 */
[----:B------:R-:W-:Y:S01]  /*15160*/  IMAD.MOV.U32 R4, RZ, RZ, R24 ;  /* 0x000000ffff047224 */ /* 0x000fe200078e0018 */
[----:B------:R-:W-:Y:S01]  /*15170*/  MOV R7, R21 ;  /* 0x0000001500077202 */ /* 0x000fe20000000f00 */
[----:B0-----:R-:W-:Y:S01]  /*15180*/  IMAD.MOV.U32 R20, RZ, RZ, R8 ;  /* 0x000000ffff147224 */ /* 0x001fe200078e0008 */
[----:B------:R-:W-:Y:S02]  /*15190*/  MOV R14, 0x151b0 ;  /* 0x000151b0000e7802 */ /* 0x000fe40000000f00 */
[----:B--23--:R-:W-:Y:S05]  /*151a0*/  CALL.REL.NOINC `($__internal_36_$__cuda_sm20_dsqrt_rn_f64_mediumpath_v1) ;  /* 0x000011f000007944 */ /* 0x00cfea0003c00000 */
.L_x_6374:
[----:B------:R-:W-:Y:S05]  /*151b0*/  BSYNC B0 ;  /* 0x0000000000007941 */ /* 0x000fea0003800000 */
.L_x_6373:
[----:B-1----:R-:W-:Y:S01]  /*151c0*/  MOV R2, R4 ;  /* 0x0000000400027202 */ /* 0x002fe20000000f00 */
[----:B------:R-:W-:Y:S02]  /*151d0*/  IMAD.MOV.U32 R3, RZ, RZ, R5 ;  /* 0x000000ffff037224 */ /* 0x000fe400078e0005 */
.L_x_6372:
        /* <DEDUP_REMOVED lines=13> */
[----:B------:R-:W-:-:S03]  /*152b0*/  @P4 IADD3.X R15, RZ, c[0x0][0x56c], RZ, P0, !PT ;  /* 0x00015b00ff0f4a10 */ /* 0x000fc600007fe4ff */
[----:B------:R-:W-:Y:S01]  /*152c0*/  @P5 IMAD.X R21, RZ, RZ, c[0x0][0x574], P1 ;  /* 0x00015d00ff155624 */ /* 0x000fe200008e06ff */
[----:B--2---:R-:W-:Y:S01]  /*152d0*/  FSETP.GEU.AND P1, PT, |R19|, 6.5827683646048100446e-37, PT ;  /* 0x036000001300780b */ /* 0x004fe20003f2e200 */
        /* <DEDUP_REMOVED lines=17> */
[----:B---34-:R-:W-:Y:S05]  /*153f0*/  CALL.REL.NOINC `($__internal_34_$__cuda_sm20_div_rn_f64_full) ;  /* 0x0000050000007944 */ /* 0x018fea0003c00000 */
.L_x_6376:
[----:B-1----:R-:W-:Y:S05]  /*15400*/  BSYNC B1 ;  /* 0x0000000000017941 */ /* 0x002fea0003800000 */
.L_x_6375:
        /* <DEDUP_REMOVED lines=21> */
[----:B-1----:R-:W-:Y:S01]  /*15560*/  IMAD.MOV.U32 R4, RZ, RZ, R14 ;  /* 0x000000ffff047224 */ /* 0x002fe200078e000e */
[----:B------:R-:W-:Y:S01]  /*15570*/  MOV R5, R15 ;  /* 0x0000000f00057202 */ /* 0x000fe20000000f00 */
[----:B------:R-:W-:Y:S01]  /*15580*/  IMAD.MOV.U32 R6, RZ, RZ, R12 ;  /* 0x000000ffff067224 */ /* 0x000fe200078e000c */
[----:B------:R-:W-:Y:S01]  /*15590*/  MOV R7, R13 ;  /* 0x0000000d00077202 */ /* 0x000fe20000000f00 */
[----:B------:R-:W-:Y:S01]  /*155a0*/  IMAD.MOV.U32 R20, RZ, RZ, R8 ;  /* 0x000000ffff147224 */ /* 0x000fe200078e0008 */
[----:B0-----:R-:W-:Y:S02]  /*155b0*/  MOV R15, R11 ;  /* 0x0000000b000f7202 */ /* 0x001fe40000000f00 */
[----:B------:R-:W-:Y:S02]  /*155c0*/  MOV R14, 0x155e0 ;  /* 0x000155e0000e7802 */ /* 0x000fe40000000f00 */
[----:B---34-:R-:W-:Y:S05]  /*155d0*/  CALL.REL.NOINC `($__internal_36_$__cuda_sm20_dsqrt_rn_f64_mediumpath_v1) ;  /* 0x00000dc000007944 */ /* 0x018fea0003c00000 */
.L_x_6379:
[----:B------:R-:W-:Y:S05]  /*155e0*/  BSYNC B0 ;  /* 0x0000000000007941 */ /* 0x000fea0003800000 */
.L_x_6378:
[----:B-1----:R-:W-:Y:S01]  /*155f0*/  IMAD.MOV.U32 R2, RZ, RZ, R4 ;  /* 0x000000ffff027224 */ /* 0x002fe200078e0004 */
[----:B------:R-:W-:-:S02]  /*15600*/  MOV R3, R5 ;  /* 0x0000000500037202 */ /* 0x000fc40000000f00 */
.L_x_6377:
        /* <DEDUP_REMOVED lines=9> */
.L_x_6369:
        /* <DEDUP_REMOVED lines=18> */
[----:B01234-:R-:W-:Y:S05]  /*157c0*/  CALL.ABS.NOINC R14 ;  /* 0x000000000e007343 */ /* 0x01ffea0003c00000 */
        /* <DEDUP_REMOVED lines=19> */
        .weak           $__internal_34_$__cuda_sm20_div_rn_f64_full
        .type           $__internal_34_$__cuda_sm20_div_rn_f64_full,@function
        .size           $__internal_34_$__cuda_sm20_div_rn_f64_full,($__internal_35_$__cuda_sm20_div_u64 - $__internal_34_$__cuda_sm20_div_rn_f64_full)
$__internal_34_$__cuda_sm20_div_rn_f64_full:
[C---:B------:R-:W-:Y:S01]  /*15900*/  FSETP.GEU.AND P0, PT, |R3|.reuse, 1.469367938527859385e-39, PT ;  /* 0x001000000300780b */ /* 0x040fe20003f0e200 */
[--C-:B------:R-:W-:Y:S01]  /*15910*/  IMAD.MOV.U32 R32, RZ, RZ, R6.reuse ;  /* 0x000000ffff207224 */ /* 0x100fe200078e0006 */
[----:B------:R-:W-:Y:S01]  /*15920*/  LOP3.LUT R28, R3, 0x800fffff, RZ, 0xc0, !PT ;  /* 0x800fffff031c7812 */ /* 0x000fe200078ec0ff */
[----:B------:R-:W-:Y:S01]  /*15930*/  IMAD.MOV.U32 R61, RZ, RZ, 0x1ca00000 ;  /* 0x1ca00000ff3d7424 */ /* 0x000fe200078e00ff */
[----:B------:R-:W-:Y:S01]  /*15940*/  MOV R33, R3 ;  /* 0x0000000300217202 */ /* 0x000fe20000000f00 */
[----:B------:R-:W-:Y:S01]  /*15950*/  BSSY B0, `(.L_x_6380) ;  /* 0x000005b000007945 */ /* 0x000fe20003800000 */
[----:B------:R-:W-:Y:S01]  /*15960*/  LOP3.LUT R29, R28, 0x3ff00000, RZ, 0xfc, !PT ;  /* 0x3ff000001c1d7812 */ /* 0x000fe200078efcff */
[----:B------:R-:W-:Y:S01]  /*15970*/  IMAD.MOV.U32 R28, RZ, RZ, R6 ;  /* 0x000000ffff1c7224 */ /* 0x000fe200078e0006 */
[C---:B------:R-:W-:Y:S02]  /*15980*/  FSETP.GEU.AND P1, PT, |R5|.reuse, 1.469367938527859385e-39, PT ;  /* 0x001000000500780b */ /* 0x040fe40003f2e200 */
[----:B------:R-:W-:-:S02]  /*15990*/  LOP3.LUT R57, R5, 0x7ff00000, RZ, 0xc0, !PT ;  /* 0x7ff0000005397812 */ /* 0x000fc400078ec0ff */
[----:B------:R-:W-:Y:S01]  /*159a0*/  LOP3.LUT R56, R3, 0x7ff00000, RZ, 0xc0, !PT ;  /* 0x7ff0000003387812 */ /* 0x000fe200078ec0ff */
[----:B------:R-:W0:-:S03]  /*159b0*/  @!P0 DMUL R28, R32, 8.98846567431157953865e+307 ;  /* 0x7fe00000201c8828 */ /* 0x000e060000000000 */
[----:B------:R-:W-:-:S03]  /*159c0*/  ISETP.GE.U32.AND P3, PT, R57, R56, PT ;  /* 0x000000383900720c */ /* 0x000fc60003f66070 */
[----:B0-----:R-:W0:Y:S01]  /*159d0*/  MUFU.RCP64H R7, R29 ;  /* 0x0000001d00077308 */ /* 0x001e220000001800 */
[----:B------:R-:W-:Y:S02]  /*159e0*/  SEL R30, R61, 0x63400000, !P3 ;  /* 0x634000003d1e7807 */ /* 0x000fe40005800000 */
[----:B------:R-:W-:Y:S02]  /*159f0*/  @!P1 LOP3.LUT R6, R33, 0x7ff00000, RZ, 0xc0, !PT ;  /* 0x7ff0000021069812 */ /* 0x000fe400078ec0ff */
[----:B------:R-:W-:Y:S02]  /*15a00*/  LOP3.LUT R31, R30, 0x800fffff, R5, 0xf8, !PT ;  /* 0x800fffff1e1f7812 */ /* 0x000fe400078ef805 */
[----:B------:R-:W-:Y:S02]  /*15a10*/  @!P1 ISETP.GE.U32.AND P2, PT, R57, R6, PT ;  /* 0x000000063900920c */ /* 0x000fe40003f46070 */
[----:B------:R-:W-:Y:S02]  /*15a20*/  MOV R6, 0x1 ;  /* 0x0000000100067802 */ /* 0x000fe40000000f00 */
[----:B------:R-:W-:-:S02]  /*15a30*/  @!P1 SEL R3, R61, 0x63400000, !P2 ;  /* 0x634000003d039807 */ /* 0x000fc40005000000 */
[----:B------:R-:W-:Y:S02]  /*15a40*/  MOV R30, R4 ;  /* 0x00000004001e7202 */ /* 0x000fe40000000f00 */
[----:B------:R-:W-:Y:S01]  /*15a50*/  @!P1 LOP3.LUT R3, R3, 0x80000000, R5, 0xf8, !PT ;  /* 0x8000000003039812 */ /* 0x000fe200078ef805 */
[----:B0-----:R-:W0:-:S06]  /*15a60*/  DFMA R44, R6, -R28, 1 ;  /* 0x3ff00000062c742b */ /* 0x001e0c000000081c */
[----:B0-----:R-:W0:-:S06]  /*15a70*/  DFMA R44, R44, R44, R44 ;  /* 0x0000002c2c2c722b */ /* 0x001e0c000000002c */
[----:B0-----:R0:W1:Y:S02]  /*15a80*/  DFMA R44, R6, R44, R6 ;  /* 0x0000002c062c722b */ /* 0x0010640000000006 */
[----:B0-----:R-:W-:Y:S01]  /*15a90*/  @!P1 LOP3.LUT R7, R3, 0x100000, RZ, 0xfc, !PT ;  /* 0x0010000003079812 */ /* 0x001fe200078efcff */
[----:B------:R-:W-:Y:S01]  /*15aa0*/  @!P1 IMAD.MOV.U32 R6, RZ, RZ, RZ ;  /* 0x000000ffff069224 */ /* 0x000fe200078e00ff */
[----:B------:R-:W-:-:S05]  /*15ab0*/  MOV R3, R57 ;  /* 0x0000003900037202 */ /* 0x000fca0000000f00 */
[----:B------:R-:W-:-:S04]  /*15ac0*/  @!P1 DFMA R30, R30, 2, -R6 ;  /* 0x400000001e1e982b */ /* 0x000fc80000000806 */
[----:B-1----:R-:W0:-:S06]  /*15ad0*/  DFMA R6, R44, -R28, 1 ;  /* 0x3ff000002c06742b */ /* 0x002e0c000000081c */
[----:B0-----:R-:W0:Y:S01]  /*15ae0*/  DFMA R6, R44, R6, R44 ;  /* 0x000000062c06722b */ /* 0x001e22000000002c */
[----:B------:R-:W-:-:S05]  /*15af0*/  @!P1 LOP3.LUT R3, R31, 0x7ff00000, RZ, 0xc0, !PT ;  /* 0x7ff000001f039812 */ /* 0x000fca00078ec0ff */
[----:B0-----:R-:W0:-:S06]  /*15b00*/  DMUL R44, R6, R30 ;  /* 0x0000001e062c7228 */ /* 0x001e0c0000000000 */
[----:B0-----:R-:W0:-:S06]  /*15b10*/  DFMA R50, R44, -R28, R30 ;  /* 0x8000001c2c32722b */ /* 0x001e0c000000001e */
[----:B0-----:R0:W1:Y:S02]  /*15b20*/  DFMA R44, R6, R50, R44 ;  /* 0x00000032062c722b */ /* 0x001064000000002c */
[----:B0-----:R-:W-:Y:S01]  /*15b30*/  IMAD.MOV.U32 R50, RZ, RZ, R56 ;  /* 0x000000ffff327224 */ /* 0x001fe200078e0038 */
[----:B------:R-:W-:Y:S02]  /*15b40*/  IADD3 R6, R3, -0x1, RZ ;  /* 0xffffffff03067810 */ /* 0x000fe40007ffe0ff */
[----:B------:R-:W-:Y:S02]  /*15b50*/  @!P0 LOP3.LUT R50, R29, 0x7ff00000, RZ, 0xc0, !PT ;  /* 0x7ff000001d328812 */ /* 0x000fe400078ec0ff */
[----:B------:R-:W-:Y:S02]  /*15b60*/  ISETP.GT.U32.AND P0, PT, R6, 0x7feffffe, PT ;  /* 0x7feffffe0600780c */ /* 0x000fe40003f04070 */
[----:B------:R-:W-:-:S04]  /*15b70*/  IADD3 R6, R50, -0x1, RZ ;  /* 0xffffffff32067810 */ /* 0x000fc80007ffe0ff */
[----:B------:R-:W-:-:S13]  /*15b80*/  ISETP.GT.U32.OR P0, PT, R6, 0x7feffffe, P0 ;  /* 0x7feffffe0600780c */ /* 0x000fda0000704470 */
[----:B------:R-:W-:Y:S05]  /*15b90*/  @P0 BRA `(.L_x_6381) ;  /* 0x000001e000000947 */ /* 0x000fea0003800000 */
[----:B-1----:R-:W-:-:S04]  /*15ba0*/  LOP3.LUT R3, R33, 0x7ff00000, RZ, 0xc0, !PT ;  /* 0x7ff0000021037812 */ /* 0x002fc800078ec0ff */
[CC--:B------:R-:W-:Y:S02]  /*15bb0*/  IADD3 R4, R57.reuse, -R3.reuse, RZ ;  /* 0x8000000339047210 */ /* 0x0c0fe40007ffe0ff */
[----:B------:R-:W-:Y:S02]  /*15bc0*/  ISETP.GE.U32.AND P0, PT, R57, R3, PT ;  /* 0x000000033900720c */ /* 0x000fe40003f06070 */
[----:B------:R-:W-:Y:S02]  /*15bd0*/  IMNMX R3, R4, -0x46a00000, !PT ;  /* 0xb960000004037817 */ /* 0x000fe40007800200 */
[----:B------:R-:W-:Y:S02]  /*15be0*/  SEL R4, R61, 0x63400000, !P0 ;  /* 0x634000003d047807 */ /* 0x000fe40004000000 */
[----:B------:R-:W-:-:S05]  /*15bf0*/  IMNMX R3, R3, 0x46a00000, PT ;  /* 0x46a0000003037817 */ /* 0x000fca0003800200 */
[----:B------:R-:W-:Y:S01]  /*15c00*/  IMAD.IADD R3, R3, 0x1, -R4 ;  /* 0x0000000103037824 */ /* 0x000fe200078e0a04 */
[----:B------:R-:W-:-:S04]  /*15c10*/  MOV R4, RZ ;  /* 0x000000ff00047202 */ /* 0x000fc80000000f00 */
[----:B------:R-:W-:-:S06]  /*15c20*/  IADD3 R5, R3, 0x7fe00000, RZ ;  /* 0x7fe0000003057810 */ /* 0x000fcc0007ffe0ff */
[----:B------:R-:W0:-:S10]  /*15c30*/  DMUL R6, R44, R4 ;  /* 0x000000042c067228 */ /* 0x000e140000000000 */
[----:B0-----:R-:W-:-:S13]  /*15c40*/  FSETP.GTU.AND P0, PT, |R7|, 1.469367938527859385e-39, PT ;  /* 0x001000000700780b */ /* 0x001fda0003f0c200 */
[----:B------:R-:W-:Y:S05]  /*15c50*/  @P0 BRA `(.L_x_6382) ;  /* 0x000002a000000947 */ /* 0x000fea0003800000 */
[----:B------:R-:W0:-:S06]  /*15c60*/  DFMA R28, R44, -R28, R30 ;  /* 0x8000001c2c1c722b */ /* 0x000e0c000000001e */
[----:B0-----:R-:W-:-:S04]  /*15c70*/  IMAD.MOV.U32 R28, RZ, RZ, RZ ;  /* 0x000000ffff1c7224 */ /* 0x001fc800078e00ff */
[C---:B------:R-:W-:Y:S02]  /*15c80*/  FSETP.NEU.AND P0, PT, R29.reuse, RZ, PT ;  /* 0x000000ff1d00720b */ /* 0x040fe40003f0d000 */
[----:B------:R-:W-:-:S04]  /*15c90*/  LOP3.LUT R32, R29, 0x80000000, R33, 0x48, !PT ;  /* 0x800000001d207812 */ /* 0x000fc800078e4821 */
[----:B------:R-:W-:-:S07]  /*15ca0*/  LOP3.LUT R29, R32, R5, RZ, 0xfc, !PT ;  /* 0x00000005201d7212 */ /* 0x000fce00078efcff */
[----:B------:R-:W-:Y:S05]  /*15cb0*/  @!P0 BRA `(.L_x_6382) ;  /* 0x0000024000008947 */ /* 0x000fea0003800000 */
[C---:B------:R-:W-:Y:S01]  /*15cc0*/  IADD3 R5, -R3.reuse, RZ, RZ ;  /* 0x000000ff03057210 */ /* 0x040fe20007ffe1ff */
[----:B------:R-:W-:Y:S01]  /*15cd0*/  IMAD.MOV.U32 R4, RZ, RZ, RZ ;  /* 0x000000ffff047224 */ /* 0x000fe200078e00ff */
[----:B------:R-:W0:Y:S01]  /*15ce0*/  DMUL.RP R28, R44, R28 ;  /* 0x0000001c2c1c7228 */ /* 0x000e220000008000 */
[----:B------:R-:W-:-:S04]  /*15cf0*/  IADD3 R3, -R3, -0x43300000, RZ ;  /* 0xbcd0000003037810 */ /* 0x000fc80007ffe1ff */
[----:B------:R-:W1:-:S05]  /*15d00*/  DFMA R4, R6, -R4, R44 ;  /* 0x800000040604722b */ /* 0x000e4a000000002c */
[----:B0-----:R-:W-:-:S05]  /*15d10*/  LOP3.LUT R32, R29, R32, RZ, 0x3c, !PT ;  /* 0x000000201d207212 */ /* 0x001fca00078e3cff */
[----:B-1----:R-:W-:-:S04]  /*15d20*/  FSETP.NEU.AND P0, PT, |R5|, R3, PT ;  /* 0x000000030500720b */ /* 0x002fc80003f0d200 */
[----:B------:R-:W-:Y:S02]  /*15d30*/  FSEL R28, R28, R6, !P0 ;  /* 0x000000061c1c7208 */ /* 0x000fe40004000000 */
[----:B------:R-:W-:-:S04]  /*15d40*/  FSEL R6, R32, R7, !P0 ;  /* 0x0000000720067208 */ /* 0x000fc80004000000 */
[----:B------:R-:W-:Y:S01]  /*15d50*/  MOV R7, R6 ;  /* 0x0000000600077202 */ /* 0x000fe20000000f00 */
[----:B------:R-:W-:Y:S01]  /*15d60*/  IMAD.MOV.U32 R6, RZ, RZ, R28 ;  /* 0x000000ffff067224 */ /* 0x000fe200078e001c */
[----:B------:R-:W-:Y:S05]  /*15d70*/  BRA `(.L_x_6382) ;  /* 0x0000018000007947 */ /* 0x000fea0003800000 */
.L_x_6381:
[----:B-1----:R-:W0:-:S14]  /*15d80*/  DSETP.NAN.AND P0, PT, R4, R4, PT ;  /* 0x000000040400722a */ /* 0x002e1c0003f08000 */
[----:B0-----:R-:W-:Y:S05]  /*15d90*/  @P0 BRA `(.L_x_6383) ;  /* 0x0000013000000947 */ /* 0x001fea0003800000 */
[----:B------:R-:W0:-:S14]  /*15da0*/  DSETP.NAN.AND P0, PT, R32, R32, PT ;  /* 0x000000202000722a */ /* 0x000e1c0003f08000 */
[----:B0-----:R-:W-:Y:S05]  /*15db0*/  @P0 BRA `(.L_x_6384) ;  /* 0x000000d000000947 */ /* 0x001fea0003800000 */
[----:B------:R-:W-:Y:S01]  /*15dc0*/  ISETP.NE.AND P0, PT, R3, R50, PT ;  /* 0x000000320300720c */ /* 0x000fe20003f05270 */
[----:B------:R-:W-:Y:S01]  /*15dd0*/  IMAD.MOV.U32 R7, RZ, RZ, -0x80000 ;  /* 0xfff80000ff077424 */ /* 0x000fe200078e00ff */
[----:B------:R-:W-:-:S11]  /*15de0*/  MOV R6, 0x0 ;  /* 0x0000000000067802 */ /* 0x000fd60000000f00 */
[----:B------:R-:W-:Y:S05]  /*15df0*/  @!P0 BRA `(.L_x_6382) ;  /* 0x0000010000008947 */ /* 0x000fea0003800000 */
[----:B------:R-:W-:Y:S02]  /*15e00*/  ISETP.NE.AND P0, PT, R3, 0x7ff00000, PT ;  /* 0x7ff000000300780c */ /* 0x000fe40003f05270 */
[----:B------:R-:W-:Y:S02]  /*15e10*/  LOP3.LUT R4, R5, 0x80000000, R33, 0x48, !PT ;  /* 0x8000000005047812 */ /* 0x000fe400078e4821 */
[----:B------:R-:W-:-:S13]  /*15e20*/  ISETP.EQ.OR P0, PT, R50, RZ, !P0 ;  /* 0x000000ff3200720c */ /* 0x000fda0004702670 */
[----:B------:R-:W-:Y:S01]  /*15e30*/  @P0 LOP3.LUT R3, R4, 0x7ff00000, RZ, 0xfc, !PT ;  /* 0x7ff0000004030812 */ /* 0x000fe200078efcff */
[----:B------:R-:W-:Y:S01]  /*15e40*/  @!P0 IMAD.MOV.U32 R7, RZ, RZ, R4 ;  /* 0x000000ffff078224 */ /* 0x000fe200078e0004 */
[----:B------:R-:W-:Y:S02]  /*15e50*/  @!P0 MOV R6, RZ ;  /* 0x000000ff00068202 */ /* 0x000fe40000000f00 */
[----:B------:R-:W-:Y:S01]  /*15e60*/  @P0 MOV R6, RZ ;  /* 0x000000ff00060202 */ /* 0x000fe20000000f00 */
[----:B------:R-:W-:Y:S01]  /*15e70*/  @P0 IMAD.MOV.U32 R7, RZ, RZ, R3 ;  /* 0x000000ffff070224 */ /* 0x000fe200078e0003 */
[----:B------:R-:W-:Y:S05]  /*15e80*/  BRA `(.L_x_6382) ;  /* 0x0000007000007947 */ /* 0x000fea0003800000 */
.L_x_6384:
[----:B------:R-:W-:-:S04]  /*15e90*/  LOP3.LUT R6, R33, 0x80000, RZ, 0xfc, !PT ;  /* 0x0008000021067812 */ /* 0x000fc800078efcff */
[----:B------:R-:W-:Y:S01]  /*15ea0*/  MOV R7, R6 ;  /* 0x0000000600077202 */ /* 0x000fe20000000f00 */
[----:B------:R-:W-:Y:S01]  /*15eb0*/  IMAD.MOV.U32 R6, RZ, RZ, R32 ;  /* 0x000000ffff067224 */ /* 0x000fe200078e0020 */
[----:B------:R-:W-:Y:S05]  /*15ec0*/  BRA `(.L_x_6382) ;  /* 0x0000003000007947 */ /* 0x000fea0003800000 */
.L_x_6383:
[----:B------:R-:W-:-:S04]  /*15ed0*/  LOP3.LUT R6, R5, 0x80000, RZ, 0xfc, !PT ;  /* 0x0008000005067812 */ /* 0x000fc800078efcff */
[----:B------:R-:W-:Y:S01]  /*15ee0*/  MOV R7, R6 ;  /* 0x0000000600077202 */ /* 0x000fe20000000f00 */
[----:B------:R-:W-:Y:S02]  /*15ef0*/  IMAD.MOV.U32 R6, RZ, RZ, R4 ;  /* 0x000000ffff067224 */ /* 0x000fe400078e0004 */
.L_x_6382:
[----:B------:R-:W-:Y:S05]  /*15f00*/  BSYNC B0 ;  /* 0x0000000000007941 */ /* 0x000fea0003800000 */
.L_x_6380:
[----:B------:R-:W-:Y:S01]  /*15f10*/  HFMA2.MMA R3, -RZ, RZ, 0, 0 ;  /* 0x00000000ff037435 */ /* 0x000fe200000001ff */
[----:B------:R-:W-:Y:S01]  /*15f20*/  MOV R4, R6 ;  /* 0x0000000600047202 */ /* 0x000fe20000000f00 */
[----:B------:R-:W-:-:S04]  /*15f30*/  IMAD.MOV.U32 R5, RZ, RZ, R7 ;  /* 0x000000ffff057224 */ /* 0x000fc800078e0007 */
[----:B------:R-:W-:Y:S05]  /*15f40*/  RET.REL.NODEC R2 `(_ZN2at6native13reduce_kernelILi256ELi2ENS0_8ReduceOpIdNS0_10WelfordOpsIddiN4cuda3std3__44pairIddEEEEjdLi2ELi2EEEEEvT1_) ;  /* 0xfffea0b002007950 */ /* 0x000fea0003c3ffff */
        .weak           $__internal_35_$__cuda_sm20_div_u64
        .type           $__internal_35_$__cuda_sm20_div_u64,@function
        .size           $__internal_35_$__cuda_sm20_div_u64,($__internal_36_$__cuda_sm20_dsqrt_rn_f64_mediumpath_v1 - $__internal_35_$__cuda_sm20_div_u64)
$__internal_35_$__cuda_sm20_div_u64:
        /* <DEDUP_REMOVED lines=60> */
[----:B------:R-:W-:-:S02]  /*16310*/  ISETP.NE.U32.AND P1, PT, R6, RZ, PT ;  /* 0x000000ff0600720c */ /* 0x000fc40003f25070 */
[-C--:B------:R-:W-:Y:S02]  /*16320*/  IADD3.X R21, RZ, R26.reuse, RZ, P3, !PT ;  /* 0x0000001aff157210 */ /* 0x080fe40001ffe4ff */
[----:B------:R-:W-:Y:S01]  /*16330*/  SEL R20, R20, R25, P0 ;  /* 0x0000001914147207 */ /* 0x000fe20000000000 */
[----:B------:R-:W-:Y:S01]  /*16340*/  IMAD.MOV.U32 R25, RZ, RZ, 0x0 ;  /* 0x00000000ff197424 */ /* 0x000fe200078e00ff */
[----:B------:R-:W-:Y:S02]  /*16350*/  ISETP.NE.AND.EX P1, PT, R3, RZ, PT, P1 ;  /* 0x000000ff0300720c */ /* 0x000fe40003f25310 */
[----:B------:R-:W-:Y:S02]  /*16360*/  SEL R21, R21, R26, P0 ;  /* 0x0000001a15157207 */ /* 0x000fe40000000000 */
[----:B------:R-:W-:Y:S02]  /*16370*/  SEL R20, R20, 0xffffffff, P1 ;  /* 0xffffffff14147807 */ /* 0x000fe40000800000 */
[----:B------:R-:W-:Y:S01]  /*16380*/  SEL R21, R21, 0xffffffff, P1 ;  /* 0xffffffff15157807 */ /* 0x000fe20000800000 */
[----:B------:R-:W-:Y:S06]  /*16390*/  RET.REL.NODEC R24 `(_ZN2at6native13reduce_kernelILi256ELi2ENS0_8ReduceOpIdNS0_10WelfordOpsIddiN4cuda3std3__44pairIddEEEEjdLi2ELi2EEEEEvT1_) ;  /* 0xfffe9c6018007950 */ /* 0x000fec0003c3ffff */
        .weak           $__internal_36_$__cuda_sm20_dsqrt_rn_f64_mediumpath_v1
        .type           $__internal_36_$__cuda_sm20_dsqrt_rn_f64_mediumpath_v1,@function
        .size           $__internal_36_$__cuda_sm20_dsqrt_rn_f64_mediumpath_v1,($__internal_37_$__cuda_sm20_rem_u64 - $__internal_36_$__cuda_sm20_dsqrt_rn_f64_mediumpath_v1)
$__internal_36_$__cuda_sm20_dsqrt_rn_f64_mediumpath_v1:
[----:B------:R-:W-:Y:S01]  /*163a0*/  ISETP.GE.U32.AND P0, PT, R20, -0x3400000, PT ;  /* 0xfcc000001400780c */ /* 0x000fe20003f06070 */
[----:B------:R-:W-:Y:S01]  /*163b0*/  BSSY B1, `(.L_x_6385) ;  /* 0x0000027000017945 */ /* 0x000fe20003800000 */
[----:B------:R-:W-:Y:S01]  /*163c0*/  MOV R20, R2 ;  /* 0x0000000200147202 */ /* 0x000fe20000000f00 */
[----:B------:R-:W-:Y:S01]  /*163d0*/  IMAD.MOV.U32 R21, RZ, RZ, R3 ;  /* 0x000000ffff157224 */ /* 0x000fe200078e0003 */
[----:B------:R-:W-:Y:S01]  /*163e0*/  MOV R2, R0 ;  /* 0x0000000000027202 */ /* 0x000fe20000000f00 */
[----:B------:R-:W-:-:S08]  /*163f0*/  IMAD.MOV.U32 R3, RZ, RZ, R15 ;  /* 0x000000ffff037224 */ /* 0x000fd000078e000f */
[----:B------:R-:W-:Y:S05]  /*16400*/  @!P0 BRA `(.L_x_6386) ;  /* 0x0000008000008947 */ /* 0x000fea0003800000 */
[----:B------:R-:W0:-:S10]  /*16410*/  DFMA.RM R2, R4, R2, R6 ;  /* 0x000000020402722b */ /* 0x000e140000004006 */
[----:B0-----:R-:W-:-:S04]  /*16420*/  IADD3 R6, P0, R2, 0x1, RZ ;  /* 0x0000000102067810 */ /* 0x001fc80007f1e0ff */
[----:B------:R-:W-:-:S06]  /*16430*/  IADD3.X R7, RZ, R3, RZ, P0, !PT ;  /* 0x00000003ff077210 */ /* 0x000fcc00007fe4ff */
[----:B------:R-:W0:-:S06]  /*16440*/  DFMA.RP R4, -R2, R6, R20 ;  /* 0x000000060204722b */ /* 0x000e0c0000008114 */
[----:B0-----:R-:W0:-:S06]  /*16450*/  DSETP.GT.AND P0, PT, R4, RZ, PT ;  /* 0x000000ff0400722a */ /* 0x001e0c0003f04000 */
[----:B0-----:R-:W-:Y:S02]  /*16460*/  FSEL R2, R6, R2, P0 ;  /* 0x0000000206027208 */ /* 0x001fe40000000000 */
[----:B------:R-:W-:Y:S01]  /*16470*/  FSEL R3, R7, R3, P0 ;  /* 0x0000000307037208 */ /* 0x000fe20000000000 */
[----:B------:R-:W-:Y:S05]  /*16480*/  BRA `(.L_x_6387) ;  /* 0x0000019000007947 */ /* 0x000fea0003800000 */
.L_x_6386:
[----:B------:R-:W0:-:S14]  /*16490*/  DSETP.NE.AND P0, PT, R20, RZ, PT ;  /* 0x000000ff1400722a */ /* 0x000e1c0003f05000 */
[----:B0-----:R-:W-:Y:S05]  /*164a0*/  @!P0 BRA `(.L_x_6388) ;  /* 0x0000016000008947 */ /* 0x001fea0003800000 */
[----:B------:R-:W-:-:S13]  /*164b0*/  ISETP.GE.AND P0, PT, R21, RZ, PT ;  /* 0x000000ff1500720c */ /* 0x000fda0003f06270 */
[----:B------:R-:W-:Y:S01]  /*164c0*/  @!P0 IMAD.MOV.U32 R2, RZ, RZ, 0x0 ;  /* 0x00000000ff028424 */ /* 0x000fe200078e00ff */
[----:B------:R-:W-:Y:S01]  /*164d0*/  @!P0 MOV R3, 0xfff80000 ;  /* 0xfff8000000038802 */ /* 0x000fe20000000f00 */
[----:B------:R-:W-:Y:S05]  /*164e0*/  @!P0 BRA `(.L_x_6387) ;  /* 0x0000013000008947 */ /* 0x000fea0003800000 */
[----:B------:R-:W-:-:S13]  /*164f0*/  ISETP.GT.AND P0, PT, R21, 0x7fefffff, PT ;  /* 0x7fefffff1500780c */ /* 0x000fda0003f04270 */
[----:B------:R-:W-:Y:S05]  /*16500*/  @P0 BRA `(.L_x_6388) ;  /* 0x0000010000000947 */ /* 0x000fea0003800000 */
[----:B------:R0:W1:Y:S01]  /*16510*/  DMUL R2, R20, 8.11296384146066816958e+31 ;  /* 0x4690000014027828 */ /* 0x0000620000000000 */
[----:B------:R-:W-:Y:S01]  /*16520*/  IMAD.MOV.U32 R4, RZ, RZ, RZ ;  /* 0x000000ffff047224 */ /* 0x000fe200078e00ff */
[----:B0-----:R-:W-:Y:S01]  /*16530*/  MOV R20, 0x0 ;  /* 0x0000000000147802 */ /* 0x001fe20000000f00 */
[----:B------:R-:W-:-:S03]  /*16540*/  IMAD.MOV.U32 R21, RZ, RZ, 0x3fd80000 ;  /* 0x3fd80000ff157424 */ /* 0x000fc600078e00ff */
        /* <DEDUP_REMOVED lines=12> */
.L_x_6388:
[----:B------:R0:W1:-:S06]  /*16610*/  DADD R2, R20, R20 ;  /* 0x0000000014027229 */ /* 0x00004c0000000014 */
.L_x_6387:
[----:B------:R-:W-:Y:S05]  /*16620*/  BSYNC B1 ;  /* 0x0000000000017941 */ /* 0x000fea0003800000 */
.L_x_6385:
[----:B------:R-:W-:Y:S01]  /*16630*/  HFMA2.MMA R15, -RZ, RZ, 0, 0 ;  /* 0x00000000ff0f7435 */ /* 0x000fe200000001ff */
[----:B-1----:R-:W-:Y:S01]  /*16640*/  MOV R4, R2 ;  /* 0x0000000200047202 */ /* 0x002fe20000000f00 */
[----:B------:R-:W-:-:S04]  /*16650*/  IMAD.MOV.U32 R5, RZ, RZ, R3 ;  /* 0x000000ffff057224 */ /* 0x000fc800078e0003 */
[----:B------:R-:W-:Y:S05]  /*16660*/  RET.REL.NODEC R14 `(_ZN2at6native13reduce_kernelILi256ELi2ENS0_8ReduceOpIdNS0_10WelfordOpsIddiN4cuda3std3__44pairIddEEEEjdLi2ELi2EEEEEvT1_) ;  /* 0xfffe99900e007950 */ /* 0x000fea0003c3ffff */
        .weak           $__internal_37_$__cuda_sm20_rem_u64
        .type           $__internal_37_$__cuda_sm20_rem_u64,@function
        .size           $__internal_37_$__cuda_sm20_rem_u64,(.L_x_8149 - $__internal_37_$__cuda_sm20_rem_u64)
$__internal_37_$__cuda_sm20_rem_u64:
        /* <DEDUP_REMOVED lines=17> */
[----:B------:R-:W-:Y:S01]  /*16780*/  IADD3 R27, P2, R29, R26, RZ ;  /* 0x0000001a1d1b7210 */ /* 0x000fe20007f5e0ff */
[----:B------:R-:W-:-:S04]  /*16790*/  IMAD.X R26, R33, 0x1, R25, P0 ;  /* 0x00000001211a7824 */ /* 0x000fc800000e0619 */
        /* <DEDUP_REMOVED lines=11> */
[----:B------:R-:W-:Y:S01]  /*16850*/  IADD3 R26, P2, R25, R26, RZ ;  /* 0x0000001a191a7210 */ /* 0x000fe20007f5e0ff */
[----:B------:R-:W-:Y:S02]  /*16860*/  HFMA2.MMA R25, -RZ, RZ, 0, 0 ;  /* 0x00000000ff197435 */ /* 0x000fe400000001ff */
        /* <DEDUP_REMOVED lines=16> */
[----:B------:R-:W-:-:S04]  /*16970*/  IADD3 R25, P1, -R4, R5, RZ ;  /* 0x0000000504197210 */ /* 0x000fc80007f3e1ff */
[----:B------:R-:W-:Y:S02]  /*16980*/  ISETP.GE.U32.AND.EX P0, PT, R26, R7, PT, P0 ;  /* 0x000000071a00720c */ /* 0x000fe40003f06100 */
[-C--:B------:R-:W-:Y:S02]  /*16990*/  IADD3.X R24, ~R7, R26.reuse, RZ, P1, !PT ;  /* 0x0000001a07187210 */ /* 0x080fe40000ffe5ff */
[----:B------:R-:W-:Y:S02]  /*169a0*/  SEL R25, R25, R5, P0 ;  /* 0x0000000519197207 */ /* 0x000fe40000000000 */
[----:B------:R-:W-:Y:S02]  /*169b0*/  SEL R24, R24, R26, P0 ;  /* 0x0000001a18187207 */ /* 0x000fe40000000000 */
[----:B------:R-:W-:Y:S02]  /*169c0*/  IADD3 R5, P2, -R4, R25, RZ ;  /* 0x0000001904057210 */ /* 0x000fe40007f5e1ff */
[----:B------:R-:W-:-:S02]  /*169d0*/  ISETP.GE.U32.AND P0, PT, R25, R4, PT ;  /* 0x000000041900720c */ /* 0x000fc40003f06070 */
[----:B------:R-:W-:Y:S01]  /*169e0*/  ISETP.NE.U32.AND P1, PT, R4, RZ, PT ;  /* 0x000000ff0400720c */ /* 0x000fe20003f25070 */
[C---:B------:R-:W-:Y:S01]  /*169f0*/  IMAD.X R21, R24.reuse, 0x1, ~R7, P2 ;  /* 0x0000000118157824 */ /* 0x040fe200010e0e07 */
[----:B------:R-:W-:Y:S02]  /*16a00*/  ISETP.GE.U32.AND.EX P0, PT, R24, R7, PT, P0 ;  /* 0x000000071800720c */ /* 0x000fe40003f06100 */
[----:B------:R-:W-:Y:S02]  /*16a10*/  ISETP.NE.AND.EX P1, PT, R7, RZ, PT, P1 ;  /* 0x000000ff0700720c */ /* 0x000fe40003f25310 */
[----:B------:R-:W-:Y:S02]  /*16a20*/  SEL R4, R5, R25, P0 ;  /* 0x0000001905047207 */ /* 0x000fe40000000000 */
[----:B------:R-:W-:Y:S02]  /*16a30*/  SEL R5, R21, R24, P0 ;  /* 0x0000001815057207 */ /* 0x000fe40000000000 */
[----:B------:R-:W-:-:S02]  /*16a40*/  MOV R21, 0x0 ;  /* 0x0000000000157802 */ /* 0x000fc40000000f00 */
[----:B------:R-:W-:Y:S02]  /*16a50*/  SEL R4, R4, 0xffffffff, P1 ;  /* 0xffffffff04047807 */ /* 0x000fe40000800000 */
[----:B------:R-:W-:Y:S01]  /*16a60*/  SEL R5, R5, 0xffffffff, P1 ;  /* 0xffffffff05057807 */ /* 0x000fe20000800000 */
[----:B------:R-:W-:Y:S06]  /*16a70*/  RET.REL.NODEC R20 `(_ZN2at6native13reduce_kernelILi256ELi2ENS0_8ReduceOpIdNS0_10WelfordOpsIddiN4cuda3std3__44pairIddEEEEjdLi2ELi2EEEEEvT1_) ;  /* 0xfffe958014007950 */ /* 0x000fec0003c3ffff */
.L_x_6389:
        /* <DEDUP_REMOVED lines=16> */
.L_x_8149:


//--------------------- .text._ZN2at6native13reduce_kernelILi128ELi4ENS0_8ReduceOpIdNS0_10WelfordOpsIddiN4cuda3std3__44pairIddEEEEjdLi2ELi2EEEEEvT1_ --------------------------
	.section	.text._ZN2at6native13reduce_kernelILi128ELi4ENS0_8ReduceOpIdNS0_10WelfordOpsIddiN4cuda3std3__44pairIddEEEEjdLi2ELi2EEEEEvT1_,"ax",@progbits
	.sectioninfo	@"SHI_REGISTERS=103"
	.align	128
        .global         _ZN2at6native13reduce_kernelILi128ELi4ENS0_8ReduceOpIdNS0_10WelfordOpsIddiN4cuda3std3__44pairIddEEEEjdLi2ELi2EEEEEvT1_
        .type           _ZN2at6native13reduce_kernelILi128ELi4ENS0_8ReduceOpIdNS0_10WelfordOpsIddiN4cuda3std3__44pairIddEEEEjdLi2ELi2EEEEEvT1_,@function
        .size           _ZN2at6native13reduce_kernelILi128ELi4ENS0_8ReduceOpIdNS0_10WelfordOpsIddiN4cuda3std3__44pairIddEEEEjdLi2ELi2EEEEEvT1_,(.L_x_8153 - _ZN2at6native13reduce_kernelILi128ELi4ENS0_8ReduceOpIdNS0_10WelfordOpsIddiN4cuda3std3__44pairIddEEEEjdLi2ELi2EEEEEvT1_)
        .other          _ZN2at6native13reduce_kernelILi128ELi4ENS0_8ReduceOpIdNS0_10WelfordOpsIddiN4cuda3std3__44pairIddEEEEjdLi2ELi2EEEEEvT1_,@"STO_CUDA_ENTRY STV_DEFAULT"
_ZN2at6native13reduce_kernelILi128ELi4ENS0_8ReduceOpIdNS0_10WelfordOpsIddiN4cuda3std3__44pairIddEEEEjdLi2ELi2EEEEEvT1_:
.text._ZN2at6native13reduce_kernelILi128ELi4ENS0_8ReduceOpIdNS0_10WelfordOpsIddiN4cuda3std3__44pairIddEEEEjdLi2ELi2EEEEEvT1_:
        /* <DEDUP_REMOVED lines=10> */
[----:B------:R-:W-:Y:S01]  /*00a0*/  IMAD R17, R97, c[0x0][0x1ac], R2 ;  /* 0x00006b0061117a24 */ /* 0x000fe200078e0202 */
[----:B------:R-:W-:Y:S01]  /*00b0*/  HFMA2.MMA R2, -RZ, RZ, 0, 0 ;  /* 0x00000000ff027435 */ /* 0x000fe200000001ff */
        /* <DEDUP_REMOVED lines=202> */
.L_x_6390:
[----:B------:R-:W-:Y:S01]  /*0d60*/  ISETP.GE.U32.AND P0, PT, R17, c[0x0][0x194], PT ;  /* 0x0000650011007a0c */ /* 0x000fe20003f06070 */
[----:B------:R-:W-:Y:S01]  /*0d70*/  ULDC.64 UR36, c[0x0][0x118] ;  /* 0x0000460000247ab9 */ /* 0x000fe20000000a00 */
[----:B------:R-:W-:Y:S01]  /*0d80*/  BSSY B6, `(.L_x_6391) ;  /* 0x0000d70000067945 */ /* 0x000fe20003800000 */
[----:B------:R-:W-:Y:S01]  /*0d90*/  IMAD.MOV.U32 R4, RZ, RZ, RZ ;  /* 0x000000ffff047224 */ /* 0x000fe200078e00ff */
[----:B------:R-:W-:Y:S01]  /*0da0*/  ISETP.GE.U32.OR P0, PT, R7, c[0x0][0x198], P0 ;  /* 0x0000660007007a0c */ /* 0x000fe20000706470 */
[----:B------:R-:W-:Y:S01]  /*0db0*/  IMAD.MOV.U32 R0, RZ, RZ, RZ ;  /* 0x000000ffff007224 */ /* 0x000fe200078e00ff */
[----:B------:R-:W-:Y:S01]  /*0dc0*/  MOV R3, RZ ;  /* 0x000000ff00037202 */ /* 0x000fe20000000f00 */
        /* <DEDUP_REMOVED lines=13> */
[----:B------:R-:W-:Y:S01]  /*0ea0*/  ULDC.U8 UR4, c[0x0][0x1c8] ;  /* 0x0000720000047ab9 */ /* 0x000fe20000000000 */
[----:B------:R-:W-:-:S02]  /*0eb0*/  IADD3 R2, P1, R2, c[0x0][0x560], RZ ;  /* 0x0001580002027a10 */ /* 0x000fc40007f3e0ff */
[----:B------:R-:W-:-:S03]  /*0ec0*/  ISETP.NE.AND P0, PT, RZ, UR4, PT ;  /* 0x00000004ff007c0c */ /* 0x000fc6000bf05270 */
[----:B------:R-:W-:-:S10]  /*0ed0*/  IMAD.X R16, RZ, RZ, c[0x0][0x564], P1 ;  /* 0x00015900ff107624 */ /* 0x000fd400008e06ff */
[----:B------:R-:W-:Y:S05]  /*0ee0*/  @!P0 BRA `(.L_x_6393) ;  /* 0x000011b000008947 */ /* 0x000fea0003800000 */
[----:B------:R-:W-:Y:S01]  /*0ef0*/  MOV R0, 0x0 ;  /* 0x0000000000007802 */ /* 0x000fe20000000f00 */
[----:B------:R-:W-:Y:S01]  /*0f00*/  IMAD.MOV.U32 R5, RZ, RZ, c[0x4][0x574] ;  /* 0x01015d00ff057624 */ /* 0x000fe200078e00ff */
[----:B------:R-:W-:Y:S01]  /*0f10*/  MOV R4, c[0x4][0x570] ;  /* 0x01015c0000047a02 */ /* 0x000fe20000000f00 */
[----:B------:R-:W-:Y:S01]  /*0f20*/  IMAD.MOV.U32 R6, RZ, RZ, c[0x4][0x578] ;  /* 0x01015e00ff067624 */ /* 0x000fe200078e00ff */
[----:B------:R0:W1:Y:S01]  /*0f30*/  LDC.64 R14, c[0x4][R0] ;  /* 0x01000000000e7b82 */ /* 0x0000620000000a00 */
[----:B------:R-:W-:Y:S01]  /*0f40*/  MOV R7, c[0x4][0x57c] ;  /* 0x01015f0000077a02 */ /* 0x000fe20000000f00 */
[----:B------:R-:W-:Y:S01]  /*0f50*/  IMAD.MOV.U32 R8, RZ, RZ, 0x1e3 ;  /* 0x000001e3ff087424 */ /* 0x000fe200078e00ff */
[----:B------:R-:W-:Y:S01]  /*0f60*/  MOV R11, c[0x4][0x9c] ;  /* 0x01002700000b7a02 */ /* 0x000fe20000000f00 */
[----:B------:R-:W-:Y:S02]  /*0f70*/  IMAD.MOV.U32 R10, RZ, RZ, c[0x4][0x98] ;  /* 0x01002600ff0a7624 */ /* 0x000fe400078e00ff */
[----:B------:R-:W-:-:S02]  /*0f80*/  IMAD.MOV.U32 R12, RZ, RZ, 0x1 ;  /* 0x00000001ff0c7424 */ /* 0x000fc400078e00ff */
        /* <DEDUP_REMOVED lines=17> */
[----:B------:R-:W-:Y:S01]  /*10a0*/  ISETP.NE.AND P0, PT, R3, RZ, PT ;  /* 0x000000ff0300720c */ /* 0x000fe20003f05270 */
[----:B------:R-:W-:Y:S01]  /*10b0*/  IMAD.MOV.U32 R25, RZ, RZ, c[0x0][0x174] ;  /* 0x00005d00ff197624 */ /* 0x000fe200078e00ff */
[----:B------:R-:W-:Y:S01]  /*10c0*/  MOV R26, c[0x0][0x178] ;  /* 0x00005e00001a7a02 */ /* 0x000fe20000000f00 */
        /* <DEDUP_REMOVED lines=16> */
.L_x_6399:
[----:B------:R-:W-:Y:S05]  /*11d0*/  BSYNC B0 ;  /* 0x0000000000007941 */ /* 0x000fea0003800000 */
.L_x_6398:
        /* <DEDUP_REMOVED lines=33> */
[----:B------:R-:W-:Y:S05]  /*13f0*/  CALL.REL.NOINC `($__internal_38_$__cuda_sm20_div_rn_f64_full) ;  /* 0x00022a1000007944 */ /* 0x000fea0003c00000 */
.L_x_6401:
[----:B------:R-:W-:Y:S05]  /*1400*/  BSYNC B3 ;  /* 0x0000000000037941 */ /* 0x000fea0003800000 */
.L_x_6400:
[----:B------:R-:W0:-:S06]  /*1410*/  DADD R24, R44, c[0x0][0x170] ;  /* 0x00005c002c187629 */ /* 0x000e0c0000000000 */
[----:B0-----:R-:W0:-:S06]  /*1420*/  DADD R4, R4, -R24 ;  /* 0x0000000004047229 */ /* 0x001e0c0000000818 */
[----:B0-----:R0:W1:-:S06]  /*1430*/  DFMA R26, R26, R4, c[0x0][0x178] ;  /* 0x00005e001a1a762b */ /* 0x00104c0000000004 */
.L_x_6397:
[----:B------:R-:W-:Y:S05]  /*1440*/  BSYNC B2 ;  /* 0x0000000000027941 */ /* 0x000fea0003800000 */
.L_x_6396:
[C---:B0-----:R-:W-:Y:S02]  /*1450*/  IADD3 R5, P0, -R3.reuse, 0x2, RZ ;  /* 0x0000000203057810 */ /* 0x041fe40007f1e1ff */
[----:B------:R-:W-:Y:S02]  /*1460*/  IADD3 R3, R3, c[0x0][0x194], RZ ;  /* 0x0000650003037a10 */ /* 0x000fe40007ffe0ff */
[----:B------:R-:W-:Y:S01]  /*1470*/  LEA R2, P1, R5, R2, 0x3 ;  /* 0x0000000205027211 */ /* 0x000fe200078218ff */
[----:B------:R-:W-:Y:S01]  /*1480*/  IMAD.X R4, RZ, RZ, -0x1, P0 ;  /* 0xffffffffff047424 */ /* 0x000fe200000e06ff */
[----:B------:R-:W-:-:S04]  /*1490*/  IADD3 R31, R3, -0x2, RZ ;  /* 0xfffffffe031f7810 */ /* 0x000fc80007ffe0ff */
[----:B------:R-:W-:Y:S02]  /*14a0*/  LEA.HI.X R16, R5, R16, R4, 0x3, P1 ;  /* 0x0000001005107211 */ /* 0x000fe400008f1c04 */
.L_x_6395:
[----:B------:R-:W-:Y:S05]  /*14b0*/  BSYNC B1 ;  /* 0x0000000000017941 */ /* 0x000fea0003800000 */
.L_x_6394:
[----:B------:R-:W-:Y:S01]  /*14c0*/  IMAD R4, R96, c[0x0][0x1a8], RZ ;  /* 0x00006a0060047a24 */ /* 0x000fe200078e02ff */
[----:B------:R-:W-:Y:S01]  /*14d0*/  BSSY B1, `(.L_x_6402) ;  /* 0x0000050000017945 */ /* 0x000fe20003800000 */
[----:B------:R-:W-:Y:S01]  /*14e0*/  MOV R30, c[0x0][0x180] ;  /* 0x00006000001e7a02 */ /* 0x000fe20000000f00 */
[----:B------:R-:W-:Y:S01]  /*14f0*/  IMAD.MOV.U32 R14, RZ, RZ, c[0x0][0x170] ;  /* 0x00005c00ff0e7624 */ /* 0x000fe200078e00ff */
[----:B------:R-:W-:Y:S01]  /*1500*/  MOV R21, c[0x0][0x18c] ;  /* 0x0000630000157a02 */ /* 0x000fe20000000f00 */
[----:B------:R-:W-:Y:S02]  /*1510*/  IMAD R3, R97, c[0x0][0x1ac], R4 ;  /* 0x00006b0061037a24 */ /* 0x000fe400078e0204 */
[----:B------:R-:W-:Y:S02]  /*1520*/  IMAD.MOV.U32 R15, RZ, RZ, c[0x0][0x174] ;  /* 0x00005d00ff0f7624 */ /* 0x000fe400078e00ff */
[----:B------:R-:W-:Y:S02]  /*1530*/  IMAD R33, R46, c[0x0][0x1b0], R3 ;  /* 0x00006c002e217a24 */ /* 0x000fe400078e0203 */
[----:B------:R-:W-:-:S02]  /*1540*/  IMAD.MOV.U32 R5, RZ, RZ, c[0x0][0x17c] ;  /* 0x00005f00ff057624 */ /* 0x000fc400078e00ff */
[----:B------:R-:W-:Y:S01]  /*1550*/  IMAD.MOV.U32 R20, RZ, RZ, c[0x0][0x188] ;  /* 0x00006200ff147624 */ /* 0x000fe200078e00ff */
[----:B------:R-:W-:Y:S01]  /*1560*/  LEA R4, R33, 0x1, 0x1 ;  /* 0x0000000121047811 */ /* 0x000fe200078e08ff */
[----:B------:R-:W-:-:S03]  /*1570*/  IMAD.MOV.U32 R3, RZ, RZ, R16 ;  /* 0x000000ffff037224 */ /* 0x000fc600078e0010 */
[----:B------:R-:W-:Y:S02]  /*1580*/  ISETP.GE.U32.AND P0, PT, R4, R31, PT ;  /* 0x0000001f0400720c */ /* 0x000fe40003f06070 */
[----:B------:R-:W-:-:S11]  /*1590*/  MOV R4, c[0x0][0x178] ;  /* 0x00005e0000047a02 */ /* 0x000fd60000000f00 */
[----:B------:R-:W-:Y:S05]  /*15a0*/  @P0 BRA `(.L_x_6403) ;  /* 0x0000042000000947 */ /* 0x000fea0003800000 */
.L_x_6408:
[----:B------:R-:W-:-:S06]  /*15b0*/  IMAD.WIDE.U32 R16, R33, 0x10, R2 ;  /* 0x0000001021107825 */ /* 0x000fcc00078e0002 */
[----:B------:R-:W2:Y:S01]  /*15c0*/  LDG.E.128 R16, [R16.64] ;  /* 0x0000002410107981 */ /* 0x000ea2000c1e1d00 */
        /* <DEDUP_REMOVED lines=23> */
[----:B-1----:R-:W-:Y:S05]  /*1740*/  CALL.REL.NOINC `($__internal_38_$__cuda_sm20_div_rn_f64_full) ;  /* 0x000226c000007944 */ /* 0x002fea0003c00000 */
.L_x_6405:
[----:B------:R-:W-:Y:S05]  /*1750*/  BSYNC B2 ;  /* 0x0000000000027941 */ /* 0x000fea0003800000 */
.L_x_6404:
[----:B------:R-:W-:Y:S01]  /*1760*/  IADD3 R30, R30, 0x1, RZ ;  /* 0x000000011e1e7810 */ /* 0x000fe20007ffe0ff */
[----:B------:R-:W-:Y:S01]  /*1770*/  IMAD.MOV.U32 R6, RZ, RZ, 0x1 ;  /* 0x00000001ff067424 */ /* 0x000fe200078e00ff */
[----:B------:R-:W0:Y:S01]  /*1780*/  DADD R28, R18, -R14 ;  /* 0x00000000121c7229 */ /* 0x000e22000000080e */
[----:B------:R-:W-:Y:S01]  /*1790*/  BSSY B2, `(.L_x_6406) ;  /* 0x000001c000027945 */ /* 0x000fe20003800000 */
[----:B------:R-:W2:Y:S02]  /*17a0*/  I2F.F64 R22, R30 ;  /* 0x0000001e00167312 */ /* 0x000ea40000201c00 */
[----:B------:R-:W3:-:S06]  /*17b0*/  DADD R24, R44, R24 ;  /* 0x000000002c187229 */ /* 0x000ecc0000000018 */
[----:B0-----:R-:W-:Y:S01]  /*17c0*/  FSETP.GEU.AND P1, PT, |R29|, 6.5827683646048100446e-37, PT ;  /* 0x036000001d00780b */ /* 0x001fe20003f2e200 */
[----:B---3--:R-:W0:-:S06]  /*17d0*/  DADD R16, R16, -R24 ;  /* 0x0000000010107229 */ /* 0x008e0c0000000818 */
[----:B01----:R0:W-:Y:S01]  /*17e0*/  DFMA R26, R20, R16, R26 ;  /* 0x00000010141a722b */ /* 0x0031e2000000001a */
[----:B--2---:R-:W1:Y:S01]  /*17f0*/  MUFU.RCP64H R7, R23 ;  /* 0x0000001700077308 */ /* 0x004e620000001800 */
        /* <DEDUP_REMOVED lines=18> */
[----:B------:R-:W-:Y:S05]  /*1920*/  CALL.REL.NOINC `($__internal_38_$__cuda_sm20_div_rn_f64_full) ;  /* 0x000224e000007944 */ /* 0x000fea0003c00000 */
[----:B------:R-:W-:Y:S01]  /*1930*/  IMAD.MOV.U32 R6, RZ, RZ, R44 ;  /* 0x000000ffff067224 */ /* 0x000fe200078e002c */
[----:B------:R-:W-:Y:S02]  /*1940*/  MOV R7, R45 ;  /* 0x0000002d00077202 */ /* 0x000fe40000000f00 */
.L_x_6407:
[----:B------:R-:W-:Y:S05]  /*1950*/  BSYNC B2 ;  /* 0x0000000000027941 */ /* 0x000fea0003800000 */
.L_x_6406:
[----:B------:R-:W-:Y:S01]  /*1960*/  IADD3 R33, R33, c[0x0][0x19c], RZ ;  /* 0x0000670021217a10 */ /* 0x000fe20007ffe0ff */
[----:B------:R0:W1:-:S03]  /*1970*/  DADD R14, R6, R14 ;  /* 0x00000000060e7229 */ /* 0x000046000000000e */
[----:B0-----:R-:W-:-:S03]  /*1980*/  LEA R6, R33, 0x1, 0x1 ;  /* 0x0000000121067811 */ /* 0x001fc600078e08ff */
[----:B-1----:R-:W0:Y:S01]  /*1990*/  DADD R18, R18, -R14 ;  /* 0x0000000012127229 */ /* 0x002e22000000080e */
[----:B------:R-:W-:-:S05]  /*19a0*/  ISETP.GE.U32.AND P0, PT, R6, R31, PT ;  /* 0x0000001f0600720c */ /* 0x000fca0003f06070 */
[----:B0-----:R0:W1:-:S08]  /*19b0*/  DFMA R4, R28, R18, R4 ;  /* 0x000000121c04722b */ /* 0x0010500000000004 */
[----:B01----:R-:W-:Y:S05]  /*19c0*/  @!P0 BRA `(.L_x_6408) ;  /* 0xfffffbe000008947 */ /* 0x003fea000383ffff */
.L_x_6403:
[----:B------:R-:W-:Y:S05]  /*19d0*/  BSYNC B1 ;  /* 0x0000000000017941 */ /* 0x000fea0003800000 */
.L_x_6402:
        /* <DEDUP_REMOVED lines=10> */
.L_x_6410:
[----:B------:R-:W-:Y:S05]  /*1a80*/  BSYNC B0 ;  /* 0x0000000000007941 */ /* 0x000fea0003800000 */
.L_x_6409:
        /* <DEDUP_REMOVED lines=33> */
[----:B-1----:R-:W-:Y:S05]  /*1ca0*/  CALL.REL.NOINC `($__internal_38_$__cuda_sm20_div_rn_f64_full) ;  /* 0x0002216000007944 */ /* 0x002fea0003c00000 */
.L_x_6414:
[----:B------:R-:W-:Y:S05]  /*1cb0*/  BSYNC B2 ;  /* 0x0000000000027941 */ /* 0x000fea0003800000 */
.L_x_6413:
[----:B------:R-:W0:-:S06]  /*1cc0*/  DADD R24, R24, R44 ;  /* 0x0000000018187229 */ /* 0x000e0c000000002c */
[----:B0-----:R-:W0:-:S06]  /*1cd0*/  DADD R2, R2, -R24 ;  /* 0x0000000002027229 */ /* 0x001e0c0000000818 */
[----:B01----:R0:W1:-:S06]  /*1ce0*/  DFMA R26, R16, R2, R26 ;  /* 0x00000002101a722b */ /* 0x00304c000000001a */
.L_x_6412:
[----:B------:R-:W-:Y:S05]  /*1cf0*/  BSYNC B1 ;  /* 0x0000000000017941 */ /* 0x000fea0003800000 */
.L_x_6411:
        /* <DEDUP_REMOVED lines=28> */
.L_x_6419:
[----:B------:R-:W-:Y:S05]  /*1ec0*/  BSYNC B2 ;  /* 0x0000000000027941 */ /* 0x000fea0003800000 */
.L_x_6418:
        /* <DEDUP_REMOVED lines=9> */
.L_x_6416:
[----:B------:R-:W-:Y:S01]  /*1f60*/  IMAD.MOV.U32 R0, RZ, RZ, R30 ;  /* 0x000000ffff007224 */ /* 0x000fe200078e001e */
[----:B------:R-:W-:Y:S01]  /*1f70*/  MOV R13, R21 ;  /* 0x00000015000d7202 */ /* 0x000fe20000000f00 */
[----:B------:R-:W-:Y:S01]  /*1f80*/  IMAD.MOV.U32 R12, RZ, RZ, R20 ;  /* 0x000000ffff0c7224 */ /* 0x000fe200078e0014 */
[----:B-1----:R-:W-:Y:S01]  /*1f90*/  MOV R26, R4 ;  /* 0x00000004001a7202 */ /* 0x002fe20000000f00 */
[----:B------:R-:W-:Y:S02]  /*1fa0*/  IMAD.MOV.U32 R24, RZ, RZ, R14 ;  /* 0x000000ffff187224 */ /* 0x000fe400078e000e */
[----:B------:R-:W-:Y:S02]  /*1fb0*/  IMAD.MOV.U32 R25, RZ, RZ, R15 ;  /* 0x000000ffff197224 */ /* 0x000fe400078e000f */
[----:B------:R-:W-:Y:S02]  /*1fc0*/  IMAD.MOV.U32 R27, RZ, RZ, R5 ;  /* 0x000000ffff1b7224 */ /* 0x000fe400078e0005 */
.L_x_6417:
[----:B--2---:R-:W-:Y:S05]  /*1fd0*/  BSYNC B1 ;  /* 0x0000000000017941 */ /* 0x004fea0003800000 */
.L_x_6415:
[----:B0-----:R-:W-:Y:S01]  /*1fe0*/  IMAD.MOV.U32 R3, RZ, RZ, RZ ;  /* 0x000000ffff037224 */ /* 0x001fe200078e00ff */
        /* <DEDUP_REMOVED lines=10> */
[----:B------:R-:W-:Y:S05]  /*2090*/  BRA `(.L_x_6392) ;  /* 0x0000c3e000007947 */ /* 0x000fea0003800000 */
.L_x_6393:
        /* <DEDUP_REMOVED lines=42> */
[----:B------:R-:W-:Y:S02]  /*2340*/  IMAD.MOV.U32 R28, RZ, RZ, c[0x0][0x170] ;  /* 0x00005c00ff1c7624 */ /* 0x000fe400078e00ff */
[----:B------:R-:W-:-:S02]  /*2350*/  IMAD.MOV.U32 R29, RZ, RZ, c[0x0][0x174] ;  /* 0x00005d00ff1d7624 */ /* 0x000fc400078e00ff */
        /* <DEDUP_REMOVED lines=29> */
[----:B------:R-:W-:Y:S02]  /*2530*/  IMAD.MOV.U32 R27, RZ, RZ, c[0x0][0x17c] ;  /* 0x00005f00ff1b7624 */ /* 0x000fe400078e00ff */
[----:B------:R-:W-:Y:S02]  /*2540*/  IMAD.MOV.U32 R25, RZ, RZ, c[0x0][0x174] ;  /* 0x00005d00ff197624 */ /* 0x000fe400078e00ff */
.L_x_6442:
[----:B------:R-:W-:Y:S01]  /*2550*/  ISETP.NE.AND P0, PT, RZ, c[0x0][0x1d0], PT ;  /* 0x00007400ff007a0c */ /* 0x000fe20003f05270 */
[----:B------:R-:W-:Y:S01]  /*2560*/  HFMA2.MMA R4, -RZ, RZ, 0, 0 ;  /* 0x00000000ff047435 */ /* 0x000fe200000001ff */
[----:B------:R-:W-:-:S11]  /*2570*/  IMAD.MOV.U32 R3, RZ, RZ, RZ ;  /* 0x000000ffff037224 */ /* 0x000fd600078e00ff */
[----:B------:R-:W-:Y:S05]  /*2580*/  @!P0 BRA `(.L_x_6424) ;  /* 0x00000d3000008947 */ /* 0x000fea0003800000 */
[----:B------:R-:W-:Y:S01]  /*2590*/  IMAD.MOV.U32 R4, RZ, RZ, RZ ;  /* 0x000000ffff047224 */ /* 0x000fe200078e00ff */
[----:B------:R-:W-:Y:S01]  /*25a0*/  MOV R8, c[0x0][0x1d0] ;  /* 0x0000740000087a02 */ /* 0x000fe20000000f00 */
[----:B------:R-:W-:-:S03]  /*25b0*/  IMAD.MOV.U32 R5, RZ, RZ, R17 ;  /* 0x000000ffff057224 */ /* 0x000fc600078e0011 */
[----:B------:R-:W-:Y:S01]  /*25c0*/  ISETP.NE.AND P1, PT, R8, 0x1, PT ;  /* 0x000000010800780c */ /* 0x000fe20003f25270 */
[----:B------:R-:W-:-:S05]  /*25d0*/  IMAD.HI.U32 R4, R17, c[0x0][0x1d8], R4 ;  /* 0x0000760011047a27 */ /* 0x000fca00078e0004 */
        /* <DEDUP_REMOVED lines=206> */
.L_x_6424:
[----:B------:R-:W-:-:S04]  /*32c0*/  LOP3.LUT R5, R4, 0xffffffe0, RZ, 0xc0, !PT ;  /* 0xffffffe004057812 */ /* 0x000fc800078ec0ff */
[----:B------:R-:W-:-:S05]  /*32d0*/  IADD3 R4, P1, R5, R2, RZ ;  /* 0x0000000205047210 */ /* 0x000fca0007f3e0ff */
[----:B------:R-:W-:-:S05]  /*32e0*/  IMAD.X R5, RZ, RZ, R16, P1 ;  /* 0x000000ffff057224 */ /* 0x000fca00008e0610 */
[----:B------:R0:W5:Y:S04]  /*32f0*/  LDG.E.128 R60, [R4.64] ;  /* 0x00000024043c7981 */ /* 0x000168000c1e1d00 */
[----:B------:R0:W5:Y:S01]  /*3300*/  LDG.E.128 R56, [R4.64+0x10] ;  /* 0x0000102404387981 */ /* 0x000162000c1e1d00 */
[----:B------:R-:W-:Y:S01]  /*3310*/  IADD3 R17, R17, c[0x0][0x19c], RZ ;  /* 0x0000670011117a10 */ /* 0x000fe20007ffe0ff */
[----:B------:R-:W-:Y:S05]  /*3320*/  @!P0 BRA `(.L_x_6425) ;  /* 0x00000d3000008947 */ /* 0x000fea0003800000 */
[----:B0-----:R-:W-:Y:S01]  /*3330*/  MOV R4, RZ ;  /* 0x000000ff00047202 */ /* 0x001fe20000000f00 */
        /* <DEDUP_REMOVED lines=209> */
[----:B------:R-:W-:-:S03]  /*4050*/  @P0 IMAD R3, R4, c[0x0][0x360], R3 ;  /* 0x0000d80004030a24 */ /* 0x000fc600078e0203 */
.L_x_6425:
[----:B------:R-:W-:Y:S02]  /*4060*/  IADD3 R0, R0, 0x1, RZ ;  /* 0x0000000100007810 */ /* 0x000fe40007ffe0ff */
[----:B------:R-:W-:Y:S02]  /*4070*/  LOP3.LUT R3, R3, 0xffffffe0, RZ, 0xc0, !PT ;  /* 0xffffffe003037812 */ /* 0x000fe400078ec0ff */
[----:B------:R-:W1:Y:S01]  /*4080*/  I2F.F64 R10, R0 ;  /* 0x00000000000a7312 */ /* 0x000e620000201c00 */
[----:B------:R-:W-:Y:S01]  /*4090*/  IMAD.MOV.U32 R6, RZ, RZ, 0x1 ;  /* 0x00000001ff067424 */ /* 0x000fe200078e00ff */
[----:B0-----:R-:W-:Y:S01]  /*40a0*/  IADD3 R4, P0, R3, R2, RZ ;  /* 0x0000000203047210 */ /* 0x001fe20007f1e0ff */
[----:B-----5:R-:W0:-:S04]  /*40b0*/  DADD R14, R60, -R24 ;  /* 0x000000003c0e7229 */ /* 0x020e080000000818 */
[----:B------:R-:W-:-:S05]  /*40c0*/  IMAD.X R5, RZ, RZ, R16, P0 ;  /* 0x000000ffff057224 */ /* 0x000fca00000e0610 */
[----:B------:R2:W5:Y:S01]  /*40d0*/  LDG.E.128 R52, [R4.64] ;  /* 0x0000002404347981 */ /* 0x000562000c1e1d00 */
[----:B-1----:R-:W1:Y:S03]  /*40e0*/  MUFU.RCP64H R7, R11 ;  /* 0x0000000b00077308 */ /* 0x002e660000001800 */
[----:B------:R2:W5:Y:S01]  /*40f0*/  LDG.E.128 R48, [R4.64+0x10] ;  /* 0x0000102404307981 */ /* 0x000562000c1e1d00 */
[----:B0-----:R-:W-:Y:S01]  /*4100*/  FSETP.GEU.AND P1, PT, |R15|, 6.5827683646048100446e-37, PT ;  /* 0x036000000f00780b */ /* 0x001fe20003f2e200 */
[----:B------:R-:W-:Y:S01]  /*4110*/  BSSY B2, `(.L_x_6426) ;  /* 0x0000013000027945 */ /* 0x000fe20003800000 */
[----:B------:R-:W-:Y:S01]  /*4120*/  MOV R12, R10 ;  /* 0x0000000a000c7202 */ /* 0x000fe20000000f00 */
[----:B------:R-:W-:Y:S01]  /*4130*/  IMAD.MOV.U32 R13, RZ, RZ, R11 ;  /* 0x000000ffff0d7224 */ /* 0x000fe200078e000b */
[----:B-1----:R-:W0:-:S06]  /*4140*/  DFMA R8, -R10, R6, 1 ;  /* 0x3ff000000a08742b */ /* 0x002e0c0000000106 */
[----:B0-----:R-:W0:-:S06]  /*4150*/  DFMA R8, R8, R8, R8 ;  /* 0x000000080808722b */ /* 0x001e0c0000000008 */
[----:B0-----:R-:W0:-:S06]  /*4160*/  DFMA R8, R6, R8, R6 ;  /* 0x000000080608722b */ /* 0x001e0c0000000006 */
[----:B0-----:R-:W0:-:S06]  /*4170*/  DFMA R6, -R10, R8, 1 ;  /* 0x3ff000000a06742b */ /* 0x001e0c0000000108 */
[----:B0-----:R-:W2:-:S06]  /*4180*/  DFMA R6, R8, R6, R8 ;  /* 0x000000060806722b */ /* 0x001e8c0000000008 */
[----:B--2---:R-:W0:-:S06]  /*4190*/  DMUL R4, R14, R6 ;  /* 0x000000060e047228 */ /* 0x004e0c0000000000 */
        /* <DEDUP_REMOVED lines=9> */
[----:B-----5:R-:W-:Y:S05]  /*4230*/  CALL.REL.NOINC `($__internal_38_$__cuda_sm20_div_rn_f64_full) ;  /* 0x0001fbd000007944 */ /* 0x020fea0003c00000 */
.L_x_6427:
[----:B------:R-:W-:Y:S05]  /*4240*/  BSYNC B2 ;  /* 0x0000000000027941 */ /* 0x000fea0003800000 */
.L_x_6426:
[----:B------:R-:W0:Y:S01]  /*4250*/  MUFU.RCP64H R5, R13 ;  /* 0x0000000d00057308 */ /* 0x000e220000001800 */
[----:B------:R-:W-:Y:S01]  /*4260*/  IMAD.MOV.U32 R4, RZ, RZ, 0x1 ;  /* 0x00000001ff047424 */ /* 0x000fe200078e00ff */
[----:B------:R-:W-:Y:S01]  /*4270*/  DADD R24, R44, R24 ;  /* 0x000000002c187229 */ /* 0x000fe20000000018 */
[----:B------:R-:W-:Y:S04]  /*4280*/  BSSY B2, `(.L_x_6428) ;  /* 0x0000018000027945 */ /* 0x000fe80003800000 */
[----:B0-----:R-:W0:-:S06]  /*4290*/  DFMA R6, -R12, R4, 1 ;  /* 0x3ff000000c06742b */ /* 0x001e0c0000000104 */
        /* <DEDUP_REMOVED lines=19> */
[----:B-----5:R-:W-:Y:S05]  /*43d0*/  CALL.REL.NOINC `($__internal_38_$__cuda_sm20_div_rn_f64_full) ;  /* 0x0001fa3000007944 */ /* 0x020fea0003c00000 */
[----:B------:R-:W-:Y:S02]  /*43e0*/  IMAD.MOV.U32 R8, RZ, RZ, R44 ;  /* 0x000000ffff087224 */ /* 0x000fe400078e002c */
[----:B------:R-:W-:Y:S02]  /*43f0*/  IMAD.MOV.U32 R9, RZ, RZ, R45 ;  /* 0x000000ffff097224 */ /* 0x000fe400078e002d */
.L_x_6429:
[----:B01----:R-:W-:Y:S05]  /*4400*/  BSYNC B2 ;  /* 0x0000000000027941 */ /* 0x003fea0003800000 */
.L_x_6428:
[----:B------:R-:W0:Y:S01]  /*4410*/  MUFU.RCP64H R7, R13 ;  /* 0x0000000d00077308 */ /* 0x000e220000001800 */
[----:B------:R-:W-:Y:S01]  /*4420*/  MOV R6, 0x1 ;  /* 0x0000000100067802 */ /* 0x000fe20000000f00 */
        /* <DEDUP_REMOVED lines=17> */
[----:B01----:R-:W-:Y:S01]  /*4540*/  IMAD.MOV.U32 R8, RZ, RZ, R14 ;  /* 0x000000ffff087224 */ /* 0x003fe200078e000e */
[----:B------:R-:W-:Y:S01]  /*4550*/  MOV R10, R12 ;  /* 0x0000000c000a7202 */ /* 0x000fe20000000f00 */
[----:B------:R-:W-:Y:S01]  /*4560*/  IMAD.MOV.U32 R9, RZ, RZ, R15 ;  /* 0x000000ffff097224 */ /* 0x000fe200078e000f */
[----:B------:R-:W-:Y:S01]  /*4570*/  MOV R6, 0x45a0 ;  /* 0x000045a000067802 */ /* 0x000fe20000000f00 */
[----:B------:R-:W-:Y:S02]  /*4580*/  IMAD.MOV.U32 R7, RZ, RZ, R13 ;  /* 0x000000ffff077224 */ /* 0x000fe400078e000d */
[----:B-----5:R-:W-:Y:S05]  /*4590*/  CALL.REL.NOINC `($__internal_38_$__cuda_sm20_div_rn_f64_full) ;  /* 0x0001f87000007944 */ /* 0x020fea0003c00000 */
.L_x_6431:
[----:B01----:R-:W-:Y:S05]  /*45a0*/  BSYNC B2 ;  /* 0x0000000000027941 */ /* 0x003fea0003800000 */
.L_x_6430:
        /* <DEDUP_REMOVED lines=27> */
.L_x_6433:
[----:B01----:R-:W-:Y:S05]  /*4760*/  BSYNC B2 ;  /* 0x0000000000027941 */ /* 0x003fea0003800000 */
.L_x_6432:
[----:B------:R-:W0:Y:S01]  /*4770*/  MUFU.RCP64H R7, R13 ;  /* 0x0000000d00077308 */ /* 0x000e220000001800 */
[----:B------:R-:W-:Y:S01]  /*4780*/  MOV R6, 0x1 ;  /* 0x0000000100067802 */ /* 0x000fe20000000f00 */
[----:B-----5:R-:W1:Y:S01]  /*4790*/  DADD R14, R52, -R68 ;  /* 0x00000000340e7229 */ /* 0x020e620000000844 */
        /* <DEDUP_REMOVED lines=21> */
[----:B------:R-:W-:Y:S05]  /*48f0*/  CALL.REL.NOINC `($__internal_38_$__cuda_sm20_div_rn_f64_full) ;  /* 0x0001f51000007944 */ /* 0x000fea0003c00000 */
.L_x_6435:
[----:B01----:R-:W-:Y:S05]  /*4900*/  BSYNC B2 ;  /* 0x0000000000027941 */ /* 0x003fea0003800000 */
.L_x_6434:
        /* <DEDUP_REMOVED lines=24> */
[----:B------:R-:W-:Y:S05]  /*4a90*/  CALL.REL.NOINC `($__internal_38_$__cuda_sm20_div_rn_f64_full) ;  /* 0x0001f37000007944 */ /* 0x000fea0003c00000 */
[----:B------:R-:W-:Y:S02]  /*4aa0*/  IMAD.MOV.U32 R8, RZ, RZ, R44 ;  /* 0x000000ffff087224 */ /* 0x000fe400078e002c */
[----:B------:R-:W-:Y:S02]  /*4ab0*/  IMAD.MOV.U32 R9, RZ, RZ, R45 ;  /* 0x000000ffff097224 */ /* 0x000fe400078e002d */
.L_x_6437:
[----:B01----:R-:W-:Y:S05]  /*4ac0*/  BSYNC B2 ;  /* 0x0000000000027941 */ /* 0x003fea0003800000 */
.L_x_6436:
        /* <DEDUP_REMOVED lines=25> */
.L_x_6439:
[----:B01----:R-:W-:Y:S05]  /*4c60*/  BSYNC B2 ;  /* 0x0000000000027941 */ /* 0x003fea0003800000 */
.L_x_6438:
        /* <DEDUP_REMOVED lines=27> */
.L_x_6441:
[----:B01----:R-:W-:Y:S05]  /*4e20*/  BSYNC B2 ;  /* 0x0000000000027941 */ /* 0x003fea0003800000 */
.L_x_6440:
        /* <DEDUP_REMOVED lines=8> */
.L_x_6423:
[----:B------:R-:W-:Y:S05]  /*4eb0*/  BSYNC B1 ;  /* 0x0000000000017941 */ /* 0x000fea0003800000 */
.L_x_6422:
[----:B------:R-:W-:Y:S01]  /*4ec0*/  ISETP.GE.U32.AND P0, PT, R17, c[0x0][0x194], PT ;  /* 0x0000650011007a0c */ /* 0x000fe20003f06070 */
[----:B------:R-:W-:Y:S01]  /*4ed0*/  BSSY B0, `(.L_x_6443) ;  /* 0x00001b6000007945 */ /* 0x000fe20003800000 */
[-C--:B------:R-:W-:Y:S01]  /*4ee0*/  MOV R3, R0.reuse ;  /* 0x0000000000037202 */ /* 0x080fe20000000f00 */
[--C-:B------:R-:W-:Y:S01]  /*4ef0*/  IMAD.MOV.U32 R4, RZ, RZ, R0.reuse ;  /* 0x000000ffff047224 */ /* 0x100fe200078e0000 */
[-C--:B------:R-:W-:Y:S01]  /*4f00*/  MOV R92, R0.reuse ;  /* 0x00000000005c7202 */ /* 0x080fe20000000f00 */
[--C-:B------:R-:W-:Y:S01]  /*4f10*/  IMAD.MOV.U32 R5, RZ, RZ, R0.reuse ;  /* 0x000000ffff057224 */ /* 0x100fe200078e0000 */
[----:B------:R-:W-:Y:S01]  /*4f20*/  MOV R95, R0 ;  /* 0x00000000005f7202 */ /* 0x000fe20000000f00 */
[--C-:B------:R-:W-:Y:S01]  /*4f30*/  IMAD.MOV.U32 R93, RZ, RZ, R0.reuse ;  /* 0x000000ffff5d7224 */ /* 0x100fe200078e0000 */
[-C--:B------:R-:W-:Y:S01]  /*4f40*/  MOV R18, R12.reuse ;  /* 0x0000000c00127202 */ /* 0x080fe20000000f00 */
[----:B------:R-:W-:Y:S01]  /*4f50*/  IMAD.MOV.U32 R94, RZ, RZ, R0 ;  /* 0x000000ffff5e7224 */ /* 0x000fe200078e0000 */
[-C--:B------:R-:W-:Y:S01]  /*4f60*/  MOV R21, R13.reuse ;  /* 0x0000000d00157202 */ /* 0x080fe20000000f00 */
[----:B------:R-:W-:Y:S01]  /*4f70*/  IMAD.MOV.U32 R14, RZ, RZ, R12 ;  /* 0x000000ffff0e7224 */ /* 0x000fe200078e000c */
[----:B------:R-:W-:Y:S01]  /*4f80*/  MOV R86, R12 ;  /* 0x0000000c00567202 */ /* 0x000fe20000000f00 */
[--C-:B------:R-:W-:Y:S01]  /*4f90*/  IMAD.MOV.U32 R15, RZ, RZ, R13.reuse ;  /* 0x000000ffff0f7224 */ /* 0x100fe200078e000d */
[----:B------:R-:W-:Y:S01]  /*4fa0*/  MOV R85, R13 ;  /* 0x0000000d00557202 */ /* 0x000fe20000000f00 */
[----:B------:R-:W-:-:S02]  /*4fb0*/  IMAD.MOV.U32 R19, RZ, RZ, R13 ;  /* 0x000000ffff137224 */ /* 0x000fc400078e000d */
[--C-:B------:R-:W-:Y:S02]  /*4fc0*/  IMAD.MOV.U32 R20, RZ, RZ, R12.reuse ;  /* 0x000000ffff147224 */ /* 0x100fe400078e000c */
[--C-:B------:R-:W-:Y:S02]  /*4fd0*/  IMAD.MOV.U32 R88, RZ, RZ, R12.reuse ;  /* 0x000000ffff587224 */ /* 0x100fe400078e000c */
[--C-:B------:R-:W-:Y:S02]  /*4fe0*/  IMAD.MOV.U32 R89, RZ, RZ, R13.reuse ;  /* 0x000000ffff597224 */ /* 0x100fe400078e000d */
        /* <DEDUP_REMOVED lines=207> */
.L_x_6445:
        /* <DEDUP_REMOVED lines=208> */
.L_x_6446:
[----:B------:R-:W-:-:S04]  /*69e0*/  LOP3.LUT R7, R6, 0xffffffe0, RZ, 0xc0, !PT ;  /* 0xffffffe006077812 */ /* 0x000fc800078ec0ff */
[----:B------:R-:W-:-:S05]  /*69f0*/  IADD3 R6, P1, R7, R2, RZ ;  /* 0x0000000207067210 */ /* 0x000fca0007f3e0ff */
[----:B------:R-:W-:-:S05]  /*6a00*/  IMAD.X R7, RZ, RZ, R16, P1 ;  /* 0x000000ffff077224 */ /* 0x000fca00008e0610 */
[----:B------:R0:W5:Y:S04]  /*6a10*/  LDG.E.128 R52, [R6.64] ;  /* 0x0000002406347981 */ /* 0x000168000c1e1d00 */
[----:B------:R0:W5:Y:S02]  /*6a20*/  LDG.E.128 R48, [R6.64+0x10] ;  /* 0x0000102406307981 */ /* 0x000164000c1e1d00 */
.L_x_6444:
[----:B0-----:R-:W-:Y:S05]  /*6a30*/  BSYNC B0 ;  /* 0x0000000000007941 */ /* 0x001fea0003800000 */
.L_x_6443:
        /* <DEDUP_REMOVED lines=25> */
[----:B------:R-:W-:Y:S05]  /*6bd0*/  CALL.REL.NOINC `($__internal_38_$__cuda_sm20_div_rn_f64_full) ;  /* 0x0001d23000007944 */ /* 0x000fea0003c00000 */
.L_x_6450:
[----:B------:R-:W-:Y:S05]  /*6be0*/  BSYNC B2 ;  /* 0x0000000000027941 */ /* 0x000fea0003800000 */
.L_x_6449:
        /* <DEDUP_REMOVED lines=31> */
.L_x_6452:
[----:B------:R-:W-:Y:S05]  /*6de0*/  BSYNC B2 ;  /* 0x0000000000027941 */ /* 0x000fea0003800000 */
.L_x_6451:
        /* <DEDUP_REMOVED lines=29> */
.L_x_6454:
[----:B------:R-:W-:Y:S05]  /*6fc0*/  BSYNC B2 ;  /* 0x0000000000027941 */ /* 0x000fea0003800000 */
.L_x_6453:
        /* <DEDUP_REMOVED lines=29> */
[----:B------:R-:W-:Y:S01]  /*71a0*/  MOV R6, R44 ;  /* 0x0000002c00067202 */ /* 0x000fe20000000f00 */
[----:B------:R-:W-:Y:S02]  /*71b0*/  IMAD.MOV.U32 R7, RZ, RZ, R45 ;  /* 0x000000ffff077224 */ /* 0x000fe400078e002d */
.L_x_6456:
[----:B------:R-:W-:Y:S05]  /*71c0*/  BSYNC B2 ;  /* 0x0000000000027941 */ /* 0x000fea0003800000 */
.L_x_6455:
        /* <DEDUP_REMOVED lines=30> */
.L_x_6458:
[----:B------:R-:W-:Y:S05]  /*73b0*/  BSYNC B2 ;  /* 0x0000000000027941 */ /* 0x000fea0003800000 */
.L_x_6457:
        /* <DEDUP_REMOVED lines=8> */
[----:B0-----:R-:W-:Y:S01]  /*7440*/  DFMA R70, R16, R52, R70 ;  /* 0x000000341046722b */ /* 0x001fe20000000046 */
[----:B-1----:R-:W0:Y:S03]  /*7450*/  MUFU.RCP64H R7, R87 ;  /* 0x0000005700077308 */ /* 0x002e260000001800 */
        /* <DEDUP_REMOVED lines=19> */
.L_x_6460:
[----:B------:R-:W-:Y:S05]  /*7590*/  BSYNC B2 ;  /* 0x0000000000027941 */ /* 0x000fea0003800000 */
.L_x_6459:
        /* <DEDUP_REMOVED lines=27> */
.L_x_6462:
[----:B------:R-:W-:Y:S05]  /*7750*/  BSYNC B2 ;  /* 0x0000000000027941 */ /* 0x000fea0003800000 */
.L_x_6461:
        /* <DEDUP_REMOVED lines=29> */
.L_x_6464:
[----:B------:R-:W-:Y:S05]  /*7930*/  BSYNC B2 ;  /* 0x0000000000027941 */ /* 0x000fea0003800000 */
.L_x_6463:
[----:B------:R-:W0:-:S06]  /*7940*/  DADD R46, R46, R6 ;  /* 0x000000002e2e7229 */ /* 0x000e0c0000000006 */
[----:B0-----:R-:W0:-:S06]  /*7950*/  DADD R50, -R46, R50 ;  /* 0x000000002e327229 */ /* 0x001e0c0000000132 */
[----:B0-----:R0:W1:-:S06]  /*7960*/  DFMA R66, R16, R50, R66 ;  /* 0x000000321042722b */ /* 0x00104c0000000042 */
.L_x_6448:
[----:B01----:R-:W-:Y:S05]  /*7970*/  BSYNC B1 ;  /* 0x0000000000017941 */ /* 0x003fea0003800000 */
.L_x_6447:
[----:B------:R-:W0:Y:S01]  /*7980*/  DSETP.NEU.AND P0, PT, R12, RZ, PT ;  /* 0x000000ff0c00722a */ /* 0x000e220003f0d000 */
[----:B------:R-:W-:-:S13]  /*7990*/  BSSY B1, `(.L_x_6465) ;  /* 0x000002c000017945 */ /* 0x000fda0003800000 */
[----:B0-----:R-:W-:Y:S05]  /*79a0*/  @!P0 BRA `(.L_x_6466) ;  /* 0x0000023000008947 */ /* 0x001fea0003800000 */
[----:B------:R-:W0:-:S14]  /*79b0*/  DSETP.NEU.AND P0, PT, R88, RZ, PT ;  /* 0x000000ff5800722a */ /* 0x000e1c0003f0d000 */
[----:B0-----:R-:W-:Y:S05]  /*79c0*/  @!P0 BRA `(.L_x_6467) ;  /* 0x0000028000008947 */ /* 0x001fea0003800000 */
[----:B------:R-:W0:Y:S01]  /*79d0*/  DADD R16, R12, R88 ;  /* 0x000000000c107229 */ /* 0x000e220000000058 */
[----:B------:R-:W-:Y:S01]  /*79e0*/  IMAD.MOV.U32 R6, RZ, RZ, 0x1 ;  /* 0x00000001ff067424 */ /* 0x000fe200078e00ff */
[----:B------:R-:W-:Y:S01]  /*79f0*/  FSETP.GEU.AND P1, PT, |R89|, 6.5827683646048100446e-37, PT ;  /* 0x036000005900780b */ /* 0x000fe20003f2e200 */
[----:B------:R-:W-:Y:S01]  /*7a00*/  BSSY B2, `(.L_x_6468) ;  /* 0x0000014000027945 */ /* 0x000fe20003800000 */
[----:B-----5:R-:W-:Y:S02]  /*7a10*/  DADD R48, -R24, R68 ;  /* 0x0000000018307229 */ /* 0x020fe40000000144 */
        /* <DEDUP_REMOVED lines=18> */
.L_x_6469:
[----:B------:R-:W-:Y:S05]  /*7b40*/  BSYNC B2 ;  /* 0x0000000000027941 */ /* 0x000fea0003800000 */
.L_x_6468:
        /* <DEDUP_REMOVED lines=9> */
.L_x_6466:
[----:B------:R-:W-:Y:S01]  /*7be0*/  IMAD.MOV.U32 R0, RZ, RZ, R92 ;  /* 0x000000ffff007224 */ /* 0x000fe200078e005c */
[----:B------:R-:W-:Y:S01]  /*7bf0*/  MOV R13, R89 ;  /* 0x00000059000d7202 */ /* 0x000fe20000000f00 */
[----:B------:R-:W-:Y:S01]  /*7c00*/  IMAD.MOV.U32 R12, RZ, RZ, R88 ;  /* 0x000000ffff0c7224 */ /* 0x000fe200078e0058 */
[----:B------:R-:W-:Y:S01]  /*7c10*/  MOV R26, R70 ;  /* 0x00000046001a7202 */ /* 0x000fe20000000f00 */
[----:B------:R-:W-:Y:S02]  /*7c20*/  IMAD.MOV.U32 R24, RZ, RZ, R68 ;  /* 0x000000ffff187224 */ /* 0x000fe400078e0044 */
[----:B------:R-:W-:Y:S02]  /*7c30*/  IMAD.MOV.U32 R25, RZ, RZ, R69 ;  /* 0x000000ffff197224 */ /* 0x000fe400078e0045 */
[----:B------:R-:W-:Y:S02]  /*7c40*/  IMAD.MOV.U32 R27, RZ, RZ, R71 ;  /* 0x000000ffff1b7224 */ /* 0x000fe400078e0047 */
.L_x_6467:
[----:B--2---:R-:W-:Y:S05]  /*7c50*/  BSYNC B1 ;  /* 0x0000000000017941 */ /* 0x004fea0003800000 */
.L_x_6465:
[----:B------:R-:W2:Y:S01]  /*7c60*/  DSETP.NEU.AND P0, PT, R14, RZ, PT ;  /* 0x000000ff0e00722a */ /* 0x000ea20003f0d000 */
[----:B------:R-:W-:-:S13]  /*7c70*/  BSSY B1, `(.L_x_6470) ;  /* 0x000002c000017945 */ /* 0x000fda0003800000 */
[----:B--2---:R-:W-:Y:S05]  /*7c80*/  @!P0 BRA `(.L_x_6471) ;  /* 0x0000023000008947 */ /* 0x004fea0003800000 */
[----:B------:R-:W2:-:S14]  /*7c90*/  DSETP.NEU.AND P0, PT, R86, RZ, PT ;  /* 0x000000ff5600722a */ /* 0x000e9c0003f0d000 */
[----:B--2---:R-:W-:Y:S05]  /*7ca0*/  @!P0 BRA `(.L_x_6472) ;  /* 0x0000028000008947 */ /* 0x004fea0003800000 */
[----:B------:R-:W2:Y:S01]  /*7cb0*/  DADD R16, R14, R86 ;  /* 0x000000000e107229 */ /* 0x000ea20000000056 */
[----:B------:R-:W-:Y:S01]  /*7cc0*/  IMAD.MOV.U32 R2, RZ, RZ, 0x1 ;  /* 0x00000001ff027424 */ /* 0x000fe200078e00ff */
[----:B------:R-:W-:Y:S01]  /*7cd0*/  FSETP.GEU.AND P1, PT, |R87|, 6.5827683646048100446e-37, PT ;  /* 0x036000005700780b */ /* 0x000fe20003f2e200 */
[----:B------:R-:W-:Y:S03]  /*7ce0*/  BSSY B2, `(.L_x_6473) ;  /* 0x0000014000027945 */ /* 0x000fe60003800000 */
        /* <DEDUP_REMOVED lines=11> */
[----:B------:R0:W2:-:S12]  /*7da0*/  DADD R2, -R28, R72 ;  /* 0x000000001c027229 */ /* 0x0000980000000148 */
[----:B------:R-:W-:Y:S05]  /*7db0*/  @P0 BRA P1, `(.L_x_6474) ;  /* 0x0000006000000947 */ /* 0x000fea0000800000 */
[----:B0-2---:R-:W-:Y:S01]  /*7dc0*/  MOV R8, R86 ;  /* 0x0000005600087202 */ /* 0x005fe20000000f00 */
[----:B------:R-:W-:Y:S01]  /*7dd0*/  IMAD.MOV.U32 R9, RZ, RZ, R87 ;  /* 0x000000ffff097224 */ /* 0x000fe200078e0057 */
[----:B------:R-:W-:Y:S01]  /*7de0*/  MOV R7, R17 ;  /* 0x0000001100077202 */ /* 0x000fe20000000f00 */
[----:B------:R-:W-:Y:S01]  /*7df0*/  IMAD.MOV.U32 R10, RZ, RZ, R16 ;  /* 0x000000ffff0a7224 */ /* 0x000fe200078e0010 */
[----:B------:R-:W-:Y:S02]  /*7e00*/  MOV R6, 0x7e20 ;  /* 0x00007e2000067802 */ /* 0x000fe40000000f00 */
[----:B-1---5:R-:W-:Y:S05]  /*7e10*/  CALL.REL.NOINC `($__internal_38_$__cuda_sm20_div_rn_f64_full) ;  /* 0x0001bff000007944 */ /* 0x022fea0003c00000 */
.L_x_6474:
[----:B0-2---:R-:W-:Y:S05]  /*7e20*/  BSYNC B2 ;  /* 0x0000000000027941 */ /* 0x005fea0003800000 */
.L_x_6473:
[----:B------:R-:W0:-:S04]  /*7e30*/  DMUL R6, R2, R2 ;  /* 0x0000000202067228 */ /* 0x000e080000000000 */
[----:B------:R-:W-:-:S04]  /*7e40*/  DADD R30, R30, R74 ;  /* 0x000000001e1e7229 */ /* 0x000fc8000000004a */
[----:B0-----:R0:W2:Y:S02]  /*7e50*/  DMUL R6, R14, R6 ;  /* 0x000000060e067228 */ /* 0x0010a40000000000 */
[----:B0-----:R-:W-:Y:S01]  /*7e60*/  IMAD.MOV.U32 R14, RZ, RZ, R16 ;  /* 0x000000ffff0e7224 */ /* 0x001fe200078e0010 */
[----:B------:R-:W-:Y:S01]  /*7e70*/  MOV R15, R17 ;  /* 0x00000011000f7202 */ /* 0x000fe20000000f00 */
[-C--:B------:R0:W3:Y:S02]  /*7e80*/  DFMA R28, R2, R44.reuse, R28 ;  /* 0x0000002c021c722b */ /* 0x0800e4000000001c */
[----:B0-----:R-:W-:Y:S02]  /*7e90*/  IMAD.MOV.U32 R3, RZ, RZ, -0x1 ;  /* 0xffffffffff037424 */ /* 0x001fe400078e00ff */
[----:B--2---:R0:W2:Y:S01]  /*7ea0*/  DFMA R30, R6, R44, R30 ;  /* 0x0000002c061e722b */ /* 0x0040a2000000001e */
[----:B------:R-:W-:Y:S05]  /*7eb0*/  BRA `(.L_x_6472) ;  /* 0x0000007000007947 */ /* 0x000fea0003800000 */
.L_x_6471:
[----:B------:R-:W-:Y:S01]  /*7ec0*/  IMAD.MOV.U32 R3, RZ, RZ, R93 ;  /* 0x000000ffff037224 */ /* 0x000fe200078e005d */
[----:B------:R-:W-:Y:S01]  /*7ed0*/  MOV R15, R87 ;  /* 0x00000057000f7202 */ /* 0x000fe20000000f00 */
[----:B------:R-:W-:Y:S01]  /*7ee0*/  IMAD.MOV.U32 R14, RZ, RZ, R86 ;  /* 0x000000ffff0e7224 */ /* 0x000fe200078e0056 */
[----:B------:R-:W-:Y:S01]  /*7ef0*/  MOV R30, R74 ;  /* 0x0000004a001e7202 */ /* 0x000fe20000000f00 */
[----:B------:R-:W-:-:S02]  /*7f00*/  IMAD.MOV.U32 R28, RZ, RZ, R72 ;  /* 0x000000ffff1c7224 */ /* 0x000fc400078e0048 */
[----:B------:R-:W-:Y:S02]  /*7f10*/  IMAD.MOV.U32 R29, RZ, RZ, R73 ;  /* 0x000000ffff1d7224 */ /* 0x000fe400078e0049 */
[----:B------:R-:W-:Y:S02]  /*7f20*/  IMAD.MOV.U32 R31, RZ, RZ, R75 ;  /* 0x000000ffff1f7224 */ /* 0x000fe400078e004b */
.L_x_6472:
[----:B---3--:R-:W-:Y:S05]  /*7f30*/  BSYNC B1 ;  /* 0x0000000000017941 */ /* 0x008fea0003800000 */
.L_x_6470:
[----:B------:R-:W3:Y:S01]  /*7f40*/  DSETP.NEU.AND P0, PT, R18, RZ, PT ;  /* 0x000000ff1200722a */ /* 0x000ee20003f0d000 */
[----:B------:R-:W-:-:S13]  /*7f50*/  BSSY B1, `(.L_x_6475) ;  /* 0x000002c000017945 */ /* 0x000fda0003800000 */
[----:B---3--:R-:W-:Y:S05]  /*7f60*/  @!P0 BRA `(.L_x_6476) ;  /* 0x0000023000008947 */ /* 0x008fea0003800000 */
[----:B------:R-:W3:-:S14]  /*7f70*/  DSETP.NEU.AND P0, PT, R84, RZ, PT ;  /* 0x000000ff5400722a */ /* 0x000edc0003f0d000 */
[----:B---3--:R-:W-:Y:S05]  /*7f80*/  @!P0 BRA `(.L_x_6477) ;  /* 0x0000028000008947 */ /* 0x008fea0003800000 */
[----:B------:R-:W3:Y:S01]  /*7f90*/  DADD R16, R18, R84 ;  /* 0x0000000012107229 */ /* 0x000ee20000000054 */
[----:B0-----:R-:W-:Y:S01]  /*7fa0*/  IMAD.MOV.U32 R6, RZ, RZ, 0x1 ;  /* 0x00000001ff067424 */ /* 0x001fe200078e00ff */
[----:B------:R-:W-:Y:S01]  /*7fb0*/  FSETP.GEU.AND P1, PT, |R85|, 6.5827683646048100446e-37, PT ;  /* 0x036000005500780b */ /* 0x000fe20003f2e200 */
[----:B------:R-:W-:Y:S01]  /*7fc0*/  BSSY B2, `(.L_x_6478) ;  /* 0x0000014000027945 */ /* 0x000fe20003800000 */
[----:B-----5:R-:W-:Y:S02]  /*7fd0*/  DADD R48, -R32, R76 ;  /* 0x0000000020307229 */ /* 0x020fe4000000014c */
        /* <DEDUP_REMOVED lines=17> */
[----:B-12---:R-:W-:Y:S05]  /*80f0*/  CALL.REL.NOINC `($__internal_38_$__cuda_sm20_div_rn_f64_full) ;  /* 0x0001bd1000007944 */ /* 0x006fea0003c00000 */
.L_x_6479:
[----:B------:R-:W-:Y:S05]  /*8100*/  BSYNC B2 ;  /* 0x0000000000027941 */ /* 0x000fea0003800000 */
.L_x_6478:
[----:B------:R-:W0:Y:S01]  /*8110*/  DMUL R6, R48, R48 ;  /* 0x0000003030067228 */ /* 0x000e220000000000 */
[----:B------:R-:W-:-:S03]  /*8120*/  IMAD.MOV.U32 R4, RZ, RZ, -0x1 ;  /* 0xffffffffff047424 */ /* 0x000fc600078e00ff */
[----:B------:R-:W-:-:S04]  /*8130*/  DADD R34, R34, R78 ;  /* 0x0000000022227229 */ /* 0x000fc8000000004e */
[----:B0-----:R0:W3:Y:S02]  /*8140*/  DMUL R6, R18, R6 ;  /* 0x0000000612067228 */ /* 0x0010e40000000000 */
[----:B0-----:R-:W-:Y:S01]  /*8150*/  IMAD.MOV.U32 R18, RZ, RZ, R16 ;  /* 0x000000ffff127224 */ /* 0x001fe200078e0010 */
[----:B------:R-:W-:Y:S01]  /*8160*/  MOV R19, R17 ;  /* 0x0000001100137202 */ /* 0x000fe20000000f00 */
[----:B------:R0:W4:-:S04]  /*8170*/  DFMA R32, R48, R44, R32 ;  /* 0x0000002c3020722b */ /* 0x0001080000000020 */
[----:B---3--:R0:W3:Y:S01]  /*8180*/  DFMA R34, R6, R44, R34 ;  /* 0x0000002c0622722b */ /* 0x0080e20000000022 */
[----:B------:R-:W-:Y:S05]  /*8190*/  BRA `(.L_x_6477) ;  /* 0x0000007000007947 */ /* 0x000fea0003800000 */
.L_x_6476:
[----:B------:R-:W-:Y:S01]  /*81a0*/  IMAD.MOV.U32 R4, RZ, RZ, R94 ;  /* 0x000000ffff047224 */ /* 0x000fe200078e005e */
[----:B------:R-:W-:Y:S01]  /*81b0*/  MOV R19, R85 ;  /* 0x0000005500137202 */ /* 0x000fe20000000f00 */
[----:B------:R-:W-:Y:S01]  /*81c0*/  IMAD.MOV.U32 R18, RZ, RZ, R84 ;  /* 0x000000ffff127224 */ /* 0x000fe200078e0054 */
[----:B------:R-:W-:Y:S01]  /*81d0*/  MOV R34, R78 ;  /* 0x0000004e00227202 */ /* 0x000fe20000000f00 */
[----:B------:R-:W-:Y:S02]  /*81e0*/  IMAD.MOV.U32 R32, RZ, RZ, R76 ;  /* 0x000000ffff207224 */ /* 0x000fe400078e004c */
[----:B------:R-:W-:Y:S02]  /*81f0*/  IMAD.MOV.U32 R33, RZ, RZ, R77 ;  /* 0x000000ffff217224 */ /* 0x000fe400078e004d */
[----:B------:R-:W-:Y:S02]  /*8200*/  IMAD.MOV.U32 R35, RZ, RZ, R79 ;  /* 0x000000ffff237224 */ /* 0x000fe400078e004f */
.L_x_6477:
[----:B----4-:R-:W-:Y:S05]  /*8210*/  BSYNC B1 ;  /* 0x0000000000017941 */ /* 0x010fea0003800000 */
.L_x_6475:
[----:B------:R-:W4:-:S14]  /*8220*/  DSETP.NEU.AND P0, PT, R20, RZ, PT ;  /* 0x000000ff1400722a */ /* 0x000f1c0003f0d000 */
[----:B----4-:R-:W-:Y:S05]  /*8230*/  @!P0 BRA `(.L_x_6480) ;  /* 0x0000023000008947 */ /* 0x010fea0003800000 */
[----:B------:R-:W4:-:S14]  /*8240*/  DSETP.NEU.AND P0, PT, R82, RZ, PT ;  /* 0x000000ff5200722a */ /* 0x000f1c0003f0d000 */
[----:B----4-:R-:W-:Y:S05]  /*8250*/  @!P0 BRA `(.L_x_6392) ;  /* 0x0000622000008947 */ /* 0x010fea0003800000 */
[----:B------:R-:W4:Y:S01]  /*8260*/  DADD R16, R20, R82 ;  /* 0x0000000014107229 */ /* 0x000f220000000052 */
[----:B0-----:R-:W-:Y:S01]  /*8270*/  IMAD.MOV.U32 R6, RZ, RZ, 0x1 ;  /* 0x00000001ff067424 */ /* 0x001fe200078e00ff */
[----:B------:R-:W-:Y:S01]  /*8280*/  FSETP.GEU.AND P1, PT, |R83|, 6.5827683646048100446e-37, PT ;  /* 0x036000005300780b */ /* 0x000fe20003f2e200 */
[----:B------:R-:W-:Y:S01]  /*8290*/  BSSY B1, `(.L_x_6481) ;  /* 0x0000014000017945 */ /* 0x000fe20003800000 */
[----:B------:R-:W-:Y:S02]  /*82a0*/  DADD R46, -R36, R46 ;  /* 0x00000000242e7229 */ /* 0x000fe4000000012e */
[----:B----4-:R-:W0:Y:S02]  /*82b0*/  MUFU.RCP64H R7, R17 ;  /* 0x0000001100077308 */ /* 0x010e240000001800 */
        /* <DEDUP_REMOVED lines=16> */
[----:B-123-5:R-:W-:Y:S05]  /*83c0*/  CALL.REL.NOINC `($__internal_38_$__cuda_sm20_div_rn_f64_full) ;  /* 0x0001ba4000007944 */ /* 0x02efea0003c00000 */
.L_x_6482:
[----:B------:R-:W-:Y:S05]  /*83d0*/  BSYNC B1 ;  /* 0x0000000000017941 */ /* 0x000fea0003800000 */
.L_x_6481:
[----:B------:R-:W0:Y:S01]  /*83e0*/  DMUL R6, R46, R46 ;  /* 0x0000002e2e067228 */ /* 0x000e220000000000 */
[----:B------:R-:W-:-:S03]  /*83f0*/  IMAD.MOV.U32 R5, RZ, RZ, -0x1 ;  /* 0xffffffffff057424 */ /* 0x000fc600078e00ff */
[----:B------:R-:W-:-:S04]  /*8400*/  DADD R38, R38, R66 ;  /* 0x0000000026267229 */ /* 0x000fc80000000042 */
[----:B0-----:R0:W4:Y:S02]  /*8410*/  DMUL R6, R20, R6 ;  /* 0x0000000614067228 */ /* 0x0011240000000000 */
[----:B0-----:R-:W-:Y:S01]  /*8420*/  IMAD.MOV.U32 R20, RZ, RZ, R16 ;  /* 0x000000ffff147224 */ /* 0x001fe200078e0010 */
[----:B------:R-:W-:Y:S01]  /*8430*/  MOV R21, R17 ;  /* 0x0000001100157202 */ /* 0x000fe20000000f00 */
[----:B------:R0:W3:-:S04]  /*8440*/  DFMA R36, R46, R44, R36 ;  /* 0x0000002c2e24722b */ /* 0x0000c80000000024 */
[----:B----4-:R0:W4:Y:S01]  /*8450*/  DFMA R38, R6, R44, R38 ;  /* 0x0000002c0626722b */ /* 0x0101220000000026 */
[----:B------:R-:W-:Y:S05]  /*8460*/  BRA `(.L_x_6392) ;  /* 0x0000601000007947 */ /* 0x000fea0003800000 */
.L_x_6480:
        /* <DEDUP_REMOVED lines=8> */
.L_x_6421:
        /* <DEDUP_REMOVED lines=59> */
.L_x_6501:
[----:B------:R-:W-:-:S05]  /*88a0*/  IMAD R3, R18, R17, RZ ;  /* 0x0000001112037224 */ /* 0x000fca00078e02ff */
[----:B------:R-:W-:Y:S01]  /*88b0*/  SHF.R.U32.HI R5, RZ, 0x2, R3 ;  /* 0x00000002ff057819 */ /* 0x000fe20000011603 */
[----:B------:R-:W-:-:S04]  /*88c0*/  IMAD.MOV.U32 R3, RZ, RZ, R16 ;  /* 0x000000ffff037224 */ /* 0x000fc800078e0010 */
[----:B------:R-:W-:-:S05]  /*88d0*/  IMAD.WIDE.U32 R4, R5, 0x20, R2 ;  /* 0x0000002005047825 */ /* 0x000fca00078e0002 */
[----:B------:R-:W2:Y:S01]  /*88e0*/  LDG.E.128 R60, [R4.64] ;  /* 0x00000024043c7981 */ /* 0x000ea2000c1e1d00 */
[----:B------:R-:W-:Y:S01]  /*88f0*/  IADD3 R0, R0, 0x1, RZ ;  /* 0x0000000100007810 */ /* 0x000fe20007ffe0ff */
[----:B------:R-:W-:Y:S01]  /*8900*/  IMAD.MOV.U32 R8, RZ, RZ, 0x1 ;  /* 0x00000001ff087424 */ /* 0x000fe200078e00ff */
[----:B------:R-:W-:Y:S01]  /*8910*/  IADD3 R17, R17, c[0x0][0x19c], RZ ;  /* 0x0000670011117a10 */ /* 0x000fe20007ffe0ff */
[----:B------:R0:W5:Y:S01]  /*8920*/  LDG.E.128 R56, [R4.64+0x10] ;  /* 0x0000102404387981 */ /* 0x000162000c1e1d00 */
[----:B------:R-:W1:Y:S03]  /*8930*/  I2F.F64 R12, R0 ;  /* 0x00000000000c7312 */ /* 0x000e660000201c00 */
[----:B------:R-:W-:-:S05]  /*8940*/  IMAD R6, R18, R17, RZ ;  /* 0x0000001112067224 */ /* 0x000fca00078e02ff */
[----:B------:R-:W-:-:S05]  /*8950*/  SHF.R.U32.HI R7, RZ, 0x2, R6 ;  /* 0x00000002ff077819 */ /* 0x000fca0000011606 */
[----:B------:R-:W-:Y:S01]  /*8960*/  IMAD.WIDE.U32 R6, R7, 0x20, R2 ;  /* 0x0000002007067825 */ /* 0x000fe200078e0002 */
[----:B-1----:R-:W1:Y:S04]  /*8970*/  MUFU.RCP64H R9, R13 ;  /* 0x0000000d00097308 */ /* 0x002e680000001800 */
[----:B------:R3:W5:Y:S04]  /*8980*/  LDG.E.128 R52, [R6.64] ;  /* 0x0000002406347981 */ /* 0x000768000c1e1d00 */
[----:B------:R3:W5:Y:S01]  /*8990*/  LDG.E.128 R48, [R6.64+0x10] ;  /* 0x0000102406307981 */ /* 0x000762000c1e1d00 */
[----:B-1----:R-:W1:-:S06]  /*89a0*/  DFMA R10, -R12, R8, 1 ;  /* 0x3ff000000c0a742b */ /* 0x002e4c0000000108 */
[----:B-1----:R-:W1:-:S06]  /*89b0*/  DFMA R10, R10, R10, R10 ;  /* 0x0000000a0a0a722b */ /* 0x002e4c000000000a */
[----:B-1----:R-:W1:-:S06]  /*89c0*/  DFMA R10, R8, R10, R8 ;  /* 0x0000000a080a722b */ /* 0x002e4c0000000008 */
[----:B-1----:R-:W1:-:S06]  /*89d0*/  DFMA R8, -R12, R10, 1 ;  /* 0x3ff000000c08742b */ /* 0x002e4c000000010a */
[----:B-1----:R-:W-:Y:S01]  /*89e0*/  DFMA R8, R10, R8, R10 ;  /* 0x000000080a08722b */ /* 0x002fe2000000000a */
[----:B------:R-:W-:Y:S03]  /*89f0*/  BSSY B2, `(.L_x_6485) ;  /* 0x000000f000027945 */ /* 0x000fe60003800000 */
[----:B--2---:R-:W0:-:S06]  /*8a00*/  DADD R14, R60, -R24 ;  /* 0x000000003c0e7229 */ /* 0x004e0c0000000818 */
[----:B0-----:R-:W3:-:S06]  /*8a10*/  DMUL R4, R14, R8 ;  /* 0x000000080e047228 */ /* 0x001ecc0000000000 */
[----:B---3--:R-:W0:-:S06]  /*8a20*/  DFMA R6, -R12, R4, R14 ;  /* 0x000000040c06722b */ /* 0x008e0c000000010e */
[----:B0-----:R-:W0:Y:S01]  /*8a30*/  DFMA R44, R8, R6, R4 ;  /* 0x00000006082c722b */ /* 0x001e220000000004 */
[----:B------:R-:W-:-:S09]  /*8a40*/  FSETP.GEU.AND P1, PT, |R15|, 6.5827683646048100446e-37, PT ;  /* 0x036000000f00780b */ /* 0x000fd20003f2e200 */
        /* <DEDUP_REMOVED lines=8> */
[----:B-----5:R-:W-:Y:S05]  /*8ad0*/  CALL.REL.NOINC `($__internal_38_$__cuda_sm20_div_rn_f64_full) ;  /* 0x0001b33000007944 */ /* 0x020fea0003c00000 */
.L_x_6486:
[----:B------:R-:W-:Y:S05]  /*8ae0*/  BSYNC B2 ;  /* 0x0000000000027941 */ /* 0x000fea0003800000 */
.L_x_6485:
        /* <DEDUP_REMOVED lines=25> */
[----:B------:R-:W-:Y:S01]  /*8c80*/  MOV R8, R44 ;  /* 0x0000002c00087202 */ /* 0x000fe20000000f00 */
[----:B------:R-:W-:Y:S02]  /*8c90*/  IMAD.MOV.U32 R9, RZ, RZ, R45 ;  /* 0x000000ffff097224 */ /* 0x000fe400078e002d */
.L_x_6488:
[----:B01----:R-:W-:Y:S05]  /*8ca0*/  BSYNC B2 ;  /* 0x0000000000027941 */ /* 0x003fea0003800000 */
.L_x_6487:
[----:B------:R-:W0:Y:S01]  /*8cb0*/  MUFU.RCP64H R7, R13 ;  /* 0x0000000d00077308 */ /* 0x000e220000001800 */
[----:B------:R-:W-:Y:S01]  /*8cc0*/  IMAD.MOV.U32 R6, RZ, RZ, 0x1 ;  /* 0x00000001ff067424 */ /* 0x000fe200078e00ff */
        /* <DEDUP_REMOVED lines=23> */
.L_x_6490:
[----:B01----:R-:W-:Y:S05]  /*8e40*/  BSYNC B2 ;  /* 0x0000000000027941 */ /* 0x003fea0003800000 */
.L_x_6489:
        /* <DEDUP_REMOVED lines=25> */
[----:B------:R-:W-:Y:S01]  /*8fe0*/  MOV R8, R44 ;  /* 0x0000002c00087202 */ /* 0x000fe20000000f00 */
[----:B------:R-:W-:Y:S02]  /*8ff0*/  IMAD.MOV.U32 R9, RZ, RZ, R45 ;  /* 0x000000ffff097224 */ /* 0x000fe400078e002d */
.L_x_6492:
[----:B01----:R-:W-:Y:S05]  /*9000*/  BSYNC B2 ;  /* 0x0000000000027941 */ /* 0x003fea0003800000 */
.L_x_6491:
        /* <DEDUP_REMOVED lines=25> */
.L_x_6494:
[----:B01----:R-:W-:Y:S05]  /*91a0*/  BSYNC B2 ;  /* 0x0000000000027941 */ /* 0x003fea0003800000 */
.L_x_6493:
        /* <DEDUP_REMOVED lines=27> */
.L_x_6496:
[----:B01----:R-:W-:Y:S05]  /*9360*/  BSYNC B2 ;  /* 0x0000000000027941 */ /* 0x003fea0003800000 */
.L_x_6495:
        /* <DEDUP_REMOVED lines=25> */
.L_x_6498:
[----:B01----:R-:W-:Y:S05]  /*9500*/  BSYNC B2 ;  /* 0x0000000000027941 */ /* 0x003fea0003800000 */
.L_x_6497:
        /* <DEDUP_REMOVED lines=27> */
.L_x_6500:
[----:B01----:R-:W-:Y:S05]  /*96c0*/  BSYNC B2 ;  /* 0x0000000000027941 */ /* 0x003fea0003800000 */
.L_x_6499:
        /* <DEDUP_REMOVED lines=8> */
.L_x_6484:
[----:B------:R-:W-:Y:S05]  /*9750*/  BSYNC B1 ;  /* 0x0000000000017941 */ /* 0x000fea0003800000 */
.L_x_6483:
[----:B------:R-:W-:Y:S01]  /*9760*/  ISETP.GE.U32.AND P1, PT, R17, c[0x0][0x194], PT ;  /* 0x0000650011007a0c */ /* 0x000fe20003f26070 */
[----:B------:R-:W-:Y:S01]  /*9770*/  BSSY B0, `(.L_x_6502) ;  /* 0x0000012000007945 */ /* 0x000fe20003800000 */
[----:B------:R-:W-:Y:S01]  /*9780*/  IMAD.MOV.U32 R3, RZ, RZ, R0 ;  /* 0x000000ffff037224 */ /* 0x000fe200078e0000 */
[----:B------:R-:W-:-:S10]  /*9790*/  MOV R4, R0 ;  /* 0x0000000000047202 */ /* 0x000fd40000000f00 */
[----:B------:R-:W-:Y:S05]  /*97a0*/  @P1 BRA `(.L_x_6503) ;  /* 0x000000e000001947 */ /* 0x000fea0003800000 */
[----:B------:R-:W-:Y:S01]  /*97b0*/  IADD3 R7, R17, c[0x0][0x19c], RZ ;  /* 0x0000670011077a10 */ /* 0x000fe20007ffe0ff */
[----:B------:R-:W-:Y:S02]  /*97c0*/  IMAD R5, R18, R17, RZ ;  /* 0x0000001112057224 */ /* 0x000fe400078e02ff */
[----:B------:R-:W-:Y:S01]  /*97d0*/  IMAD.MOV.U32 R8, RZ, RZ, R2 ;  /* 0x000000ffff087224 */ /* 0x000fe200078e0002 */
[----:B------:R-:W-:Y:S01]  /*97e0*/  ISETP.GE.U32.AND P0, PT, R7, c[0x0][0x194], PT ;  /* 0x0000650007007a0c */ /* 0x000fe20003f06070 */
[----:B------:R-:W-:Y:S01]  /*97f0*/  IMAD.MOV.U32 R9, RZ, RZ, R16 ;  /* 0x000000ffff097224 */ /* 0x000fe200078e0010 */
[----:B------:R-:W-:-:S11]  /*9800*/  SHF.R.U32.HI R5, RZ, 0x2, R5 ;  /* 0x00000002ff057819 */ /* 0x000fd60000011605 */
[----:B------:R-:W-:Y:S02]  /*9810*/  @!P0 IMAD R18, R18, R7, RZ ;  /* 0x0000000712128224 */ /* 0x000fe400078e02ff */
[----:B------:R-:W-:-:S03]  /*9820*/  IMAD.WIDE.U32 R6, R5, 0x20, R8 ;  /* 0x0000002005067825 */ /* 0x000fc600078e0008 */
[----:B------:R-:W-:Y:S02]  /*9830*/  @!P0 SHF.R.U32.HI R11, RZ, 0x2, R18 ;  /* 0x00000002ff0b8819 */ /* 0x000fe40000011612 */
[----:B------:R0:W5:Y:S03]  /*9840*/  LDG.E.128 R60, [R6.64] ;  /* 0x00000024063c7981 */ /* 0x000166000c1e1d00 */
[----:B------:R-:W-:Y:S01]  /*9850*/  @!P0 IMAD.WIDE.U32 R8, R11, 0x20, R8 ;  /* 0x000000200b088825 */ /* 0x000fe200078e0008 */
[----:B------:R0:W5:Y:S04]  /*9860*/  LDG.E.128 R56, [R6.64+0x10] ;  /* 0x0000102406387981 */ /* 0x000168000c1e1d00 */
[----:B------:R0:W5:Y:S04]  /*9870*/  @!P0 LDG.E.128 R52, [R8.64] ;  /* 0x0000002408348981 */ /* 0x000168000c1e1d00 */
[----:B------:R0:W5:Y:S02]  /*9880*/  @!P0 LDG.E.128 R48, [R8.64+0x10] ;  /* 0x0000102408308981 */ /* 0x000164000c1e1d00 */
.L_x_6503:
[----:B------:R-:W-:Y:S05]  /*9890*/  BSYNC B0 ;  /* 0x0000000000007941 */ /* 0x000fea0003800000 */
.L_x_6502:
[----:B------:R-:W-:Y:S01]  /*98a0*/  BSSY B1, `(.L_x_6504) ;  /* 0x0000106000017945 */ /* 0x000fe20003800000 */
[-C--:B------:R-:W-:Y:S01]  /*98b0*/  MOV R5, R0.reuse ;  /* 0x0000000000057202 */ /* 0x080fe20000000f00 */
[--C-:B------:R-:W-:Y:S01]  /*98c0*/  IMAD.MOV.U32 R2, RZ, RZ, R0.reuse ;  /* 0x000000ffff027224 */ /* 0x100fe200078e0000 */
[----:B------:R-:W-:Y:S01]  /*98d0*/  MOV R93, R0 ;  /* 0x00000000005d7202 */ /* 0x000fe20000000f00 */
[--C-:B------:R-:W-:Y:S01]  /*98e0*/  IMAD.MOV.U32 R92, RZ, RZ, R0.reuse ;  /* 0x000000ffff5c7224 */ /* 0x100fe200078e0000 */
[-C--:B------:R-:W-:Y:S01]  /*98f0*/  MOV R15, R13.reuse ;  /* 0x0000000d000f7202 */ /* 0x080fe20000000f00 */
[----:B------:R-:W-:Y:S01]  /*9900*/  IMAD.MOV.U32 R94, RZ, RZ, R0 ;  /* 0x000000ffff5e7224 */ /* 0x000fe200078e0000 */
[-C--:B------:R-:W-:Y:S01]  /*9910*/  MOV R20, R12.reuse ;  /* 0x0000000c00147202 */ /* 0x080fe20000000f00 */
[--C-:B------:R-:W-:Y:S01]  /*9920*/  IMAD.MOV.U32 R14, RZ, RZ, R12.reuse ;  /* 0x000000ffff0e7224 */ /* 0x100fe200078e000c */
        /* <DEDUP_REMOVED lines=10> */
[----:B------:R-:W-:Y:S01]  /*99d0*/  IMAD.MOV.U32 R82, RZ, RZ, R12 ;  /* 0x000000ffff527224 */ /* 0x000fe200078e000c */
[----:B------:R-:W-:Y:S05]  /*99e0*/  @P1 BRA `(.L_x_6505) ;  /* 0x00000f1000001947 */ /* 0x000fea0003800000 */
[----:B------:R-:W-:Y:S01]  /*99f0*/  IADD3 R0, R0, 0x1, RZ ;  /* 0x0000000100007810 */ /* 0x000fe20007ffe0ff */
[----:B0-----:R-:W-:Y:S01]  /*9a00*/  IMAD.MOV.U32 R6, RZ, RZ, 0x1 ;  /* 0x00000001ff067424 */ /* 0x001fe200078e00ff */
        /* <DEDUP_REMOVED lines=22> */
.L_x_6507:
[----:B------:R-:W-:Y:S05]  /*9b70*/  BSYNC B2 ;  /* 0x0000000000027941 */ /* 0x000fea0003800000 */
.L_x_6506:
[----:B------:R-:W-:Y:S01]  /*9b80*/  IADD3 R3, R3, 0x1, RZ ;  /* 0x0000000103037810 */ /* 0x000fe20007ffe0ff */
[----:B------:R-:W0:Y:S01]  /*9b90*/  DADD R18, -R28, R62 ;  /* 0x000000001c127229 */ /* 0x000e22000000013e */
[----:B------:R-:W-:Y:S01]  /*9ba0*/  MOV R6, 0x1 ;  /* 0x0000000100067802 */ /* 0x000fe20000000f00 */
[----:B------:R-:W-:Y:S01]  /*9bb0*/  BSSY B2, `(.L_x_6508) ;  /* 0x000001c000027945 */ /* 0x000fe20003800000 */
[----:B------:R-:W1:Y:S01]  /*9bc0*/  I2F.F64 R20, R3 ;  /* 0x0000000300147312 */ /* 0x000e620000201c00 */
[----:B------:R-:W2:-:S06]  /*9bd0*/  DADD R24, R24, R44 ;  /* 0x0000000018187229 */ /* 0x000e8c000000002c */
[----:B0-----:R-:W-:Y:S01]  /*9be0*/  FSETP.GEU.AND P1, PT, |R19|, 6.5827683646048100446e-37, PT ;  /* 0x036000001300780b */ /* 0x001fe20003f2e200 */
[----:B--2---:R-:W0:-:S06]  /*9bf0*/  DADD R60, -R24, R60 ;  /* 0x00000000183c7229 */ /* 0x004e0c000000013c */
[----:B0-----:R0:W-:Y:S01]  /*9c00*/  DFMA R26, R14, R60, R26 ;  /* 0x0000003c0e1a722b */ /* 0x0011e2000000001a */
[----:B-1----:R-:W1:Y:S01]  /*9c10*/  MUFU.RCP64H R7, R21 ;  /* 0x0000001500077308 */ /* 0x002e620000001800 */
[----:B0-----:R-:W-:Y:S02]  /*9c20*/  IMAD.MOV.U32 R14, RZ, RZ, R20 ;  /* 0x000000ffff0e7224 */ /* 0x001fe400078e0014 */
        /* <DEDUP_REMOVED lines=18> */
[----:B------:R-:W-:Y:S02]  /*9d50*/  IMAD.MOV.U32 R6, RZ, RZ, R44 ;  /* 0x000000ffff067224 */ /* 0x000fe400078e002c */
[----:B------:R-:W-:Y:S02]  /*9d60*/  IMAD.MOV.U32 R7, RZ, RZ, R45 ;  /* 0x000000ffff077224 */ /* 0x000fe400078e002d */
.L_x_6509:
[----:B------:R-:W-:Y:S05]  /*9d70*/  BSYNC B2 ;  /* 0x0000000000027941 */ /* 0x000fea0003800000 */
.L_x_6508:
        /* <DEDUP_REMOVED lines=29> */
.L_x_6511:
[----:B------:R-:W-:Y:S05]  /*9f50*/  BSYNC B2 ;  /* 0x0000000000027941 */ /* 0x000fea0003800000 */
.L_x_6510:
        /* <DEDUP_REMOVED lines=31> */
.L_x_6513:
[----:B------:R-:W-:Y:S05]  /*a150*/  BSYNC B2 ;  /* 0x0000000000027941 */ /* 0x000fea0003800000 */
.L_x_6512:
        /* <DEDUP_REMOVED lines=30> */
.L_x_6515:
[----:B------:R-:W-:Y:S05]  /*a340*/  BSYNC B2 ;  /* 0x0000000000027941 */ /* 0x000fea0003800000 */
.L_x_6514:
        /* <DEDUP_REMOVED lines=29> */
.L_x_6517:
[----:B------:R-:W-:Y:S05]  /*a520*/  BSYNC B2 ;  /* 0x0000000000027941 */ /* 0x000fea0003800000 */
.L_x_6516:
        /* <DEDUP_REMOVED lines=27> */
.L_x_6519:
[----:B------:R-:W-:Y:S05]  /*a6e0*/  BSYNC B2 ;  /* 0x0000000000027941 */ /* 0x000fea0003800000 */
.L_x_6518:
        /* <DEDUP_REMOVED lines=29> */
.L_x_6521:
[----:B------:R-:W-:Y:S05]  /*a8c0*/  BSYNC B2 ;  /* 0x0000000000027941 */ /* 0x000fea0003800000 */
.L_x_6520:
[----:B------:R-:W0:-:S06]  /*a8d0*/  DADD R46, R46, R6 ;  /* 0x000000002e2e7229 */ /* 0x000e0c0000000006 */
[----:B0-----:R-:W0:-:S06]  /*a8e0*/  DADD R50, -R46, R50 ;  /* 0x000000002e327229 */ /* 0x001e0c0000000132 */
[----:B0-----:R0:W1:-:S06]  /*a8f0*/  DFMA R66, R16, R50, R66 ;  /* 0x000000321042722b */ /* 0x00104c0000000042 */
.L_x_6505:
[----:B01----:R-:W-:Y:S05]  /*a900*/  BSYNC B1 ;  /* 0x0000000000017941 */ /* 0x003fea0003800000 */
.L_x_6504:
        /* <DEDUP_REMOVED lines=28> */
.L_x_6526:
[----:B------:R-:W-:Y:S05]  /*aad0*/  BSYNC B2 ;  /* 0x0000000000027941 */ /* 0x000fea0003800000 */
.L_x_6525:
[----:B------:R-:W0:Y:S01]  /*aae0*/  DMUL R6, R48, R48 ;  /* 0x0000003030067228 */ /* 0x000e220000000000 */
[----:B------:R-:W-:-:S03]  /*aaf0*/  MOV R0, 0xffffffff ;  /* 0xffffffff00007802 */ /* 0x000fc60000000f00 */
[----:B------:R-:W-:-:S04]  /*ab00*/  DADD R26, R26, R70 ;  /* 0x000000001a1a7229 */ /* 0x000fc80000000046 */
[----:B0-----:R0:W1:Y:S02]  /*ab10*/  DMUL R6, R12, R6 ;  /* 0x000000060c067228 */ /* 0x0010640000000000 */
[----:B0-----:R-:W-:Y:S02]  /*ab20*/  IMAD.MOV.U32 R12, RZ, RZ, R16 ;  /* 0x000000ffff0c7224 */ /* 0x001fe400078e0010 */
[----:B------:R0:W2:Y:S01]  /*ab30*/  DFMA R24, R48, R44, R24 ;  /* 0x0000002c3018722b */ /* 0x0000a20000000018 */
[----:B------:R-:W-:-:S03]  /*ab40*/  IMAD.MOV.U32 R13, RZ, RZ, R17 ;  /* 0x000000ffff0d7224 */ /* 0x000fc600078e0011 */
[----:B-1----:R0:W1:Y:S01]  /*ab50*/  DFMA R26, R6, R44, R26 ;  /* 0x0000002c061a722b */ /* 0x002062000000001a */
[----:B------:R-:W-:Y:S05]  /*ab60*/  BRA `(.L_x_6524) ;  /* 0x0000007000007947 */ /* 0x000fea0003800000 */
.L_x_6523:
[----:B------:R-:W-:Y:S01]  /*ab70*/  MOV R0, R2 ;  /* 0x0000000200007202 */ /* 0x000fe20000000f00 */
[----:B------:R-:W-:Y:S01]  /*ab80*/  IMAD.MOV.U32 R12, RZ, RZ, R88 ;  /* 0x000000ffff0c7224 */ /* 0x000fe200078e0058 */
[----:B------:R-:W-:Y:S01]  /*ab90*/  MOV R24, R68 ;  /* 0x0000004400187202 */ /* 0x000fe20000000f00 */
[----:B------:R-:W-:Y:S01]  /*aba0*/  IMAD.MOV.U32 R13, RZ, RZ, R89 ;  /* 0x000000ffff0d7224 */ /* 0x000fe200078e0059 */
[----:B------:R-:W-:Y:S01]  /*abb0*/  MOV R27, R71 ;  /* 0x00000047001b7202 */ /* 0x000fe20000000f00 */
[----:B------:R-:W-:Y:S02]  /*abc0*/  IMAD.MOV.U32 R25, RZ, RZ, R69 ;  /* 0x000000ffff197224 */ /* 0x000fe400078e0045 */
[----:B------:R-:W-:Y:S02]  /*abd0*/  IMAD.MOV.U32 R26, RZ, RZ, R70 ;  /* 0x000000ffff1a7224 */ /* 0x000fe400078e0046 */
.L_x_6524:
[----:B--2---:R-:W-:Y:S05]  /*abe0*/  BSYNC B1 ;  /* 0x0000000000017941 */ /* 0x004fea0003800000 */
.L_x_6522:
        /* <DEDUP_REMOVED lines=22> */
[----:B0-2---:R-:W-:Y:S01]  /*ad50*/  IMAD.MOV.U32 R8, RZ, RZ, R86 ;  /* 0x000000ffff087224 */ /* 0x005fe200078e0056 */
[----:B------:R-:W-:Y:S01]  /*ad60*/  MOV R9, R87 ;  /* 0x0000005700097202 */ /* 0x000fe20000000f00 */
[----:B------:R-:W-:Y:S01]  /*ad70*/  IMAD.MOV.U32 R10, RZ, RZ, R16 ;  /* 0x000000ffff0a7224 */ /* 0x000fe200078e0010 */
[----:B------:R-:W-:Y:S01]  /*ad80*/  MOV R6, 0xadb0 ;  /* 0x0000adb000067802 */ /* 0x000fe20000000f00 */
[----:B------:R-:W-:Y:S02]  /*ad90*/  IMAD.MOV.U32 R7, RZ, RZ, R17 ;  /* 0x000000ffff077224 */ /* 0x000fe400078e0011 */
[----:B-1---5:R-:W-:Y:S05]  /*ada0*/  CALL.REL.NOINC `($__internal_38_$__cuda_sm20_div_rn_f64_full) ;  /* 0x0001906000007944 */ /* 0x022fea0003c00000 */
.L_x_6531:
[----:B0-2---:R-:W-:Y:S05]  /*adb0*/  BSYNC B2 ;  /* 0x0000000000027941 */ /* 0x005fea0003800000 */
.L_x_6530:
[----:B------:R-:W0:-:S04]  /*adc0*/  DMUL R6, R2, R2 ;  /* 0x0000000202067228 */ /* 0x000e080000000000 */
[----:B------:R-:W-:-:S04]  /*add0*/  DADD R30, R30, R74 ;  /* 0x000000001e1e7229 */ /* 0x000fc8000000004a */
[----:B0-----:R0:W2:Y:S02]  /*ade0*/  DMUL R6, R14, R6 ;  /* 0x000000060e067228 */ /* 0x0010a40000000000 */
[----:B0-----:R-:W-:Y:S02]  /*adf0*/  IMAD.MOV.U32 R14, RZ, RZ, R16 ;  /* 0x000000ffff0e7224 */ /* 0x001fe400078e0010 */
[-C--:B------:R0:W3:Y:S01]  /*ae00*/  DFMA R28, R2, R44.reuse, R28 ;  /* 0x0000002c021c722b */ /* 0x0800e2000000001c */
[----:B------:R-:W-:Y:S01]  /*ae10*/  IMAD.MOV.U32 R15, RZ, RZ, R17 ;  /* 0x000000ffff0f7224 */ /* 0x000fe200078e0011 */
[----:B0-----:R-:W-:Y:S02]  /*ae20*/  MOV R3, 0xffffffff ;  /* 0xffffffff00037802 */ /* 0x001fe40000000f00 */
[----:B--2---:R0:W2:Y:S01]  /*ae30*/  DFMA R30, R6, R44, R30 ;  /* 0x0000002c061e722b */ /* 0x0040a2000000001e */
[----:B------:R-:W-:Y:S05]  /*ae40*/  BRA `(.L_x_6529) ;  /* 0x0000007000007947 */ /* 0x000fea0003800000 */
.L_x_6528:
[----:B------:R-:W-:Y:S01]  /*ae50*/  MOV R3, R92 ;  /* 0x0000005c00037202 */ /* 0x000fe20000000f00 */
[----:B------:R-:W-:Y:S01]  /*ae60*/  IMAD.MOV.U32 R14, RZ, RZ, R86 ;  /* 0x000000ffff0e7224 */ /* 0x000fe200078e0056 */
[----:B------:R-:W-:Y:S01]  /*ae70*/  MOV R28, R72 ;  /* 0x00000048001c7202 */ /* 0x000fe20000000f00 */
[----:B------:R-:W-:Y:S01]  /*ae80*/  IMAD.MOV.U32 R15, RZ, RZ, R87 ;  /* 0x000000ffff0f7224 */ /* 0x000fe200078e0057 */
[----:B------:R-:W-:Y:S01]  /*ae90*/  MOV R31, R75 ;  /* 0x0000004b001f7202 */ /* 0x000fe20000000f00 */
[----:B------:R-:W-:-:S02]  /*aea0*/  IMAD.MOV.U32 R29, RZ, RZ, R73 ;  /* 0x000000ffff1d7224 */ /* 0x000fc400078e0049 */
[----:B------:R-:W-:Y:S02]  /*aeb0*/  IMAD.MOV.U32 R30, RZ, RZ, R74 ;  /* 0x000000ffff1e7224 */ /* 0x000fe400078e004a */
.L_x_6529:
[----:B---3--:R-:W-:Y:S05]  /*aec0*/  BSYNC B1 ;  /* 0x0000000000017941 */ /* 0x008fea0003800000 */
.L_x_6527:
        /* <DEDUP_REMOVED lines=27> */
[----:B-12---:R-:W-:Y:S05]  /*b080*/  CALL.REL.NOINC `($__internal_38_$__cuda_sm20_div_rn_f64_full) ;  /* 0x00018d8000007944 */ /* 0x006fea0003c00000 */
.L_x_6536:
[----:B------:R-:W-:Y:S05]  /*b090*/  BSYNC B2 ;  /* 0x0000000000027941 */ /* 0x000fea0003800000 */
.L_x_6535:
[----:B------:R-:W0:Y:S01]  /*b0a0*/  DMUL R6, R48, R48 ;  /* 0x0000003030067228 */ /* 0x000e220000000000 */
[----:B------:R-:W-:-:S03]  /*b0b0*/  MOV R4, 0xffffffff ;  /* 0xffffffff00047802 */ /* 0x000fc60000000f00 */
[----:B------:R-:W-:-:S04]  /*b0c0*/  DADD R34, R34, R78 ;  /* 0x0000000022227229 */ /* 0x000fc8000000004e */
[----:B0-----:R0:W3:Y:S02]  /*b0d0*/  DMUL R6, R18, R6 ;  /* 0x0000000612067228 */ /* 0x0010e40000000000 */
[----:B0-----:R-:W-:Y:S02]  /*b0e0*/  IMAD.MOV.U32 R18, RZ, RZ, R16 ;  /* 0x000000ffff127224 */ /* 0x001fe400078e0010 */
[----:B------:R0:W4:Y:S01]  /*b0f0*/  DFMA R32, R48, R44, R32 ;  /* 0x0000002c3020722b */ /* 0x0001220000000020 */
[----:B------:R-:W-:-:S03]  /*b100*/  IMAD.MOV.U32 R19, RZ, RZ, R17 ;  /* 0x000000ffff137224 */ /* 0x000fc600078e0011 */
[----:B---3--:R0:W3:Y:S01]  /*b110*/  DFMA R34, R6, R44, R34 ;  /* 0x0000002c0622722b */ /* 0x0080e20000000022 */
[----:B------:R-:W-:Y:S05]  /*b120*/  BRA `(.L_x_6534) ;  /* 0x0000007000007947 */ /* 0x000fea0003800000 */
.L_x_6533:
[----:B------:R-:W-:Y:S01]  /*b130*/  MOV R4, R93 ;  /* 0x0000005d00047202 */ /* 0x000fe20000000f00 */
[----:B------:R-:W-:Y:S01]  /*b140*/  IMAD.MOV.U32 R18, RZ, RZ, R84 ;  /* 0x000000ffff127224 */ /* 0x000fe200078e0054 */
[----:B------:R-:W-:Y:S01]  /*b150*/  MOV R32, R76 ;  /* 0x0000004c00207202 */ /* 0x000fe20000000f00 */
[----:B------:R-:W-:Y:S01]  /*b160*/  IMAD.MOV.U32 R19, RZ, RZ, R85 ;  /* 0x000000ffff137224 */ /* 0x000fe200078e0055 */
[----:B------:R-:W-:Y:S01]  /*b170*/  MOV R35, R79 ;  /* 0x0000004f00237202 */ /* 0x000fe20000000f00 */
[----:B------:R-:W-:Y:S02]  /*b180*/  IMAD.MOV.U32 R33, RZ, RZ, R77 ;  /* 0x000000ffff217224 */ /* 0x000fe400078e004d */
[----:B------:R-:W-:Y:S02]  /*b190*/  IMAD.MOV.U32 R34, RZ, RZ, R78 ;  /* 0x000000ffff227224 */ /* 0x000fe400078e004e */
.L_x_6534:
[----:B----4-:R-:W-:Y:S05]  /*b1a0*/  BSYNC B1 ;  /* 0x0000000000017941 */ /* 0x010fea0003800000 */
.L_x_6532:
        /* <DEDUP_REMOVED lines=26> */
[----:B-123-5:R-:W-:Y:S05]  /*b350*/  CALL.REL.NOINC `($__internal_38_$__cuda_sm20_div_rn_f64_full) ;  /* 0x00018ab000007944 */ /* 0x02efea0003c00000 */
.L_x_6539:
[----:B------:R-:W-:Y:S05]  /*b360*/  BSYNC B1 ;  /* 0x0000000000017941 */ /* 0x000fea0003800000 */
.L_x_6538:
[----:B------:R-:W0:Y:S01]  /*b370*/  DMUL R6, R46, R46 ;  /* 0x0000002e2e067228 */ /* 0x000e220000000000 */
[----:B------:R-:W-:-:S03]  /*b380*/  MOV R5, 0xffffffff ;  /* 0xffffffff00057802 */ /* 0x000fc60000000f00 */
[----:B------:R-:W-:-:S04]  /*b390*/  DADD R38, R38, R66 ;  /* 0x0000000026267229 */ /* 0x000fc80000000042 */
[----:B0-----:R0:W4:Y:S02]  /*b3a0*/  DMUL R6, R20, R6 ;  /* 0x0000000614067228 */ /* 0x0011240000000000 */
[----:B0-----:R-:W-:Y:S02]  /*b3b0*/  IMAD.MOV.U32 R20, RZ, RZ, R16 ;  /* 0x000000ffff147224 */ /* 0x001fe400078e0010 */
[----:B------:R0:W3:Y:S01]  /*b3c0*/  DFMA R36, R46, R44, R36 ;  /* 0x0000002c2e24722b */ /* 0x0000e20000000024 */
[----:B------:R-:W-:-:S03]  /*b3d0*/  IMAD.MOV.U32 R21, RZ, RZ, R17 ;  /* 0x000000ffff157224 */ /* 0x000fc600078e0011 */
[----:B----4-:R0:W4:Y:S01]  /*b3e0*/  DFMA R38, R6, R44, R38 ;  /* 0x0000002c0626722b */ /* 0x0101220000000026 */
[----:B------:R-:W-:Y:S05]  /*b3f0*/  BRA `(.L_x_6392) ;  /* 0x0000308000007947 */ /* 0x000fea0003800000 */
.L_x_6537:
[----:B------:R-:W-:Y:S01]  /*b400*/  MOV R5, R94 ;  /* 0x0000005e00057202 */ /* 0x000fe20000000f00 */
[----:B------:R-:W-:Y:S01]  /*b410*/  IMAD.MOV.U32 R20, RZ, RZ, R82 ;  /* 0x000000ffff147224 */ /* 0x000fe200078e0052 */
[----:B------:R-:W-:Y:S01]  /*b420*/  MOV R36, R46 ;  /* 0x0000002e00247202 */ /* 0x000fe20000000f00 */
[----:B------:R-:W-:Y:S01]  /*b430*/  IMAD.MOV.U32 R21, RZ, RZ, R83 ;  /* 0x000000ffff157224 */ /* 0x000fe200078e0053 */
[----:B------:R-:W-:Y:S01]  /*b440*/  MOV R39, R67 ;  /* 0x0000004300277202 */ /* 0x000fe20000000f00 */
[----:B------:R-:W-:Y:S02]  /*b450*/  IMAD.MOV.U32 R37, RZ, RZ, R47 ;  /* 0x000000ffff257224 */ /* 0x000fe400078e002f */
[----:B------:R-:W-:Y:S01]  /*b460*/  IMAD.MOV.U32 R38, RZ, RZ, R66 ;  /* 0x000000ffff267224 */ /* 0x000fe200078e0042 */
[----:B------:R-:W-:Y:S05]  /*b470*/  BRA `(.L_x_6392) ;  /* 0x0000300000007947 */ /* 0x000fea0003800000 */
.L_x_6420:
        /* <DEDUP_REMOVED lines=68> */
.L_x_6558:
[----:B------:R-:W-:Y:S01]  /*b8c0*/  SHF.R.U32.HI R5, RZ, 0x2, R84 ;  /* 0x00000002ff057819 */ /* 0x000fe20000011654 */
[----:B------:R-:W-:Y:S01]  /*b8d0*/  IMAD.MOV.U32 R6, RZ, RZ, R2 ;  /* 0x000000ffff067224 */ /* 0x000fe200078e0002 */
[----:B------:R-:W-:-:S05]  /*b8e0*/  MOV R7, R16 ;  /* 0x0000001000077202 */ /* 0x000fca0000000f00 */
[----:B------:R-:W-:-:S05]  /*b8f0*/  IMAD.WIDE.U32 R4, R5, 0x20, R6 ;  /* 0x0000002005047825 */ /* 0x000fca00078e0006 */
[----:B------:R-:W2:Y:S01]  /*b900*/  LDG.E.128 R60, [R4.64] ;  /* 0x00000024043c7981 */ /* 0x000ea2000c1e1d00 */
[----:B------:R-:W-:Y:S02]  /*b910*/  IADD3 R0, R0, 0x1, RZ ;  /* 0x0000000100007810 */ /* 0x000fe40007ffe0ff */
[----:B------:R-:W-:Y:S01]  /*b920*/  IADD3 R3, R84, c[0x0][0x19c], RZ ;  /* 0x0000670054037a10 */ /* 0x000fe20007ffe0ff */
[----:B------:R-:W-:Y:S01]  /*b930*/  IMAD.MOV.U32 R8, RZ, RZ, 0x1 ;  /* 0x00000001ff087424 */ /* 0x000fe200078e00ff */
[----:B------:R-:W0:Y:S01]  /*b940*/  I2F.F64 R12, R0 ;  /* 0x00000000000c7312 */ /* 0x000e220000201c00 */
[----:B------:R1:W5:Y:S01]  /*b950*/  LDG.E.128 R56, [R4.64+0x10] ;  /* 0x0000102404387981 */ /* 0x000362000c1e1d00 */
[----:B------:R-:W-:-:S05]  /*b960*/  SHF.R.U32.HI R9, RZ, 0x2, R3 ;  /* 0x00000002ff097819 */ /* 0x000fca0000011603 */
[----:B------:R-:W-:-:S05]  /*b970*/  IMAD.WIDE.U32 R6, R9, 0x20, R6 ;  /* 0x0000002009067825 */ /* 0x000fca00078e0006 */
[----:B------:R3:W5:Y:S01]  /*b980*/  LDG.E.128 R52, [R6.64] ;  /* 0x0000002406347981 */ /* 0x000762000c1e1d00 */
[----:B0-----:R-:W0:Y:S03]  /*b990*/  MUFU.RCP64H R9, R13 ;  /* 0x0000000d00097308 */ /* 0x001e260000001800 */
[----:B------:R3:W5:Y:S01]  /*b9a0*/  LDG.E.128 R48, [R6.64+0x10] ;  /* 0x0000102406307981 */ /* 0x000762000c1e1d00 */
[----:B0-----:R-:W0:-:S06]  /*b9b0*/  DFMA R10, -R12, R8, 1 ;  /* 0x3ff000000c0a742b */ /* 0x001e0c0000000108 */
[----:B0-----:R-:W0:-:S06]  /*b9c0*/  DFMA R10, R10, R10, R10 ;  /* 0x0000000a0a0a722b */ /* 0x001e0c000000000a */
[----:B0-----:R-:W0:-:S06]  /*b9d0*/  DFMA R10, R8, R10, R8 ;  /* 0x0000000a080a722b */ /* 0x001e0c0000000008 */
[----:B0-----:R-:W0:-:S06]  /*b9e0*/  DFMA R8, -R12, R10, 1 ;  /* 0x3ff000000c08742b */ /* 0x001e0c000000010a */
[----:B0-----:R-:W-:Y:S01]  /*b9f0*/  DFMA R8, R10, R8, R10 ;  /* 0x000000080a08722b */ /* 0x001fe2000000000a */
[----:B------:R-:W-:Y:S03]  /*ba00*/  BSSY B2, `(.L_x_6542) ;  /* 0x000000f000027945 */ /* 0x000fe60003800000 */
[----:B--2---:R-:W1:-:S06]  /*ba10*/  DADD R14, R60, -R24 ;  /* 0x000000003c0e7229 */ /* 0x004e4c0000000818 */
[----:B-1----:R-:W3:-:S06]  /*ba20*/  DMUL R4, R14, R8 ;  /* 0x000000080e047228 */ /* 0x002ecc0000000000 */
[----:B---3--:R-:W0:-:S06]  /*ba30*/  DFMA R6, -R12, R4, R14 ;  /* 0x000000040c06722b */ /* 0x008e0c000000010e */
[----:B0-----:R-:W0:Y:S01]  /*ba40*/  DFMA R44, R8, R6, R4 ;  /* 0x00000006082c722b */ /* 0x001e220000000004 */
[----:B------:R-:W-:-:S09]  /*ba50*/  FSETP.GEU.AND P1, PT, |R15|, 6.5827683646048100446e-37, PT ;  /* 0x036000000f00780b */ /* 0x000fd20003f2e200 */
        /* <DEDUP_REMOVED lines=8> */
[----:B-----5:R-:W-:Y:S05]  /*bae0*/  CALL.REL.NOINC `($__internal_38_$__cuda_sm20_div_rn_f64_full) ;  /* 0x0001832000007944 */ /* 0x020fea0003c00000 */
.L_x_6543:
[----:B------:R-:W-:Y:S05]  /*baf0*/  BSYNC B2 ;  /* 0x0000000000027941 */ /* 0x000fea0003800000 */
.L_x_6542:
[----:B------:R-:W0:Y:S01]  /*bb00*/  MUFU.RCP64H R5, R13 ;  /* 0x0000000d00057308 */ /* 0x000e220000001800 */
[----:B------:R-:W-:Y:S01]  /*bb10*/  MOV R4, 0x1 ;  /* 0x0000000100047802 */ /* 0x000fe20000000f00 */
        /* <DEDUP_REMOVED lines=23> */
[----:B------:R-:W-:Y:S01]  /*bc90*/  IMAD.MOV.U32 R8, RZ, RZ, R44 ;  /* 0x000000ffff087224 */ /* 0x000fe200078e002c */
[----:B------:R-:W-:Y:S02]  /*bca0*/  MOV R9, R45 ;  /* 0x0000002d00097202 */ /* 0x000fe40000000f00 */
.L_x_6545:
[----:B01----:R-:W-:Y:S05]  /*bcb0*/  BSYNC B2 ;  /* 0x0000000000027941 */ /* 0x003fea0003800000 */
.L_x_6544:
        /* <DEDUP_REMOVED lines=25> */
.L_x_6547:
[----:B01----:R-:W-:Y:S05]  /*be50*/  BSYNC B2 ;  /* 0x0000000000027941 */ /* 0x003fea0003800000 */
.L_x_6546:
        /* <DEDUP_REMOVED lines=25> */
[----:B------:R-:W-:Y:S01]  /*bff0*/  IMAD.MOV.U32 R8, RZ, RZ, R44 ;  /* 0x000000ffff087224 */ /* 0x000fe200078e002c */
[----:B------:R-:W-:Y:S02]  /*c000*/  MOV R9, R45 ;  /* 0x0000002d00097202 */ /* 0x000fe40000000f00 */
.L_x_6549:
[----:B01----:R-:W-:Y:S05]  /*c010*/  BSYNC B2 ;  /* 0x0000000000027941 */ /* 0x003fea0003800000 */
.L_x_6548:
        /* <DEDUP_REMOVED lines=25> */
.L_x_6551:
[----:B01----:R-:W-:Y:S05]  /*c1b0*/  BSYNC B2 ;  /* 0x0000000000027941 */ /* 0x003fea0003800000 */
.L_x_6550:
        /* <DEDUP_REMOVED lines=27> */
.L_x_6553:
[----:B01----:R-:W-:Y:S05]  /*c370*/  BSYNC B2 ;  /* 0x0000000000027941 */ /* 0x003fea0003800000 */
.L_x_6552:
        /* <DEDUP_REMOVED lines=25> */
.L_x_6555:
[----:B01----:R-:W-:Y:S05]  /*c510*/  BSYNC B2 ;  /* 0x0000000000027941 */ /* 0x003fea0003800000 */
.L_x_6554:
        /* <DEDUP_REMOVED lines=27> */
.L_x_6557:
[----:B01----:R-:W-:Y:S05]  /*c6d0*/  BSYNC B2 ;  /* 0x0000000000027941 */ /* 0x003fea0003800000 */
.L_x_6556:
        /* <DEDUP_REMOVED lines=8> */
.L_x_6541:
[----:B------:R-:W-:Y:S05]  /*c760*/  BSYNC B1 ;  /* 0x0000000000017941 */ /* 0x000fea0003800000 */
.L_x_6540:
[----:B------:R-:W-:Y:S01]  /*c770*/  ISETP.GE.U32.AND P1, PT, R84, c[0x0][0x194], PT ;  /* 0x0000650054007a0c */ /* 0x000fe20003f26070 */
[----:B------:R-:W-:Y:S01]  /*c780*/  BSSY B0, `(.L_x_6559) ;  /* 0x0000010000007945 */ /* 0x000fe20003800000 */
[--C-:B------:R-:W-:Y:S02]  /*c790*/  IMAD.MOV.U32 R3, RZ, RZ, R0.reuse ;  /* 0x000000ffff037224 */ /* 0x100fe400078e0000 */
[----:B------:R-:W-:-:S09]  /*c7a0*/  IMAD.MOV.U32 R4, RZ, RZ, R0 ;  /* 0x000000ffff047224 */ /* 0x000fd200078e0000 */
[----:B------:R-:W-:Y:S05]  /*c7b0*/  @P1 BRA `(.L_x_6560) ;  /* 0x000000c000001947 */ /* 0x000fea0003800000 */
[----:B------:R-:W-:Y:S01]  /*c7c0*/  IADD3 R5, R84, c[0x0][0x19c], RZ ;  /* 0x0000670054057a10 */ /* 0x000fe20007ffe0ff */
[----:B------:R-:W-:Y:S01]  /*c7d0*/  IMAD.MOV.U32 R9, RZ, RZ, R16 ;  /* 0x000000ffff097224 */ /* 0x000fe200078e0010 */
[----:B------:R-:W-:Y:S02]  /*c7e0*/  SHF.R.U32.HI R7, RZ, 0x2, R84 ;  /* 0x00000002ff077819 */ /* 0x000fe40000011654 */
[----:B------:R-:W-:Y:S02]  /*c7f0*/  ISETP.GE.U32.AND P0, PT, R5, c[0x0][0x194], PT ;  /* 0x0000650005007a0c */ /* 0x000fe40003f06070 */
[----:B------:R-:W-:-:S05]  /*c800*/  MOV R8, R2 ;  /* 0x0000000200087202 */ /* 0x000fca0000000f00 */
[----:B------:R-:W-:-:S05]  /*c810*/  IMAD.WIDE.U32 R6, R7, 0x20, R8 ;  /* 0x0000002007067825 */ /* 0x000fca00078e0008 */
[----:B------:R0:W5:Y:S01]  /*c820*/  LDG.E.128 R60, [R6.64] ;  /* 0x00000024063c7981 */ /* 0x000162000c1e1d00 */
[----:B------:R-:W-:-:S03]  /*c830*/  @!P0 SHF.R.U32.HI R5, RZ, 0x2, R5 ;  /* 0x00000002ff058819 */ /* 0x000fc60000011605 */
[----:B------:R0:W5:Y:S02]  /*c840*/  LDG.E.128 R56, [R6.64+0x10] ;  /* 0x0000102406387981 */ /* 0x000164000c1e1d00 */
[----:B------:R-:W-:-:S05]  /*c850*/  @!P0 IMAD.WIDE.U32 R8, R5, 0x20, R8 ;  /* 0x0000002005088825 */ /* 0x000fca00078e0008 */
[----:B------:R0:W5:Y:S04]  /*c860*/  @!P0 LDG.E.128 R52, [R8.64] ;  /* 0x0000002408348981 */ /* 0x000168000c1e1d00 */
[----:B------:R0:W5:Y:S02]  /*c870*/  @!P0 LDG.E.128 R48, [R8.64+0x10] ;  /* 0x0000102408308981 */ /* 0x000164000c1e1d00 */
.L_x_6560:
[----:B------:R-:W-:Y:S05]  /*c880*/  BSYNC B0 ;  /* 0x0000000000007941 */ /* 0x000fea0003800000 */
.L_x_6559:
[----:B------:R-:W-:Y:S01]  /*c890*/  BSSY B1, `(.L_x_6561) ;  /* 0x0000108000017945 */ /* 0x000fe20003800000 */
[--C-:B------:R-:W-:Y:S01]  /*c8a0*/  IMAD.MOV.U32 R5, RZ, RZ, R0.reuse ;  /* 0x000000ffff057224 */ /* 0x100fe200078e0000 */
[-C--:B------:R-:W-:Y:S01]  /*c8b0*/  MOV R2, R0.reuse ;  /* 0x0000000000027202 */ /* 0x080fe20000000f00 */
[--C-:B------:R-:W-:Y:S01]  /*c8c0*/  IMAD.MOV.U32 R85, RZ, RZ, R0.reuse ;  /* 0x000000ffff557224 */ /* 0x100fe200078e0000 */
[----:B------:R-:W-:Y:S01]  /*c8d0*/  MOV R93, R0 ;  /* 0x00000000005d7202 */ /* 0x000fe20000000f00 */
[----:B------:R-:W-:Y:S01]  /*c8e0*/  IMAD.MOV.U32 R92, RZ, RZ, R0 ;  /* 0x000000ffff5c7224 */ /* 0x000fe200078e0000 */
[-C--:B------:R-:W-:Y:S01]  /*c8f0*/  MOV R18, R12.reuse ;  /* 0x0000000c00127202 */ /* 0x080fe20000000f00 */
[--C-:B------:R-:W-:Y:S01]  /*c900*/  IMAD.MOV.U32 R14, RZ, RZ, R12.reuse ;  /* 0x000000ffff0e7224 */ /* 0x100fe200078e000c */
[-C--:B------:R-:W-:Y:S01]  /*c910*/  MOV R21, R13.reuse ;  /* 0x0000000d00157202 */ /* 0x080fe20000000f00 */
[--C-:B------:R-:W-:Y:S01]  /*c920*/  IMAD.MOV.U32 R15, RZ, RZ, R13.reuse ;  /* 0x000000ffff0f7224 */ /* 0x100fe200078e000d */
[----:B------:R-:W-:Y:S01]  /*c930*/  MOV R86, R12 ;  /* 0x0000000c00567202 */ /* 0x000fe20000000f00 */
[----:B------:R-:W-:Y:S01]  /*c940*/  IMAD.MOV.U32 R19, RZ, RZ, R13 ;  /* 0x000000ffff137224 */ /* 0x000fe200078e000d */
[----:B------:R-:W-:Y:S01]  /*c950*/  MOV R83, R13 ;  /* 0x0000000d00537202 */ /* 0x000fe20000000f00 */
[----:B------:R-:W-:-:S02]  /*c960*/  IMAD.MOV.U32 R20, RZ, RZ, R12 ;  /* 0x000000ffff147224 */ /* 0x000fc400078e000c */
[--C-:B------:R-:W-:Y:S02]  /*c970*/  IMAD.MOV.U32 R88, RZ, RZ, R12.reuse ;  /* 0x000000ffff587224 */ /* 0x100fe400078e000c */
[--C-:B------:R-:W-:Y:S02]  /*c980*/  IMAD.MOV.U32 R89, RZ, RZ, R13.reuse ;  /* 0x000000ffff597224 */ /* 0x100fe400078e000d */
[--C-:B------:R-:W-:Y:S02]  /*c990*/  IMAD.MOV.U32 R87, RZ, RZ, R13.reuse ;  /* 0x000000ffff577224 */ /* 0x100fe400078e000d */
[--C-:B------:R-:W-:Y:S02]  /*c9a0*/  IMAD.MOV.U32 R82, RZ, RZ, R12.reuse ;  /* 0x000000ffff527224 */ /* 0x100fe400078e000c */
[----:B------:R-:W-:Y:S02]  /*c9b0*/  IMAD.MOV.U32 R16, RZ, RZ, R12 ;  /* 0x000000ffff107224 */ /* 0x000fe400078e000c */
[----:B------:R-:W-:Y:S01]  /*c9c0*/  IMAD.MOV.U32 R17, RZ, RZ, R13 ;  /* 0x000000ffff117224 */ /* 0x000fe200078e000d */
[----:B------:R-:W-:Y:S05]  /*c9d0*/  @P1 BRA `(.L_x_6562) ;  /* 0x00000f3000001947 */ /* 0x000fea0003800000 */
[----:B------:R-:W-:Y:S01]  /*c9e0*/  IADD3 R0, R0, 0x1, RZ ;  /* 0x0000000100007810 */ /* 0x000fe20007ffe0ff */
[----:B0-----:R-:W-:Y:S01]  /*c9f0*/  HFMA2.MMA R6, -RZ, RZ, 0, 5.9604644775390625e-08 ;  /* 0x00000001ff067435 */ /* 0x001fe200000001ff */
        /* <DEDUP_REMOVED lines=22> */
.L_x_6564:
[----:B------:R-:W-:Y:S05]  /*cb60*/  BSYNC B2 ;  /* 0x0000000000027941 */ /* 0x000fea0003800000 */
.L_x_6563:
        /* <DEDUP_REMOVED lines=31> */
.L_x_6566:
[----:B------:R-:W-:Y:S05]  /*cd60*/  BSYNC B2 ;  /* 0x0000000000027941 */ /* 0x000fea0003800000 */
.L_x_6565:
        /* <DEDUP_REMOVED lines=29> */
.L_x_6568:
[----:B------:R-:W-:Y:S05]  /*cf40*/  BSYNC B2 ;  /* 0x0000000000027941 */ /* 0x000fea0003800000 */
.L_x_6567:
[----:B------:R-:W-:Y:S01]  /*cf50*/  IADD3 R5, R5, 0x1, RZ ;  /* 0x0000000105057810 */ /* 0x000fe20007ffe0ff */
[----:B------:R-:W-:Y:S01]  /*cf60*/  HFMA2.MMA R6, -RZ, RZ, 0, 5.9604644775390625e-08 ;  /* 0x00000001ff067435 */ /* 0x000fe200000001ff */
        /* <DEDUP_REMOVED lines=29> */
.L_x_6570:
[----:B------:R-:W-:Y:S05]  /*d140*/  BSYNC B2 ;  /* 0x0000000000027941 */ /* 0x000fea0003800000 */
.L_x_6569:
        /* <DEDUP_REMOVED lines=30> */
.L_x_6572:
[----:B------:R-:W-:Y:S05]  /*d330*/  BSYNC B2 ;  /* 0x0000000000027941 */ /* 0x000fea0003800000 */
.L_x_6571:
        /* <DEDUP_REMOVED lines=29> */
.L_x_6574:
[----:B------:R-:W-:Y:S05]  /*d510*/  BSYNC B2 ;  /* 0x0000000000027941 */ /* 0x000fea0003800000 */
.L_x_6573:
        /* <DEDUP_REMOVED lines=27> */
.L_x_6576:
[----:B------:R-:W-:Y:S05]  /*d6d0*/  BSYNC B2 ;  /* 0x0000000000027941 */ /* 0x000fea0003800000 */
.L_x_6575:
        /* <DEDUP_REMOVED lines=31> */
.L_x_6578:
[----:B------:R-:W-:Y:S05]  /*d8d0*/  BSYNC B2 ;  /* 0x0000000000027941 */ /* 0x000fea0003800000 */
.L_x_6577:
[----:B------:R-:W0:-:S06]  /*d8e0*/  DADD R46, R46, R6 ;  /* 0x000000002e2e7229 */ /* 0x000e0c0000000006 */
[----:B0-----:R-:W0:-:S06]  /*d8f0*/  DADD R50, -R46, R50 ;  /* 0x000000002e327229 */ /* 0x001e0c0000000132 */
[----:B0-----:R0:W1:-:S06]  /*d900*/  DFMA R66, R52, R50, R66 ;  /* 0x000000323442722b */ /* 0x00104c0000000042 */
.L_x_6562:
[----:B01----:R-:W-:Y:S05]  /*d910*/  BSYNC B1 ;  /* 0x0000000000017941 */ /* 0x003fea0003800000 */
.L_x_6561:
        /* <DEDUP_REMOVED lines=28> */
.L_x_6583:
[----:B------:R-:W-:Y:S05]  /*dae0*/  BSYNC B2 ;  /* 0x0000000000027941 */ /* 0x000fea0003800000 */
.L_x_6582:
        /* <DEDUP_REMOVED lines=9> */
.L_x_6580:
[----:B------:R-:W-:Y:S01]  /*db80*/  IMAD.MOV.U32 R0, RZ, RZ, R2 ;  /* 0x000000ffff007224 */ /* 0x000fe200078e0002 */
[----:B------:R-:W-:Y:S01]  /*db90*/  MOV R13, R89 ;  /* 0x00000059000d7202 */ /* 0x000fe20000000f00 */
[----:B------:R-:W-:Y:S01]  /*dba0*/  IMAD.MOV.U32 R12, RZ, RZ, R88 ;  /* 0x000000ffff0c7224 */ /* 0x000fe200078e0058 */
[----:B------:R-:W-:Y:S01]  /*dbb0*/  MOV R26, R76 ;  /* 0x0000004c001a7202 */ /* 0x000fe20000000f00 */
[----:B------:R-:W-:Y:S02]  /*dbc0*/  IMAD.MOV.U32 R24, RZ, RZ, R78 ;  /* 0x000000ffff187224 */ /* 0x000fe400078e004e */
[----:B------:R-:W-:Y:S02]  /*dbd0*/  IMAD.MOV.U32 R25, RZ, RZ, R79 ;  /* 0x000000ffff197224 */ /* 0x000fe400078e004f */
[----:B------:R-:W-:Y:S02]  /*dbe0*/  IMAD.MOV.U32 R27, RZ, RZ, R77 ;  /* 0x000000ffff1b7224 */ /* 0x000fe400078e004d */
.L_x_6581:
[----:B--2---:R-:W-:Y:S05]  /*dbf0*/  BSYNC B1 ;  /* 0x0000000000017941 */ /* 0x004fea0003800000 */
.L_x_6579:
[----:B------:R-:W2:Y:S01]  /*dc00*/  DSETP.NEU.AND P0, PT, R14, RZ, PT ;  /* 0x000000ff0e00722a */ /* 0x000ea20003f0d000 */
[----:B------:R-:W-:-:S13]  /*dc10*/  BSSY B1, `(.L_x_6584) ;  /* 0x000002c000017945 */ /* 0x000fda0003800000 */
[----:B--2---:R-:W-:Y:S05]  /*dc20*/  @!P0 BRA `(.L_x_6585) ;  /* 0x0000023000008947 */ /* 0x004fea0003800000 */
[----:B------:R-:W2:-:S14]  /*dc30*/  DSETP.NEU.AND P0, PT, R86, RZ, PT ;  /* 0x000000ff5600722a */ /* 0x000e9c0003f0d000 */
[----:B--2---:R-:W-:Y:S05]  /*dc40*/  @!P0 BRA `(.L_x_6586) ;  /* 0x0000028000008947 */ /* 0x004fea0003800000 */
[----:B-----5:R-:W2:Y:S01]  /*dc50*/  DADD R48, R14, R86 ;  /* 0x000000000e307229 */ /* 0x020ea20000000056 */
        /* <DEDUP_REMOVED lines=21> */
[----:B-1----:R-:W-:Y:S05]  /*ddb0*/  CALL.REL.NOINC `($__internal_38_$__cuda_sm20_div_rn_f64_full) ;  /* 0x0001605000007944 */ /* 0x002fea0003c00000 */
.L_x_6588:
[----:B0-2---:R-:W-:Y:S05]  /*ddc0*/  BSYNC B2 ;  /* 0x0000000000027941 */ /* 0x005fea0003800000 */
.L_x_6587:
        /* <DEDUP_REMOVED lines=9> */
.L_x_6585:
[----:B------:R-:W-:Y:S01]  /*de60*/  IMAD.MOV.U32 R3, RZ, RZ, R85 ;  /* 0x000000ffff037224 */ /* 0x000fe200078e0055 */
[----:B------:R-:W-:Y:S01]  /*de70*/  MOV R15, R87 ;  /* 0x00000057000f7202 */ /* 0x000fe20000000f00 */
[----:B------:R-:W-:Y:S01]  /*de80*/  IMAD.MOV.U32 R14, RZ, RZ, R86 ;  /* 0x000000ffff0e7224 */ /* 0x000fe200078e0056 */
[----:B------:R-:W-:Y:S01]  /*de90*/  MOV R30, R72 ;  /* 0x00000048001e7202 */ /* 0x000fe20000000f00 */
[----:B------:R-:W-:-:S02]  /*dea0*/  IMAD.MOV.U32 R28, RZ, RZ, R74 ;  /* 0x000000ffff1c7224 */ /* 0x000fc400078e004a */
[----:B------:R-:W-:Y:S02]  /*deb0*/  IMAD.MOV.U32 R29, RZ, RZ, R75 ;  /* 0x000000ffff1d7224 */ /* 0x000fe400078e004b */
[----:B------:R-:W-:Y:S02]  /*dec0*/  IMAD.MOV.U32 R31, RZ, RZ, R73 ;  /* 0x000000ffff1f7224 */ /* 0x000fe400078e0049 */
.L_x_6586:
[----:B---3--:R-:W-:Y:S05]  /*ded0*/  BSYNC B1 ;  /* 0x0000000000017941 */ /* 0x008fea0003800000 */
.L_x_6584:
[----:B------:R-:W3:Y:S01]  /*dee0*/  DSETP.NEU.AND P0, PT, R18, RZ, PT ;  /* 0x000000ff1200722a */ /* 0x000ee20003f0d000 */
[----:B------:R-:W-:-:S13]  /*def0*/  BSSY B1, `(.L_x_6589) ;  /* 0x000002c000017945 */ /* 0x000fda0003800000 */
[----:B---3--:R-:W-:Y:S05]  /*df00*/  @!P0 BRA `(.L_x_6590) ;  /* 0x0000023000008947 */ /* 0x008fea0003800000 */
[----:B------:R-:W3:-:S14]  /*df10*/  DSETP.NEU.AND P0, PT, R82, RZ, PT ;  /* 0x000000ff5200722a */ /* 0x000edc0003f0d000 */
[----:B---3--:R-:W-:Y:S05]  /*df20*/  @!P0 BRA `(.L_x_6591) ;  /* 0x0000028000008947 */ /* 0x008fea0003800000 */
[----:B-----5:R-:W3:Y:S01]  /*df30*/  DADD R48, R18, R82 ;  /* 0x0000000012307229 */ /* 0x020ee20000000052 */
[----:B0-----:R-:W-:Y:S01]  /*df40*/  IMAD.MOV.U32 R6, RZ, RZ, 0x1 ;  /* 0x00000001ff067424 */ /* 0x001fe200078e00ff */
[----:B------:R-:W-:Y:S01]  /*df50*/  FSETP.GEU.AND P1, PT, |R83|, 6.5827683646048100446e-37, PT ;  /* 0x036000005300780b */ /* 0x000fe20003f2e200 */
[----:B------:R-:W-:Y:S01]  /*df60*/  BSSY B2, `(.L_x_6592) ;  /* 0x0000014000027945 */ /* 0x000fe20003800000 */
[----:B------:R-:W-:Y:S02]  /*df70*/  DADD R50, -R32, R70 ;  /* 0x0000000020327229 */ /* 0x000fe40000000146 */
        /* <DEDUP_REMOVED lines=18> */
.L_x_6593:
[----:B------:R-:W-:Y:S05]  /*e0a0*/  BSYNC B2 ;  /* 0x0000000000027941 */ /* 0x000fea0003800000 */
.L_x_6592:
        /* <DEDUP_REMOVED lines=9> */
.L_x_6590:
[----:B------:R-:W-:Y:S01]  /*e140*/  IMAD.MOV.U32 R4, RZ, RZ, R92 ;  /* 0x000000ffff047224 */ /* 0x000fe200078e005c */
[----:B------:R-:W-:Y:S01]  /*e150*/  MOV R19, R83 ;  /* 0x0000005300137202 */ /* 0x000fe20000000f00 */
[----:B------:R-:W-:Y:S01]  /*e160*/  IMAD.MOV.U32 R18, RZ, RZ, R82 ;  /* 0x000000ffff127224 */ /* 0x000fe200078e0052 */
[----:B------:R-:W-:Y:S01]  /*e170*/  MOV R34, R68 ;  /* 0x0000004400227202 */ /* 0x000fe20000000f00 */
[----:B------:R-:W-:Y:S02]  /*e180*/  IMAD.MOV.U32 R32, RZ, RZ, R70 ;  /* 0x000000ffff207224 */ /* 0x000fe400078e0046 */
[----:B------:R-:W-:Y:S02]  /*e190*/  IMAD.MOV.U32 R33, RZ, RZ, R71 ;  /* 0x000000ffff217224 */ /* 0x000fe400078e0047 */
[----:B------:R-:W-:Y:S02]  /*e1a0*/  IMAD.MOV.U32 R35, RZ, RZ, R69 ;  /* 0x000000ffff237224 */ /* 0x000fe400078e0045 */
.L_x_6591:
[----:B----4-:R-:W-:Y:S05]  /*e1b0*/  BSYNC B1 ;  /* 0x0000000000017941 */ /* 0x010fea0003800000 */
.L_x_6589:
[----:B------:R-:W4:-:S14]  /*e1c0*/  DSETP.NEU.AND P0, PT, R20, RZ, PT ;  /* 0x000000ff1400722a */ /* 0x000f1c0003f0d000 */
[----:B----4-:R-:W-:Y:S05]  /*e1d0*/  @!P0 BRA `(.L_x_6594) ;  /* 0x0000023000008947 */ /* 0x010fea0003800000 */
[----:B------:R-:W4:-:S14]  /*e1e0*/  DSETP.NEU.AND P0, PT, R16, RZ, PT ;  /* 0x000000ff1000722a */ /* 0x000f1c0003f0d000 */
[----:B----4-:R-:W-:Y:S05]  /*e1f0*/  @!P0 BRA `(.L_x_6392) ;  /* 0x0000028000008947 */ /* 0x010fea0003800000 */
[----:B-----5:R-:W4:Y:S01]  /*e200*/  DADD R48, R20, R16 ;  /* 0x0000000014307229 */ /* 0x020f220000000010 */
        /* <DEDUP_REMOVED lines=21> */
[----:B-123--:R-:W-:Y:S05]  /*e360*/  CALL.REL.NOINC `($__internal_38_$__cuda_sm20_div_rn_f64_full) ;  /* 0x00015aa000007944 */ /* 0x00efea0003c00000 */
.L_x_6596:
[----:B------:R-:W-:Y:S05]  /*e370*/  BSYNC B1 ;  /* 0x0000000000017941 */ /* 0x000fea0003800000 */
.L_x_6595:
        /* <DEDUP_REMOVED lines=9> */
.L_x_6594:
[----:B------:R-:W-:Y:S01]  /*e410*/  IMAD.MOV.U32 R5, RZ, RZ, R93 ;  /* 0x000000ffff057224 */ /* 0x000fe200078e005d */
[----:B------:R-:W-:Y:S01]  /*e420*/  MOV R21, R17 ;  /* 0x0000001100157202 */ /* 0x000fe20000000f00 */
[----:B------:R-:W-:Y:S01]  /*e430*/  IMAD.MOV.U32 R20, RZ, RZ, R16 ;  /* 0x000000ffff147224 */ /* 0x000fe200078e0010 */
[----:B------:R-:W-:Y:S01]  /*e440*/  MOV R38, R66 ;  /* 0x0000004200267202 */ /* 0x000fe20000000f00 */
[----:B------:R-:W-:Y:S02]  /*e450*/  IMAD.MOV.U32 R36, RZ, RZ, R46 ;  /* 0x000000ffff247224 */ /* 0x000fe400078e002e */
[----:B------:R-:W-:Y:S02]  /*e460*/  IMAD.MOV.U32 R37, RZ, RZ, R47 ;  /* 0x000000ffff257224 */ /* 0x000fe400078e002f */
[----:B------:R-:W-:Y:S02]  /*e470*/  IMAD.MOV.U32 R39, RZ, RZ, R67 ;  /* 0x000000ffff277224 */ /* 0x000fe400078e0043 */
.L_x_6392:
[----:B---3--:R-:W-:Y:S05]  /*e480*/  BSYNC B6 ;  /* 0x0000000000067941 */ /* 0x008fea0003800000 */
.L_x_6391:
        /* <DEDUP_REMOVED lines=13> */
[----:B------:R0:W-:Y:S04]  /*e560*/  STS.64 [R7+0x48], R14 ;  /* 0x0000480e07007388 */ /* 0x0001e80000000a00 */
[----:B------:R0:W-:Y:S04]  /*e570*/  STS.128 [R7+0x50], R32 ;  /* 0x0000502007007388 */ /* 0x0001e80000000c00 */
[----:B------:R0:W-:Y:S04]  /*e580*/  STS [R7+0x60], R4 ;  /* 0x0000600407007388 */ /* 0x0001e80000000800 */
[----:B------:R0:W-:Y:S04]  /*e590*/  STS.64 [R7+0x68], R18 ;  /* 0x0000681207007388 */ /* 0x0001e80000000a00 */
[----:B----4-:R0:W-:Y:S04]  /*e5a0*/  STS.128 [R7+0x70], R36 ;  /* 0x0000702407007388 */ /* 0x0101e80000000c00 */
[----:B------:R0:W-:Y:S04]  /*e5b0*/  STS [R7+0x80], R5 ;  /* 0x0000800507007388 */ /* 0x0001e80000000800 */
[----:B------:R0:W-:Y:S01]  /*e5c0*/  STS.64 [R7+0x88], R20 ;  /* 0x0000881407007388 */ /* 0x0001e20000000a00 */
[----:B------:R-:W-:Y:S05]  /*e5d0*/  @!P0 BRA `(.L_x_6597) ;  /* 0x00000e1000008947 */ /* 0x000fea0003800000 */
[----:B------:R-:W-:-:S05]  /*e5e0*/  MOV R71, UR4 ;  /* 0x0000000400477c02 */ /* 0x000fca0008000f00 */
.L_x_6620:
[----:B0-----:R-:W-:Y:S01]  /*e5f0*/  IMAD.IADD R7, R97, 0x1, R71 ;  /* 0x0000000161077824 */ /* 0x001fe200078e0247 */
[----:B------:R-:W-:Y:S01]  /*e600*/  WARPSYNC 0xffffffff ;  /* 0xffffffff00007948 */ /* 0x000fe20003800000 */
[----:B------:R-:W-:Y:S03]  /*e610*/  BAR.SYNC.DEFER_BLOCKING 0x0 ;  /* 0x0000000000007b1d */ /* 0x000fe60000010000 */
[----:B------:R-:W-:-:S03]  /*e620*/  ISETP.GE.U32.AND P0, PT, R7, c[0x0][0x4], PT ;  /* 0x0000010007007a0c */ /* 0x000fc60003f06070 */
[----:B------:R-:W-:Y:S01]  /*e630*/  BSSY B1, `(.L_x_6598) ;  /* 0x00000d7000017945 */ /* 0x000fe20003800000 */
[----:B------:R-:W-:-:S13]  /*e640*/  ISETP.GE.U32.OR P0, PT, R97, R71, P0 ;  /* 0x000000476100720c */ /* 0x000fda0000706470 */
[----:B-1----:R-:W-:Y:S05]  /*e650*/  @P0 BRA `(.L_x_6599) ;  /* 0x00000d4000000947 */ /* 0x002fea0003800000 */
[----:B------:R-:W-:Y:S01]  /*e660*/  IMAD R6, R7, c[0x0][0x0], R96 ;  /* 0x0000000007067a24 */ /* 0x000fe200078e0260 */
[----:B------:R-:W0:Y:S01]  /*e670*/  DSETP.NEU.AND P0, PT, R12, RZ, PT ;  /* 0x000000ff0c00722a */ /* 0x000e220003f0d000 */
[----:B------:R-:W-:Y:S02]  /*e680*/  BSSY B2, `(.L_x_6600) ;  /* 0x000003b000027945 */ /* 0x000fe40003800000 */
[C---:B------:R-:W-:Y:S01]  /*e690*/  IMAD.SHL.U32 R7, R6.reuse, 0x80, RZ ;  /* 0x0000008006077824 */ /* 0x040fe200078e00ff */
[----:B------:R-:W-:-:S04]  /*e6a0*/  LEA R6, R6, 0x10, 0x7 ;  /* 0x0000001006067811 */ /* 0x000fc800078e38ff */
[----:B------:R1:W2:Y:S04]  /*e6b0*/  LDS R70, [R7+0x80] ;  /* 0x0000800007467984 */ /* 0x0002a80000000800 */
[----:B------:R1:W3:Y:S04]  /*e6c0*/  LDS R73, [R7+0x60] ;  /* 0x0000600007497984 */ /* 0x0002e80000000800 */
[----:B------:R1:W4:Y:S04]  /*e6d0*/  LDS R2, [R7+0x40] ;  /* 0x0000400007027984 */ /* 0x0003280000000800 */
[----:B------:R1:W1:Y:S04]  /*e6e0*/  LDS.64 R16, [R7+0x88] ;  /* 0x0000880007107984 */ /* 0x0002680000000a00 */
[----:B-----5:R0:W1:Y:S04]  /*e6f0*/  LDS.64 R60, [R7+0x68] ;  /* 0x00006800073c7984 */ /* 0x0200680000000a00 */
[----:B------:R0:W1:Y:S04]  /*e700*/  LDS.64 R62, [R7+0x48] ;  /* 0x00004800073e7984 */ /* 0x0000680000000a00 */
[----:B------:R0:W1:Y:S04]  /*e710*/  LDS.64 R22, [R7+0x28] ;  /* 0x0000280007167984 */ /* 0x0000680000000a00 */
[----:B------:R0:W1:Y:S04]  /*e720*/  LDS.128 R48, [R7+0x70] ;  /* 0x0000700007307984 */ /* 0x0000680000000c00 */
[----:B------:R0:W1:Y:S04]  /*e730*/  LDS.128 R52, [R7+0x50] ;  /* 0x0000500007347984 */ /* 0x0000680000000c00 */
[----:B------:R1:W1:Y:S04]  /*e740*/  LDS.128 R56, [R7+0x30] ;  /* 0x0000300007387984 */ /* 0x0002680000000c00 */
[----:B------:R1:W1:Y:S01]  /*e750*/  LDS.128 R44, [R7+0x10] ;  /* 0x00001000072c7984 */ /* 0x0002620000000c00 */
[----:B0-----:R-:W-:Y:S05]  /*e760*/  @!P0 BRA `(.L_x_6601) ;  /* 0x0000025000008947 */ /* 0x001fea0003800000 */
[----:B-12---:R-:W0:-:S14]  /*e770*/  DSETP.NEU.AND P0, PT, R22, RZ, PT ;  /* 0x000000ff1600722a */ /* 0x006e1c0003f0d000 */
        /* <DEDUP_REMOVED lines=23> */
[----:B---34-:R-:W-:Y:S05]  /*e8f0*/  CALL.REL.NOINC `($__internal_38_$__cuda_sm20_div_rn_f64_full) ;  /* 0x0001551000007944 */ /* 0x018fea0003c00000 */
[----:B------:R-:W-:Y:S01]  /*e900*/  IMAD.MOV.U32 R6, RZ, RZ, R44 ;  /* 0x000000ffff067224 */ /* 0x000fe200078e002c */
[----:B------:R-:W-:Y:S02]  /*e910*/  MOV R7, R45 ;  /* 0x0000002d00077202 */ /* 0x000fe40000000f00 */
.L_x_6604:
[----:B------:R-:W-:Y:S05]  /*e920*/  BSYNC B3 ;  /* 0x0000000000037941 */ /* 0x000fea0003800000 */
.L_x_6603:
        /* <DEDUP_REMOVED lines=9> */
.L_x_6601:
[----:B--2---:R0:W2:Y:S01]  /*e9c0*/  LDS R0, [R6+0x10] ;  /* 0x0000100006007984 */ /* 0x0040a20000000800 */
[----:B-1----:R-:W-:Y:S01]  /*e9d0*/  MOV R24, R44 ;  /* 0x0000002c00187202 */ /* 0x002fe20000000f00 */
[----:B------:R-:W-:Y:S01]  /*e9e0*/  IMAD.MOV.U32 R25, RZ, RZ, R45 ;  /* 0x000000ffff197224 */ /* 0x000fe200078e002d */
[----:B------:R-:W-:Y:S01]  /*e9f0*/  MOV R26, R46 ;  /* 0x0000002e001a7202 */ /* 0x000fe20000000f00 */
[----:B------:R-:W-:Y:S01]  /*ea00*/  IMAD.MOV.U32 R27, RZ, RZ, R47 ;  /* 0x000000ffff1b7224 */ /* 0x000fe200078e002f */
[----:B------:R-:W-:Y:S01]  /*ea10*/  MOV R12, R22 ;  /* 0x00000016000c7202 */ /* 0x000fe20000000f00 */
[----:B------:R-:W-:Y:S02]  /*ea20*/  IMAD.MOV.U32 R13, RZ, RZ, R23 ;  /* 0x000000ffff0d7224 */ /* 0x000fe400078e0017 */
.L_x_6602:
[----:B--2---:R-:W-:Y:S05]  /*ea30*/  BSYNC B2 ;  /* 0x0000000000027941 */ /* 0x004fea0003800000 */
.L_x_6600:
[----:B------:R-:W2:Y:S01]  /*ea40*/  DSETP.NEU.AND P0, PT, R14, RZ, PT ;  /* 0x000000ff0e00722a */ /* 0x000ea20003f0d000 */
[----:B------:R-:W-:-:S13]  /*ea50*/  BSSY B2, `(.L_x_6605) ;  /* 0x000002c000027945 */ /* 0x000fda0003800000 */
[----:B--2---:R-:W-:Y:S05]  /*ea60*/  @!P0 BRA `(.L_x_6606) ;  /* 0x0000023000008947 */ /* 0x004fea0003800000 */
[----:B------:R-:W2:-:S14]  /*ea70*/  DSETP.NEU.AND P0, PT, R62, RZ, PT ;  /* 0x000000ff3e00722a */ /* 0x000e9c0003f0d000 */
[----:B--2---:R-:W-:Y:S05]  /*ea80*/  @!P0 BRA `(.L_x_6607) ;  /* 0x0000028000008947 */ /* 0x004fea0003800000 */
[----:B------:R-:W2:Y:S01]  /*ea90*/  DADD R46, R14, R62 ;  /* 0x000000000e2e7229 */ /* 0x000ea2000000003e */
[----:B----4-:R-:W-:Y:S01]  /*eaa0*/  MOV R2, 0x1 ;  /* 0x0000000100027802 */ /* 0x010fe20000000f00 */
[----:B------:R-:W-:Y:S01]  /*eab0*/  BSSY B3, `(.L_x_6608) ;  /* 0x0000015000037945 */ /* 0x000fe20003800000 */
[----:B------:R-:W-:-:S03]  /*eac0*/  FSETP.GEU.AND P1, PT, |R63|, 6.5827683646048100446e-37, PT ;  /* 0x036000003f00780b */ /* 0x000fc60003f2e200 */
        /* <DEDUP_REMOVED lines=16> */
[----:B------:R-:W-:Y:S02]  /*ebd0*/  MOV R7, R47 ;  /* 0x0000002f00077202 */ /* 0x000fe40000000f00 */
[----:B------:R-:W-:Y:S02]  /*ebe0*/  MOV R6, 0xec00 ;  /* 0x0000ec0000067802 */ /* 0x000fe40000000f00 */
[----:B-1-3--:R-:W-:Y:S05]  /*ebf0*/  CALL.REL.NOINC `($__internal_38_$__cuda_sm20_div_rn_f64_full) ;  /* 0x0001521000007944 */ /* 0x00afea0003c00000 */
.L_x_6609:
[----:B0-2---:R-:W-:Y:S05]  /*ec00*/  BSYNC B3 ;  /* 0x0000000000037941 */ /* 0x005fea0003800000 */
.L_x_6608:
[----:B------:R-:W0:-:S04]  /*ec10*/  DMUL R6, R2, R2 ;  /* 0x0000000202067228 */ /* 0x000e080000000000 */
[----:B------:R-:W-:-:S04]  /*ec20*/  DADD R30, R30, R58 ;  /* 0x000000001e1e7229 */ /* 0x000fc8000000003a */
[----:B0-----:R0:W2:Y:S02]  /*ec30*/  DMUL R6, R14, R6 ;  /* 0x000000060e067228 */ /* 0x0010a40000000000 */
[----:B0-----:R-:W-:Y:S01]  /*ec40*/  MOV R14, R46 ;  /* 0x0000002e000e7202 */ /* 0x001fe20000000f00 */
[----:B------:R-:W-:Y:S01]  /*ec50*/  IMAD.MOV.U32 R15, RZ, RZ, R47 ;  /* 0x000000ffff0f7224 */ /* 0x000fe200078e002f */
[-C--:B------:R0:W4:Y:S02]  /*ec60*/  DFMA R28, R2, R44.reuse, R28 ;  /* 0x0000002c021c722b */ /* 0x080124000000001c */
[----:B0-----:R-:W-:Y:S02]  /*ec70*/  IMAD.MOV.U32 R3, RZ, RZ, -0x1 ;  /* 0xffffffffff037424 */ /* 0x001fe400078e00ff */
[----:B--2---:R0:W2:Y:S01]  /*ec80*/  DFMA R30, R6, R44, R30 ;  /* 0x0000002c061e722b */ /* 0x0040a2000000001e */
[----:B------:R-:W-:Y:S05]  /*ec90*/  BRA `(.L_x_6607) ;  /* 0x0000007000007947 */ /* 0x000fea0003800000 */
.L_x_6606:
[----:B------:R-:W-:Y:S01]  /*eca0*/  MOV R28, R56 ;  /* 0x00000038001c7202 */ /* 0x000fe20000000f00 */
[----:B------:R-:W-:Y:S01]  /*ecb0*/  IMAD.MOV.U32 R29, RZ, RZ, R57 ;  /* 0x000000ffff1d7224 */ /* 0x000fe200078e0039 */
[----:B------:R-:W-:Y:S01]  /*ecc0*/  MOV R30, R58 ;  /* 0x0000003a001e7202 */ /* 0x000fe20000000f00 */
[----:B------:R-:W-:Y:S01]  /*ecd0*/  IMAD.MOV.U32 R31, RZ, RZ, R59 ;  /* 0x000000ffff1f7224 */ /* 0x000fe200078e003b */
[----:B----4-:R-:W-:Y:S01]  /*ece0*/  MOV R3, R2 ;  /* 0x0000000200037202 */ /* 0x010fe20000000f00 */
[----:B------:R-:W-:Y:S01]  /*ecf0*/  IMAD.MOV.U32 R14, RZ, RZ, R62 ;  /* 0x000000ffff0e7224 */ /* 0x000fe200078e003e */
[----:B------:R-:W-:-:S02]  /*ed00*/  MOV R15, R63 ;  /* 0x0000003f000f7202 */ /* 0x000fc40000000f00 */
.L_x_6607:
[----:B----4-:R-:W-:Y:S05]  /*ed10*/  BSYNC B2 ;  /* 0x0000000000027941 */ /* 0x010fea0003800000 */
.L_x_6605:
[----:B------:R-:W4:Y:S01]  /*ed20*/  DSETP.NEU.AND P0, PT, R18, RZ, PT ;  /* 0x000000ff1200722a */ /* 0x000f220003f0d000 */
[----:B------:R-:W-:-:S13]  /*ed30*/  BSSY B2, `(.L_x_6610) ;  /* 0x000002c000027945 */ /* 0x000fda0003800000 */
        /* <DEDUP_REMOVED lines=26> */
.L_x_6614:
[----:B------:R-:W-:Y:S05]  /*eee0*/  BSYNC B3 ;  /* 0x0000000000037941 */ /* 0x000fea0003800000 */
.L_x_6613:
[----:B------:R-:W0:Y:S01]  /*eef0*/  DMUL R6, R52, R52 ;  /* 0x0000003434067228 */ /* 0x000e220000000000 */
[----:B------:R-:W-:-:S03]  /*ef00*/  MOV R4, 0xffffffff ;  /* 0xffffffff00047802 */ /* 0x000fc60000000f00 */
[----:B------:R-:W-:-:S04]  /*ef10*/  DADD R34, R34, R54 ;  /* 0x0000000022227229 */ /* 0x000fc80000000036 */
[----:B0-----:R0:W4:Y:S02]  /*ef20*/  DMUL R6, R18, R6 ;  /* 0x0000000612067228 */ /* 0x0011240000000000 */
[----:B0-----:R-:W-:Y:S01]  /*ef30*/  IMAD.MOV.U32 R18, RZ, RZ, R46 ;  /* 0x000000ffff127224 */ /* 0x001fe200078e002e */
[----:B------:R-:W-:Y:S01]  /*ef40*/  MOV R19, R47 ;  /* 0x0000002f00137202 */ /* 0x000fe20000000f00 */
[----:B------:R0:W3:-:S04]  /*ef50*/  DFMA R32, R52, R44, R32 ;  /* 0x0000002c3420722b */ /* 0x0000c80000000020 */
[----:B----4-:R0:W4:Y:S01]  /*ef60*/  DFMA R34, R6, R44, R34 ;  /* 0x0000002c0622722b */ /* 0x0101220000000022 */
[----:B------:R-:W-:Y:S05]  /*ef70*/  BRA `(.L_x_6612) ;  /* 0x0000007000007947 */ /* 0x000fea0003800000 */
.L_x_6611:
[----:B------:R-:W-:Y:S01]  /*ef80*/  IMAD.MOV.U32 R32, RZ, RZ, R52 ;  /* 0x000000ffff207224 */ /* 0x000fe200078e0034 */
[----:B------:R-:W-:Y:S01]  /*ef90*/  MOV R33, R53 ;  /* 0x0000003500217202 */ /* 0x000fe20000000f00 */
[----:B------:R-:W-:Y:S01]  /*efa0*/  IMAD.MOV.U32 R34, RZ, RZ, R54 ;  /* 0x000000ffff227224 */ /* 0x000fe200078e0036 */
[----:B------:R-:W-:Y:S01]  /*efb0*/  MOV R35, R55 ;  /* 0x0000003700237202 */ /* 0x000fe20000000f00 */
[----:B---3--:R-:W-:Y:S01]  /*efc0*/  IMAD.MOV.U32 R4, RZ, RZ, R73 ;  /* 0x000000ffff047224 */ /* 0x008fe200078e0049 */
[----:B------:R-:W-:Y:S01]  /*efd0*/  MOV R18, R60 ;  /* 0x0000003c00127202 */ /* 0x000fe20000000f00 */
[----:B------:R-:W-:Y:S02]  /*efe0*/  IMAD.MOV.U32 R19, RZ, RZ, R61 ;  /* 0x000000ffff137224 */ /* 0x000fe400078e003d */
.L_x_6612:
[----:B---3--:R-:W-:Y:S05]  /*eff0*/  BSYNC B2 ;  /* 0x0000000000027941 */ /* 0x008fea0003800000 */
.L_x_6610:
[----:B------:R-:W3:Y:S01]  /*f000*/  DSETP.NEU.AND P0, PT, R20, RZ, PT ;  /* 0x000000ff1400722a */ /* 0x000ee20003f0d000 */
[----:B------:R-:W-:-:S13]  /*f010*/  BSSY B2, `(.L_x_6615) ;  /* 0x000002c000027945 */ /* 0x000fda0003800000 */
[----:B---3--:R-:W-:Y:S05]  /*f020*/  @!P0 BRA `(.L_x_6616) ;  /* 0x0000023000008947 */ /* 0x008fea0003800000 */
[----:B------:R-:W3:-:S14]  /*f030*/  DSETP.NEU.AND P0, PT, R16, RZ, PT ;  /* 0x000000ff1000722a */ /* 0x000edc0003f0d000 */
[----:B---3--:R-:W-:Y:S05]  /*f040*/  @!P0 BRA `(.L_x_6617) ;  /* 0x0000028000008947 */ /* 0x008fea0003800000 */
[----:B------:R-:W3:Y:S01]  /*f050*/  DADD R46, R20, R16 ;  /* 0x00000000142e7229 */ /* 0x000ee20000000010 */
[----:B0-----:R-:W-:Y:S01]  /*f060*/  MOV R6, 0x1 ;  /* 0x0000000100067802 */ /* 0x001fe20000000f00 */
[----:B------:R-:W-:Y:S01]  /*f070*/  BSSY B3, `(.L_x_6618) ;  /* 0x0000015000037945 */ /* 0x000fe20003800000 */
[----:B------:R-:W-:Y:S01]  /*f080*/  FSETP.GEU.AND P1, PT, |R17|, 6.5827683646048100446e-37, PT ;  /* 0x036000001100780b */ /* 0x000fe20003f2e200 */
        /* <DEDUP_REMOVED lines=18> */
[----:B-12-4-:R-:W-:Y:S05]  /*f1b0*/  CALL.REL.NOINC `($__internal_38_$__cuda_sm20_div_rn_f64_full) ;  /* 0x00014c5000007944 */ /* 0x016fea0003c00000 */
.L_x_6619:
[----:B------:R-:W-:Y:S05]  /*f1c0*/  BSYNC B3 ;  /* 0x0000000000037941 */ /* 0x000fea0003800000 */
.L_x_6618:
[----:B------:R-:W0:Y:S01]  /*f1d0*/  DMUL R6, R48, R48 ;  /* 0x0000003030067228 */ /* 0x000e220000000000 */
[----:B------:R-:W-:-:S03]  /*f1e0*/  IMAD.MOV.U32 R5, RZ, RZ, -0x1 ;  /* 0xffffffffff057424 */ /* 0x000fc600078e00ff */
[----:B------:R-:W-:-:S04]  /*f1f0*/  DADD R38, R38, R50 ;  /* 0x0000000026267229 */ /* 0x000fc80000000032 */
[----:B0-----:R0:W3:Y:S02]  /*f200*/  DMUL R6, R20, R6 ;  /* 0x0000000614067228 */ /* 0x0010e40000000000 */
[----:B0-----:R-:W-:Y:S01]  /*f210*/  MOV R20, R46 ;  /* 0x0000002e00147202 */ /* 0x001fe20000000f00 */
[----:B------:R-:W-:Y:S01]  /*f220*/  IMAD.MOV.U32 R21, RZ, RZ, R47 ;  /* 0x000000ffff157224 */ /* 0x000fe200078e002f */
[----:B------:R0:W4:-:S04]  /*f230*/  DFMA R36, R48, R44, R36 ;  /* 0x0000002c3024722b */ /* 0x0001080000000024 */
[----:B---3--:R0:W3:Y:S01]  /*f240*/  DFMA R38, R6, R44, R38 ;  /* 0x0000002c0626722b */ /* 0x0080e20000000026 */
[----:B------:R-:W-:Y:S05]  /*f250*/  BRA `(.L_x_6617) ;  /* 0x0000007000007947 */ /* 0x000fea0003800000 */
.L_x_6616:
[----:B------:R-:W-:Y:S01]  /*f260*/  MOV R36, R48 ;  /* 0x0000003000247202 */ /* 0x000fe20000000f00 */
[----:B------:R-:W-:Y:S01]  /*f270*/  IMAD.MOV.U32 R37, RZ, RZ, R49 ;  /* 0x000000ffff257224 */ /* 0x000fe200078e0031 */
[----:B------:R-:W-:Y:S01]  /*f280*/  MOV R38, R50 ;  /* 0x0000003200267202 */ /* 0x000fe20000000f00 */
[----:B------:R-:W-:Y:S01]  /*f290*/  IMAD.MOV.U32 R39, RZ, RZ, R51 ;  /* 0x000000ffff277224 */ /* 0x000fe200078e0033 */
[----:B------:R-:W-:Y:S01]  /*f2a0*/  MOV R5, R70 ;  /* 0x0000004600057202 */ /* 0x000fe20000000f00 */
[----:B------:R-:W-:Y:S01]  /*f2b0*/  IMAD.MOV.U32 R20, RZ, RZ, R16 ;  /* 0x000000ffff147224 */ /* 0x000fe200078e0010 */
[----:B------:R-:W-:Y:S02]  /*f2c0*/  MOV R21, R17 ;  /* 0x0000001100157202 */ /* 0x000fe40000000f00 */
.L_x_6617:
[----:B----4-:R-:W-:Y:S05]  /*f2d0*/  BSYNC B2 ;  /* 0x0000000000027941 */ /* 0x010fea0003800000 */
.L_x_6615:
[----:B-1----:R1:W-:Y:S04]  /*f2e0*/  STS.128 [R72], R24 ;  /* 0x0000001848007388 */ /* 0x0023e80000000c00 */
        /* <DEDUP_REMOVED lines=8> */
[----:B---3--:R1:W-:Y:S04]  /*f370*/  STS.128 [R72+0x60], R36 ;  /* 0x0000602448007388 */ /* 0x0083e80000000c00 */
[----:B------:R1:W-:Y:S04]  /*f380*/  STS [R72+0x70], R5 ;  /* 0x0000700548007388 */ /* 0x0003e80000000800 */
[----:B------:R1:W-:Y:S02]  /*f390*/  STS.64 [R72+0x78], R20 ;  /* 0x0000781448007388 */ /* 0x0003e40000000a00 */
.L_x_6599:
[----:B------:R-:W-:Y:S05]  /*f3a0*/  BSYNC B1 ;  /* 0x0000000000017941 */ /* 0x000fea0003800000 */
.L_x_6598:
[----:B------:R-:W-:Y:S02]  /*f3b0*/  ISETP.GT.AND P0, PT, R71, 0x1, PT ;  /* 0x000000014700780c */ /* 0x000fe40003f04270 */
[----:B------:R-:W-:-:S11]  /*f3c0*/  SHF.R.S32.HI R71, RZ, 0x1, R71 ;  /* 0x00000001ff477819 */ /* 0x000fd60000011447 */
[----:B------:R-:W-:Y:S01]  /*f3d0*/  @!P0 CALL.REL.NOINC `(.L_x_6597) ;  /* 0x0000001000008944 */ /* 0x000fe20003c00000 */
[----:B------:R-:W-:Y:S05]  /*f3e0*/  BRA `(.L_x_6620) ;  /* 0xfffff20000007947 */ /* 0x000fea000383ffff */
.L_x_6597:
[----:B------:R-:W-:-:S13]  /*f3f0*/  ISETP.NE.AND P0, PT, RZ, c[0x0][0x1a8], PT ;  /* 0x00006a00ff007a0c */ /* 0x000fda0003f05270 */
[----:B------:R-:W-:Y:S05]  /*f400*/  @!P0 BRA `(.L_x_6621) ;  /* 0x00001d5000008947 */ /* 0x000fea0003800000 */
[----:B------:R-:W-:Y:S01]  /*f410*/  IMAD.MOV.U32 R2, RZ, RZ, c[0x0][0x0] ;  /* 0x00000000ff027624 */ /* 0x000fe200078e00ff */
[----:B0----5:R-:W-:-:S04]  /*f420*/  MOV R50, c[0x0][0x0] ;  /* 0x0000000000327a02 */ /* 0x021fc80000000f00 */
[----:B------:R-:W-:-:S13]  /*f430*/  ISETP.GT.AND P0, PT, R2, 0x20, PT ;  /* 0x000000200200780c */ /* 0x000fda0003f04270 */
[----:B------:R-:W-:Y:S05]  /*f440*/  @!P0 BRA `(.L_x_6622) ;  /* 0x00000f4000008947 */ /* 0x000fea0003800000 */
[----:B-1----:R-:W-:Y:S01]  /*f450*/  IMAD R72, R97, c[0x0][0x0], R96 ;  /* 0x0000000061487a24 */ /* 0x002fe200078e0260 */
[----:B------:R-:W-:Y:S01]  /*f460*/  LEA.HI R2, R2, c[0x0][0x0], RZ, 0x1 ;  /* 0x0000000002027a11 */ /* 0x000fe200078f08ff */
[----:B------:R-:W-:Y:S02]  /*f470*/  HFMA2.MMA R50, -RZ, RZ, 0, 1.9073486328125e-06 ;  /* 0x00000020ff327435 */ /* 0x000fe400000001ff */
[C---:B------:R-:W-:Y:S01]  /*f480*/  IMAD.SHL.U32 R7, R72.reuse, 0x80, RZ ;  /* 0x0000008048077824 */ /* 0x040fe200078e00ff */
[----:B------:R-:W-:Y:S02]  /*f490*/  SHF.R.S32.HI R71, RZ, 0x1, R2 ;  /* 0x00000001ff477819 */ /* 0x000fe40000011402 */
[----:B------:R-:W-:Y:S02]  /*f4a0*/  LEA R72, R72, 0x10, 0x7 ;  /* 0x0000001048487811 */ /* 0x000fe400078e38ff */
[----:B------:R0:W-:Y:S01]  /*f4b0*/  STS.128 [R7+0x10], R24 ;  /* 0x0000101807007388 */ /* 0x0001e20000000c00 */
[----:B------:R-:W-:-:S03]  /*f4c0*/  ISETP.GE.AND P0, PT, R71, 0x20, PT ;  /* 0x000000204700780c */ /* 0x000fc60003f06270 */
        /* <DEDUP_REMOVED lines=12> */
[----:B------:R-:W-:Y:S02]  /*f590*/  IADD3 R74, R72, 0x78, RZ ;  /* 0x00000078484a7810 */ /* 0x000fe40007ffe0ff */
.L_x_6646:
[----:B------:R-:W-:Y:S01]  /*f5a0*/  IMAD.IADD R2, R96, 0x1, R71 ;  /* 0x0000000160027824 */ /* 0x000fe200078e0247 */
[----:B------:R-:W-:Y:S01]  /*f5b0*/  WARPSYNC 0xffffffff ;  /* 0xffffffff00007948 */ /* 0x000fe20003800000 */
[----:B------:R-:W-:Y:S03]  /*f5c0*/  BAR.SYNC.DEFER_BLOCKING 0x0 ;  /* 0x0000000000007b1d */ /* 0x000fe60000010000 */
[----:B------:R-:W-:-:S03]  /*f5d0*/  ISETP.GE.U32.AND P0, PT, R2, c[0x0][0x0], PT ;  /* 0x0000000002007a0c */ /* 0x000fc60003f06070 */
[----:B------:R-:W-:Y:S01]  /*f5e0*/  BSSY B1, `(.L_x_6623) ;  /* 0x00000d5000017945 */ /* 0x000fe20003800000 */
[----:B------:R-:W-:-:S13]  /*f5f0*/  ISETP.GE.U32.OR P0, PT, R96, R71, P0 ;  /* 0x000000476000720c */ /* 0x000fda0000706470 */
[----:B01----:R-:W-:Y:S05]  /*f600*/  @P0 BRA `(.L_x_6624) ;  /* 0x00000d2000000947 */ /* 0x003fea0003800000 */
[----:B------:R-:W-:Y:S01]  /*f610*/  LEA R6, R71, R74, 0x7 ;  /* 0x0000004a47067211 */ /* 0x000fe200078e38ff */
[----:B------:R-:W1:Y:S01]  /*f620*/  DSETP.NEU.AND P0, PT, R12, RZ, PT ;  /* 0x000000ff0c00722a */ /* 0x000e620003f0d000 */
[----:B------:R-:W-:Y:S03]  /*f630*/  BSSY B2, `(.L_x_6625) ;  /* 0x0000039000027945 */ /* 0x000fe60003800000 */
[----:B------:R2:W3:Y:S04]  /*f640*/  LDS R70, [R6+-0x8] ;  /* 0xfffff80006467984 */ /* 0x0004e80000000800 */
[----:B------:R2:W4:Y:S04]  /*f650*/  LDS R73, [R6+-0x28] ;  /* 0xffffd80006497984 */ /* 0x0005280000000800 */
[----:B------:R2:W0:Y:S04]  /*f660*/  LDS R2, [R6+-0x48] ;  /* 0xffffb80006027984 */ /* 0x0004280000000800 */
[----:B------:R2:W0:Y:S04]  /*f670*/  LDS.64 R16, [R6] ;  /* 0x0000000006107984 */ /* 0x0004280000000a00 */
[----:B------:R2:W0:Y:S04]  /*f680*/  LDS.64 R60, [R6+-0x20] ;  /* 0xffffe000063c7984 */ /* 0x0004280000000a00 */
[----:B------:R2:W0:Y:S04]  /*f690*/  LDS.64 R62, [R6+-0x40] ;  /* 0xffffc000063e7984 */ /* 0x0004280000000a00 */
[----:B------:R2:W0:Y:S04]  /*f6a0*/  LDS.64 R22, [R6+-0x60] ;  /* 0xffffa00006167984 */ /* 0x0004280000000a00 */
[----:B------:R2:W0:Y:S04]  /*f6b0*/  LDS.128 R48, [R6+-0x18] ;  /* 0xffffe80006307984 */ /* 0x0004280000000c00 */
[----:B------:R2:W0:Y:S04]  /*f6c0*/  LDS.128 R52, [R6+-0x38] ;  /* 0xffffc80006347984 */ /* 0x0004280000000c00 */
[----:B------:R2:W0:Y:S04]  /*f6d0*/  LDS.128 R56, [R6+-0x58] ;  /* 0xffffa80006387984 */ /* 0x0004280000000c00 */
[----:B------:R2:W0:Y:S01]  /*f6e0*/  LDS.128 R44, [R6+-0x78] ;  /* 0xffff8800062c7984 */ /* 0x0004220000000c00 */
[----:B-1----:R-:W-:Y:S05]  /*f6f0*/  @!P0 BRA `(.L_x_6626) ;  /* 0x0000025000008947 */ /* 0x002fea0003800000 */
[----:B0--3--:R-:W0:-:S14]  /*f700*/  DSETP.NEU.AND P0, PT, R22, RZ, PT ;  /* 0x000000ff1600722a */ /* 0x009e1c0003f0d000 */
[----:B0-----:R-:W-:Y:S05]  /*f710*/  @!P0 BRA `(.L_x_6627) ;  /* 0x000002a000008947 */ /* 0x001fea0003800000 */
[----:B------:R-:W0:Y:S01]  /*f720*/  DADD R66, R12, R22 ;  /* 0x000000000c427229 */ /* 0x000e220000000016 */
[----:B--2---:R-:W-:Y:S01]  /*f730*/  IMAD.MOV.U32 R6, RZ, RZ, 0x1 ;  /* 0x00000001ff067424 */ /* 0x004fe200078e00ff */
        /* <DEDUP_REMOVED lines=20> */
[----:B----4-:R-:W-:Y:S05]  /*f880*/  CALL.REL.NOINC `($__internal_38_$__cuda_sm20_div_rn_f64_full) ;  /* 0x0001458000007944 */ /* 0x010fea0003c00000 */
[----:B------:R-:W-:Y:S01]  /*f890*/  MOV R6, R44 ;  /* 0x0000002c00067202 */ /* 0x000fe20000000f00 */
[----:B------:R-:W-:Y:S02]  /*f8a0*/  IMAD.MOV.U32 R7, RZ, RZ, R45 ;  /* 0x000000ffff077224 */ /* 0x000fe400078e002d */
.L_x_6629:
[----:B------:R-:W-:Y:S05]  /*f8b0*/  BSYNC B3 ;  /* 0x0000000000037941 */ /* 0x000fea0003800000 */
.L_x_6628:
        /* <DEDUP_REMOVED lines=9> */
.L_x_6626:
[----:B0--3--:R0:W1:Y:S01]  /*f950*/  LDS R0, [R6+-0x68] ;  /* 0xffff980006007984 */ /* 0x0090620000000800 */
[----:B------:R-:W-:Y:S01]  /*f960*/  IMAD.MOV.U32 R24, RZ, RZ, R44 ;  /* 0x000000ffff187224 */ /* 0x000fe200078e002c */
[----:B------:R-:W-:Y:S01]  /*f970*/  MOV R25, R45 ;  /* 0x0000002d00197202 */ /* 0x000fe20000000f00 */
[----:B------:R-:W-:Y:S01]  /*f980*/  IMAD.MOV.U32 R26, RZ, RZ, R46 ;  /* 0x000000ffff1a7224 */ /* 0x000fe200078e002e */
[----:B------:R-:W-:Y:S01]  /*f990*/  MOV R27, R47 ;  /* 0x0000002f001b7202 */ /* 0x000fe20000000f00 */
[----:B------:R-:W-:Y:S01]  /*f9a0*/  IMAD.MOV.U32 R12, RZ, RZ, R22 ;  /* 0x000000ffff0c7224 */ /* 0x000fe200078e0016 */
[----:B------:R-:W-:Y:S02]  /*f9b0*/  MOV R13, R23 ;  /* 0x00000017000d7202 */ /* 0x000fe40000000f00 */
.L_x_6627:
[----:B--2---:R-:W-:Y:S05]  /*f9c0*/  BSYNC B2 ;  /* 0x0000000000027941 */ /* 0x004fea0003800000 */
.L_x_6625:
        /* <DEDUP_REMOVED lines=27> */
[----:B-1--4-:R-:W-:Y:S05]  /*fb80*/  CALL.REL.NOINC `($__internal_38_$__cuda_sm20_div_rn_f64_full) ;  /* 0x0001428000007944 */ /* 0x012fea0003c00000 */
.L_x_6634:
[----:B0-2---:R-:W-:Y:S05]  /*fb90*/  BSYNC B3 ;  /* 0x0000000000037941 */ /* 0x005fea0003800000 */
.L_x_6633:
[----:B------:R-:W0:-:S04]  /*fba0*/  DMUL R6, R2, R2 ;  /* 0x0000000202067228 */ /* 0x000e080000000000 */
[----:B------:R-:W-:-:S04]  /*fbb0*/  DADD R30, R30, R58 ;  /* 0x000000001e1e7229 */ /* 0x000fc8000000003a */
[----:B0-----:R0:W2:Y:S02]  /*fbc0*/  DMUL R6, R14, R6 ;  /* 0x000000060e067228 */ /* 0x0010a40000000000 */
[----:B0-----:R-:W-:Y:S01]  /*fbd0*/  IMAD.MOV.U32 R14, RZ, RZ, R46 ;  /* 0x000000ffff0e7224 */ /* 0x001fe200078e002e */
[----:B------:R-:W-:Y:S01]  /*fbe0*/  MOV R15, R47 ;  /* 0x0000002f000f7202 */ /* 0x000fe20000000f00 */
[-C--:B------:R0:W3:Y:S02]  /*fbf0*/  DFMA R28, R2, R44.reuse, R28 ;  /* 0x0000002c021c722b */ /* 0x0800e4000000001c */
[----:B0-----:R-:W-:Y:S02]  /*fc00*/  MOV R3, 0xffffffff ;  /* 0xffffffff00037802 */ /* 0x001fe40000000f00 */
[----:B--2---:R0:W2:Y:S01]  /*fc10*/  DFMA R30, R6, R44, R30 ;  /* 0x0000002c061e722b */ /* 0x0040a2000000001e */
[----:B------:R-:W-:Y:S05]  /*fc20*/  BRA `(.L_x_6632) ;  /* 0x0000007000007947 */ /* 0x000fea0003800000 */
.L_x_6631:
[----:B------:R-:W-:Y:S01]  /*fc30*/  IMAD.MOV.U32 R28, RZ, RZ, R56 ;  /* 0x000000ffff1c7224 */ /* 0x000fe200078e0038 */
[----:B------:R-:W-:Y:S01]  /*fc40*/  MOV R29, R57 ;  /* 0x00000039001d7202 */ /* 0x000fe20000000f00 */
[----:B------:R-:W-:Y:S01]  /*fc50*/  IMAD.MOV.U32 R30, RZ, RZ, R58 ;  /* 0x000000ffff1e7224 */ /* 0x000fe200078e003a */
[----:B------:R-:W-:Y:S01]  /*fc60*/  MOV R31, R59 ;  /* 0x0000003b001f7202 */ /* 0x000fe20000000f00 */
[----:B------:R-:W-:Y:S01]  /*fc70*/  IMAD.MOV.U32 R3, RZ, RZ, R2 ;  /* 0x000000ffff037224 */ /* 0x000fe200078e0002 */
[----:B------:R-:W-:Y:S01]  /*fc80*/  MOV R14, R62 ;  /* 0x0000003e000e7202 */ /* 0x000fe20000000f00 */
[----:B------:R-:W-:-:S02]  /*fc90*/  IMAD.MOV.U32 R15, RZ, RZ, R63 ;  /* 0x000000ffff0f7224 */ /* 0x000fc400078e003f */
.L_x_6632:
[----:B---3--:R-:W-:Y:S05]  /*fca0*/  BSYNC B2 ;  /* 0x0000000000027941 */ /* 0x008fea0003800000 */
.L_x_6630:
        /* <DEDUP_REMOVED lines=28> */
.L_x_6639:
[----:B------:R-:W-:Y:S05]  /*fe70*/  BSYNC B3 ;  /* 0x0000000000037941 */ /* 0x000fea0003800000 */
.L_x_6638:
        /* <DEDUP_REMOVED lines=9> */
.L_x_6636:
[----:B------:R-:W-:Y:S01]  /*ff10*/  MOV R32, R52 ;  /* 0x0000003400207202 */ /* 0x000fe20000000f00 */
[----:B------:R-:W-:Y:S01]  /*ff20*/  IMAD.MOV.U32 R33, RZ, RZ, R53 ;  /* 0x000000ffff217224 */ /* 0x000fe200078e0035 */
[----:B------:R-:W-:Y:S01]  /*ff30*/  MOV R34, R54 ;  /* 0x0000003600227202 */ /* 0x000fe20000000f00 */
[----:B------:R-:W-:Y:S01]  /*ff40*/  IMAD.MOV.U32 R35, RZ, RZ, R55 ;  /* 0x000000ffff237224 */ /* 0x000fe200078e0037 */
[----:B----4-:R-:W-:Y:S01]  /*ff50*/  MOV R4, R73 ;  /* 0x0000004900047202 */ /* 0x010fe20000000f00 */
[----:B------:R-:W-:Y:S01]  /*ff60*/  IMAD.MOV.U32 R18, RZ, RZ, R60 ;  /* 0x000000ffff127224 */ /* 0x000fe200078e003c */
[----:B------:R-:W-:Y:S02]  /*ff70*/  MOV R19, R61 ;  /* 0x0000003d00137202 */ /* 0x000fe40000000f00 */
.L_x_6637:
[----:B----4-:R-:W-:Y:S05]  /*ff80*/  BSYNC B2 ;  /* 0x0000000000027941 */ /* 0x010fea0003800000 */
.L_x_6635:
        /* <DEDUP_REMOVED lines=28> */
.L_x_6644:
[----:B------:R-:W-:Y:S05]  /*10150*/  BSYNC B3 ;  /* 0x0000000000037941 */ /* 0x000fea0003800000 */
.L_x_6643:
        /* <DEDUP_REMOVED lines=9> */
.L_x_6641:
[----:B------:R-:W-:Y:S01]  /*101f0*/  IMAD.MOV.U32 R36, RZ, RZ, R48 ;  /* 0x000000ffff247224 */ /* 0x000fe200078e0030 */
[----:B------:R-:W-:Y:S01]  /*10200*/  MOV R37, R49 ;  /* 0x0000003100257202 */ /* 0x000fe20000000f00 */
[----:B------:R-:W-:Y:S01]  /*10210*/  IMAD.MOV.U32 R38, RZ, RZ, R50 ;  /* 0x000000ffff267224 */ /* 0x000fe200078e0032 */
[----:B------:R-:W-:Y:S01]  /*10220*/  MOV R39, R51 ;  /* 0x0000003300277202 */ /* 0x000fe20000000f00 */
[----:B------:R-:W-:Y:S01]  /*10230*/  IMAD.MOV.U32 R5, RZ, RZ, R70 ;  /* 0x000000ffff057224 */ /* 0x000fe200078e0046 */
[----:B------:R-:W-:Y:S01]  /*10240*/  MOV R20, R16 ;  /* 0x0000001000147202 */ /* 0x000fe20000000f00 */
[----:B------:R-:W-:Y:S02]  /*10250*/  IMAD.MOV.U32 R21, RZ, RZ, R17 ;  /* 0x000000ffff157224 */ /* 0x000fe400078e0011 */
.L_x_6642:
[----:B---3--:R-:W-:Y:S05]  /*10260*/  BSYNC B2 ;  /* 0x0000000000027941 */ /* 0x008fea0003800000 */
.L_x_6640:
        /* <DEDUP_REMOVED lines=11> */
[----:B------:R1:W-:Y:S02]  /*10320*/  STS.64 [R72+0x78], R20 ;  /* 0x0000781448007388 */ /* 0x0003e40000000a00 */
.L_x_6624:
[----:B------:R-:W-:Y:S05]  /*10330*/  BSYNC B1 ;  /* 0x0000000000017941 */ /* 0x000fea0003800000 */
.L_x_6623:
[----:B------:R-:W-:-:S04]  /*10340*/  SHF.R.S32.HI R71, RZ, 0x1, R71 ;  /* 0x00000001ff477819 */ /* 0x000fc80000011447 */
[----:B------:R-:W-:-:S13]  /*10350*/  ISETP.GE.AND P0, PT, R71, 0x20, PT ;  /* 0x000000204700780c */ /* 0x000fda0003f06270 */
[----:B------:R-:W-:Y:S01]  /*10360*/  @!P0 CALL.REL.NOINC `(.L_x_6645) ;  /* 0x0000001000008944 */ /* 0x000fe20003c00000 */
[----:B------:R-:W-:Y:S05]  /*10370*/  BRA `(.L_x_6646) ;  /* 0xfffff22000007947 */ /* 0x000fea000383ffff */
.L_x_6645:
[----:B------:R-:W-:-:S10]  /*10380*/  HFMA2.MMA R50, -RZ, RZ, 0, 1.9073486328125e-06 ;  /* 0x00000020ff327435 */ /* 0x000fd400000001ff */
.L_x_6622:
[----:B------:R-:W-:Y:S01]  /*10390*/  ISETP.GE.AND P0, PT, R50, 0x2, PT ;  /* 0x000000023200780c */ /* 0x000fe20003f06270 */
[----:B------:R-:W-:Y:S01]  /*103a0*/  WARPSYNC 0xffffffff ;  /* 0xffffffff00007948 */ /* 0x000fe20003800000 */
[----:B------:R-:W-:Y:S11]  /*103b0*/  BAR.SYNC.DEFER_BLOCKING 0x0 ;  /* 0x0000000000007b1d */ /* 0x000ff60000010000 */
[----:B------:R-:W-:Y:S05]  /*103c0*/  @!P0 BRA `(.L_x_6621) ;  /* 0x00000d9000008947 */ /* 0x000fea0003800000 */
[----:B------:R-:W-:-:S04]  /*103d0*/  IMAD.MOV.U32 R51, RZ, RZ, 0x1 ;  /* 0x00000001ff337424 */ /* 0x000fc800078e00ff */
.L_x_6667:
[----:B---3--:R-:W3:Y:S01]  /*103e0*/  DSETP.NEU.AND P0, PT, R12, RZ, PT ;  /* 0x000000ff0c00722a */ /* 0x008ee20003f0d000 */
[----:B0-----:R0:W4:Y:S01]  /*103f0*/  SHFL.DOWN PT, R23, R25, R51, 0x1f ;  /* 0x08001f3319177589 */ /* 0x00112200000e0000 */
[----:B------:R-:W-:Y:S03]  /*10400*/  BSSY B1, `(.L_x_6647) ;  /* 0x0000032000017945 */ /* 0x000fe60003800000 */
[----:B------:R0:W2:Y:S04]  /*10410*/  SHFL.DOWN PT, R22, R24, R51, 0x1f ;  /* 0x08001f3318167589 */ /* 0x0000a800000e0000 */
[----:B-1----:R0:W1:Y:S04]  /*10420*/  SHFL.DOWN PT, R47, R27, R51, 0x1f ;  /* 0x08001f331b2f7589 */ /* 0x00206800000e0000 */
[----:B------:R0:W0:Y:S04]  /*10430*/  SHFL.DOWN PT, R46, R26, R51, 0x1f ;  /* 0x08001f331a2e7589 */ /* 0x00002800000e0000 */
[----:B------:R0:W0:Y:S04]  /*10440*/  SHFL.DOWN PT, R41, R13, R51, 0x1f ;  /* 0x08001f330d297589 */ /* 0x00002800000e0000 */
[----:B------:R0:W0:Y:S04]  /*10450*/  SHFL.DOWN PT, R40, R12, R51, 0x1f ;  /* 0x08001f330c287589 */ /* 0x00002800000e0000 */
[----:B------:R0:W0:Y:S01]  /*10460*/  SHFL.DOWN PT, R2, R0, R51, 0x1f ;  /* 0x08001f3300027589 */ /* 0x00002200000e0000 */
[----:B---3--:R-:W-:Y:S05]  /*10470*/  @!P0 BRA `(.L_x_6648) ;  /* 0x0000023000008947 */ /* 0x008fea0003800000 */
[----:B0---4-:R-:W0:-:S14]  /*10480*/  DSETP.NEU.AND P0, PT, R40, RZ, PT ;  /* 0x000000ff2800722a */ /* 0x011e1c0003f0d000 */
[----:B0-----:R-:W-:Y:S05]  /*10490*/  @!P0 BRA `(.L_x_6649) ;  /* 0x0000028000008947 */ /* 0x001fea0003800000 */
[----:B------:R-:W0:Y:S01]  /*104a0*/  DADD R16, R12, R40 ;  /* 0x000000000c107229 */ /* 0x000e220000000028 */
[----:B------:R-:W-:Y:S01]  /*104b0*/  MOV R6, 0x1 ;  /* 0x0000000100067802 */ /* 0x000fe20000000f00 */
[----:B------:R-:W-:Y:S01]  /*104c0*/  BSSY B2, `(.L_x_6650) ;  /* 0x0000015000027945 */ /* 0x000fe20003800000 */
[----:B------:R-:W-:Y:S01]  /*104d0*/  FSETP.GEU.AND P1, PT, |R41|, 6.5827683646048100446e-37, PT ;  /* 0x036000002900780b */ /* 0x000fe20003f2e200 */
[----:B--2---:R-:W-:Y:S02]  /*104e0*/  DADD R48, -R24, R22 ;  /* 0x0000000018307229 */ /* 0x004fe40000000116 */
        /* <DEDUP_REMOVED lines=17> */
[----:B-1----:R-:W-:Y:S05]  /*10600*/  CALL.REL.NOINC `($__internal_38_$__cuda_sm20_div_rn_f64_full) ;  /* 0x0001380000007944 */ /* 0x002fea0003c00000 */
.L_x_6651:
[----:B------:R-:W-:Y:S05]  /*10610*/  BSYNC B2 ;  /* 0x0000000000027941 */ /* 0x000fea0003800000 */
.L_x_6650:
        /* <DEDUP_REMOVED lines=9> */
.L_x_6648:
[----:B0---4-:R-:W-:Y:S01]  /*106b0*/  MOV R0, R2 ;  /* 0x0000000200007202 */ /* 0x011fe20000000f00 */
[----:B------:R-:W-:Y:S01]  /*106c0*/  IMAD.MOV.U32 R12, RZ, RZ, R40 ;  /* 0x000000ffff0c7224 */ /* 0x000fe200078e0028 */
[----:B------:R-:W-:Y:S01]  /*106d0*/  MOV R13, R41 ;  /* 0x00000029000d7202 */ /* 0x000fe20000000f00 */
[----:B--2---:R-:W-:Y:S01]  /*106e0*/  IMAD.MOV.U32 R24, RZ, RZ, R22 ;  /* 0x000000ffff187224 */ /* 0x004fe200078e0016 */
[----:B------:R-:W-:Y:S01]  /*106f0*/  MOV R25, R23 ;  /* 0x0000001700197202 */ /* 0x000fe20000000f00 */
[----:B------:R-:W-:Y:S01]  /*10700*/  IMAD.MOV.U32 R26, RZ, RZ, R46 ;  /* 0x000000ffff1a7224 */ /* 0x000fe200078e002e */
[----:B-1----:R-:W-:Y:S02]  /*10710*/  MOV R27, R47 ;  /* 0x0000002f001b7202 */ /* 0x002fe40000000f00 */
.L_x_6649:
[----:B--2---:R-:W-:Y:S05]  /*10720*/  BSYNC B1 ;  /* 0x0000000000017941 */ /* 0x004fea0003800000 */
.L_x_6647:
[----:B------:R-:W2:Y:S01]  /*10730*/  DSETP.NEU.AND P0, PT, R14, RZ, PT ;  /* 0x000000ff0e00722a */ /* 0x000ea20003f0d000 */
[----:B------:R3:W4:Y:S01]  /*10740*/  SHFL.DOWN PT, R11, R29, R51, 0x1f ;  /* 0x08001f331d0b7589 */ /* 0x00072200000e0000 */
        /* <DEDUP_REMOVED lines=13> */
[----:B------:R-:W-:Y:S03]  /*10820*/  BSSY B2, `(.L_x_6655) ;  /* 0x0000014000027945 */ /* 0x000fe60003800000 */
[----:B0--3--:R-:W0:Y:S02]  /*10830*/  MUFU.RCP64H R3, R17 ;  /* 0x0000001100037308 */ /* 0x009e240000001800 */
        /* <DEDUP_REMOVED lines=18> */
.L_x_6656:
[----:B0-2---:R-:W-:Y:S05]  /*10960*/  BSYNC B2 ;  /* 0x0000000000027941 */ /* 0x005fea0003800000 */
.L_x_6655:
[----:B------:R-:W0:-:S04]  /*10970*/  DMUL R6, R2, R2 ;  /* 0x0000000202067228 */ /* 0x000e080000000000 */
[----:B-1----:R-:W-:-:S04]  /*10980*/  DADD R30, R30, R46 ;  /* 0x000000001e1e7229 */ /* 0x002fc8000000002e */
[----:B0-----:R0:W1:Y:S02]  /*10990*/  DMUL R6, R14, R6 ;  /* 0x000000060e067228 */ /* 0x0010640000000000 */
[----:B0-----:R-:W-:Y:S01]  /*109a0*/  IMAD.MOV.U32 R14, RZ, RZ, R16 ;  /* 0x000000ffff0e7224 */ /* 0x001fe200078e0010 */
[----:B------:R-:W-:Y:S01]  /*109b0*/  MOV R15, R17 ;  /* 0x00000011000f7202 */ /* 0x000fe20000000f00 */
[-C--:B------:R0:W2:Y:S02]  /*109c0*/  DFMA R28, R2, R44.reuse, R28 ;  /* 0x0000002c021c722b */ /* 0x0800a4000000001c */
[----:B0-----:R-:W-:Y:S02]  /*109d0*/  MOV R3, 0xffffffff ;  /* 0xffffffff00037802 */ /* 0x001fe40000000f00 */
[----:B-1----:R0:W1:Y:S01]  /*109e0*/  DFMA R30, R6, R44, R30 ;  /* 0x0000002c061e722b */ /* 0x002062000000001e */
[----:B------:R-:W-:Y:S05]  /*109f0*/  BRA `(.L_x_6654) ;  /* 0x0000007000007947 */ /* 0x000fea0003800000 */
.L_x_6653:
[----:B0--34-:R-:W-:Y:S01]  /*10a00*/  IMAD.MOV.U32 R3, RZ, RZ, R2 ;  /* 0x000000ffff037224 */ /* 0x019fe200078e0002 */
[----:B------:R-:W-:Y:S01]  /*10a10*/  MOV R14, R22 ;  /* 0x00000016000e7202 */ /* 0x000fe20000000f00 */
[----:B------:R-:W-:Y:S01]  /*10a20*/  IMAD.MOV.U32 R15, RZ, RZ, R23 ;  /* 0x000000ffff0f7224 */ /* 0x000fe200078e0017 */
[----:B------:R-:W-:Y:S01]  /*10a30*/  MOV R28, R10 ;  /* 0x0000000a001c7202 */ /* 0x000fe20000000f00 */
[----:B------:R-:W-:Y:S01]  /*10a40*/  IMAD.MOV.U32 R29, RZ, RZ, R11 ;  /* 0x000000ffff1d7224 */ /* 0x000fe200078e000b */
[----:B------:R-:W-:Y:S01]  /*10a50*/  MOV R30, R46 ;  /* 0x0000002e001e7202 */ /* 0x000fe20000000f00 */
[----:B-1----:R-:W-:-:S02]  /*10a60*/  IMAD.MOV.U32 R31, RZ, RZ, R47 ;  /* 0x000000ffff1f7224 */ /* 0x002fc400078e002f */
.L_x_6654:
[----:B--2---:R-:W-:Y:S05]  /*10a70*/  BSYNC B1 ;  /* 0x0000000000017941 */ /* 0x004fea0003800000 */
.L_x_6652:
[----:B------:R-:W2:Y:S01]  /*10a80*/  DSETP.NEU.AND P0, PT, R18, RZ, PT ;  /* 0x000000ff1200722a */ /* 0x000ea20003f0d000 */
[----:B------:R4:W0:Y:S01]  /*10a90*/  SHFL.DOWN PT, R23, R33, R51, 0x1f ;  /* 0x08001f3321177589 */ /* 0x00082200000e0000 */
[----:B------:R-:W-:Y:S03]  /*10aa0*/  BSSY B1, `(.L_x_6657) ;  /* 0x0000032000017945 */ /* 0x000fe60003800000 */
[----:B------:R4:W3:Y:S04]  /*10ab0*/  SHFL.DOWN PT, R22, R32, R51, 0x1f ;  /* 0x08001f3320167589 */ /* 0x0008e800000e0000 */
[----:B-1----:R4:W1:Y:S04]  /*10ac0*/  SHFL.DOWN PT, R47, R35, R51, 0x1f ;  /* 0x08001f33232f7589 */ /* 0x00286800000e0000 */
[----:B------:R4:W0:Y:S04]  /*10ad0*/  SHFL.DOWN PT, R46, R34, R51, 0x1f ;  /* 0x08001f33222e7589 */ /* 0x00082800000e0000 */
[----:B------:R4:W0:Y:S04]  /*10ae0*/  SHFL.DOWN PT, R41, R19, R51, 0x1f ;  /* 0x08001f3313297589 */ /* 0x00082800000e0000 */
        /* <DEDUP_REMOVED lines=8> */
[----:B------:R-:W-:Y:S01]  /*10b70*/  FSETP.GEU.AND P1, PT, |R41|, 6.5827683646048100446e-37, PT ;  /* 0x036000002900780b */ /* 0x000fe20003f2e200 */
[----:B---3--:R-:W-:Y:S02]  /*10b80*/  DADD R48, -R32, R22 ;  /* 0x0000000020307229 */ /* 0x008fe40000000116 */
        /* <DEDUP_REMOVED lines=17> */
[----:B-1--4-:R-:W-:Y:S05]  /*10ca0*/  CALL.REL.NOINC `($__internal_38_$__cuda_sm20_div_rn_f64_full) ;  /* 0x0001316000007944 */ /* 0x012fea0003c00000 */
.L_x_6661:
[----:B------:R-:W-:Y:S05]  /*10cb0*/  BSYNC B2 ;  /* 0x0000000000027941 */ /* 0x000fea0003800000 */
.L_x_6660:
[----:B------:R-:W0:Y:S01]  /*10cc0*/  DMUL R6, R48, R48 ;  /* 0x0000003030067228 */ /* 0x000e220000000000 */
[----:B----4-:R-:W-:-:S03]  /*10cd0*/  IMAD.MOV.U32 R4, RZ, RZ, -0x1 ;  /* 0xffffffffff047424 */ /* 0x010fc600078e00ff */
[----:B-1----:R-:W-:-:S04]  /*10ce0*/  DADD R34, R34, R46 ;  /* 0x0000000022227229 */ /* 0x002fc8000000002e */
[----:B0-----:R0:W1:Y:S02]  /*10cf0*/  DMUL R6, R18, R6 ;  /* 0x0000000612067228 */ /* 0x0010640000000000 */
[----:B0-----:R-:W-:Y:S01]  /*10d00*/  MOV R18, R16 ;  /* 0x0000001000127202 */ /* 0x001fe20000000f00 */
[----:B------:R-:W-:Y:S01]  /*10d10*/  IMAD.MOV.U32 R19, RZ, RZ, R17 ;  /* 0x000000ffff137224 */ /* 0x000fe200078e0011 */
[----:B------:R0:W2:-:S04]  /*10d20*/  DFMA R32, R48, R44, R32 ;  /* 0x0000002c3020722b */ /* 0x0000880000000020 */
[----:B-1----:R0:W1:Y:S01]  /*10d30*/  DFMA R34, R6, R44, R34 ;  /* 0x0000002c0622722b */ /* 0x0020620000000022 */
[----:B------:R-:W-:Y:S05]  /*10d40*/  BRA `(.L_x_6659) ;  /* 0x0000007000007947 */ /* 0x000fea0003800000 */
.L_x_6658:
[----:B0---4-:R-:W-:Y:S01]  /*10d50*/  MOV R4, R2 ;  /* 0x0000000200047202 */ /* 0x011fe20000000f00 */
[----:B------:R-:W-:Y:S01]  /*10d60*/  IMAD.MOV.U32 R18, RZ, RZ, R40 ;  /* 0x000000ffff127224 */ /* 0x000fe200078e0028 */
[----:B------:R-:W-:Y:S01]  /*10d70*/  MOV R19, R41 ;  /* 0x0000002900137202 */ /* 0x000fe20000000f00 */
[----:B---3--:R-:W-:Y:S01]  /*10d80*/  IMAD.MOV.U32 R32, RZ, RZ, R22 ;  /* 0x000000ffff207224 */ /* 0x008fe200078e0016 */
[----:B------:R-:W-:Y:S01]  /*10d90*/  MOV R33, R23 ;  /* 0x0000001700217202 */ /* 0x000fe20000000f00 */
[----:B------:R-:W-:Y:S01]  /*10da0*/  IMAD.MOV.U32 R34, RZ, RZ, R46 ;  /* 0x000000ffff227224 */ /* 0x000fe200078e002e */
[----:B-1----:R-:W-:Y:S02]  /*10db0*/  MOV R35, R47 ;  /* 0x0000002f00237202 */ /* 0x002fe40000000f00 */
.L_x_6659:
[----:B--2---:R-:W-:Y:S05]  /*10dc0*/  BSYNC B1 ;  /* 0x0000000000017941 */ /* 0x004fea0003800000 */
.L_x_6657:
[----:B------:R-:W2:Y:S01]  /*10dd0*/  DSETP.NEU.AND P0, PT, R20, RZ, PT ;  /* 0x000000ff1400722a */ /* 0x000ea20003f0d000 */
[----:B------:R0:W4:Y:S01]  /*10de0*/  SHFL.DOWN PT, R23, R37, R51, 0x1f ;  /* 0x08001f3325177589 */ /* 0x00012200000e0000 */
[----:B------:R-:W-:Y:S03]  /*10df0*/  BSSY B1, `(.L_x_6662) ;  /* 0x0000032000017945 */ /* 0x000fe60003800000 */
[----:B---3--:R0:W3:Y:S04]  /*10e00*/  SHFL.DOWN PT, R22, R36, R51, 0x1f ;  /* 0x08001f3324167589 */ /* 0x0080e800000e0000 */
        /* <DEDUP_REMOVED lines=31> */
.L_x_6666:
[----:B------:R-:W-:Y:S05]  /*11000*/  BSYNC B2 ;  /* 0x0000000000027941 */ /* 0x000fea0003800000 */
.L_x_6665:
        /* <DEDUP_REMOVED lines=9> */
.L_x_6663:
[----:B0---4-:R-:W-:Y:S01]  /*110a0*/  IMAD.MOV.U32 R5, RZ, RZ, R2 ;  /* 0x000000ffff057224 */ /* 0x011fe200078e0002 */
[----:B------:R-:W-:Y:S01]  /*110b0*/  MOV R20, R40 ;  /* 0x0000002800147202 */ /* 0x000fe20000000f00 */
[----:B------:R-:W-:Y:S01]  /*110c0*/  IMAD.MOV.U32 R21, RZ, RZ, R41 ;  /* 0x000000ffff157224 */ /* 0x000fe200078e0029 */
[----:B---3--:R-:W-:Y:S01]  /*110d0*/  MOV R36, R22 ;  /* 0x0000001600247202 */ /* 0x008fe20000000f00 */
[----:B------:R-:W-:Y:S01]  /*110e0*/  IMAD.MOV.U32 R37, RZ, RZ, R23 ;  /* 0x000000ffff257224 */ /* 0x000fe200078e0017 */
[----:B------:R-:W-:Y:S01]  /*110f0*/  MOV R38, R46 ;  /* 0x0000002e00267202 */ /* 0x000fe20000000f00 */
[----:B-1----:R-:W-:Y:S02]  /*11100*/  IMAD.MOV.U32 R39, RZ, RZ, R47 ;  /* 0x000000ffff277224 */ /* 0x002fe400078e002f */
.L_x_6664:
[----:B--2---:R-:W-:Y:S05]  /*11110*/  BSYNC B1 ;  /* 0x0000000000017941 */ /* 0x004fea0003800000 */
.L_x_6662:
[----:B------:R-:W-:-:S04]  /*11120*/  SHF.L.U32 R51, R51, 0x1, RZ ;  /* 0x0000000133337819 */ /* 0x000fc800000006ff */
[----:B------:R-:W-:-:S13]  /*11130*/  ISETP.GE.AND P0, PT, R51, R50, PT ;  /* 0x000000323300720c */ /* 0x000fda0003f06270 */
[----:B------:R-:W-:Y:S01]  /*11140*/  @P0 CALL.REL.NOINC `(.L_x_6621) ;  /* 0x0000001000000944 */ /* 0x000fe20003c00000 */
[----:B------:R-:W-:Y:S05]  /*11150*/  BRA `(.L_x_6667) ;  /* 0xfffff28000007947 */ /* 0x000fea000383ffff */
.L_x_6621:
[----:B------:R-:W-:Y:S01]  /*11160*/  ISETP.NE.AND P0, PT, RZ, c[0x0][0x364], PT ;  /* 0x0000d900ff007a0c */ /* 0x000fe20003f05270 */
[----:B01----:R-:W-:Y:S01]  /*11170*/  HFMA2.MMA R47, -RZ, RZ, 0, 0 ;  /* 0x00000000ff2f7435 */ /* 0x003fe200000001ff */
[----:B-----5:R-:W-:-:S11]  /*11180*/  IMAD.MOV.U32 R48, RZ, RZ, RZ ;  /* 0x000000ffff307224 */ /* 0x020fd600078e00ff */
[----:B------:R-:W-:Y:S05]  /*11190*/  @!P0 BRA `(.L_x_6668) ;  /* 0x00000cc000008947 */ /* 0x000fea0003800000 */
[----:B------:R-:W0:Y:S01]  /*111a0*/  S2R R7, SR_TID.Y ;  /* 0x0000000000077919 */ /* 0x000e220000002200 */
[----:B------:R-:W-:-:S03]  /*111b0*/  MOV R6, RZ ;  /* 0x000000ff00067202 */ /* 0x000fc60000000f00 */
[----:B------:R-:W1:Y:S01]  /*111c0*/  S2R R2, SR_CTAID.X ;  /* 0x0000000000027919 */ /* 0x000e620000002500 */
[----:B0-----:R-:W-:-:S04]  /*111d0*/  IMAD R7, R7, c[0x0][0x1b8], R100 ;  /* 0x00006e0007077a24 */ /* 0x001fc800078e0264 */
[----:B-1----:R-:W-:Y:S02]  /*111e0*/  IMAD R7, R2, c[0x0][0x1a0], R7 ;  /* 0x0000680002077a24 */ /* 0x002fe400078e0207 */
[----:B------:R-:W-:Y:S02]  /*111f0*/  IMAD.MOV.U32 R2, RZ, RZ, 0x1 ;  /* 0x00000001ff027424 */ /* 0x000fe400078e00ff */
[----:B------:R-:W-:-:S03]  /*11200*/  IMAD.SHL.U32 R7, R7, 0x4, RZ ;  /* 0x0000000407077824 */ /* 0x000fc600078e00ff */
[----:B------:R-:W-:Y:S01]  /*11210*/  ISETP.NE.AND P1, PT, R2, c[0x0][0x364], PT ;  /* 0x0000d90002007a0c */ /* 0x000fe20003f25270 */
        /* <DEDUP_REMOVED lines=196> */
.L_x_6668:
[----:B------:R-:W0:Y:S04]  /*11e60*/  S2R R83, SR_TID.Y ;  /* 0x0000000000537919 */ /* 0x000e280000002200 */
[----:B------:R-:W1:Y:S01]  /*11e70*/  S2R R6, SR_CTAID.X ;  /* 0x0000000000067919 */ /* 0x000e620000002500 */
[----:B0-----:R-:W-:-:S04]  /*11e80*/  IMAD R7, R83, c[0x0][0x1b8], R100 ;  /* 0x00006e0053077a24 */ /* 0x001fc800078e0264 */
[----:B-1----:R-:W-:Y:S01]  /*11e90*/  IMAD R6, R6, c[0x0][0x1a0], R7 ;  /* 0x0000680006067a24 */ /* 0x002fe200078e0207 */
[----:B------:R-:W-:Y:S05]  /*11ea0*/  @!P0 BRA `(.L_x_6669) ;  /* 0x00000c7000008947 */ /* 0x000fea0003800000 */
[----:B------:R-:W-:Y:S01]  /*11eb0*/  LEA R9, R6, 0x1, 0x2 ;  /* 0x0000000106097811 */ /* 0x000fe200078e10ff */
        /* <DEDUP_REMOVED lines=198> */
.L_x_6669:
[----:B------:R-:W-:Y:S01]  /*12b20*/  HFMA2.MMA R2, -RZ, RZ, 0, 0 ;  /* 0x00000000ff027435 */ /* 0x000fe200000001ff */
[----:B------:R-:W-:Y:S01]  /*12b30*/  IMAD.MOV.U32 R46, RZ, RZ, RZ ;  /* 0x000000ffff2e7224 */ /* 0x000fe200078e00ff */
        /* <DEDUP_REMOVED lines=200> */
.L_x_6670:
        /* <DEDUP_REMOVED lines=200> */
.L_x_6671:
[----:B------:R-:W-:Y:S01]  /*14440*/  ISETP.NE.U32.AND P0, PT, RZ, c[0x0][0x578], PT ;  /* 0x00015e00ff007a0c */ /* 0x000fe20003f05070 */
[----:B------:R-:W-:Y:S01]  /*14450*/  CS2R R16, SRZ ;  /* 0x0000000000107805 */ /* 0x000fe2000001ff00 */
[----:B------:R-:W-:Y:S02]  /*14460*/  IMAD.MOV.U32 R82, RZ, RZ, RZ ;  /* 0x000000ffff527224 */ /* 0x000fe400078e00ff */
[----:B------:R-:W-:-:S13]  /*14470*/  ISETP.NE.AND.EX P0, PT, RZ, c[0x0][0x57c], PT, P0 ;  /* 0x00015f00ff007a0c */ /* 0x000fda0003f05300 */
[----:B------:R-:W-:Y:S05]  /*14480*/  @!P0 BRA `(.L_x_6672) ;  /* 0x000008b000008947 */ /* 0x000fea0003800000 */
[----:B------:R-:W-:Y:S01]  /*14490*/  HFMA2.MMA R40, -RZ, RZ, 0, 4.76837158203125e-07 ;  /* 0x00000008ff287435 */ /* 0x000fe200000001ff */
[----:B------:R-:W-:Y:S01]  /*144a0*/  BSSY B0, `(.L_x_6673) ;  /* 0x000002a000007945 */ /* 0x000fe20003800000 */
[----:B------:R-:W-:Y:S01]  /*144b0*/  IMAD.MOV.U32 R42, RZ, RZ, RZ ;  /* 0x000000ffff2a7224 */ /* 0x000fe200078e00ff */
[----:B------:R-:W-:Y:S01]  /*144c0*/  MOV R10, 0x20 ;  /* 0x00000020000a7802 */ /* 0x000fe20000000f00 */
[----:B------:R-:W-:-:S05]  /*144d0*/  IMAD.MOV.U32 R11, RZ, RZ, 0x0 ;  /* 0x00000000ff0b7424 */ /* 0x000fca00078e00ff */
.L_x_6677:
[----:B------:R-:W-:Y:S01]  /*144e0*/  LOP3.LUT R7, R42, R11, RZ, 0xfc, !PT ;  /* 0x0000000b2a077212 */ /* 0x000fe200078efcff */
[----:B------:R-:W-:Y:S01]  /*144f0*/  BSSY B1, `(.L_x_6674) ;  /* 0x000001f000017945 */ /* 0x000fe20003800000 */
[----:B------:R-:W-:Y:S02]  /*14500*/  MOV R8, R10 ;  /* 0x0000000a00087202 */ /* 0x000fe40000000f00 */
[----:B------:R-:W-:Y:S01]  /*14510*/  ISETP.NE.U32.AND P0, PT, R7, RZ, PT ;  /* 0x000000ff0700720c */ /* 0x000fe20003f05070 */
[----:B------:R-:W-:-:S12]  /*14520*/  IMAD.MOV.U32 R7, RZ, RZ, R11 ;  /* 0x000000ffff077224 */ /* 0x000fd800078e000b */
[----:B------:R-:W-:Y:S05]  /*14530*/  @!P0 BRA `(.L_x_6675) ;  /* 0x0000007000008947 */ /* 0x000fea0003800000 */
[----:B---3--:R-:W-:Y:S01]  /*14540*/  MOV R22, R10 ;  /* 0x0000000a00167202 */ /* 0x008fe20000000f00 */
[----:B------:R-:W-:Y:S01]  /*14550*/  IMAD.MOV.U32 R23, RZ, RZ, R11 ;  /* 0x000000ffff177224 */ /* 0x000fe200078e000b */
[----:B------:R-:W-:Y:S02]  /*14560*/  MOV R41, 0x14580 ;  /* 0x0001458000297802 */ /* 0x000fe40000000f00 */
[----:B--2-4-:R-:W-:Y:S05]  /*14570*/  CALL.REL.NOINC `($__internal_41_$__cuda_sm20_rem_u64) ;  /* 0x000105d000007944 */ /* 0x014fea0003c00000 */
[----:B------:R-:W-:Y:S01]  /*14580*/  MOV R10, R9 ;  /* 0x00000009000a7202 */ /* 0x000fe20000000f00 */
[----:B------:R-:W-:Y:S01]  /*14590*/  IMAD.MOV.U32 R11, RZ, RZ, R16 ;  /* 0x000000ffff0b7224 */ /* 0x000fe200078e0010 */
[----:B------:R-:W-:Y:S05]  /*145a0*/  BRA `(.L_x_6676) ;  /* 0x0000013000007947 */ /* 0x000fea0003800000 */
.L_x_6675:
        /* <DEDUP_REMOVED lines=19> */
.L_x_6676:
[----:B------:R-:W-:Y:S05]  /*146e0*/  BSYNC B1 ;  /* 0x0000000000017941 */ /* 0x000fea0003800000 */
.L_x_6674:
[----:B------:R-:W-:Y:S01]  /*146f0*/  ISETP.NE.U32.AND P0, PT, R10, RZ, PT ;  /* 0x000000ff0a00720c */ /* 0x000fe20003f05070 */
[----:B------:R-:W-:Y:S01]  /*14700*/  IMAD.MOV.U32 R40, RZ, RZ, R8 ;  /* 0x000000ffff287224 */ /* 0x000fe200078e0008 */
[----:B------:R-:W-:Y:S02]  /*14710*/  MOV R42, R7 ;  /* 0x00000007002a7202 */ /* 0x000fe40000000f00 */
[----:B------:R-:W-:-:S13]  /*14720*/  ISETP.NE.AND.EX P0, PT, R11, RZ, PT, P0 ;  /* 0x000000ff0b00720c */ /* 0x000fda0003f05300 */
[----:B------:R-:W-:Y:S05]  /*14730*/  @P0 BRA `(.L_x_6677) ;  /* 0xfffffda000000947 */ /* 0x000fea000383ffff */
[----:B------:R-:W-:Y:S05]  /*14740*/  BSYNC B0 ;  /* 0x0000000000007941 */ /* 0x000fea0003800000 */
.L_x_6673:
[----:B------:R-:W-:Y:S01]  /*14750*/  ISETP.NE.U32.AND P2, PT, R7, RZ, PT ;  /* 0x000000ff0700720c */ /* 0x000fe20003f45070 */
[----:B------:R-:W-:-:S12]  /*14760*/  BSSY B0, `(.L_x_6678) ;  /* 0x000001c000007945 */ /* 0x000fd80003800000 */
[----:B------:R-:W-:Y:S05]  /*14770*/  @!P2 BRA `(.L_x_6679) ;  /* 0x000000700000a947 */ /* 0x000fea0003800000 */
[----:B------:R-:W-:Y:S01]  /*14780*/  HFMA2.MMA R44, -RZ, RZ, 0, 0 ;  /* 0x00000000ff2c7435 */ /* 0x000fe200000001ff */
[----:B------:R-:W-:Y:S01]  /*14790*/  IMAD.MOV.U32 R42, RZ, RZ, 0x20 ;  /* 0x00000020ff2a7424 */ /* 0x000fe200078e00ff */
[----:B------:R-:W-:-:S04]  /*147a0*/  MOV R43, 0x147c0 ;  /* 0x000147c0002b7802 */ /* 0x000fc80000000f00 */
[----:B--234-:R-:W-:Y:S05]  /*147b0*/  CALL.REL.NOINC `($__internal_39_$__cuda_sm20_div_u64) ;  /* 0x0000fc6000007944 */ /* 0x01cfea0003c00000 */
[----:B------:R-:W-:Y:S01]  /*147c0*/  IMAD.MOV.U32 R10, RZ, RZ, R22 ;  /* 0x000000ffff0a7224 */ /* 0x000fe200078e0016 */
[----:B------:R-:W-:Y:S01]  /*147d0*/  MOV R11, R9 ;  /* 0x00000009000b7202 */ /* 0x000fe20000000f00 */
[----:B------:R-:W-:Y:S05]  /*147e0*/  BRA `(.L_x_6680) ;  /* 0x0000013000007947 */ /* 0x000fea0003800000 */
.L_x_6679:
        /* <DEDUP_REMOVED lines=19> */
.L_x_6680:
[----:B------:R-:W-:Y:S05]  /*14920*/  BSYNC B0 ;  /* 0x0000000000007941 */ /* 0x000fea0003800000 */
.L_x_6678:
[----:B------:R-:W-:Y:S01]  /*14930*/  BSSY B0, `(.L_x_6681) ;  /* 0x000001c000007945 */ /* 0x000fe20003800000 */
[----:B------:R-:W-:Y:S05]  /*14940*/  @!P2 BRA `(.L_x_6682) ;  /* 0x000000600000a947 */ /* 0x000fea0003800000 */
[----:B------:R-:W-:Y:S01]  /*14950*/  MOV R42, 0x8 ;  /* 0x00000008002a7802 */ /* 0x000fe20000000f00 */
[----:B------:R-:W-:Y:S01]  /*14960*/  IMAD.MOV.U32 R44, RZ, RZ, RZ ;  /* 0x000000ffff2c7224 */ /* 0x000fe200078e00ff */
[----:B------:R-:W-:Y:S02]  /*14970*/  MOV R43, 0x14990 ;  /* 0x00014990002b7802 */ /* 0x000fe40000000f00 */
[----:B--234-:R-:W-:Y:S05]  /*14980*/  CALL.REL.NOINC `($__internal_39_$__cuda_sm20_div_u64) ;  /* 0x0000fa9000007944 */ /* 0x01cfea0003c00000 */
[----:B------:R-:W-:Y:S01]  /*14990*/  MOV R8, R22 ;  /* 0x0000001600087202 */ /* 0x000fe20000000f00 */
[----:B------:R-:W-:Y:S05]  /*149a0*/  BRA `(.L_x_6683) ;  /* 0x0000014000007947 */ /* 0x000fea0003800000 */
.L_x_6682:
[----:B---3--:R-:W0:Y:S01]  /*149b0*/  I2F.U32.RP R22, R8 ;  /* 0x0000000800167306 */ /* 0x008e220000209000 */
        /* <DEDUP_REMOVED lines=19> */
.L_x_6683:
[----:B------:R-:W-:Y:S05]  /*14af0*/  BSYNC B0 ;  /* 0x0000000000007941 */ /* 0x000fea0003800000 */
.L_x_6681:
        /* <DEDUP_REMOVED lines=9> */
[----:B--2-4-:R-:W-:Y:S05]  /*14b90*/  CALL.REL.NOINC `($__internal_39_$__cuda_sm20_div_u64) ;  /* 0x0000f88000007944 */ /* 0x014fea0003c00000 */
[----:B------:R-:W-:Y:S01]  /*14ba0*/  MOV R8, R22 ;  /* 0x0000001600087202 */ /* 0x000fe20000000f00 */
[----:B------:R-:W-:Y:S05]  /*14bb0*/  BRA `(.L_x_6686) ;  /* 0x0000014000007947 */ /* 0x000fea0003800000 */
.L_x_6685:
        /* <DEDUP_REMOVED lines=8> */
[----:B------:R-:W-:Y:S01]  /*14c40*/  IMAD.HI.U32 R17, R17, R9, R16 ;  /* 0x0000000911117227 */ /* 0x000fe200078e0010 */
[----:B------:R-:W-:-:S05]  /*14c50*/  MOV R9, RZ ;  /* 0x000000ff00097202 */ /* 0x000fca0000000f00 */
        /* <DEDUP_REMOVED lines=10> */
.L_x_6686:
[----:B------:R-:W-:Y:S05]  /*14d00*/  BSYNC B0 ;  /* 0x0000000000007941 */ /* 0x000fea0003800000 */
.L_x_6684:
[----:B------:R-:W-:-:S04]  /*14d10*/  IADD3 R16, P0, R8, c[0x0][0x578], RZ ;  /* 0x00015e0008107a10 */ /* 0x000fc80007f1e0ff */
[----:B------:R-:W-:-:S05]  /*14d20*/  IADD3.X R17, R9, c[0x0][0x57c], RZ, P0, !PT ;  /* 0x00015f0009117a10 */ /* 0x000fca00007fe4ff */
[----:B------:R-:W-:Y:S02]  /*14d30*/  IMAD.MOV.U32 R82, RZ, RZ, R17 ;  /* 0x000000ffff527224 */ /* 0x000fe400078e0011 */
.L_x_6672:
        /* <DEDUP_REMOVED lines=209> */
.L_x_6688:
        /* <DEDUP_REMOVED lines=200> */
.L_x_6689:
[----:B------:R-:W-:Y:S01]  /*166d0*/  HFMA2.MMA R2, -RZ, RZ, 0, 0 ;  /* 0x00000000ff027435 */ /* 0x000fe200000001ff */
[----:B------:R-:W-:Y:S01]  /*166e0*/  IMAD.MOV.U32 R56, RZ, RZ, RZ ;  /* 0x000000ffff387224 */ /* 0x000fe200078e00ff */
[----:B------:R-:W-:Y:S05]  /*166f0*/  @!P0 BRA `(.L_x_6690) ;  /* 0x00000c7000008947 */ /* 0x000fea0003800000 */
[----:B------:R-:W-:Y:S01]  /*16700*/  IADD3 R9, R7, 0x2, RZ ;  /* 0x0000000207097810 */ /* 0x000fe20007ffe0ff */
[----:B------:R-:W-:Y:S01]  /*16710*/  IMAD.MOV.U32 R8, RZ, RZ, RZ ;  /* 0x000000ffff087224 */ /* 0x000fe200078e00ff */
[----:B---3--:R-:W-:-:S03]  /*16720*/  MOV R22, c[0x0][0x364] ;  /* 0x0000d90000167a02 */ /* 0x008fc60000000f00 */
        /* <DEDUP_REMOVED lines=196> */
.L_x_6690:
[----:B------:R-:W-:Y:S05]  /*17370*/  @!P0 BRA `(.L_x_6691) ;  /* 0x00000c7000008947 */ /* 0x000fea0003800000 */
[----:B------:R-:W-:Y:S01]  /*17380*/  IADD3 R9, R7, 0x3, RZ ;  /* 0x0000000307097810 */ /* 0x000fe20007ffe0ff */
[----:B---3--:R-:W-:Y:S01]  /*17390*/  IMAD.MOV.U32 R22, RZ, RZ, c[0x0][0x364] ;  /* 0x0000d900ff167624 */ /* 0x008fe200078e00ff */
        /* <DEDUP_REMOVED lines=197> */
.L_x_6691:
        /* <DEDUP_REMOVED lines=11> */
.L_x_6693:
[----:B------:R-:W-:Y:S05]  /*180a0*/  BSYNC B0 ;  /* 0x0000000000007941 */ /* 0x000fea0003800000 */
.L_x_6692:
        /* <DEDUP_REMOVED lines=8> */
[----:B------:R-:W-:-:S11]  /*18130*/  HFMA2.MMA R6, -RZ, RZ, 0, 7.62939453125e-06 ;  /* 0x00000080ff067435 */ /* 0x000fd600000001ff */
[----:B------:R-:W-:-:S04]  /*18140*/  @!P1 IMAD R7, R7, c[0x0][0x0], R96 ;  /* 0x0000000007079a24 */ /* 0x000fc800078e0260 */
[----:B------:R-:W-:-:S05]  /*18150*/  IMAD.WIDE.U32 R6, R7, R6, c[0x0][0x580] ;  /* 0x0001600007067625 */ /* 0x000fca00078e0006 */
[----:B------:R0:W-:Y:S04]  /*18160*/  STG.E.64 [R6.64], R24 ;  /* 0x0000001806007986 */ /* 0x0001e8000c101b24 */
[----:B------:R0:W-:Y:S04]  /*18170*/  STG.E.64 [R6.64+0x8], R26 ;  /* 0x0000081a06007986 */ /* 0x0001e8000c101b24 */
[----:B------:R0:W-:Y:S04]  /*18180*/  STG.E.64 [R6.64+0x18], R12 ;  /* 0x0000180c06007986 */ /* 0x0001e8000c101b24 */
[----:B------:R0:W-:Y:S04]  /*18190*/  STG.E.64 [R6.64+0x20], R28 ;  /* 0x0000201c06007986 */ /* 0x0001e8000c101b24 */
[----:B--2---:R0:W-:Y:S04]  /*181a0*/  STG.E.64 [R6.64+0x28], R30 ;  /* 0x0000281e06007986 */ /* 0x0041e8000c101b24 */
[----:B------:R0:W-:Y:S04]  /*181b0*/  STG.E.64 [R6.64+0x38], R14 ;  /* 0x0000380e06007986 */ /* 0x0001e8000c101b24 */
[----:B------:R0:W-:Y:S04]  /*181c0*/  STG.E.64 [R6.64+0x40], R32 ;  /* 0x0000402006007986 */ /* 0x0001e8000c101b24 */
[----:B------:R0:W-:Y:S04]  /*181d0*/  STG.E.64 [R6.64+0x48], R34 ;  /* 0x0000482206007986 */ /* 0x0001e8000c101b24 */
[----:B------:R0:W-:Y:S04]  /*181e0*/  STG.E.64 [R6.64+0x58], R18 ;  /* 0x0000581206007986 */ /* 0x0001e8000c101b24 */
[----:B------:R0:W-:Y:S04]  /*181f0*/  STG.E.64 [R6.64+0x60], R36 ;  /* 0x0000602406007986 */ /* 0x0001e8000c101b24 */
[----:B----4-:R0:W-:Y:S04]  /*18200*/  STG.E.64 [R6.64+0x68], R38 ;  /* 0x0000682606007986 */ /* 0x0101e8000c101b24 */
[----:B------:R0:W-:Y:S04]  /*18210*/  STG.E.64 [R6.64+0x78], R20 ;  /* 0x0000781406007986 */ /* 0x0001e8000c101b24 */
[----:B------:R0:W-:Y:S04]  /*18220*/  STG.E [R6.64+0x10], R0 ;  /* 0x0000100006007986 */ /* 0x0001e8000c101924 */
[----:B------:R0:W-:Y:S04]  /*18230*/  STG.E [R6.64+0x30], R3 ;  /* 0x0000300306007986 */ /* 0x0001e8000c101924 */
[----:B------:R0:W-:Y:S04]  /*18240*/  STG.E [R6.64+0x50], R4 ;  /* 0x0000500406007986 */ /* 0x0001e8000c101924 */
[----:B------:R0:W-:Y:S02]  /*18250*/  STG.E [R6.64+0x70], R5 ;  /* 0x0000700506007986 */ /* 0x0001e4000c101924 */
.L_x_6695:
[----:B------:R-:W-:Y:S05]  /*18260*/  BSYNC B0 ;  /* 0x0000000000007941 */ /* 0x000fea0003800000 */
.L_x_6694:
        /* <DEDUP_REMOVED lines=19> */
[----:B-1----:R-:W5:Y:S01]  /*183a0*/  @P0 ATOMG.E.ADD.STRONG.GPU PT, R3, [R4.64], R3 ;  /* 0x00000003040309a8 */ /* 0x002f6200081ee1e4 */
[----:B------:R-:W-:-:S03]  /*183b0*/  ULDC UR5, c[0x0][0x10] ;  /* 0x0000040000057ab9 */ /* 0x000fc60000000800 */
[----:B------:R-:W0:Y:S02]  /*183c0*/  S2R R7, SR_LTMASK ;  /* 0x0000000000077919 */ /* 0x000e240000003900 */
[----:B0-----:R-:W-:Y:S01]  /*183d0*/  LOP3.LUT R7, R7, UR4, RZ, 0xc0, !PT ;  /* 0x0000000407077c12 */ /* 0x001fe2000f8ec0ff */
[----:B------:R-:W-:Y:S02]  /*183e0*/  UMOV UR4, 0x1 ;  /* 0x0000000100047882 */ /* 0x000fe40000000000 */
[----:B------:R-:W-:-:S03]  /*183f0*/  UIADD3 UR4, -UR4, UR5, URZ ;  /* 0x0000000504047290 */ /* 0x000fc6000fffe13f */
[----:B------:R-:W0:Y:S01]  /*18400*/  POPC R7, R7 ;  /* 0x0000000700077309 */ /* 0x000e220000000000 */
[----:B-----5:R-:W0:Y:S02]  /*18410*/  SHFL.IDX PT, R0, R3, R6, 0x1f ;  /* 0x00001f0603007589 */ /* 0x020e2400000e0000 */
[----:B0-----:R-:W-:-:S04]  /*18420*/  IADD3 R0, R0, R7, RZ ;  /* 0x0000000700007210 */ /* 0x001fc80007ffe0ff */
[----:B------:R-:W-:-:S04]  /*18430*/  ISETP.NE.AND P0, PT, R0, UR4, PT ;  /* 0x0000000400007c0c */ /* 0x000fc8000bf05270 */
[----:B------:R-:W-:-:S05]  /*18440*/  SEL R0, RZ, 0x1, P0 ;  /* 0x00000001ff007807 */ /* 0x000fca0000000000 */
[----:B------:R0:W-:Y:S04]  /*18450*/  STS.U8 [RZ], R0 ;  /* 0x00000000ff007388 */ /* 0x0001e80000000000 */
.L_x_6697:
[----:B------:R-:W-:Y:S05]  /*18460*/  BSYNC B0 ;  /* 0x0000000000007941 */ /* 0x000fea0003800000 */
.L_x_6696:
[----:B------:R-:W-:Y:S06]  /*18470*/  BAR.SYNC.DEFER_BLOCKING 0x0 ;  /* 0x0000000000007b1d */ /* 0x000fec0000010000 */
[----:B0-----:R-:W0:Y:S02]  /*18480*/  LDS.U8 R0, [RZ] ;  /* 0x00000000ff007984 */ /* 0x001e240000000000 */
        /* <DEDUP_REMOVED lines=32> */
[----:B--2---:R-:W-:Y:S01]  /*18690*/  IMAD.MOV.U32 R30, RZ, RZ, c[0x0][0x178] ;  /* 0x00005e00ff1e7624 */ /* 0x004fe200078e00ff */
        /* <DEDUP_REMOVED lines=32> */
.L_x_6722:
[----:B0-----:R-:W-:Y:S01]  /*188a0*/  HFMA2.MMA R7, -RZ, RZ, 0, 7.62939453125e-06 ;  /* 0x00000080ff077435 */ /* 0x001fe200000001ff */
[----:B------:R-:W-:-:S09]  /*188b0*/  IMAD R6, R79, c[0x0][0x10], R0 ;  /* 0x000004004f067a24 */ /* 0x000fd200078e0200 */
[----:B------:R-:W-:-:S05]  /*188c0*/  IMAD.WIDE.U32 R6, R6, R7, c[0x0][0x580] ;  /* 0x0001600006067625 */ /* 0x000fca00078e0007 */
[----:B------:R0:W5:Y:S04]  /*188d0*/  LDG.E R76, [R6.64+0x70] ;  /* 0x00007024064c7981 */ /* 0x000168000c1e1900 */
[----:B------:R0:W5:Y:S04]  /*188e0*/  LDG.E R77, [R6.64+0x50] ;  /* 0x00005024064d7981 */ /* 0x000168000c1e1900 */
[----:B------:R0:W5:Y:S04]  /*188f0*/  LDG.E R78, [R6.64+0x30] ;  /* 0x00003024064e7981 */ /* 0x000168000c1e1900 */
[----:B------:R0:W5:Y:S04]  /*18900*/  LDG.E.64 R72, [R6.64+0x78] ;  /* 0x0000782406487981 */ /* 0x000168000c1e1b00 */
        /* <DEDUP_REMOVED lines=8> */
[----:B---3--:R0:W5:Y:S04]  /*18990*/  LDG.E.64 R22, [R6.64+0x18] ;  /* 0x0000182406167981 */ /* 0x008168000c1e1b00 */
[----:B----4-:R0:W5:Y:S04]  /*189a0*/  LDG.E.64 R38, [R6.64+0x8] ;  /* 0x0000082406267981 */ /* 0x010168000c1e1b00 */
[----:B------:R0:W5:Y:S01]  /*189b0*/  LDG.E.64 R40, [R6.64] ;  /* 0x0000002406287981 */ /* 0x000162000c1e1b00 */
        /* <DEDUP_REMOVED lines=30> */
[----:B------:R-:W-:Y:S05]  /*18ba0*/  CALL.REL.NOINC `($__internal_38_$__cuda_sm20_div_rn_f64_full) ;  /* 0x0000b26000007944 */ /* 0x000fea0003c00000 */
.L_x_6706:
[----:B------:R-:W-:Y:S05]  /*18bb0*/  BSYNC B4 ;  /* 0x0000000000047941 */ /* 0x000fea0003800000 */
.L_x_6705:
        /* <DEDUP_REMOVED lines=9> */
.L_x_6703:
[----:B0-----:R0:W5:Y:S02]  /*18c50*/  LDG.E R63, [R6.64+0x10] ;  /* 0x00001024063f7981 */ /* 0x001164000c1e1900 */
[----:B-----5:R-:W-:Y:S01]  /*18c60*/  MOV R4, R22 ;  /* 0x0000001600047202 */ /* 0x020fe20000000f00 */
[----:B------:R-:W-:Y:S01]  /*18c70*/  IMAD.MOV.U32 R5, RZ, RZ, R23 ;  /* 0x000000ffff057224 */ /* 0x000fe200078e0017 */
[----:B------:R-:W-:Y:S01]  /*18c80*/  MOV R32, R40 ;  /* 0x0000002800207202 */ /* 0x000fe20000000f00 */
[----:B------:R-:W-:Y:S01]  /*18c90*/  IMAD.MOV.U32 R33, RZ, RZ, R41 ;  /* 0x000000ffff217224 */ /* 0x000fe200078e0029 */
[----:B------:R-:W-:Y:S01]  /*18ca0*/  MOV R34, R38 ;  /* 0x0000002600227202 */ /* 0x000fe20000000f00 */
[----:B------:R-:W-:Y:S02]  /*18cb0*/  IMAD.MOV.U32 R35, RZ, RZ, R39 ;  /* 0x000000ffff237224 */ /* 0x000fe400078e0027 */
.L_x_6704:
[----:B--2---:R-:W-:Y:S05]  /*18cc0*/  BSYNC B3 ;  /* 0x0000000000037941 */ /* 0x004fea0003800000 */
.L_x_6702:
        /* <DEDUP_REMOVED lines=28> */
.L_x_6711:
[----:B------:R-:W-:Y:S05]  /*18e90*/  BSYNC B4 ;  /* 0x0000000000047941 */ /* 0x000fea0003800000 */
.L_x_6710:
        /* <DEDUP_REMOVED lines=9> */
.L_x_6708:
[----:B------:R-:W-:Y:S01]  /*18f30*/  MOV R62, R78 ;  /* 0x0000004e003e7202 */ /* 0x000fe20000000f00 */
[----:B------:R-:W-:Y:S01]  /*18f40*/  IMAD.MOV.U32 R18, RZ, RZ, R50 ;  /* 0x000000ffff127224 */ /* 0x000fe200078e0032 */
[----:B------:R-:W-:Y:S01]  /*18f50*/  MOV R19, R51 ;  /* 0x0000003300137202 */ /* 0x000fe20000000f00 */
[----:B------:R-:W-:Y:S01]  /*18f60*/  IMAD.MOV.U32 R28, RZ, RZ, R46 ;  /* 0x000000ffff1c7224 */ /* 0x000fe200078e002e */
[----:B------:R-:W-:Y:S01]  /*18f70*/  MOV R29, R47 ;  /* 0x0000002f001d7202 */ /* 0x000fe20000000f00 */
[----:B------:R-:W-:Y:S01]  /*18f80*/  IMAD.MOV.U32 R30, RZ, RZ, R48 ;  /* 0x000000ffff1e7224 */ /* 0x000fe200078e0030 */
[----:B------:R-:W-:Y:S02]  /*18f90*/  MOV R31, R49 ;  /* 0x00000031001f7202 */ /* 0x000fe40000000f00 */
.L_x_6709:
[----:B---3--:R-:W-:Y:S05]  /*18fa0*/  BSYNC B3 ;  /* 0x0000000000037941 */ /* 0x008fea0003800000 */
.L_x_6707:
        /* <DEDUP_REMOVED lines=28> */
.L_x_6716:
[----:B------:R-:W-:Y:S05]  /*19170*/  BSYNC B4 ;  /* 0x0000000000047941 */ /* 0x000fea0003800000 */
.L_x_6715:
[----:B------:R-:W0:Y:S01]  /*19180*/  DMUL R6, R38, R38 ;  /* 0x0000002626067228 */ /* 0x000e220000000000 */
[----:B------:R-:W-:-:S03]  /*19190*/  MOV R59, 0xffffffff ;  /* 0xffffffff003b7802 */ /* 0x000fc60000000f00 */
[----:B------:R-:W-:-:S04]  /*191a0*/  DADD R26, R26, R54 ;  /* 0x000000001a1a7229 */ /* 0x000fc80000000036 */
[----:B0-----:R0:W3:Y:S02]  /*191b0*/  DMUL R6, R20, R6 ;  /* 0x0000000614067228 */ /* 0x0010e40000000000 */
[----:B0-----:R-:W-:Y:S01]  /*191c0*/  IMAD.MOV.U32 R20, RZ, RZ, R36 ;  /* 0x000000ffff147224 */ /* 0x001fe200078e0024 */
[----:B------:R-:W-:Y:S01]  /*191d0*/  MOV R21, R37 ;  /* 0x0000002500157202 */ /* 0x000fe20000000f00 */
[----:B------:R0:W4:-:S04]  /*191e0*/  DFMA R24, R38, R44, R24 ;  /* 0x0000002c2618722b */ /* 0x0001080000000018 */
[----:B---3--:R0:W3:Y:S01]  /*191f0*/  DFMA R26, R6, R44, R26 ;  /* 0x0000002c061a722b */ /* 0x0080e2000000001a */
[----:B------:R-:W-:Y:S05]  /*19200*/  BRA `(.L_x_6714) ;  /* 0x0000007000007947 */ /* 0x000fea0003800000 */
.L_x_6713:
[----:B------:R-:W-:Y:S01]  /*19210*/  IMAD.MOV.U32 R59, RZ, RZ, R77 ;  /* 0x000000ffff3b7224 */ /* 0x000fe200078e004d */
[----:B------:R-:W-:Y:S01]  /*19220*/  MOV R20, R66 ;  /* 0x0000004200147202 */ /* 0x000fe20000000f00 */
[----:B------:R-:W-:Y:S01]  /*19230*/  IMAD.MOV.U32 R21, RZ, RZ, R67 ;  /* 0x000000ffff157224 */ /* 0x000fe200078e0043 */
[----:B------:R-:W-:Y:S01]  /*19240*/  MOV R24, R52 ;  /* 0x0000003400187202 */ /* 0x000fe20000000f00 */
[----:B------:R-:W-:Y:S01]  /*19250*/  IMAD.MOV.U32 R25, RZ, RZ, R53 ;  /* 0x000000ffff197224 */ /* 0x000fe200078e0035 */
[----:B------:R-:W-:Y:S01]  /*19260*/  MOV R26, R54 ;  /* 0x00000036001a7202 */ /* 0x000fe20000000f00 */
[----:B------:R-:W-:Y:S02]  /*19270*/  IMAD.MOV.U32 R27, RZ, RZ, R55 ;  /* 0x000000ffff1b7224 */ /* 0x000fe400078e0037 */
.L_x_6714:
[----:B----4-:R-:W-:Y:S05]  /*19280*/  BSYNC B3 ;  /* 0x0000000000037941 */ /* 0x010fea0003800000 */
.L_x_6712:
[----:B------:R-:W4:Y:S01]  /*19290*/  DSETP.NEU.AND P0, PT, R60, RZ, PT ;  /* 0x000000ff3c00722a */ /* 0x000f220003f0d000 */
[----:B------:R-:W-:-:S13]  /*192a0*/  BSSY B3, `(.L_x_6717) ;  /* 0x000002c000037945 */ /* 0x000fda0003800000 */
[----:B----4-:R-:W-:Y:S05]  /*192b0*/  @!P0 BRA `(.L_x_6718) ;  /* 0x0000023000008947 */ /* 0x010fea0003800000 */
[----:B------:R-:W4:-:S14]  /*192c0*/  DSETP.NEU.AND P0, PT, R72, RZ, PT ;  /* 0x000000ff4800722a */ /* 0x000f1c0003f0d000 */
[----:B----4-:R-:W-:Y:S05]  /*192d0*/  @!P0 BRA `(.L_x_6719) ;  /* 0x0000028000008947 */ /* 0x010fea0003800000 */
[----:B------:R-:W4:Y:S01]  /*192e0*/  DADD R36, R60, R72 ;  /* 0x000000003c247229 */ /* 0x000f220000000048 */
[----:B0-----:R-:W-:Y:S01]  /*192f0*/  MOV R6, 0x1 ;  /* 0x0000000100067802 */ /* 0x001fe20000000f00 */
[----:B------:R-:W-:Y:S01]  /*19300*/  BSSY B4, `(.L_x_6720) ;  /* 0x0000015000047945 */ /* 0x000fe20003800000 */
[----:B------:R-:W-:Y:S01]  /*19310*/  FSETP.GEU.AND P1, PT, |R73|, 6.5827683646048100446e-37, PT ;  /* 0x036000004900780b */ /* 0x000fe20003f2e200 */
        /* <DEDUP_REMOVED lines=18> */
[----:B-123--:R-:W-:Y:S05]  /*19440*/  CALL.REL.NOINC `($__internal_38_$__cuda_sm20_div_rn_f64_full) ;  /* 0x0000a9c000007944 */ /* 0x00efea0003c00000 */
.L_x_6721:
[----:B------:R-:W-:Y:S05]  /*19450*/  BSYNC B4 ;  /* 0x0000000000047941 */ /* 0x000fea0003800000 */
.L_x_6720:
[----:B------:R-:W0:Y:S01]  /*19460*/  DMUL R6, R38, R38 ;  /* 0x0000002626067228 */ /* 0x000e220000000000 */
[----:B------:R-:W-:-:S03]  /*19470*/  IMAD.MOV.U32 R3, RZ, RZ, -0x1 ;  /* 0xffffffffff037424 */ /* 0x000fc600078e00ff */
[----:B------:R-:W-:-:S04]  /*19480*/  DADD R14, R14, R70 ;  /* 0x000000000e0e7229 */ /* 0x000fc80000000046 */
[----:B0-----:R0:W4:Y:S02]  /*19490*/  DMUL R6, R60, R6 ;  /* 0x000000063c067228 */ /* 0x0011240000000000 */
[----:B0-----:R-:W-:Y:S01]  /*194a0*/  MOV R60, R36 ;  /* 0x00000024003c7202 */ /* 0x001fe20000000f00 */
[----:B------:R-:W-:Y:S01]  /*194b0*/  IMAD.MOV.U32 R61, RZ, RZ, R37 ;  /* 0x000000ffff3d7224 */ /* 0x000fe200078e0025 */
[----:B------:R0:W3:-:S04]  /*194c0*/  DFMA R12, R38, R44, R12 ;  /* 0x0000002c260c722b */ /* 0x0000c8000000000c */
[----:B----4-:R0:W4:Y:S01]  /*194d0*/  DFMA R14, R6, R44, R14 ;  /* 0x0000002c060e722b */ /* 0x010122000000000e */
[----:B------:R-:W-:Y:S05]  /*194e0*/  BRA `(.L_x_6719) ;  /* 0x0000007000007947 */ /* 0x000fea0003800000 */
.L_x_6718:
[----:B------:R-:W-:Y:S01]  /*194f0*/  MOV R3, R76 ;  /* 0x0000004c00037202 */ /* 0x000fe20000000f00 */
[----:B------:R-:W-:Y:S01]  /*19500*/  IMAD.MOV.U32 R60, RZ, RZ, R72 ;  /* 0x000000ffff3c7224 */ /* 0x000fe200078e0048 */
[----:B------:R-:W-:Y:S01]  /*19510*/  MOV R61, R73 ;  /* 0x00000049003d7202 */ /* 0x000fe20000000f00 */
[----:B------:R-:W-:Y:S01]  /*19520*/  IMAD.MOV.U32 R12, RZ, RZ, R68 ;  /* 0x000000ffff0c7224 */ /* 0x000fe200078e0044 */
[----:B------:R-:W-:Y:S01]  /*19530*/  MOV R13, R69 ;  /* 0x00000045000d7202 */ /* 0x000fe20000000f00 */
[----:B------:R-:W-:Y:S01]  /*19540*/  IMAD.MOV.U32 R14, RZ, RZ, R70 ;  /* 0x000000ffff0e7224 */ /* 0x000fe200078e0046 */
[----:B------:R-:W-:Y:S02]  /*19550*/  MOV R15, R71 ;  /* 0x00000047000f7202 */ /* 0x000fe40000000f00 */
.L_x_6719:
[----:B---3--:R-:W-:Y:S05]  /*19560*/  BSYNC B3 ;  /* 0x0000000000037941 */ /* 0x008fea0003800000 */
.L_x_6717:
[----:B------:R-:W-:Y:S01]  /*19570*/  @P4 CALL.REL.NOINC `(.L_x_6701) ;  /* 0x0000001000004944 */ /* 0x000fe20003c00000 */
[----:B------:R-:W-:Y:S05]  /*19580*/  BRA `(.L_x_6722) ;  /* 0xfffff31000007947 */ /* 0x000fea000383ffff */
.L_x_6701:
[----:B------:R-:W-:Y:S05]  /*19590*/  BSYNC B2 ;  /* 0x0000000000027941 */ /* 0x000fea0003800000 */
.L_x_6700:
[----:B------:R-:W-:Y:S05]  /*195a0*/  BRA `(.L_x_6723) ;  /* 0x00000fc000007947 */ /* 0x000fea0003800000 */
.L_x_6699:
        /* <DEDUP_REMOVED lines=12> */
[----:B--2---:R-:W-:Y:S01]  /*19670*/  MOV R30, c[0x0][0x178] ;  /* 0x00005e00001e7a02 */ /* 0x004fe20000000f00 */
        /* <DEDUP_REMOVED lines=10> */
[----:B------:R-:W-:Y:S01]  /*19720*/  MOV R62, c[0x0][0x180] ;  /* 0x00006000003e7a02 */ /* 0x000fe20000000f00 */
[----:B------:R-:W-:Y:S01]  /*19730*/  IMAD.MOV.U32 R59, RZ, RZ, c[0x0][0x180] ;  /* 0x00006000ff3b7624 */ /* 0x000fe200078e00ff */
[----:B------:R-:W-:Y:S01]  /*19740*/  MOV R3, c[0x0][0x180] ;  /* 0x0000600000037a02 */ /* 0x000fe20000000f00 */
        /* <DEDUP_REMOVED lines=19> */
.L_x_6744:
[----:B0-----:R-:W-:Y:S01]  /*19880*/  HFMA2.MMA R6, -RZ, RZ, 0, 7.62939453125e-06 ;  /* 0x00000080ff067435 */ /* 0x001fe200000001ff */
[----:B------:R-:W-:-:S04]  /*19890*/  IMAD R7, R79, c[0x0][0x10], R0 ;  /* 0x000004004f077a24 */ /* 0x000fc800078e0200 */
[----:B------:R-:W-:-:S05]  /*198a0*/  IMAD R7, R7, c[0x0][0x0], R96 ;  /* 0x0000000007077a24 */ /* 0x000fca00078e0260 */
        /* <DEDUP_REMOVED lines=46> */
.L_x_6728:
[----:B------:R-:W-:Y:S05]  /*19b90*/  BSYNC B3 ;  /* 0x0000000000037941 */ /* 0x000fea0003800000 */
.L_x_6727:
        /* <DEDUP_REMOVED lines=9> */
.L_x_6725:
[----:B0-----:R0:W5:Y:S02]  /*19c30*/  LDG.E R63, [R6.64+0x10] ;  /* 0x00001024063f7981 */ /* 0x001164000c1e1900 */
[----:B-----5:R-:W-:Y:S01]  /*19c40*/  IMAD.MOV.U32 R4, RZ, RZ, R22 ;  /* 0x000000ffff047224 */ /* 0x020fe200078e0016 */
[----:B------:R-:W-:Y:S01]  /*19c50*/  MOV R5, R23 ;  /* 0x0000001700057202 */ /* 0x000fe20000000f00 */
[----:B------:R-:W-:Y:S01]  /*19c60*/  IMAD.MOV.U32 R32, RZ, RZ, R40 ;  /* 0x000000ffff207224 */ /* 0x000fe200078e0028 */
[----:B------:R-:W-:Y:S01]  /*19c70*/  MOV R33, R41 ;  /* 0x0000002900217202 */ /* 0x000fe20000000f00 */
[----:B------:R-:W-:Y:S01]  /*19c80*/  IMAD.MOV.U32 R34, RZ, RZ, R38 ;  /* 0x000000ffff227224 */ /* 0x000fe200078e0026 */
[----:B------:R-:W-:Y:S02]  /*19c90*/  MOV R35, R39 ;  /* 0x0000002700237202 */ /* 0x000fe40000000f00 */
.L_x_6726:
[----:B--2---:R-:W-:Y:S05]  /*19ca0*/  BSYNC B2 ;  /* 0x0000000000027941 */ /* 0x004fea0003800000 */
.L_x_6724:
        /* <DEDUP_REMOVED lines=28> */
.L_x_6733:
[----:B------:R-:W-:Y:S05]  /*19e70*/  BSYNC B3 ;  /* 0x0000000000037941 */ /* 0x000fea0003800000 */
.L_x_6732:
        /* <DEDUP_REMOVED lines=9> */
.L_x_6730:
[----:B------:R-:W-:Y:S01]  /*19f10*/  IMAD.MOV.U32 R62, RZ, RZ, R78 ;  /* 0x000000ffff3e7224 */ /* 0x000fe200078e004e */
[----:B------:R-:W-:Y:S01]  /*19f20*/  MOV R18, R50 ;  /* 0x0000003200127202 */ /* 0x000fe20000000f00 */
[----:B------:R-:W-:Y:S01]  /*19f30*/  IMAD.MOV.U32 R19, RZ, RZ, R51 ;  /* 0x000000ffff137224 */ /* 0x000fe200078e0033 */
[----:B------:R-:W-:Y:S01]  /*19f40*/  MOV R28, R46 ;  /* 0x0000002e001c7202 */ /* 0x000fe20000000f00 */
[----:B------:R-:W-:Y:S01]  /*19f50*/  IMAD.MOV.U32 R29, RZ, RZ, R47 ;  /* 0x000000ffff1d7224 */ /* 0x000fe200078e002f */
[----:B------:R-:W-:Y:S01]  /*19f60*/  MOV R30, R48 ;  /* 0x00000030001e7202 */ /* 0x000fe20000000f00 */
[----:B------:R-:W-:Y:S02]  /*19f70*/  IMAD.MOV.U32 R31, RZ, RZ, R49 ;  /* 0x000000ffff1f7224 */ /* 0x000fe400078e0031 */
.L_x_6731:
[----:B---3--:R-:W-:Y:S05]  /*19f80*/  BSYNC B2 ;  /* 0x0000000000027941 */ /* 0x008fea0003800000 */
.L_x_6729:
        /* <DEDUP_REMOVED lines=27> */
[----:B-12---:R-:W-:Y:S05]  /*1a140*/  CALL.REL.NOINC `($__internal_38_$__cuda_sm20_div_rn_f64_full) ;  /* 0x00009cc000007944 */ /* 0x006fea0003c00000 */
.L_x_6738:
[----:B------:R-:W-:Y:S05]  /*1a150*/  BSYNC B3 ;  /* 0x0000000000037941 */ /* 0x000fea0003800000 */
.L_x_6737:
        /* <DEDUP_REMOVED lines=9> */
.L_x_6735:
[----:B------:R-:W-:Y:S01]  /*1a1f0*/  MOV R59, R77 ;  /* 0x0000004d003b7202 */ /* 0x000fe20000000f00 */
[----:B------:R-:W-:Y:S01]  /*1a200*/  IMAD.MOV.U32 R20, RZ, RZ, R66 ;  /* 0x000000ffff147224 */ /* 0x000fe200078e0042 */
[----:B------:R-:W-:Y:S01]  /*1a210*/  MOV R21, R67 ;  /* 0x0000004300157202 */ /* 0x000fe20000000f00 */
[----:B------:R-:W-:Y:S01]  /*1a220*/  IMAD.MOV.U32 R24, RZ, RZ, R52 ;  /* 0x000000ffff187224 */ /* 0x000fe200078e0034 */
[----:B------:R-:W-:Y:S01]  /*1a230*/  MOV R25, R53 ;  /* 0x0000003500197202 */ /* 0x000fe20000000f00 */
[----:B------:R-:W-:Y:S01]  /*1a240*/  IMAD.MOV.U32 R26, RZ, RZ, R54 ;  /* 0x000000ffff1a7224 */ /* 0x000fe200078e0036 */
[----:B------:R-:W-:Y:S02]  /*1a250*/  MOV R27, R55 ;  /* 0x00000037001b7202 */ /* 0x000fe40000000f00 */
.L_x_6736:
[----:B----4-:R-:W-:Y:S05]  /*1a260*/  BSYNC B2 ;  /* 0x0000000000027941 */ /* 0x010fea0003800000 */
.L_x_6734:
        /* <DEDUP_REMOVED lines=28> */
.L_x_6743:
[----:B------:R-:W-:Y:S05]  /*1a430*/  BSYNC B3 ;  /* 0x0000000000037941 */ /* 0x000fea0003800000 */
.L_x_6742:
        /* <DEDUP_REMOVED lines=9> */
.L_x_6740:
[----:B------:R-:W-:Y:S01]  /*1a4d0*/  IMAD.MOV.U32 R3, RZ, RZ, R76 ;  /* 0x000000ffff037224 */ /* 0x000fe200078e004c */
[----:B------:R-:W-:Y:S01]  /*1a4e0*/  MOV R60, R72 ;  /* 0x00000048003c7202 */ /* 0x000fe20000000f00 */
[----:B------:R-:W-:Y:S01]  /*1a4f0*/  IMAD.MOV.U32 R61, RZ, RZ, R73 ;  /* 0x000000ffff3d7224 */ /* 0x000fe200078e0049 */
[----:B------:R-:W-:Y:S01]  /*1a500*/  MOV R12, R68 ;  /* 0x00000044000c7202 */ /* 0x000fe20000000f00 */
[----:B------:R-:W-:Y:S01]  /*1a510*/  IMAD.MOV.U32 R13, RZ, RZ, R69 ;  /* 0x000000ffff0d7224 */ /* 0x000fe200078e0045 */
[----:B------:R-:W-:Y:S01]  /*1a520*/  MOV R14, R70 ;  /* 0x00000046000e7202 */ /* 0x000fe20000000f00 */
[----:B------:R-:W-:Y:S02]  /*1a530*/  IMAD.MOV.U32 R15, RZ, RZ, R71 ;  /* 0x000000ffff0f7224 */ /* 0x000fe400078e0047 */
.L_x_6741:
[----:B---3--:R-:W-:Y:S05]  /*1a540*/  BSYNC B2 ;  /* 0x0000000000027941 */ /* 0x008fea0003800000 */
.L_x_6739:
[----:B------:R-:W-:Y:S01]  /*1a550*/  @P4 CALL.REL.NOINC `(.L_x_6723) ;  /* 0x0000001000004944 */ /* 0x000fe20003c00000 */
[----:B------:R-:W-:Y:S05]  /*1a560*/  BRA `(.L_x_6744) ;  /* 0xfffff31000007947 */ /* 0x000fea000383ffff */
.L_x_6723:
[----:B------:R-:W-:Y:S05]  /*1a570*/  BSYNC B1 ;  /* 0x0000000000017941 */ /* 0x000fea0003800000 */
.L_x_6698:
        /* <DEDUP_REMOVED lines=19> */
[----:B------:R-:W-:-:S05]  /*1a6b0*/  IMAD.U32 R76, RZ, RZ, UR4 ;  /* 0x00000004ff4c7e24 */ /* 0x000fca000f8e00ff */
.L_x_6768:
[----:B0-----:R-:W-:Y:S01]  /*1a6c0*/  IADD3 R7, R83, R76, RZ ;  /* 0x0000004c53077210 */ /* 0x001fe20007ffe0ff */
[----:B------:R-:W-:Y:S03]  /*1a6d0*/  BAR.SYNC.DEFER_BLOCKING 0x0 ;  /* 0x0000000000007b1d */ /* 0x000fe60000010000 */
[----:B------:R-:W-:-:S03]  /*1a6e0*/  ISETP.GE.U32.AND P0, PT, R7, c[0x0][0x4], PT ;  /* 0x0000010007007a0c */ /* 0x000fc60003f06070 */
[----:B------:R-:W-:Y:S01]  /*1a6f0*/  BSSY B1, `(.L_x_6746) ;  /* 0x00000d7000017945 */ /* 0x000fe20003800000 */
[----:B------:R-:W-:-:S13]  /*1a700*/  ISETP.GE.U32.OR P0, PT, R83, R76, P0 ;  /* 0x0000004c5300720c */ /* 0x000fda0000706470 */
[----:B-1-3--:R-:W-:Y:S05]  /*1a710*/  @P0 BRA `(.L_x_6747) ;  /* 0x00000d4000000947 */ /* 0x00afea0003800000 */
[----:B------:R-:W-:Y:S01]  /*1a720*/  IMAD R6, R7, c[0x0][0x0], R96 ;  /* 0x0000000007067a24 */ /* 0x000fe200078e0260 */
[----:B------:R-:W0:Y:S01]  /*1a730*/  DSETP.NEU.AND P0, PT, R4, RZ, PT ;  /* 0x000000ff0400722a */ /* 0x000e220003f0d000 */
[----:B------:R-:W-:Y:S02]  /*1a740*/  BSSY B2, `(.L_x_6748) ;  /* 0x000003b000027945 */ /* 0x000fe40003800000 */
[C---:B------:R-:W-:Y:S01]  /*1a750*/  IMAD.SHL.U32 R7, R6.reuse, 0x80, RZ ;  /* 0x0000008006077824 */ /* 0x040fe200078e00ff */
[----:B------:R-:W-:-:S04]  /*1a760*/  LEA R6, R6, 0x10, 0x7 ;  /* 0x0000001006067811 */ /* 0x000fc800078e38ff */
[----:B------:R1:W2:Y:S04]  /*1a770*/  LDS R77, [R7+0x80] ;  /* 0x00008000074d7984 */ /* 0x0002a80000000800 */
[----:B------:R1:W4:Y:S04]  /*1a780*/  LDS R78, [R7+0x60] ;  /* 0x00006000074e7984 */ /* 0x0003280000000800 */
[----:B------:R1:W3:Y:S04]  /*1a790*/  LDS R79, [R7+0x40] ;  /* 0x00004000074f7984 */ /* 0x0002e80000000800 */
[----:B------:R1:W1:Y:S04]  /*1a7a0*/  LDS.64 R66, [R7+0x88] ;  /* 0x0000880007427984 */ /* 0x0002680000000a00 */
[----:B------:R0:W1:Y:S04]  /*1a7b0*/  LDS.64 R68, [R7+0x68] ;  /* 0x0000680007447984 */ /* 0x0000680000000a00 */
[----:B------:R0:W1:Y:S04]  /*1a7c0*/  LDS.64 R70, [R7+0x48] ;  /* 0x0000480007467984 */ /* 0x0000680000000a00 */
[----:B---3--:R3:W1:Y:S04]  /*1a7d0*/  LDS.64 R22, [R7+0x28] ;  /* 0x0000280007167984 */ /* 0x0086680000000a00 */
        /* <DEDUP_REMOVED lines=29> */
[----:B----4-:R-:W-:Y:S05]  /*1a9b0*/  CALL.REL.NOINC `($__internal_38_$__cuda_sm20_div_rn_f64_full) ;  /* 0x0000945000007944 */ /* 0x010fea0003c00000 */
[----:B------:R-:W-:Y:S01]  /*1a9c0*/  IMAD.MOV.U32 R6, RZ, RZ, R44 ;  /* 0x000000ffff067224 */ /* 0x000fe200078e002c */
[----:B------:R-:W-:Y:S02]  /*1a9d0*/  MOV R7, R45 ;  /* 0x0000002d00077202 */ /* 0x000fe40000000f00 */
.L_x_6752:
[----:B------:R-:W-:Y:S05]  /*1a9e0*/  BSYNC B3 ;  /* 0x0000000000037941 */ /* 0x000fea0003800000 */
.L_x_6751:
        /* <DEDUP_REMOVED lines=9> */
.L_x_6749:
[----:B--2---:R0:W2:Y:S01]  /*1aa80*/  LDS R63, [R6+0x10] ;  /* 0x00001000063f7984 */ /* 0x0040a20000000800 */
[----:B-1----:R-:W-:Y:S01]  /*1aa90*/  MOV R32, R44 ;  /* 0x0000002c00207202 */ /* 0x002fe20000000f00 */
[----:B------:R-:W-:Y:S01]  /*1aaa0*/  IMAD.MOV.U32 R33, RZ, RZ, R45 ;  /* 0x000000ffff217224 */ /* 0x000fe200078e002d */
[----:B------:R-:W-:Y:S01]  /*1aab0*/  MOV R34, R46 ;  /* 0x0000002e00227202 */ /* 0x000fe20000000f00 */
[----:B------:R-:W-:Y:S01]  /*1aac0*/  IMAD.MOV.U32 R35, RZ, RZ, R47 ;  /* 0x000000ffff237224 */ /* 0x000fe200078e002f */
[----:B------:R-:W-:Y:S01]  /*1aad0*/  MOV R4, R22 ;  /* 0x0000001600047202 */ /* 0x000fe20000000f00 */
[----:B------:R-:W-:Y:S02]  /*1aae0*/  IMAD.MOV.U32 R5, RZ, RZ, R23 ;  /* 0x000000ffff057224 */ /* 0x000fe400078e0017 */
.L_x_6750:
[----:B--2---:R-:W-:Y:S05]  /*1aaf0*/  BSYNC B2 ;  /* 0x0000000000027941 */ /* 0x004fea0003800000 */
.L_x_6748:
        /* <DEDUP_REMOVED lines=10> */
[----:B--23--:R-:W0:Y:S02]  /*1aba0*/  MUFU.RCP64H R7, R47 ;  /* 0x0000002f00077308 */ /* 0x00ce240000001800 */
        /* <DEDUP_REMOVED lines=17> */
.L_x_6757:
[----:B------:R-:W-:Y:S05]  /*1acc0*/  BSYNC B3 ;  /* 0x0000000000037941 */ /* 0x000fea0003800000 */
.L_x_6756:
        /* <DEDUP_REMOVED lines=9> */
.L_x_6754:
[----:B------:R-:W-:Y:S01]  /*1ad60*/  MOV R28, R52 ;  /* 0x00000034001c7202 */ /* 0x000fe20000000f00 */
[----:B------:R-:W-:Y:S01]  /*1ad70*/  IMAD.MOV.U32 R29, RZ, RZ, R53 ;  /* 0x000000ffff1d7224 */ /* 0x000fe200078e0035 */
[----:B------:R-:W-:Y:S01]  /*1ad80*/  MOV R30, R54 ;  /* 0x00000036001e7202 */ /* 0x000fe20000000f00 */
[----:B------:R-:W-:Y:S01]  /*1ad90*/  IMAD.MOV.U32 R31, RZ, RZ, R55 ;  /* 0x000000ffff1f7224 */ /* 0x000fe200078e0037 */
[----:B------:R-:W-:Y:S01]  /*1ada0*/  MOV R62, R79 ;  /* 0x0000004f003e7202 */ /* 0x000fe20000000f00 */
[----:B------:R-:W-:Y:S01]  /*1adb0*/  IMAD.MOV.U32 R18, RZ, RZ, R70 ;  /* 0x000000ffff127224 */ /* 0x000fe200078e0046 */
[----:B------:R-:W-:Y:S02]  /*1adc0*/  MOV R19, R71 ;  /* 0x0000004700137202 */ /* 0x000fe40000000f00 */
.L_x_6755:
[----:B---3--:R-:W-:Y:S05]  /*1add0*/  BSYNC B2 ;  /* 0x0000000000027941 */ /* 0x008fea0003800000 */
.L_x_6753:
        /* <DEDUP_REMOVED lines=27> */
[----:B-12-4-:R-:W-:Y:S05]  /*1af90*/  CALL.REL.NOINC `($__internal_38_$__cuda_sm20_div_rn_f64_full) ;  /* 0x00008e7000007944 */ /* 0x016fea0003c00000 */
.L_x_6762:
[----:B------:R-:W-:Y:S05]  /*1afa0*/  BSYNC B3 ;  /* 0x0000000000037941 */ /* 0x000fea0003800000 */
.L_x_6761:
        /* <DEDUP_REMOVED lines=9> */
.L_x_6759:
[----:B------:R-:W-:Y:S01]  /*1b040*/  IMAD.MOV.U32 R24, RZ, RZ, R48 ;  /* 0x000000ffff187224 */ /* 0x000fe200078e0030 */
[----:B------:R-:W-:Y:S01]  /*1b050*/  MOV R25, R49 ;  /* 0x0000003100197202 */ /* 0x000fe20000000f00 */
[----:B------:R-:W-:Y:S01]  /*1b060*/  IMAD.MOV.U32 R26, RZ, RZ, R50 ;  /* 0x000000ffff1a7224 */ /* 0x000fe200078e0032 */
[----:B------:R-:W-:Y:S01]  /*1b070*/  MOV R27, R51 ;  /* 0x00000033001b7202 */ /* 0x000fe20000000f00 */
[----:B----4-:R-:W-:Y:S01]  /*1b080*/  IMAD.MOV.U32 R59, RZ, RZ, R78 ;  /* 0x000000ffff3b7224 */ /* 0x010fe200078e004e */
[----:B------:R-:W-:Y:S01]  /*1b090*/  MOV R20, R68 ;  /* 0x0000004400147202 */ /* 0x000fe20000000f00 */
[----:B------:R-:W-:Y:S02]  /*1b0a0*/  IMAD.MOV.U32 R21, RZ, RZ, R69 ;  /* 0x000000ffff157224 */ /* 0x000fe400078e0045 */
.L_x_6760:
[----:B----4-:R-:W-:Y:S05]  /*1b0b0*/  BSYNC B2 ;  /* 0x0000000000027941 */ /* 0x010fea0003800000 */
.L_x_6758:
        /* <DEDUP_REMOVED lines=28> */
.L_x_6767:
[----:B------:R-:W-:Y:S05]  /*1b280*/  BSYNC B3 ;  /* 0x0000000000037941 */ /* 0x000fea0003800000 */
.L_x_6766:
        /* <DEDUP_REMOVED lines=9> */
.L_x_6764:
[----:B------:R-:W-:Y:S01]  /*1b320*/  MOV R12, R36 ;  /* 0x00000024000c7202 */ /* 0x000fe20000000f00 */
[----:B------:R-:W-:Y:S01]  /*1b330*/  IMAD.MOV.U32 R13, RZ, RZ, R37 ;  /* 0x000000ffff0d7224 */ /* 0x000fe200078e0025 */
[----:B------:R-:W-:Y:S01]  /*1b340*/  MOV R14, R38 ;  /* 0x00000026000e7202 */ /* 0x000fe20000000f00 */
[----:B------:R-:W-:Y:S01]  /*1b350*/  IMAD.MOV.U32 R15, RZ, RZ, R39 ;  /* 0x000000ffff0f7224 */ /* 0x000fe200078e0027 */
[----:B------:R-:W-:Y:S01]  /*1b360*/  MOV R3, R77 ;  /* 0x0000004d00037202 */ /* 0x000fe20000000f00 */
[----:B------:R-:W-:Y:S01]  /*1b370*/  IMAD.MOV.U32 R60, RZ, RZ, R66 ;  /* 0x000000ffff3c7224 */ /* 0x000fe200078e0042 */
[----:B------:R-:W-:Y:S02]  /*1b380*/  MOV R61, R67 ;  /* 0x00000043003d7202 */ /* 0x000fe40000000f00 */
.L_x_6765:
[----:B---3--:R-:W-:Y:S05]  /*1b390*/  BSYNC B2 ;  /* 0x0000000000027941 */ /* 0x008fea0003800000 */
.L_x_6763:
        /* <DEDUP_REMOVED lines=12> */
.L_x_6747:
[----:B------:R-:W-:Y:S05]  /*1b460*/  BSYNC B1 ;  /* 0x0000000000017941 */ /* 0x000fea0003800000 */
.L_x_6746:
[----:B------:R-:W-:Y:S02]  /*1b470*/  ISETP.GT.AND P0, PT, R76, 0x1, PT ;  /* 0x000000014c00780c */ /* 0x000fe40003f04270 */
[----:B------:R-:W-:-:S11]  /*1b480*/  SHF.R.S32.HI R76, RZ, 0x1, R76 ;  /* 0x00000001ff4c7819 */ /* 0x000fd6000001144c */
[----:B------:R-:W-:Y:S01]  /*1b490*/  @!P0 CALL.REL.NOINC `(.L_x_6745) ;  /* 0x0000001000008944 */ /* 0x000fe20003c00000 */
[----:B------:R-:W-:Y:S05]  /*1b4a0*/  BRA `(.L_x_6768) ;  /* 0xfffff21000007947 */ /* 0x000fea000383ffff */
.L_x_6745:
        /* <DEDUP_REMOVED lines=15> */
[----:B------:R0:W-:Y:S04]  /*1b5a0*/  STS.64 [R0+0x38], R18 ;  /* 0x0000381200007388 */ /* 0x0001e80000000a00 */
[----:B------:R0:W-:Y:S04]  /*1b5b0*/  STS.128 [R0+0x40], R24 ;  /* 0x0000401800007388 */ /* 0x0001e80000000c00 */
[----:B------:R0:W-:Y:S04]  /*1b5c0*/  STS [R0+0x50], R59 ;  /* 0x0000503b00007388 */ /* 0x0001e80000000800 */
[----:B------:R0:W-:Y:S04]  /*1b5d0*/  STS.64 [R0+0x58], R20 ;  /* 0x0000581400007388 */ /* 0x0001e80000000a00 */
[----:B------:R0:W-:Y:S04]  /*1b5e0*/  STS.128 [R0+0x60], R12 ;  /* 0x0000600c00007388 */ /* 0x0001e80000000c00 */
[----:B------:R0:W-:Y:S04]  /*1b5f0*/  STS [R0+0x70], R3 ;  /* 0x0000700300007388 */ /* 0x0001e80000000800 */
[----:B------:R0:W-:Y:S01]  /*1b600*/  STS.64 [R0+0x78], R60 ;  /* 0x0000783c00007388 */ /* 0x0001e20000000a00 */
[----:B------:R-:W-:Y:S05]  /*1b610*/  @!P0 BRA `(.L_x_6770) ;  /* 0x00000df000008947 */ /* 0x000fea0003800000 */
[----:B------:R-:W-:Y:S02]  /*1b620*/  IADD3 R83, R0, 0x78, RZ ;  /* 0x0000007800537810 */ /* 0x000fe40007ffe0ff */
.L_x_6794:
[----:B0---4-:R-:W-:Y:S01]  /*1b630*/  IADD3 R6, R96, R76, RZ ;  /* 0x0000004c60067210 */ /* 0x011fe20007ffe0ff */
[----:B------:R-:W-:Y:S03]  /*1b640*/  BAR.SYNC.DEFER_BLOCKING 0x0 ;  /* 0x0000000000007b1d */ /* 0x000fe60000010000 */
[----:B------:R-:W-:-:S03]  /*1b650*/  ISETP.GE.U32.AND P0, PT, R6, c[0x0][0x0], PT ;  /* 0x0000000006007a0c */ /* 0x000fc60003f06070 */
[----:B------:R-:W-:Y:S01]  /*1b660*/  BSSY B1, `(.L_x_6771) ;  /* 0x00000d5000017945 */ /* 0x000fe20003800000 */
[----:B------:R-:W-:-:S13]  /*1b670*/  ISETP.GE.U32.OR P0, PT, R96, R76, P0 ;  /* 0x0000004c6000720c */ /* 0x000fda0000706470 */
[----:B-1-3--:R-:W-:Y:S05]  /*1b680*/  @P0 BRA `(.L_x_6772) ;  /* 0x00000d2000000947 */ /* 0x00afea0003800000 */
[----:B------:R-:W-:Y:S01]  /*1b690*/  IMAD R6, R76, 0x80, R83 ;  /* 0x000000804c067824 */ /* 0x000fe200078e0253 */
[----:B------:R-:W2:Y:S01]  /*1b6a0*/  DSETP.NEU.AND P0, PT, R4, RZ, PT ;  /* 0x000000ff0400722a */ /* 0x000ea20003f0d000 */
[----:B------:R-:W-:Y:S03]  /*1b6b0*/  BSSY B2, `(.L_x_6773) ;  /* 0x0000039000027945 */ /* 0x000fe60003800000 */
[----:B------:R4:W0:Y:S04]  /*1b6c0*/  LDS R77, [R6+-0x8] ;  /* 0xfffff800064d7984 */ /* 0x0008280000000800 */
[----:B------:R4:W1:Y:S04]  /*1b6d0*/  LDS R78, [R6+-0x28] ;  /* 0xffffd800064e7984 */ /* 0x0008680000000800 */
[----:B------:R4:W3:Y:S04]  /*1b6e0*/  LDS R79, [R6+-0x48] ;  /* 0xffffb800064f7984 */ /* 0x0008e80000000800 */
[----:B------:R4:W0:Y:S04]  /*1b6f0*/  LDS.64 R66, [R6] ;  /* 0x0000000006427984 */ /* 0x0008280000000a00 */
[----:B------:R4:W0:Y:S04]  /*1b700*/  LDS.64 R68, [R6+-0x20] ;  /* 0xffffe00006447984 */ /* 0x0008280000000a00 */
[----:B------:R4:W0:Y:S04]  /*1b710*/  LDS.64 R70, [R6+-0x40] ;  /* 0xffffc00006467984 */ /* 0x0008280000000a00 */
[----:B---3--:R4:W3:Y:S04]  /*1b720*/  LDS.64 R22, [R6+-0x60] ;  /* 0xffffa00006167984 */ /* 0x0088e80000000a00 */
[----:B------:R4:W0:Y:S04]  /*1b730*/  LDS.128 R36, [R6+-0x18] ;  /* 0xffffe80006247984 */ /* 0x0008280000000c00 */
[----:B------:R4:W0:Y:S04]  /*1b740*/  LDS.128 R48, [R6+-0x38] ;  /* 0xffffc80006307984 */ /* 0x0008280000000c00 */
[----:B------:R4:W0:Y:S04]  /*1b750*/  LDS.128 R52, [R6+-0x58] ;  /* 0xffffa80006347984 */ /* 0x0008280000000c00 */
[----:B------:R4:W0:Y:S01]  /*1b760*/  LDS.128 R44, [R6+-0x78] ;  /* 0xffff8800062c7984 */ /* 0x0008220000000c00 */
[----:B--2---:R-:W-:Y:S05]  /*1b770*/  @!P0 BRA `(.L_x_6774) ;  /* 0x0000025000008947 */ /* 0x004fea0003800000 */
[----:B---3--:R-:W2:-:S14]  /*1b780*/  DSETP.NEU.AND P0, PT, R22, RZ, PT ;  /* 0x000000ff1600722a */ /* 0x008e9c0003f0d000 */
[----:B--2---:R-:W-:Y:S05]  /*1b790*/  @!P0 BRA `(.L_x_6775) ;  /* 0x000002a000008947 */ /* 0x004fea0003800000 */
[----:B------:R-:W2:Y:S01]  /*1b7a0*/  DADD R72, R4, R22 ;  /* 0x0000000004487229 */ /* 0x000ea20000000016 */
[----:B----4-:R-:W-:Y:S01]  /*1b7b0*/  MOV R6, 0x1 ;  /* 0x0000000100067802 */ /* 0x010fe20000000f00 */
[----:B------:R-:W-:Y:S01]  /*1b7c0*/  BSSY B3, `(.L_x_6776) ;  /* 0x0000017000037945 */ /* 0x000fe20003800000 */
[----:B------:R-:W-:Y:S01]  /*1b7d0*/  FSETP.GEU.AND P1, PT, |R23|, 6.5827683646048100446e-37, PT ;  /* 0x036000001700780b */ /* 0x000fe20003f2e200 */
[----:B0-----:R-:W-:Y:S02]  /*1b7e0*/  DADD R74, -R32, R44 ;  /* 0x00000000204a7229 */ /* 0x001fe4000000012c */
        /* <DEDUP_REMOVED lines=18> */
[----:B------:R-:W-:Y:S01]  /*1b910*/  IMAD.MOV.U32 R6, RZ, RZ, R44 ;  /* 0x000000ffff067224 */ /* 0x000fe200078e002c */
[----:B------:R-:W-:Y:S02]  /*1b920*/  MOV R7, R45 ;  /* 0x0000002d00077202 */ /* 0x000fe40000000f00 */
.L_x_6777:
[----:B------:R-:W-:Y:S05]  /*1b930*/  BSYNC B3 ;  /* 0x0000000000037941 */ /* 0x000fea0003800000 */
.L_x_6776:
        /* <DEDUP_REMOVED lines=9> */
.L_x_6774:
[----:B01----:R0:W1:Y:S01]  /*1b9d0*/  LDS R63, [R6+-0x68] ;  /* 0xffff9800063f7984 */ /* 0x0030620000000800 */
[----:B------:R-:W-:Y:S01]  /*1b9e0*/  MOV R32, R44 ;  /* 0x0000002c00207202 */ /* 0x000fe20000000f00 */
[----:B------:R-:W-:Y:S01]  /*1b9f0*/  IMAD.MOV.U32 R33, RZ, RZ, R45 ;  /* 0x000000ffff217224 */ /* 0x000fe200078e002d */
[----:B------:R-:W-:Y:S01]  /*1ba00*/  MOV R34, R46 ;  /* 0x0000002e00227202 */ /* 0x000fe20000000f00 */
[----:B------:R-:W-:Y:S01]  /*1ba10*/  IMAD.MOV.U32 R35, RZ, RZ, R47 ;  /* 0x000000ffff237224 */ /* 0x000fe200078e002f */
[----:B---3--:R-:W-:Y:S01]  /*1ba20*/  MOV R4, R22 ;  /* 0x0000001600047202 */ /* 0x008fe20000000f00 */
[----:B------:R-:W-:Y:S02]  /*1ba30*/  IMAD.MOV.U32 R5, RZ, RZ, R23 ;  /* 0x000000ffff057224 */ /* 0x000fe400078e0017 */
.L_x_6775:
[----:B--2---:R-:W-:Y:S05]  /*1ba40*/  BSYNC B2 ;  /* 0x0000000000027941 */ /* 0x004fea0003800000 */
.L_x_6773:
[----:B------:R-:W2:Y:S01]  /*1ba50*/  DSETP.NEU.AND P0, PT, R18, RZ, PT ;  /* 0x000000ff1200722a */ /* 0x000ea20003f0d000 */
[----:B------:R-:W-:-:S13]  /*1ba60*/  BSSY B2, `(.L_x_6778) ;  /* 0x000002c000027945 */ /* 0x000fda0003800000 */
[----:B--2---:R-:W-:Y:S05]  /*1ba70*/  @!P0 BRA `(.L_x_6779) ;  /* 0x0000023000008947 */ /* 0x004fea0003800000 */
[----:B0-----:R-:W0:-:S14]  /*1ba80*/  DSETP.NEU.AND P0, PT, R70, RZ, PT ;  /* 0x000000ff4600722a */ /* 0x001e1c0003f0d000 */
[----:B0-----:R-:W-:Y:S05]  /*1ba90*/  @!P0 BRA `(.L_x_6780) ;  /* 0x0000028000008947 */ /* 0x001fea0003800000 */
[----:B------:R-:W0:Y:S01]  /*1baa0*/  DADD R46, R18, R70 ;  /* 0x00000000122e7229 */ /* 0x000e220000000046 */
[----:B----4-:R-:W-:Y:S01]  /*1bab0*/  MOV R6, 0x1 ;  /* 0x0000000100067802 */ /* 0x010fe20000000f00 */
        /* <DEDUP_REMOVED lines=21> */
.L_x_6782:
[----:B------:R-:W-:Y:S05]  /*1bc10*/  BSYNC B3 ;  /* 0x0000000000037941 */ /* 0x000fea0003800000 */
.L_x_6781:
        /* <DEDUP_REMOVED lines=9> */
.L_x_6779:
[----:B01----:R-:W-:Y:S01]  /*1bcb0*/  MOV R28, R52 ;  /* 0x00000034001c7202 */ /* 0x003fe20000000f00 */
[----:B------:R-:W-:Y:S01]  /*1bcc0*/  IMAD.MOV.U32 R29, RZ, RZ, R53 ;  /* 0x000000ffff1d7224 */ /* 0x000fe200078e0035 */
[----:B------:R-:W-:Y:S01]  /*1bcd0*/  MOV R30, R54 ;  /* 0x00000036001e7202 */ /* 0x000fe20000000f00 */
[----:B------:R-:W-:Y:S01]  /*1bce0*/  IMAD.MOV.U32 R31, RZ, RZ, R55 ;  /* 0x000000ffff1f7224 */ /* 0x000fe200078e0037 */
[----:B------:R-:W-:Y:S01]  /*1bcf0*/  MOV R62, R79 ;  /* 0x0000004f003e7202 */ /* 0x000fe20000000f00 */
[----:B------:R-:W-:Y:S01]  /*1bd00*/  IMAD.MOV.U32 R18, RZ, RZ, R70 ;  /* 0x000000ffff127224 */ /* 0x000fe200078e0046 */
[----:B------:R-:W-:Y:S02]  /*1bd10*/  MOV R19, R71 ;  /* 0x0000004700137202 */ /* 0x000fe40000000f00 */
.L_x_6780:
[----:B--2---:R-:W-:Y:S05]  /*1bd20*/  BSYNC B2 ;  /* 0x0000000000027941 */ /* 0x004fea0003800000 */
.L_x_6778:
[----:B------:R-:W2:Y:S01]  /*1bd30*/  DSETP.NEU.AND P0, PT, R20, RZ, PT ;  /* 0x000000ff1400722a */ /* 0x000ea20003f0d000 */
[----:B------:R-:W-:-:S13]  /*1bd40*/  BSSY B2, `(.L_x_6783) ;  /* 0x000002c000027945 */ /* 0x000fda0003800000 */
[----:B--2---:R-:W-:Y:S05]  /*1bd50*/  @!P0 BRA `(.L_x_6784) ;  /* 0x0000023000008947 */ /* 0x004fea0003800000 */
[----:B------:R-:W2:-:S14]  /*1bd60*/  DSETP.NEU.AND P0, PT, R68, RZ, PT ;  /* 0x000000ff4400722a */ /* 0x000e9c0003f0d000 */
[----:B--2---:R-:W-:Y:S05]  /*1bd70*/  @!P0 BRA `(.L_x_6785) ;  /* 0x0000028000008947 */ /* 0x004fea0003800000 */
[----:B------:R-:W2:Y:S01]  /*1bd80*/  DADD R46, R20, R68 ;  /* 0x00000000142e7229 */ /* 0x000ea20000000044 */
[----:B0---4-:R-:W-:Y:S01]  /*1bd90*/  IMAD.MOV.U32 R6, RZ, RZ, 0x1 ;  /* 0x00000001ff067424 */ /* 0x011fe200078e00ff */
        /* <DEDUP_REMOVED lines=21> */
.L_x_6787:
[----:B------:R-:W-:Y:S05]  /*1bef0*/  BSYNC B3 ;  /* 0x0000000000037941 */ /* 0x000fea0003800000 */
.L_x_6786:
[----:B------:R-:W0:Y:S01]  /*1bf00*/  DMUL R6, R48, R48 ;  /* 0x0000003030067228 */ /* 0x000e220000000000 */
[----:B-1----:R-:W-:-:S03]  /*1bf10*/  MOV R59, 0xffffffff ;  /* 0xffffffff003b7802 */ /* 0x002fc60000000f00 */
[----:B------:R-:W-:-:S04]  /*1bf20*/  DADD R26, R26, R50 ;  /* 0x000000001a1a7229 */ /* 0x000fc80000000032 */
[----:B0-----:R0:W1:Y:S02]  /*1bf30*/  DMUL R6, R20, R6 ;  /* 0x0000000614067228 */ /* 0x0010640000000000 */
[----:B0-----:R-:W-:Y:S01]  /*1bf40*/  IMAD.MOV.U32 R20, RZ, RZ, R46 ;  /* 0x000000ffff147224 */ /* 0x001fe200078e002e */
[----:B------:R-:W-:Y:S01]  /*1bf50*/  MOV R21, R47 ;  /* 0x0000002f00157202 */ /* 0x000fe20000000f00 */
[----:B------:R0:W2:-:S04]  /*1bf60*/  DFMA R24, R48, R44, R24 ;  /* 0x0000002c3018722b */ /* 0x0000880000000018 */
[----:B-1----:R0:W1:Y:S01]  /*1bf70*/  DFMA R26, R6, R44, R26 ;  /* 0x0000002c061a722b */ /* 0x002062000000001a */
[----:B------:R-:W-:Y:S05]  /*1bf80*/  BRA `(.L_x_6785) ;  /* 0x0000007000007947 */ /* 0x000fea0003800000 */
.L_x_6784:
[----:B-1----:R-:W-:Y:S01]  /*1bf90*/  IMAD.MOV.U32 R24, RZ, RZ, R48 ;  /* 0x000000ffff187224 */ /* 0x002fe200078e0030 */
[----:B------:R-:W-:Y:S01]  /*1bfa0*/  MOV R25, R49 ;  /* 0x0000003100197202 */ /* 0x000fe20000000f00 */
[----:B------:R-:W-:Y:S01]  /*1bfb0*/  IMAD.MOV.U32 R26, RZ, RZ, R50 ;  /* 0x000000ffff1a7224 */ /* 0x000fe200078e0032 */
[----:B------:R-:W-:Y:S01]  /*1bfc0*/  MOV R27, R51 ;  /* 0x00000033001b7202 */ /* 0x000fe20000000f00 */
[----:B------:R-:W-:Y:S01]  /*1bfd0*/  IMAD.MOV.U32 R59, RZ, RZ, R78 ;  /* 0x000000ffff3b7224 */ /* 0x000fe200078e004e */
[----:B------:R-:W-:Y:S01]  /*1bfe0*/  MOV R20, R68 ;  /* 0x0000004400147202 */ /* 0x000fe20000000f00 */
[----:B------:R-:W-:Y:S02]  /*1bff0*/  IMAD.MOV.U32 R21, RZ, RZ, R69 ;  /* 0x000000ffff157224 */ /* 0x000fe400078e0045 */
.L_x_6785:
[----:B--2---:R-:W-:Y:S05]  /*1c000*/  BSYNC B2 ;  /* 0x0000000000027941 */ /* 0x004fea0003800000 */
.L_x_6783:
[----:B------:R-:W2:Y:S01]  /*1c010*/  DSETP.NEU.AND P0, PT, R60, RZ, PT ;  /* 0x000000ff3c00722a */ /* 0x000ea20003f0d000 */
[----:B------:R-:W-:-:S13]  /*1c020*/  BSSY B2, `(.L_x_6788) ;  /* 0x000002c000027945 */ /* 0x000fda0003800000 */
[----:B--2---:R-:W-:Y:S05]  /*1c030*/  @!P0 BRA `(.L_x_6789) ;  /* 0x0000023000008947 */ /* 0x004fea0003800000 */
[----:B------:R-:W2:-:S14]  /*1c040*/  DSETP.NEU.AND P0, PT, R66, RZ, PT ;  /* 0x000000ff4200722a */ /* 0x000e9c0003f0d000 */
[----:B--2---:R-:W-:Y:S05]  /*1c050*/  @!P0 BRA `(.L_x_6790) ;  /* 0x0000028000008947 */ /* 0x004fea0003800000 */
[----:B------:R-:W2:Y:S01]  /*1c060*/  DADD R46, R60, R66 ;  /* 0x000000003c2e7229 */ /* 0x000ea20000000042 */
[----:B0---4-:R-:W-:Y:S01]  /*1c070*/  MOV R6, 0x1 ;  /* 0x0000000100067802 */ /* 0x011fe20000000f00 */
        /* <DEDUP_REMOVED lines=12> */
[----:B01----:R-:W-:-:S05]  /*1c140*/  FFMA R3, RZ, R47, R45 ;  /* 0x0000002fff037223 */ /* 0x003fca000000002d */
        /* <DEDUP_REMOVED lines=8> */
.L_x_6792:
[----:B------:R-:W-:Y:S05]  /*1c1d0*/  BSYNC B3 ;  /* 0x0000000000037941 */ /* 0x000fea0003800000 */
.L_x_6791:
        /* <DEDUP_REMOVED lines=9> */
.L_x_6789:
[----:B-1----:R-:W-:Y:S01]  /*1c270*/  MOV R12, R36 ;  /* 0x00000024000c7202 */ /* 0x002fe20000000f00 */
[----:B------:R-:W-:Y:S01]  /*1c280*/  IMAD.MOV.U32 R13, RZ, RZ, R37 ;  /* 0x000000ffff0d7224 */ /* 0x000fe200078e0025 */
[----:B------:R-:W-:Y:S01]  /*1c290*/  MOV R14, R38 ;  /* 0x00000026000e7202 */ /* 0x000fe20000000f00 */
[----:B------:R-:W-:Y:S01]  /*1c2a0*/  IMAD.MOV.U32 R15, RZ, RZ, R39 ;  /* 0x000000ffff0f7224 */ /* 0x000fe200078e0027 */
[----:B------:R-:W-:Y:S01]  /*1c2b0*/  MOV R3, R77 ;  /* 0x0000004d00037202 */ /* 0x000fe20000000f00 */
[----:B------:R-:W-:Y:S01]  /*1c2c0*/  IMAD.MOV.U32 R60, RZ, RZ, R66 ;  /* 0x000000ffff3c7224 */ /* 0x000fe200078e0042 */
[----:B------:R-:W-:Y:S02]  /*1c2d0*/  MOV R61, R67 ;  /* 0x00000043003d7202 */ /* 0x000fe40000000f00 */
.L_x_6790:
[----:B--2---:R-:W-:Y:S05]  /*1c2e0*/  BSYNC B2 ;  /* 0x0000000000027941 */ /* 0x004fea0003800000 */
.L_x_6788:
[----:B-1----:R1:W-:Y:S04]  /*1c2f0*/  STS.128 [R0], R32 ;  /* 0x0000002000007388 */ /* 0x0023e80000000c00 */
[----:B------:R1:W-:Y:S04]  /*1c300*/  STS [R0+0x10], R63 ;  /* 0x0000103f00007388 */ /* 0x0003e80000000800 */
        /* <DEDUP_REMOVED lines=9> */
[----:B------:R1:W-:Y:S02]  /*1c3a0*/  STS.64 [R0+0x78], R60 ;  /* 0x0000783c00007388 */ /* 0x0003e40000000a00 */
.L_x_6772:
[----:B------:R-:W-:Y:S05]  /*1c3b0*/  BSYNC B1 ;  /* 0x0000000000017941 */ /* 0x000fea0003800000 */
.L_x_6771:
[----:B------:R-:W-:-:S04]  /*1c3c0*/  SHF.R.S32.HI R76, RZ, 0x1, R76 ;  /* 0x00000001ff4c7819 */ /* 0x000fc8000001144c */
[----:B------:R-:W-:-:S13]  /*1c3d0*/  ISETP.GE.AND P0, PT, R76, 0x20, PT ;  /* 0x000000204c00780c */ /* 0x000fda0003f06270 */
[----:B------:R-:W-:Y:S01]  /*1c3e0*/  @!P0 CALL.REL.NOINC `(.L_x_6793) ;  /* 0x0000001000008944 */ /* 0x000fe20003c00000 */
[----:B------:R-:W-:Y:S05]  /*1c3f0*/  BRA `(.L_x_6794) ;  /* 0xfffff23000007947 */ /* 0x000fea000383ffff */
.L_x_6793:
[----:B0-----:R-:W-:-:S04]  /*1c400*/  IMAD.MOV.U32 R48, RZ, RZ, 0x20 ;  /* 0x00000020ff307424 */ /* 0x001fc800078e00ff */
.L_x_6770:
[----:B------:R-:W-:Y:S01]  /*1c410*/  BAR.SYNC.DEFER_BLOCKING 0x0 ;  /* 0x0000000000007b1d */ /* 0x000fe20000010000 */
[----:B------:R-:W-:-:S13]  /*1c420*/  ISETP.GE.AND P0, PT, R48, 0x2, PT ;  /* 0x000000023000780c */ /* 0x000fda0003f06270 */
[----:B------:R-:W-:Y:S05]  /*1c430*/  @!P0 BRA `(.L_x_6769) ;  /* 0x00000d9000008947 */ /* 0x000fea0003800000 */
[----:B01----:R-:W-:-:S06]  /*1c440*/  HFMA2.MMA R0, -RZ, RZ, 0, 5.9604644775390625e-08 ;  /* 0x00000001ff007435 */ /* 0x003fcc00000001ff */
.L_x_6815:
[----:B0-----:R-:W0:Y:S01]  /*1c450*/  DSETP.NEU.AND P0, PT, R4, RZ, PT ;  /* 0x000000ff0400722a */ /* 0x001e220003f0d000 */
[----:B-1----:R1:W2:Y:S01]  /*1c460*/  SHFL.DOWN PT, R23, R33, R0, 0x1f ;  /* 0x08001f0021177589 */ /* 0x0022a200000e0000 */
[----:B------:R-:W-:Y:S03]  /*1c470*/  BSSY B1, `(.L_x_6795) ;  /* 0x0000032000017945 */ /* 0x000fe60003800000 */
[----:B---3--:R1:W3:Y:S04]  /*1c480*/  SHFL.DOWN PT, R22, R32, R0, 0x1f ;  /* 0x08001f0020167589 */ /* 0x0082e800000e0000 */
[----:B------:R1:W4:Y:S04]  /*1c490*/  SHFL.DOWN PT, R39, R35, R0, 0x1f ;  /* 0x08001f0023277589 */ /* 0x00032800000e0000 */
[----:B------:R1:W1:Y:S04]  /*1c4a0*/  SHFL.DOWN PT, R38, R34, R0, 0x1f ;  /* 0x08001f0022267589 */ /* 0x00026800000e0000 */
[----:B------:R1:W1:Y:S04]  /*1c4b0*/  SHFL.DOWN PT, R41, R5, R0, 0x1f ;  /* 0x08001f0005297589 */ /* 0x00026800000e0000 */
[----:B------:R1:W1:Y:S04]  /*1c4c0*/  SHFL.DOWN PT, R40, R4, R0, 0x1f ;  /* 0x08001f0004287589 */ /* 0x00026800000e0000 */
[----:B----4-:R4:W1:Y:S01]  /*1c4d0*/  SHFL.DOWN PT, R6, R63, R0, 0x1f ;  /* 0x08001f003f067589 */ /* 0x01086200000e0000 */
[----:B0-----:R-:W-:Y:S05]  /*1c4e0*/  @!P0 BRA `(.L_x_6796) ;  /* 0x0000023000008947 */ /* 0x001fea0003800000 */
[----:B-12---:R-:W0:-:S14]  /*1c4f0*/  DSETP.NEU.AND P0, PT, R40, RZ, PT ;  /* 0x000000ff2800722a */ /* 0x006e1c0003f0d000 */
        /* <DEDUP_REMOVED lines=24> */
.L_x_6799:
[----:B------:R-:W-:Y:S05]  /*1c680*/  BSYNC B2 ;  /* 0x0000000000027941 */ /* 0x000fea0003800000 */
.L_x_6798:
[----:B------:R-:W0:Y:S01]  /*1c690*/  DMUL R6, R46, R46 ;  /* 0x0000002e2e067228 */ /* 0x000e220000000000 */
[----:B----4-:R-:W-:-:S03]  /*1c6a0*/  MOV R63, 0xffffffff ;  /* 0xffffffff003f7802 */ /* 0x010fc60000000f00 */
[----:B------:R-:W-:-:S04]  /*1c6b0*/  DADD R34, R34, R38 ;  /* 0x0000000022227229 */ /* 0x000fc80000000026 */
[----:B0-----:R0:W1:Y:S02]  /*1c6c0*/  DMUL R6, R4, R6 ;  /* 0x0000000604067228 */ /* 0x0010640000000000 */
[----:B0-----:R-:W-:Y:S01]  /*1c6d0*/  IMAD.MOV.U32 R4, RZ, RZ, R36 ;  /* 0x000000ffff047224 */ /* 0x001fe200078e0024 */
[----:B------:R-:W-:Y:S01]  /*1c6e0*/  MOV R5, R37 ;  /* 0x0000002500057202 */ /* 0x000fe20000000f00 */
[----:B------:R0:W2:-:S04]  /*1c6f0*/  DFMA R32, R46, R44, R32 ;  /* 0x0000002c2e20722b */ /* 0x0000880000000020 */
[----:B-1----:R0:W1:Y:S01]  /*1c700*/  DFMA R34, R6, R44, R34 ;  /* 0x0000002c0622722b */ /* 0x0020620000000022 */
[----:B------:R-:W-:Y:S05]  /*1c710*/  BRA `(.L_x_6797) ;  /* 0x0000007000007947 */ /* 0x000fea0003800000 */
.L_x_6796:
[----:B-12-4-:R-:W-:Y:S01]  /*1c720*/  IMAD.MOV.U32 R63, RZ, RZ, R6 ;  /* 0x000000ffff3f7224 */ /* 0x016fe200078e0006 */
[----:B------:R-:W-:Y:S01]  /*1c730*/  MOV R4, R40 ;  /* 0x0000002800047202 */ /* 0x000fe20000000f00 */
[----:B------:R-:W-:Y:S01]  /*1c740*/  IMAD.MOV.U32 R5, RZ, RZ, R41 ;  /* 0x000000ffff057224 */ /* 0x000fe200078e0029 */
[----:B---3--:R-:W-:Y:S01]  /*1c750*/  MOV R32, R22 ;  /* 0x0000001600207202 */ /* 0x008fe20000000f00 */
[----:B------:R-:W-:Y:S01]  /*1c760*/  IMAD.MOV.U32 R33, RZ, RZ, R23 ;  /* 0x000000ffff217224 */ /* 0x000fe200078e0017 */
[----:B------:R-:W-:Y:S01]  /*1c770*/  MOV R34, R38 ;  /* 0x0000002600227202 */ /* 0x000fe20000000f00 */
[----:B------:R-:W-:Y:S02]  /*1c780*/  IMAD.MOV.U32 R35, RZ, RZ, R39 ;  /* 0x000000ffff237224 */ /* 0x000fe400078e0027 */
.L_x_6797:
[----:B--2---:R-:W-:Y:S05]  /*1c790*/  BSYNC B1 ;  /* 0x0000000000017941 */ /* 0x004fea0003800000 */
.L_x_6795:
[----:B------:R-:W2:Y:S01]  /*1c7a0*/  DSETP.NEU.AND P0, PT, R18, RZ, PT ;  /* 0x000000ff1200722a */ /* 0x000ea20003f0d000 */
[----:B------:R0:W4:Y:S01]  /*1c7b0*/  SHFL.DOWN PT, R23, R29, R0, 0x1f ;  /* 0x08001f001d177589 */ /* 0x00012200000e0000 */
[----:B------:R-:W-:Y:S03]  /*1c7c0*/  BSSY B1, `(.L_x_6800) ;  /* 0x0000032000017945 */ /* 0x000fe60003800000 */
[----:B---3--:R0:W3:Y:S04]  /*1c7d0*/  SHFL.DOWN PT, R22, R28, R0, 0x1f ;  /* 0x08001f001c167589 */ /* 0x0080e800000e0000 */
[----:B------:R0:W1:Y:S04]  /*1c7e0*/  SHFL.DOWN PT, R39, R31, R0, 0x1f ;  /* 0x08001f001f277589 */ /* 0x00006800000e0000 */
[----:B------:R0:W0:Y:S04]  /*1c7f0*/  SHFL.DOWN PT, R38, R30, R0, 0x1f ;  /* 0x08001f001e267589 */ /* 0x00002800000e0000 */
[----:B------:R0:W0:Y:S04]  /*1c800*/  SHFL.DOWN PT, R41, R19, R0, 0x1f ;  /* 0x08001f0013297589 */ /* 0x00002800000e0000 */
[----:B------:R0:W0:Y:S04]  /*1c810*/  SHFL.DOWN PT, R40, R18, R0, 0x1f ;  /* 0x08001f0012287589 */ /* 0x00002800000e0000 */
[----:B0-----:R0:W0:Y:S01]  /*1c820*/  SHFL.DOWN PT, R6, R62, R0, 0x1f ;  /* 0x08001f003e067589 */ /* 0x00102200000e0000 */
[----:B--2---:R-:W-:Y:S05]  /*1c830*/  @!P0 BRA `(.L_x_6801) ;  /* 0x0000023000008947 */ /* 0x004fea0003800000 */
[----:B----4-:R-:W2:-:S14]  /*1c840*/  DSETP.NEU.AND P0, PT, R40, RZ, PT ;  /* 0x000000ff2800722a */ /* 0x010e9c0003f0d000 */
[----:B--2---:R-:W-:Y:S05]  /*1c850*/  @!P0 BRA `(.L_x_6802) ;  /* 0x0000028000008947 */ /* 0x004fea0003800000 */
[----:B------:R-:W2:Y:S01]  /*1c860*/  DADD R36, R18, R40 ;  /* 0x0000000012247229 */ /* 0x000ea20000000028 */
[----:B0-----:R-:W-:Y:S01]  /*1c870*/  MOV R6, 0x1 ;  /* 0x0000000100067802 */ /* 0x001fe20000000f00 */
[----:B------:R-:W-:Y:S01]  /*1c880*/  BSSY B2, `(.L_x_6803) ;  /* 0x0000015000027945 */ /* 0x000fe20003800000 */
[----:B------:R-:W-:Y:S01]  /*1c890*/  FSETP.GEU.AND P1, PT, |R41|, 6.5827683646048100446e-37, PT ;  /* 0x036000002900780b */ /* 0x000fe20003f2e200 */
[----:B---3--:R-:W-:Y:S02]  /*1c8a0*/  DADD R46, -R28, R22 ;  /* 0x000000001c2e7229 */ /* 0x008fe40000000116 */
        /* <DEDUP_REMOVED lines=18> */
.L_x_6804:
[----:B------:R-:W-:Y:S05]  /*1c9d0*/  BSYNC B2 ;  /* 0x0000000000027941 */ /* 0x000fea0003800000 */
.L_x_6803:
        /* <DEDUP_REMOVED lines=9> */
.L_x_6801:
[----:B0---4-:R-:W-:Y:S01]  /*1ca70*/  MOV R62, R6 ;  /* 0x00000006003e7202 */ /* 0x011fe20000000f00 */
[----:B------:R-:W-:Y:S01]  /*1ca80*/  IMAD.MOV.U32 R18, RZ, RZ, R40 ;  /* 0x000000ffff127224 */ /* 0x000fe200078e0028 */
[----:B------:R-:W-:Y:S01]  /*1ca90*/  MOV R19, R41 ;  /* 0x0000002900137202 */ /* 0x000fe20000000f00 */
[----:B---3--:R-:W-:Y:S01]  /*1caa0*/  IMAD.MOV.U32 R28, RZ, RZ, R22 ;  /* 0x000000ffff1c7224 */ /* 0x008fe200078e0016 */
[----:B------:R-:W-:Y:S01]  /*1cab0*/  MOV R29, R23 ;  /* 0x00000017001d7202 */ /* 0x000fe20000000f00 */
[----:B------:R-:W-:Y:S01]  /*1cac0*/  IMAD.MOV.U32 R30, RZ, RZ, R38 ;  /* 0x000000ffff1e7224 */ /* 0x000fe200078e0026 */
[----:B-1----:R-:W-:Y:S02]  /*1cad0*/  MOV R31, R39 ;  /* 0x00000027001f7202 */ /* 0x002fe40000000f00 */
.L_x_6802:
[----:B--2---:R-:W-:Y:S05]  /*1cae0*/  BSYNC B1 ;  /* 0x0000000000017941 */ /* 0x004fea0003800000 */
.L_x_6800:
[----:B------:R-:W2:Y:S01]  /*1caf0*/  DSETP.NEU.AND P0, PT, R20, RZ, PT ;  /* 0x000000ff1400722a */ /* 0x000ea20003f0d000 */
[----:B------:R4:W3:Y:S01]  /*1cb00*/  SHFL.DOWN PT, R23, R25, R0, 0x1f ;  /* 0x08001f0019177589 */ /* 0x0008e200000e0000 */
[----:B------:R-:W-:Y:S03]  /*1cb10*/  BSSY B1, `(.L_x_6805) ;  /* 0x0000032000017945 */ /* 0x000fe60003800000 */
[----:B---3--:R4:W3:Y:S04]  /*1cb20*/  SHFL.DOWN PT, R22, R24, R0, 0x1f ;  /* 0x08001f0018167589 */ /* 0x0088e800000e0000 */
[----:B-1----:R4:W1:Y:S04]  /*1cb30*/  SHFL.DOWN PT, R39, R27, R0, 0x1f ;  /* 0x08001f001b277589 */ /* 0x00286800000e0000 */
[----:B------:R4:W0:Y:S04]  /*1cb40*/  SHFL.DOWN PT, R38, R26, R0, 0x1f ;  /* 0x08001f001a267589 */ /* 0x00082800000e0000 */
[----:B------:R4:W0:Y:S04]  /*1cb50*/  SHFL.DOWN PT, R41, R21, R0, 0x1f ;  /* 0x08001f0015297589 */ /* 0x00082800000e0000 */
[----:B------:R4:W0:Y:S04]  /*1cb60*/  SHFL.DOWN PT, R40, R20, R0, 0x1f ;  /* 0x08001f0014287589 */ /* 0x00082800000e0000 */
[----:B0-----:R4:W0:Y:S01]  /*1cb70*/  SHFL.DOWN PT, R6, R59, R0, 0x1f ;  /* 0x08001f003b067589 */ /* 0x00182200000e0000 */
[----:B--2---:R-:W-:Y:S05]  /*1cb80*/  @!P0 BRA `(.L_x_6806) ;  /* 0x0000023000008947 */ /* 0x004fea0003800000 */
[----:B------:R-:W2:-:S14]  /*1cb90*/  DSETP.NEU.AND P0, PT, R40, RZ, PT ;  /* 0x000000ff2800722a */ /* 0x000e9c0003f0d000 */
[----:B--2---:R-:W-:Y:S05]  /*1cba0*/  @!P0 BRA `(.L_x_6807) ;  /* 0x0000028000008947 */ /* 0x004fea0003800000 */
[----:B------:R-:W2:Y:S01]  /*1cbb0*/  DADD R36, R20, R40 ;  /* 0x0000000014247229 */ /* 0x000ea20000000028 */
[----:B0-----:R-:W-:Y:S01]  /*1cbc0*/  IMAD.MOV.U32 R6, RZ, RZ, 0x1 ;  /* 0x00000001ff067424 */ /* 0x001fe200078e00ff */
[----:B------:R-:W-:Y:S01]  /*1cbd0*/  FSETP.GEU.AND P1, PT, |R41|, 6.5827683646048100446e-37, PT ;  /* 0x036000002900780b */ /* 0x000fe20003f2e200 */
[----:B------:R-:W-:Y:S01]  /*1cbe0*/  BSSY B2, `(.L_x_6808) ;  /* 0x0000014000027945 */ /* 0x000fe20003800000 */
        /* <DEDUP_REMOVED lines=18> */
[----:B-1--4-:R-:W-:Y:S05]  /*1cd10*/  CALL.REL.NOINC `($__internal_38_$__cuda_sm20_div_rn_f64_full) ;  /* 0x000070f000007944 */ /* 0x012fea0003c00000 */
.L_x_6809:
[----:B------:R-:W-:Y:S05]  /*1cd20*/  BSYNC B2 ;  /* 0x0000000000027941 */ /* 0x000fea0003800000 */
.L_x_6808:
[----:B------:R-:W0:Y:S01]  /*1cd30*/  DMUL R6, R46, R46 ;  /* 0x0000002e2e067228 */ /* 0x000e220000000000 */
[----:B----4-:R-:W-:-:S03]  /*1cd40*/  MOV R59, 0xffffffff ;  /* 0xffffffff003b7802 */ /* 0x010fc60000000f00 */
[----:B-1----:R-:W-:-:S04]  /*1cd50*/  DADD R26, R26, R38 ;  /* 0x000000001a1a7229 */ /* 0x002fc80000000026 */
[----:B0-----:R0:W1:Y:S02]  /*1cd60*/  DMUL R6, R20, R6 ;  /* 0x0000000614067228 */ /* 0x0010640000000000 */
[----:B0-----:R-:W-:Y:S01]  /*1cd70*/  IMAD.MOV.U32 R20, RZ, RZ, R36 ;  /* 0x000000ffff147224 */ /* 0x001fe200078e0024 */
[----:B------:R-:W-:Y:S01]  /*1cd80*/  MOV R21, R37 ;  /* 0x0000002500157202 */ /* 0x000fe20000000f00 */
[----:B------:R0:W2:-:S04]  /*1cd90*/  DFMA R24, R46, R44, R24 ;  /* 0x0000002c2e18722b */ /* 0x0000880000000018 */
[----:B-1----:R0:W1:Y:S01]  /*1cda0*/  DFMA R26, R6, R44, R26 ;  /* 0x0000002c061a722b */ /* 0x002062000000001a */
[----:B------:R-:W-:Y:S05]  /*1cdb0*/  BRA `(.L_x_6807) ;  /* 0x0000007000007947 */ /* 0x000fea0003800000 */
.L_x_6806:
[----:B0---4-:R-:W-:Y:S01]  /*1cdc0*/  IMAD.MOV.U32 R59, RZ, RZ, R6 ;  /* 0x000000ffff3b7224 */ /* 0x011fe200078e0006 */
[----:B------:R-:W-:Y:S01]  /*1cdd0*/  MOV R20, R40 ;  /* 0x0000002800147202 */ /* 0x000fe20000000f00 */
[----:B------:R-:W-:Y:S01]  /*1cde0*/  IMAD.MOV.U32 R21, RZ, RZ, R41 ;  /* 0x000000ffff157224 */ /* 0x000fe200078e0029 */
[----:B---3--:R-:W-:Y:S01]  /*1cdf0*/  MOV R24, R22 ;  /* 0x0000001600187202 */ /* 0x008fe20000000f00 */
[----:B------:R-:W-:Y:S01]  /*1ce00*/  IMAD.MOV.U32 R25, RZ, RZ, R23 ;  /* 0x000000ffff197224 */ /* 0x000fe200078e0017 */
[----:B------:R-:W-:Y:S01]  /*1ce10*/  MOV R26, R38 ;  /* 0x00000026001a7202 */ /* 0x000fe20000000f00 */
[----:B-1----:R-:W-:Y:S02]  /*1ce20*/  IMAD.MOV.U32 R27, RZ, RZ, R39 ;  /* 0x000000ffff1b7224 */ /* 0x002fe400078e0027 */
.L_x_6807:
[----:B--2---:R-:W-:Y:S05]  /*1ce30*/  BSYNC B1 ;  /* 0x0000000000017941 */ /* 0x004fea0003800000 */
.L_x_6805:
        /* <DEDUP_REMOVED lines=26> */
[----:B0---4-:R-:W-:-:S05]  /*1cfe0*/  FFMA R3, RZ, R37, R45 ;  /* 0x00000025ff037223 */ /* 0x011fca000000002d */
        /* <DEDUP_REMOVED lines=8> */
.L_x_6814:
[----:B------:R-:W-:Y:S05]  /*1d070*/  BSYNC B2 ;  /* 0x0000000000027941 */ /* 0x000fea0003800000 */
.L_x_6813:
        /* <DEDUP_REMOVED lines=9> */
.L_x_6811:
[----:B0---4-:R-:W-:Y:S01]  /*1d110*/  MOV R3, R6 ;  /* 0x0000000600037202 */ /* 0x011fe20000000f00 */
[----:B------:R-:W-:Y:S01]  /*1d120*/  IMAD.MOV.U32 R60, RZ, RZ, R40 ;  /* 0x000000ffff3c7224 */ /* 0x000fe200078e0028 */
[----:B------:R-:W-:Y:S01]  /*1d130*/  MOV R61, R41 ;  /* 0x00000029003d7202 */ /* 0x000fe20000000f00 */
[----:B---3--:R-:W-:Y:S01]  /*1d140*/  IMAD.MOV.U32 R12, RZ, RZ, R22 ;  /* 0x000000ffff0c7224 */ /* 0x008fe200078e0016 */
[----:B------:R-:W-:Y:S01]  /*1d150*/  MOV R13, R23 ;  /* 0x00000017000d7202 */ /* 0x000fe20000000f00 */
[----:B------:R-:W-:Y:S01]  /*1d160*/  IMAD.MOV.U32 R14, RZ, RZ, R38 ;  /* 0x000000ffff0e7224 */ /* 0x000fe200078e0026 */
[----:B-1----:R-:W-:Y:S02]  /*1d170*/  MOV R15, R39 ;  /* 0x00000027000f7202 */ /* 0x002fe40000000f00 */
.L_x_6812:
[----:B--2---:R-:W-:Y:S05]  /*1d180*/  BSYNC B1 ;  /* 0x0000000000017941 */ /* 0x004fea0003800000 */
.L_x_6810:
[----:B----4-:R-:W-:-:S05]  /*1d190*/  IMAD.SHL.U32 R0, R0, 0x2, RZ ;  /* 0x0000000200007824 */ /* 0x010fca00078e00ff */
[----:B------:R-:W-:-:S13]  /*1d1a0*/  ISETP.GE.AND P0, PT, R0, R48, PT ;  /* 0x000000300000720c */ /* 0x000fda0003f06270 */
[----:B------:R-:W-:Y:S01]  /*1d1b0*/  @P0 CALL.REL.NOINC `(.L_x_6769) ;  /* 0x0000001000000944 */ /* 0x000fe20003c00000 */
[----:B------:R-:W-:Y:S05]  /*1d1c0*/  BRA `(.L_x_6815) ;  /* 0xfffff28000007947 */ /* 0x000fea000383ffff */
.L_x_6769:
[----:B------:R-:W-:Y:S05]  /*1d1d0*/  @!P5 EXIT ;  /* 0x000000000000d94d */ /* 0x000fea0003800000 */
[----:B------:R-:W-:Y:S01]  /*1d1e0*/  ISETP.NE.U32.AND P0, PT, R16, RZ, PT ;  /* 0x000000ff1000720c */ /* 0x000fe20003f05070 */
[----:B------:R-:W-:-:S03]  /*1d1f0*/  ULDC.U8 UR38, c[0x0][0x598] ;  /* 0x0001660000267ab9 */ /* 0x000fc60000000000 */
[----:B------:R-:W-:-:S13]  /*1d200*/  ISETP.NE.AND.EX P0, PT, R82, RZ, PT, P0 ;  /* 0x000000ff5200720c */ /* 0x000fda0003f05300 */
[----:B------:R-:W-:Y:S05]  /*1d210*/  @!P0 BRA `(.L_x_6816) ;  /* 0x00001e1000008947 */ /* 0x000fea0003800000 */
[----:B------:R-:W-:-:S13]  /*1d220*/  ISETP.NE.AND P0, PT, RZ, UR38, PT ;  /* 0x00000026ff007c0c */ /* 0x000fda000bf05270 */
[----:B------:R-:W-:Y:S05]  /*1d230*/  @!P0 BRA `(.L_x_6817) ;  /* 0x00000c4000008947 */ /* 0x000fea0003800000 */
[----:B-1----:R-:W2:Y:S01]  /*1d240*/  LDG.E.64 R38, [R16.64+0x18] ;  /* 0x0000182410267981 */ /* 0x002ea2000c1e1b00 */
[----:B------:R-:W-:Y:S01]  /*1d250*/  BSSY B1, `(.L_x_6818) ;  /* 0x000002f000017945 */ /* 0x000fe20003800000 */
[----:B--2---:R-:W1:-:S14]  /*1d260*/  DSETP.NEU.AND P0, PT, R38, RZ, PT ;  /* 0x000000ff2600722a */ /* 0x004e5c0003f0d000 */
[----:B-1----:R-:W-:Y:S05]  /*1d270*/  @!P0 BRA `(.L_x_6819) ;  /* 0x000002c000008947 */ /* 0x002fea0003800000 */
[----:B0-----:R0:W5:Y:S04]  /*1d280*/  LDG.E.64 R36, [R16.64] ;  /* 0x0000002410247981 */ /* 0x001168000c1e1b00 */
[----:B------:R0:W5:Y:S01]  /*1d290*/  LDG.E.64 R48, [R16.64+0x8] ;  /* 0x0000082410307981 */ /* 0x000162000c1e1b00 */
[----:B------:R-:W1:-:S14]  /*1d2a0*/  DSETP.NEU.AND P0, PT, R4, RZ, PT ;  /* 0x000000ff0400722a */ /* 0x000e5c0003f0d000 */
[----:B-1----:R-:W-:Y:S05]  /*1d2b0*/  @!P0 BRA `(.L_x_6820) ;  /* 0x0000021000008947 */ /* 0x002fea0003800000 */
[----:B0-----:R-:W0:Y:S01]  /*1d2c0*/  DADD R46, R4, R38 ;  /* 0x00000000042e7229 */ /* 0x001e220000000026 */
[----:B----4-:R-:W-:Y:S01]  /*1d2d0*/  MOV R6, 0x1 ;  /* 0x0000000100067802 */ /* 0x010fe20000000f00 */
        /* <DEDUP_REMOVED lines=20> */
[----:B---3--:R-:W-:Y:S05]  /*1d420*/  CALL.REL.NOINC `($__internal_38_$__cuda_sm20_div_rn_f64_full) ;  /* 0x000069e000007944 */ /* 0x008fea0003c00000 */
.L_x_6822:
[----:B------:R-:W-:Y:S05]  /*1d430*/  BSYNC B2 ;  /* 0x0000000000027941 */ /* 0x000fea0003800000 */
.L_x_6821:
[----:B------:R-:W0:Y:S01]  /*1d440*/  DMUL R4, R32, R32 ;  /* 0x0000002020047228 */ /* 0x000e220000000000 */
[----:B------:R-:W-:-:S03]  /*1d450*/  IMAD.MOV.U32 R63, RZ, RZ, -0x1 ;  /* 0xffffffffff3f7424 */ /* 0x000fc600078e00ff */
[----:B------:R-:W-:-:S04]  /*1d460*/  DADD R34, R34, R48 ;  /* 0x0000000022227229 */ /* 0x000fc80000000030 */
[----:B0-----:R-:W0:-:S04]  /*1d470*/  DMUL R4, R38, R4 ;  /* 0x0000000426047228 */ /* 0x001e080000000000 */
[----:B------:R-:W1:-:S04]  /*1d480*/  DFMA R32, R32, R44, R36 ;  /* 0x0000002c2020722b */ /* 0x000e480000000024 */
[----:B0-----:R0:W2:Y:S02]  /*1d490*/  DFMA R34, R4, R44, R34 ;  /* 0x0000002c0422722b */ /* 0x0010a40000000022 */
[----:B0-----:R-:W-:Y:S01]  /*1d4a0*/  IMAD.MOV.U32 R4, RZ, RZ, R46 ;  /* 0x000000ffff047224 */ /* 0x001fe200078e002e */
[----:B------:R-:W-:Y:S01]  /*1d4b0*/  MOV R5, R47 ;  /* 0x0000002f00057202 */ /* 0x000fe20000000f00 */
[----:B------:R-:W-:Y:S05]  /*1d4c0*/  BRA `(.L_x_6819) ;  /* 0x0000007000007947 */ /* 0x000fea0003800000 */
.L_x_6820:
[----:B0-----:R0:W5:Y:S01]  /*1d4d0*/  LDG.E R63, [R16.64+0x10] ;  /* 0x00001024103f7981 */ /* 0x001162000c1e1900 */
[----:B------:R-:W-:Y:S01]  /*1d4e0*/  MOV R4, R38 ;  /* 0x0000002600047202 */ /* 0x000fe20000000f00 */
[----:B------:R-:W-:Y:S01]  /*1d4f0*/  IMAD.MOV.U32 R5, RZ, RZ, R39 ;  /* 0x000000ffff057224 */ /* 0x000fe200078e0027 */
[----:B-----5:R-:W-:Y:S01]  /*1d500*/  MOV R32, R36 ;  /* 0x0000002400207202 */ /* 0x020fe20000000f00 */
[----:B------:R-:W-:Y:S01]  /*1d510*/  IMAD.MOV.U32 R33, RZ, RZ, R37 ;  /* 0x000000ffff217224 */ /* 0x000fe200078e0025 */
[----:B------:R-:W-:Y:S01]  /*1d520*/  MOV R34, R48 ;  /* 0x0000003000227202 */ /* 0x000fe20000000f00 */
[----:B------:R-:W-:-:S02]  /*1d530*/  IMAD.MOV.U32 R35, RZ, RZ, R49 ;  /* 0x000000ffff237224 */ /* 0x000fc400078e0031 */
.L_x_6819:
[----:B-12---:R-:W-:Y:S05]  /*1d540*/  BSYNC B1 ;  /* 0x0000000000017941 */ /* 0x006fea0003800000 */
.L_x_6818:
[----:B------:R-:W2:Y:S01]  /*1d550*/  LDG.E.64 R38, [R16.64+0x38] ;  /* 0x0000382410267981 */ /* 0x000ea2000c1e1b00 */
[----:B------:R-:W-:Y:S01]  /*1d560*/  BSSY B1, `(.L_x_6823) ;  /* 0x000002f000017945 */ /* 0x000fe20003800000 */
[----:B--2---:R-:W1:-:S14]  /*1d570*/  DSETP.NEU.AND P0, PT, R38, RZ, PT ;  /* 0x000000ff2600722a */ /* 0x004e5c0003f0d000 */
[----:B-1----:R-:W-:Y:S05]  /*1d580*/  @!P0 BRA `(.L_x_6824) ;  /* 0x000002c000008947 */ /* 0x002fea0003800000 */
[----:B0-----:R0:W5:Y:S04]  /*1d590*/  LDG.E.64 R36, [R16.64+0x20] ;  /* 0x0000202410247981 */ /* 0x001168000c1e1b00 */
        /* <DEDUP_REMOVED lines=26> */
.L_x_6827:
[----:B------:R-:W-:Y:S05]  /*1d740*/  BSYNC B2 ;  /* 0x0000000000027941 */ /* 0x000fea0003800000 */
.L_x_6826:
        /* <DEDUP_REMOVED lines=9> */
.L_x_6825:
[----:B0-----:R0:W5:Y:S01]  /*1d7e0*/  LDG.E R62, [R16.64+0x30] ;  /* 0x00003024103e7981 */ /* 0x001162000c1e1900 */
[----:B------:R-:W-:Y:S01]  /*1d7f0*/  MOV R18, R38 ;  /* 0x0000002600127202 */ /* 0x000fe20000000f00 */
[----:B------:R-:W-:Y:S01]  /*1d800*/  IMAD.MOV.U32 R19, RZ, RZ, R39 ;  /* 0x000000ffff137224 */ /* 0x000fe200078e0027 */
[----:B-----5:R-:W-:Y:S01]  /*1d810*/  MOV R28, R36 ;  /* 0x00000024001c7202 */ /* 0x020fe20000000f00 */
[----:B------:R-:W-:Y:S01]  /*1d820*/  IMAD.MOV.U32 R29, RZ, RZ, R37 ;  /* 0x000000ffff1d7224 */ /* 0x000fe200078e0025 */
[----:B------:R-:W-:Y:S01]  /*1d830*/  MOV R30, R48 ;  /* 0x00000030001e7202 */ /* 0x000fe20000000f00 */
[----:B------:R-:W-:Y:S02]  /*1d840*/  IMAD.MOV.U32 R31, RZ, RZ, R49 ;  /* 0x000000ffff1f7224 */ /* 0x000fe400078e0031 */
.L_x_6824:
[----:B--2---:R-:W-:Y:S05]  /*1d850*/  BSYNC B1 ;  /* 0x0000000000017941 */ /* 0x004fea0003800000 */
.L_x_6823:
[----:B------:R-:W2:Y:S01]  /*1d860*/  LDG.E.64 R38, [R16.64+0x58] ;  /* 0x0000582410267981 */ /* 0x000ea2000c1e1b00 */
[----:B------:R-:W-:Y:S01]  /*1d870*/  BSSY B1, `(.L_x_6828) ;  /* 0x000002f000017945 */ /* 0x000fe20003800000 */
[----:B--2---:R-:W2:-:S14]  /*1d880*/  DSETP.NEU.AND P0, PT, R38, RZ, PT ;  /* 0x000000ff2600722a */ /* 0x004e9c0003f0d000 */
[----:B--2---:R-:W-:Y:S05]  /*1d890*/  @!P0 BRA `(.L_x_6829) ;  /* 0x000002c000008947 */ /* 0x004fea0003800000 */
[----:B01----:R0:W5:Y:S04]  /*1d8a0*/  LDG.E.64 R36, [R16.64+0x40] ;  /* 0x0000402410247981 */ /* 0x003168000c1e1b00 */
        /* <DEDUP_REMOVED lines=26> */
.L_x_6832:
[----:B------:R-:W-:Y:S05]  /*1da50*/  BSYNC B2 ;  /* 0x0000000000027941 */ /* 0x000fea0003800000 */
.L_x_6831:
        /* <DEDUP_REMOVED lines=9> */
.L_x_6830:
[----:B0-----:R0:W5:Y:S01]  /*1daf0*/  LDG.E R59, [R16.64+0x50] ;  /* 0x00005024103b7981 */ /* 0x001162000c1e1900 */
[----:B------:R-:W-:Y:S01]  /*1db00*/  MOV R20, R38 ;  /* 0x0000002600147202 */ /* 0x000fe20000000f00 */
[----:B------:R-:W-:Y:S01]  /*1db10*/  IMAD.MOV.U32 R21, RZ, RZ, R39 ;  /* 0x000000ffff157224 */ /* 0x000fe200078e0027 */
[----:B-----5:R-:W-:Y:S01]  /*1db20*/  MOV R24, R36 ;  /* 0x0000002400187202 */ /* 0x020fe20000000f00 */
[----:B------:R-:W-:Y:S01]  /*1db30*/  IMAD.MOV.U32 R25, RZ, RZ, R37 ;  /* 0x000000ffff197224 */ /* 0x000fe200078e0025 */
[----:B------:R-:W-:Y:S01]  /*1db40*/  MOV R26, R48 ;  /* 0x00000030001a7202 */ /* 0x000fe20000000f00 */
[----:B------:R-:W-:Y:S02]  /*1db50*/  IMAD.MOV.U32 R27, RZ, RZ, R49 ;  /* 0x000000ffff1b7224 */ /* 0x000fe400078e0031 */
.L_x_6829:
[----:B--2---:R-:W-:Y:S05]  /*1db60*/  BSYNC B1 ;  /* 0x0000000000017941 */ /* 0x004fea0003800000 */
.L_x_6828:
        /* <DEDUP_REMOVED lines=31> */
.L_x_6836:
[----:B------:R-:W-:Y:S05]  /*1dd60*/  BSYNC B2 ;  /* 0x0000000000027941 */ /* 0x000fea0003800000 */
.L_x_6835:
        /* <DEDUP_REMOVED lines=9> */
.L_x_6834:
[----:B0-----:R0:W5:Y:S01]  /*1de00*/  LDG.E R3, [R16.64+0x70] ;  /* 0x0000702410037981 */ /* 0x001162000c1e1900 */
[----:B------:R-:W-:Y:S01]  /*1de10*/  MOV R60, R38 ;  /* 0x00000026003c7202 */ /* 0x000fe20000000f00 */
[----:B------:R-:W-:Y:S01]  /*1de20*/  IMAD.MOV.U32 R61, RZ, RZ, R39 ;  /* 0x000000ffff3d7224 */ /* 0x000fe200078e0027 */
[----:B-----5:R-:W-:Y:S01]  /*1de30*/  MOV R12, R36 ;  /* 0x00000024000c7202 */ /* 0x020fe20000000f00 */
[----:B------:R-:W-:Y:S01]  /*1de40*/  IMAD.MOV.U32 R13, RZ, RZ, R37 ;  /* 0x000000ffff0d7224 */ /* 0x000fe200078e0025 */
[----:B------:R-:W-:Y:S01]  /*1de50*/  MOV R14, R48 ;  /* 0x00000030000e7202 */ /* 0x000fe20000000f00 */
[----:B------:R-:W-:Y:S02]  /*1de60*/  IMAD.MOV.U32 R15, RZ, RZ, R49 ;  /* 0x000000ffff0f7224 */ /* 0x000fe400078e0031 */
.L_x_6833:
[----:B--2---:R-:W-:Y:S05]  /*1de70*/  BSYNC B1 ;  /* 0x0000000000017941 */ /* 0x004fea0003800000 */
.L_x_6817:
[----:B------:R-:W-:Y:S02]  /*1de80*/  ULDC.U8 UR4, c[0x0][0x599] ;  /* 0x0001664000047ab9 */ /* 0x000fe40000000000 */
[----:B------:R-:W-:-:S13]  /*1de90*/  ISETP.NE.AND P0, PT, RZ, UR4, PT ;  /* 0x00000004ff007c0c */ /* 0x000fda000bf05270 */
[----:B------:R-:W-:Y:S05]  /*1dea0*/  @!P0 BRA `(.L_x_6837) ;  /* 0x0000107000008947 */ /* 0x000fea0003800000 */
[C---:B01--4-:R-:W-:Y:S01]  /*1deb0*/  DADD R6, R4.reuse, -c[0x0][0x160] ;  /* 0x8000580004067629 */ /* 0x053fe20000000000 */
[----:B------:R-:W-:Y:S01]  /*1dec0*/  FSETP.GEU.AND P1, PT, |R35|, 6.5827683646048100446e-37, PT ;  /* 0x036000002300780b */ /* 0x000fe20003f2e200 */
[----:B------:R-:W-:Y:S01]  /*1ded0*/  ULDC.U8 UR4, c[0x0][0x168] ;  /* 0x00005a0000047ab9 */ /* 0x000fe20000000000 */
[----:B------:R-:W-:Y:S01]  /*1dee0*/  BSSY B1, `(.L_x_6838) ;  /* 0x0000017000017945 */ /* 0x000fe20003800000 */
[----:B------:R0:W1:Y:S01]  /*1def0*/  DSETP.GT.AND P0, PT, R4, c[0x0][0x160], PT ;  /* 0x000058000400762a */ /* 0x0000620003f04000 */
[----:B------:R-:W-:Y:S02]  /*1df00*/  ISETP.NE.AND P6, PT, RZ, UR4, PT ;  /* 0x00000004ff007c0c */ /* 0x000fe4000bfc5270 */
[----:B0-----:R-:W-:-:S03]  /*1df10*/  MOV R4, 0x1 ;  /* 0x0000000100047802 */ /* 0x001fc60000000f00 */
[----:B-1----:R-:W-:Y:S02]  /*1df20*/  FSEL R7, R7, RZ, P0 ;  /* 0x000000ff07077208 */ /* 0x002fe40000000000 */
        /* <DEDUP_REMOVED lines=17> */
[----:B---3--:R-:W-:Y:S05]  /*1e040*/  CALL.REL.NOINC `($__internal_38_$__cuda_sm20_div_rn_f64_full) ;  /* 0x00005dc000007944 */ /* 0x008fea0003c00000 */
.L_x_6839:
[----:B------:R-:W-:Y:S05]  /*1e050*/  BSYNC B1 ;  /* 0x0000000000017941 */ /* 0x000fea0003800000 */
.L_x_6838:
        /* <DEDUP_REMOVED lines=14> */
[----:B0--3--:R-:W0:Y:S01]  /*1e140*/  DFMA R22, R8, -R8, R44 ;  /* 0x800000080816722b */ /* 0x009e22000000002c */
[----:B------:R-:W-:-:S06]  /*1e150*/  MOV R16, R6 ;  /* 0x0000000600107202 */ /* 0x000fcc0000000f00 */
[----:B0-----:R0:W1:Y:S01]  /*1e160*/  DFMA R4, R22, R16, R8 ;  /* 0x000000101604722b */ /* 0x0010620000000008 */
[----:B------:R-:W-:Y:S05]  /*1e170*/  @!P0 BRA `(.L_x_6842) ;  /* 0x0000009000008947 */ /* 0x000fea0003800000 */
[----:B-1----:R-:W-:Y:S01]  /*1e180*/  IMAD.MOV.U32 R4, RZ, RZ, R6 ;  /* 0x000000ffff047224 */ /* 0x002fe200078e0006 */
[----:B------:R-:W-:Y:S01]  /*1e190*/  MOV R0, R44 ;  /* 0x0000002c00007202 */ /* 0x000fe20000000f00 */
[----:B------:R-:W-:Y:S01]  /*1e1a0*/  IMAD.MOV.U32 R3, RZ, RZ, R45 ;  /* 0x000000ffff037224 */ /* 0x000fe200078e002d */
[----:B------:R-:W-:Y:S01]  /*1e1b0*/  MOV R6, R22 ;  /* 0x0000001600067202 */ /* 0x000fe20000000f00 */
[----:B------:R-:W-:Y:S01]  /*1e1c0*/  IMAD.MOV.U32 R7, RZ, RZ, R23 ;  /* 0x000000ffff077224 */ /* 0x000fe200078e0017 */
[----:B0-----:R-:W-:Y:S02]  /*1e1d0*/  MOV R16, 0x1e1f0 ;  /* 0x0001e1f000107802 */ /* 0x001fe40000000f00 */
[----:B------:R-:W-:Y:S05]  /*1e1e0*/  CALL.REL.NOINC `($__internal_40_$__cuda_sm20_dsqrt_rn_f64_mediumpath_v1) ;  /* 0x0000669000007944 */ /* 0x000fea0003c00000 */
[----:B------:R-:W-:Y:S01]  /*1e1f0*/  MOV R4, R0 ;  /* 0x0000000000047202 */ /* 0x000fe20000000f00 */
[----:B------:R-:W-:Y:S02]  /*1e200*/  IMAD.MOV.U32 R5, RZ, RZ, R3 ;  /* 0x000000ffff057224 */ /* 0x000fe400078e0003 */
.L_x_6842:
[----:B------:R-:W-:Y:S05]  /*1e210*/  BSYNC B1 ;  /* 0x0000000000017941 */ /* 0x000fea0003800000 */
.L_x_6841:
[----:B-1----:R-:W-:Y:S01]  /*1e220*/  MOV R44, R4 ;  /* 0x00000004002c7202 */ /* 0x002fe20000000f00 */
[----:B------:R-:W-:Y:S02]  /*1e230*/  IMAD.MOV.U32 R45, RZ, RZ, R5 ;  /* 0x000000ffff2d7224 */ /* 0x000fe400078e0005 */
.L_x_6840:
        /* <DEDUP_REMOVED lines=10> */
[C---:B------:R-:W-:Y:S02]  /*1e2e0*/  @P4 LOP3.LUT R18, R57.reuse, 0xfffffff8, RZ, 0xc0, !PT ;  /* 0xfffffff839124812 */ /* 0x040fe400078ec0ff */
[----:B0-----:R-:W-:Y:S02]  /*1e2f0*/  @P5 IADD3 R16, P0, R57, c[0x0][0x568], RZ ;  /* 0x00015a0039105a10 */ /* 0x001fe40007f1e0ff */
[----:B------:R-:W-:Y:S02]  /*1e300*/  @P4 IADD3 R18, P1, R18, c[0x0][0x570], RZ ;  /* 0x00015c0012124a10 */ /* 0x000fe40007f3e0ff */
[----:B------:R-:W-:-:S03]  /*1e310*/  @P5 IADD3.X R17, RZ, c[0x0][0x56c], RZ, P0, !PT ;  /* 0x00015b00ff115a10 */ /* 0x000fc600007fe4ff */
        /* <DEDUP_REMOVED lines=19> */
[----:B---3--:R-:W-:Y:S05]  /*1e450*/  CALL.REL.NOINC `($__internal_38_$__cuda_sm20_div_rn_f64_full) ;  /* 0x000059b000007944 */ /* 0x008fea0003c00000 */
[----:B------:R-:W-:Y:S01]  /*1e460*/  IMAD.MOV.U32 R4, RZ, RZ, R44 ;  /* 0x000000ffff047224 */ /* 0x000fe200078e002c */
[----:B------:R-:W-:Y:S02]  /*1e470*/  MOV R5, R45 ;  /* 0x0000002d00057202 */ /* 0x000fe40000000f00 */
.L_x_6844:
[----:B-1----:R-:W-:Y:S05]  /*1e480*/  BSYNC B1 ;  /* 0x0000000000017941 */ /* 0x002fea0003800000 */
.L_x_6843:
        /* <DEDUP_REMOVED lines=22> */
[----:B------:R-:W-:Y:S01]  /*1e5f0*/  MOV R3, R7 ;  /* 0x0000000700037202 */ /* 0x000fe20000000f00 */
[----:B------:R-:W-:Y:S01]  /*1e600*/  IMAD.MOV.U32 R6, RZ, RZ, R22 ;  /* 0x000000ffff067224 */ /* 0x000fe200078e0016 */
[----:B------:R-:W-:Y:S01]  /*1e610*/  MOV R7, R23 ;  /* 0x0000001700077202 */ /* 0x000fe20000000f00 */
[----:B------:R-:W-:Y:S01]  /*1e620*/  IMAD.MOV.U32 R8, RZ, RZ, R18 ;  /* 0x000000ffff087224 */ /* 0x000fe200078e0012 */
[----:B------:R-:W-:Y:S02]  /*1e630*/  MOV R9, R19 ;  /* 0x0000001300097202 */ /* 0x000fe40000000f00 */
[----:B0-----:R-:W-:Y:S02]  /*1e640*/  MOV R16, 0x1e660 ;  /* 0x0001e66000107802 */ /* 0x001fe40000000f00 */
[----:B------:R-:W-:Y:S05]  /*1e650*/  CALL.REL.NOINC `($__internal_40_$__cuda_sm20_dsqrt_rn_f64_mediumpath_v1) ;  /* 0x0000622000007944 */ /* 0x000fea0003c00000 */
[----:B------:R-:W-:Y:S01]  /*1e660*/  IMAD.MOV.U32 R4, RZ, RZ, R0 ;  /* 0x000000ffff047224 */ /* 0x000fe200078e0000 */
[----:B------:R-:W-:-:S02]  /*1e670*/  MOV R5, R3 ;  /* 0x0000000300057202 */ /* 0x000fc40000000f00 */
.L_x_6847:
[----:B------:R-:W-:Y:S05]  /*1e680*/  BSYNC B1 ;  /* 0x0000000000017941 */ /* 0x000fea0003800000 */
.L_x_6846:
[----:B-1----:R-:W-:Y:S01]  /*1e690*/  IMAD.MOV.U32 R6, RZ, RZ, R4 ;  /* 0x000000ffff067224 */ /* 0x002fe200078e0004 */
[----:B------:R-:W-:-:S02]  /*1e6a0*/  MOV R7, R5 ;  /* 0x0000000500077202 */ /* 0x000fc40000000f00 */
.L_x_6845:
[C---:B------:R-:W-:Y:S01]  /*1e6b0*/  DADD R4, R20.reuse, -c[0x0][0x160] ;  /* 0x8000580014047629 */ /* 0x040fe20000000000 */
[----:B0-----:R-:W-:Y:S01]  /*1e6c0*/  @P4 LOP3.LUT R18, R58, 0xfffffff8, RZ, 0xc0, !PT ;  /* 0xfffffff83a124812 */ /* 0x001fe200078ec0ff */
[----:B------:R-:W-:Y:S02]  /*1e6d0*/  BSSY B1, `(.L_x_6848) ;  /* 0x000001d000017945 */ /* 0x000fe40003800000 */
[----:B------:R-:W0:Y:S01]  /*1e6e0*/  DSETP.GT.AND P0, PT, R20, c[0x0][0x160], PT ;  /* 0x000058001400762a */ /* 0x000e220003f04000 */
[----:B------:R-:W-:-:S05]  /*1e6f0*/  @P4 IADD3 R18, P1, R18, c[0x0][0x570], RZ ;  /* 0x00015c0012124a10 */ /* 0x000fca0007f3e0ff */
[----:B0-----:R-:W-:Y:S01]  /*1e700*/  FSEL R11, R5, RZ, P0 ;  /* 0x000000ff050b7208 */ /* 0x001fe20000000000 */
[----:B------:R-:W-:Y:S01]  /*1e710*/  @P4 IMAD.X R19, RZ, RZ, c[0x0][0x574], P1 ;  /* 0x00015d00ff134624 */ /* 0x000fe200008e06ff */
[----:B------:R-:W-:Y:S01]  /*1e720*/  FSEL R10, R4, RZ, P0 ;  /* 0x000000ff040a7208 */ /* 0x000fe20000000000 */
[----:B------:R-:W-:Y:S01]  /*1e730*/  IMAD.MOV.U32 R4, RZ, RZ, 0x1 ;  /* 0x00000001ff047424 */ /* 0x000fe200078e00ff */
[----:B------:R-:W0:Y:S01]  /*1e740*/  MUFU.RCP64H R5, R11 ;  /* 0x0000000b00057308 */ /* 0x000e220000001800 */
[----:B------:R-:W-:Y:S02]  /*1e750*/  @P5 IADD3 R58, P0, R58, c[0x0][0x568], RZ ;  /* 0x00015a003a3a5a10 */ /* 0x000fe40007f1e0ff */
[----:B------:R-:W-:Y:S02]  /*1e760*/  FSETP.GEU.AND P1, PT, |R27|, 6.5827683646048100446e-37, PT ;  /* 0x036000001b00780b */ /* 0x000fe40003f2e200 */
[----:B------:R-:W-:-:S05]  /*1e770*/  @P5 IADD3.X R59, RZ, c[0x0][0x56c], RZ, P0, !PT ;  /* 0x00015b00ff3b5a10 */ /* 0x000fca00007fe4ff */
[----:B------:R1:W-:Y:S04]  /*1e780*/  @P5 STG.E.64 [R58.64], R6 ;  /* 0x000000063a005986 */ /* 0x0003e8000c101b24 */
[----:B------:R1:W-:Y:S01]  /*1e790*/  @P4 STG.E.64 [R18.64], R28 ;  /* 0x0000001c12004986 */ /* 0x0003e2000c101b24 */
        /* <DEDUP_REMOVED lines=16> */
.L_x_6849:
[----:B-1----:R-:W-:Y:S05]  /*1e8a0*/  BSYNC B1 ;  /* 0x0000000000017941 */ /* 0x002fea0003800000 */
.L_x_6848:
        /* <DEDUP_REMOVED lines=18> */
[----:B-1----:R-:W-:Y:S01]  /*1e9d0*/  MOV R4, R6 ;  /* 0x0000000600047202 */ /* 0x002fe20000000f00 */
[----:B------:R-:W-:Y:S01]  /*1e9e0*/  IMAD.MOV.U32 R0, RZ, RZ, R44 ;  /* 0x000000ffff007224 */ /* 0x000fe200078e002c */
[----:B------:R-:W-:Y:S01]  /*1e9f0*/  MOV R3, R45 ;  /* 0x0000002d00037202 */ /* 0x000fe20000000f00 */
[----:B------:R-:W-:Y:S01]  /*1ea00*/  IMAD.MOV.U32 R6, RZ, RZ, R18 ;  /* 0x000000ffff067224 */ /* 0x000fe200078e0012 */
[----:B------:R-:W-:Y:S02]  /*1ea10*/  MOV R7, R19 ;  /* 0x0000001300077202 */ /* 0x000fe40000000f00 */
[----:B0-----:R-:W-:Y:S02]  /*1ea20*/  MOV R16, 0x1ea40 ;  /* 0x0001ea4000107802 */ /* 0x001fe40000000f00 */
[----:B---3--:R-:W-:Y:S05]  /*1ea30*/  CALL.REL.NOINC `($__internal_40_$__cuda_sm20_dsqrt_rn_f64_mediumpath_v1) ;  /* 0x00005e4000007944 */ /* 0x008fea0003c00000 */
[----:B------:R-:W-:Y:S01]  /*1ea40*/  IMAD.MOV.U32 R4, RZ, RZ, R0 ;  /* 0x000000ffff047224 */ /* 0x000fe200078e0000 */
[----:B------:R-:W-:Y:S02]  /*1ea50*/  MOV R5, R3 ;  /* 0x0000000300057202 */ /* 0x000fe40000000f00 */
.L_x_6852:
[----:B------:R-:W-:Y:S05]  /*1ea60*/  BSYNC B1 ;  /* 0x0000000000017941 */ /* 0x000fea0003800000 */
.L_x_6851:
[----:B-1----:R-:W-:Y:S01]  /*1ea70*/  IMAD.MOV.U32 R44, RZ, RZ, R4 ;  /* 0x000000ffff2c7224 */ /* 0x002fe200078e0004 */
[----:B------:R-:W-:Y:S02]  /*1ea80*/  MOV R45, R5 ;  /* 0x00000005002d7202 */ /* 0x000fe40000000f00 */
.L_x_6850:
        /* <DEDUP_REMOVED lines=33> */
.L_x_6854:
[----:B-1----:R-:W-:Y:S05]  /*1eca0*/  BSYNC B1 ;  /* 0x0000000000017941 */ /* 0x002fea0003800000 */
.L_x_6853:
        /* <DEDUP_REMOVED lines=22> */
[----:B0-----:R-:W-:Y:S02]  /*1ee10*/  MOV R17, R15 ;  /* 0x0000000f00117202 */ /* 0x001fe40000000f00 */
[----:B------:R-:W-:Y:S02]  /*1ee20*/  MOV R16, 0x1ee40 ;  /* 0x0001ee4000107802 */ /* 0x000fe40000000f00 */
[----:B---3--:R-:W-:Y:S05]  /*1ee30*/  CALL.REL.NOINC `($__internal_40_$__cuda_sm20_dsqrt_rn_f64_mediumpath_v1) ;  /* 0x00005a4000007944 */ /* 0x008fea0003c00000 */
[----:B------:R-:W-:Y:S01]  /*1ee40*/  IMAD.MOV.U32 R4, RZ, RZ, R0 ;  /* 0x000000ffff047224 */ /* 0x000fe200078e0000 */
[----:B------:R-:W-:Y:S02]  /*1ee50*/  MOV R5, R3 ;  /* 0x0000000300057202 */ /* 0x000fe40000000f00 */
.L_x_6857:
[----:B------:R-:W-:Y:S05]  /*1ee60*/  BSYNC B1 ;  /* 0x0000000000017941 */ /* 0x000fea0003800000 */
.L_x_6856:
[----:B-1----:R-:W-:Y:S01]  /*1ee70*/  IMAD.MOV.U32 R2, RZ, RZ, R4 ;  /* 0x000000ffff027224 */ /* 0x002fe200078e0004 */
[----:B------:R-:W-:Y:S02]  /*1ee80*/  MOV R3, R5 ;  /* 0x0000000500037202 */ /* 0x000fe40000000f00 */
.L_x_6855:
        /* <DEDUP_REMOVED lines=9> */
.L_x_6837:
[----:B------:R-:W-:Y:S04]  /*1ef20*/  STG.E.64 [R16.64], R32 ;  /* 0x0000002010007986 */ /* 0x000fe8000c101b24 */
[----:B------:R-:W-:Y:S04]  /*1ef30*/  STG.E.64 [R16.64+0x8], R34 ;  /* 0x0000082210007986 */ /* 0x000fe8000c101b24 */
[----:B------:R-:W-:Y:S04]  /*1ef40*/  STG.E.64 [R16.64+0x18], R4 ;  /* 0x0000180410007986 */ /* 0x000fe8000c101b24 */
[----:B------:R-:W-:Y:S04]  /*1ef50*/  STG.E.64 [R16.64+0x20], R28 ;  /* 0x0000201c10007986 */ /* 0x000fe8000c101b24 */
[----:B0-----:R-:W-:Y:S04]  /*1ef60*/  STG.E.64 [R16.64+0x28], R30 ;  /* 0x0000281e10007986 */ /* 0x001fe8000c101b24 */
[----:B------:R-:W-:Y:S04]  /*1ef70*/  STG.E.64 [R16.64+0x38], R18 ;  /* 0x0000381210007986 */ /* 0x000fe8000c101b24 */
[----:B------:R-:W-:Y:S04]  /*1ef80*/  STG.E.64 [R16.64+0x40], R24 ;  /* 0x0000401810007986 */ /* 0x000fe8000c101b24 */
[----:B------:R-:W-:Y:S04]  /*1ef90*/  STG.E.64 [R16.64+0x48], R26 ;  /* 0x0000481a10007986 */ /* 0x000fe8000c101b24 */
[----:B------:R-:W-:Y:S04]  /*1efa0*/  STG.E.64 [R16.64+0x58], R20 ;  /* 0x0000581410007986 */ /* 0x000fe8000c101b24 */
[----:B------:R-:W-:Y:S04]  /*1efb0*/  STG.E.64 [R16.64+0x60], R12 ;  /* 0x0000600c10007986 */ /* 0x000fe8000c101b24 */
[----:B-1----:R-:W-:Y:S04]  /*1efc0*/  STG.E.64 [R16.64+0x68], R14 ;  /* 0x0000680e10007986 */ /* 0x002fe8000c101b24 */
[----:B------:R-:W-:Y:S04]  /*1efd0*/  STG.E.64 [R16.64+0x78], R60 ;  /* 0x0000783c10007986 */ /* 0x000fe8000c101b24 */
[----:B------:R-:W-:Y:S04]  /*1efe0*/  STG.E [R16.64+0x10], R63 ;  /* 0x0000103f10007986 */ /* 0x000fe8000c101924 */
[----:B------:R-:W-:Y:S04]  /*1eff0*/  STG.E [R16.64+0x30], R62 ;  /* 0x0000303e10007986 */ /* 0x000fe8000c101924 */
[----:B------:R-:W-:Y:S04]  /*1f000*/  STG.E [R16.64+0x50], R59 ;  /* 0x0000503b10007986 */ /* 0x000fe8000c101924 */
[----:B------:R-:W-:Y:S01]  /*1f010*/  STG.E [R16.64+0x70], R3 ;  /* 0x0000700310007986 */ /* 0x000fe2000c101924 */
[----:B------:R-:W-:Y:S05]  /*1f020*/  EXIT ;  /* 0x000000000000794d */ /* 0x000fea0003800000 */
.L_x_6816:
[----:B------:R-:W-:-:S13]  /*1f030*/  ISETP.NE.AND P0, PT, RZ, UR38, PT ;  /* 0x00000026ff007c0c */ /* 0x000fda000bf05270 */
[----:B------:R-:W-:Y:S05]  /*1f040*/  @!P0 BRA `(.L_x_6858) ;  /* 0x000001f000008947 */ /* 0x000fea0003800000 */
[----:B01----:R-:W-:Y:S01]  /*1f050*/  MOV R0, 0x0 ;  /* 0x0000000000007802 */ /* 0x003fe20000000f00 */
[----:B------:R-:W-:Y:S01]  /*1f060*/  HFMA2.MMA R12, -RZ, RZ, 0, 5.9604644775390625e-08 ;  /* 0x00000001ff0c7435 */ /* 0x000fe200000001ff */
[----:B------:R-:W-:Y:S01]  /*1f070*/  IMAD.MOV.U32 R4, RZ, RZ, c[0x4][0x580] ;  /* 0x01016000ff047624 */ /* 0x000fe200078e00ff */
[----:B------:R-:W-:Y:S01]  /*1f080*/  MOV R5, c[0x4][0x584] ;  /* 0x0101610000057a02 */ /* 0x000fe20000000f00 */
[----:B------:R0:W1:Y:S01]  /*1f090*/  LDC.64 R14, c[0x4][R0] ;  /* 0x01000000000e7b82 */ /* 0x0000620000000a00 */
[----:B----4-:R-:W-:Y:S01]  /*1f0a0*/  IMAD.MOV.U32 R6, RZ, RZ, c[0x4][0x578] ;  /* 0x01015e00ff067624 */ /* 0x010fe200078e00ff */
        /* <DEDUP_REMOVED lines=24> */
[----:B------:R-:W-:-:S02]  /*1f230*/  CS2R R14, SRZ ;  /* 0x00000000000e7805 */ /* 0x000fc4000001ff00 */
.L_x_6858:
[----:B------:R-:W-:Y:S02]  /*1f240*/  ULDC.U8 UR4, c[0x0][0x599] ;  /* 0x0001664000047ab9 */ /* 0x000fe40000000000 */
[----:B------:R-:W-:-:S13]  /*1f250*/  ISETP.NE.AND P0, PT, RZ, UR4, PT ;  /* 0x00000004ff007c0c */ /* 0x000fda000bf05270 */
[----:B------:R-:W-:Y:S05]  /*1f260*/  @!P0 BRA `(.L_x_6859) ;  /* 0x0000107000008947 */ /* 0x000fea0003800000 */
[C---:B0---4-:R-:W-:Y:S01]  /*1f270*/  DADD R6, R4.reuse, -c[0x0][0x160] ;  /* 0x8000580004067629 */ /* 0x051fe20000000000 */
[----:B------:R-:W-:Y:S01]  /*1f280*/  FSETP.GEU.AND P1, PT, |R35|, 6.5827683646048100446e-37, PT ;  /* 0x036000002300780b */ /* 0x000fe20003f2e200 */
[----:B------:R-:W-:Y:S01]  /*1f290*/  ULDC.U8 UR4, c[0x0][0x168] ;  /* 0x00005a0000047ab9 */ /* 0x000fe20000000000 */
[----:B------:R-:W-:Y:S01]  /*1f2a0*/  BSSY B1, `(.L_x_6860) ;  /* 0x0000017000017945 */ /* 0x000fe20003800000 */
[----:B------:R0:W2:Y:S01]  /*1f2b0*/  DSETP.GT.AND P0, PT, R4, c[0x0][0x160], PT ;  /* 0x000058000400762a */ /* 0x0000a20003f04000 */
[----:B------:R-:W-:Y:S02]  /*1f2c0*/  ISETP.NE.AND P6, PT, RZ, UR4, PT ;  /* 0x00000004ff007c0c */ /* 0x000fe4000bfc5270 */
[----:B01----:R-:W-:-:S03]  /*1f2d0*/  MOV R4, 0x1 ;  /* 0x0000000100047802 */ /* 0x003fc60000000f00 */
[----:B--2---:R-:W-:Y:S02]  /*1f2e0*/  FSEL R7, R7, RZ, P0 ;  /* 0x000000ff07077208 */ /* 0x004fe40000000000 */
        /* <DEDUP_REMOVED lines=18> */
.L_x_6861:
[----:B------:R-:W-:Y:S05]  /*1f410*/  BSYNC B1 ;  /* 0x0000000000017941 */ /* 0x000fea0003800000 */
.L_x_6860:
        /* <DEDUP_REMOVED lines=27> */
.L_x_6864:
[----:B------:R-:W-:Y:S05]  /*1f5d0*/  BSYNC B1 ;  /* 0x0000000000017941 */ /* 0x000fea0003800000 */
.L_x_6863:
[----:B-1----:R-:W-:Y:S01]  /*1f5e0*/  MOV R44, R4 ;  /* 0x00000004002c7202 */ /* 0x002fe20000000f00 */
[----:B------:R-:W-:Y:S02]  /*1f5f0*/  IMAD.MOV.U32 R45, RZ, RZ, R5 ;  /* 0x000000ffff2d7224 */ /* 0x000fe400078e0005 */
.L_x_6862:
        /* <DEDUP_REMOVED lines=36> */
.L_x_6866:
[----:B-1----:R-:W-:Y:S05]  /*1f840*/  BSYNC B1 ;  /* 0x0000000000017941 */ /* 0x002fea0003800000 */
.L_x_6865:
        /* <DEDUP_REMOVED lines=31> */
.L_x_6869:
[----:B------:R-:W-:Y:S05]  /*1fa40*/  BSYNC B1 ;  /* 0x0000000000017941 */ /* 0x000fea0003800000 */
.L_x_6868:
[----:B-1----:R-:W-:Y:S01]  /*1fa50*/  IMAD.MOV.U32 R6, RZ, RZ, R4 ;  /* 0x000000ffff067224 */ /* 0x002fe200078e0004 */
[----:B------:R-:W-:-:S02]  /*1fa60*/  MOV R7, R5 ;  /* 0x0000000500077202 */ /* 0x000fc40000000f00 */
.L_x_6867:
        /* <DEDUP_REMOVED lines=31> */
.L_x_6871:
[----:B-1----:R-:W-:Y:S05]  /*1fc60*/  BSYNC B1 ;  /* 0x0000000000017941 */ /* 0x002fea0003800000 */
.L_x_6870:
        /* <DEDUP_REMOVED lines=27> */
.L_x_6874:
[----:B------:R-:W-:Y:S05]  /*1fe20*/  BSYNC B1 ;  /* 0x0000000000017941 */ /* 0x000fea0003800000 */
.L_x_6873:
[----:B-1----:R-:W-:Y:S01]  /*1fe30*/  IMAD.MOV.U32 R44, RZ, RZ, R4 ;  /* 0x000000ffff2c7224 */ /* 0x002fe200078e0004 */
[----:B------:R-:W-:Y:S02]  /*1fe40*/  MOV R45, R5 ;  /* 0x00000005002d7202 */ /* 0x000fe40000000f00 */
.L_x_6872:
        /* <DEDUP_REMOVED lines=33> */
.L_x_6876:
[----:B-1----:R-:W-:Y:S05]  /*20060*/  BSYNC B1 ;  /* 0x0000000000017941 */ /* 0x002fea0003800000 */
.L_x_6875:
        /* <DEDUP_REMOVED lines=27> */
.L_x_6879:
[----:B------:R-:W-:Y:S05]  /*20220*/  BSYNC B1 ;  /* 0x0000000000017941 */ /* 0x000fea0003800000 */
.L_x_6878:
[----:B-1----:R-:W-:Y:S01]  /*20230*/  IMAD.MOV.U32 R2, RZ, RZ, R4 ;  /* 0x000000ffff027224 */ /* 0x002fe200078e0004 */
[----:B------:R-:W-:Y:S02]  /*20240*/  MOV R3, R5 ;  /* 0x0000000500037202 */ /* 0x000fe40000000f00 */
.L_x_6877:
        /* <DEDUP_REMOVED lines=9> */
.L_x_6859:
[----:B------:R-:W-:Y:S01]  /*202e0*/  MOV R2, 0x0 ;  /* 0x0000000000027802 */ /* 0x000fe20000000f00 */
[----:B01----:R-:W-:Y:S01]  /*202f0*/  HFMA2.MMA R12, -RZ, RZ, 0, 5.9604644775390625e-08 ;  /* 0x00000001ff0c7435 */ /* 0x003fe200000001ff */
[----:B------:R-:W-:Y:S01]  /*20300*/  IMAD.MOV.U32 R4, RZ, RZ, c[0x4][0x580] ;  /* 0x01016000ff047624 */ /* 0x000fe200078e00ff */
[----:B------:R-:W-:Y:S01]  /*20310*/  MOV R5, c[0x4][0x584] ;  /* 0x0101610000057a02 */ /* 0x000fe20000000f00 */
[----:B------:R0:W1:Y:S01]  /*20320*/  LDC.64 R14, c[0x4][R2] ;  /* 0x01000000020e7b82 */ /* 0x0000620000000a00 */
[----:B----4-:R-:W-:Y:S01]  /*20330*/  IMAD.MOV.U32 R6, RZ, RZ, c[0x4][0x578] ;  /* 0x01015e00ff067624 */ /* 0x010fe200078e00ff */
        /* <DEDUP_REMOVED lines=35> */
[----:B------:R-:W-:Y:S01]  /*20570*/  IMAD.MOV.U32 R6, RZ, RZ, c[0x4][0x578] ;  /* 0x01015e00ff067624 */ /* 0x000fe200078e00ff */
[----:B------:R-:W-:Y:S01]  /*20580*/  MOV R7, c[0x4][0x57c] ;  /* 0x01015f0000077a02 */ /* 0x000fe20000000f00 */
[----:B------:R-:W-:Y:S01]  /*20590*/  IMAD.MOV.U32 R8, RZ, RZ, 0x2e9 ;  /* 0x000002e9ff087424 */ /* 0x000fe200078e00ff */
[----:B------:R-:W-:Y:S01]  /*205a0*/  MOV R10, c[0x4][0xb0] ;  /* 0x01002c00000a7a02 */ /* 0x000fe20000000f00 */
[----:B------:R-:W-:Y:S02]  /*205b0*/  IMAD.MOV.U32 R11, RZ, RZ, c[0x4][0xb4] ;  /* 0x01002d00ff0b7624 */ /* 0x000fe400078e00ff */
[----:B------:R-:W-:-:S02]  /*205c0*/  IMAD.MOV.U32 R13, RZ, RZ, RZ ;  /* 0x000000ffff0d7224 */ /* 0x000fc400078e00ff */
        /* <DEDUP_REMOVED lines=27> */
.L_x_6687:
        /* <DEDUP_REMOVED lines=15> */
[----:B------:R-:W5:Y:S01]  /*20870*/  LDG.E.64 R52, [R16.64+0x18] ;  /* 0x0000182410347981 */ /* 0x000f62000c1e1b00 */
[----:B------:R-:W-:Y:S01]  /*20880*/  BSSY B1, `(.L_x_6882) ;  /* 0x000002f000017945 */ /* 0x000fe20003800000 */
[----:B-----5:R-:W0:-:S14]  /*20890*/  DSETP.NEU.AND P0, PT, R52, RZ, PT ;  /* 0x000000ff3400722a */ /* 0x020e1c0003f0d000 */
        /* <DEDUP_REMOVED lines=27> */
[----:B--234-:R-:W-:Y:S05]  /*20a50*/  CALL.REL.NOINC `($__internal_38_$__cuda_sm20_div_rn_f64_full) ;  /* 0x000033b000007944 */ /* 0x01cfea0003c00000 */
.L_x_6886:
[----:B------:R-:W-:Y:S05]  /*20a60*/  BSYNC B2 ;  /* 0x0000000000027941 */ /* 0x000fea0003800000 */
.L_x_6885:
        /* <DEDUP_REMOVED lines=9> */
.L_x_6884:
[----:B0-----:R0:W5:Y:S01]  /*20b00*/  LDG.E R0, [R16.64+0x10] ;  /* 0x0000102410007981 */ /* 0x001162000c1e1900 */
[----:B------:R-:W-:Y:S01]  /*20b10*/  MOV R12, R52 ;  /* 0x00000034000c7202 */ /* 0x000fe20000000f00 */
[----:B------:R-:W-:Y:S01]  /*20b20*/  IMAD.MOV.U32 R13, RZ, RZ, R53 ;  /* 0x000000ffff0d7224 */ /* 0x000fe200078e0035 */
[----:B-----5:R-:W-:Y:S01]  /*20b30*/  MOV R24, R50 ;  /* 0x0000003200187202 */ /* 0x020fe20000000f00 */
[----:B------:R-:W-:Y:S01]  /*20b40*/  IMAD.MOV.U32 R25, RZ, RZ, R51 ;  /* 0x000000ffff197224 */ /* 0x000fe200078e0033 */
[----:B------:R-:W-:Y:S01]  /*20b50*/  MOV R26, R56 ;  /* 0x00000038001a7202 */ /* 0x000fe20000000f00 */
[----:B------:R-:W-:Y:S02]  /*20b60*/  IMAD.MOV.U32 R27, RZ, RZ, R57 ;  /* 0x000000ffff1b7224 */ /* 0x000fe400078e0039 */
.L_x_6883:
[----:B----4-:R-:W-:Y:S05]  /*20b70*/  BSYNC B1 ;  /* 0x0000000000017941 */ /* 0x010fea0003800000 */
.L_x_6882:
        /* <DEDUP_REMOVED lines=30> */
[----:B0-23--:R-:W-:Y:S05]  /*20d60*/  CALL.REL.NOINC `($__internal_38_$__cuda_sm20_div_rn_f64_full) ;  /* 0x000030a000007944 */ /* 0x00dfea0003c00000 */
.L_x_6891:
[----:B------:R-:W-:Y:S05]  /*20d70*/  BSYNC B2 ;  /* 0x0000000000027941 */ /* 0x000fea0003800000 */
.L_x_6890:
        /* <DEDUP_REMOVED lines=9> */
.L_x_6889:
[----:B-1----:R1:W5:Y:S01]  /*20e10*/  LDG.E R3, [R16.64+0x30] ;  /* 0x0000302410037981 */ /* 0x002362000c1e1900 */
[----:B------:R-:W-:Y:S01]  /*20e20*/  MOV R14, R52 ;  /* 0x00000034000e7202 */ /* 0x000fe20000000f00 */
[----:B------:R-:W-:Y:S01]  /*20e30*/  IMAD.MOV.U32 R15, RZ, RZ, R53 ;  /* 0x000000ffff0f7224 */ /* 0x000fe200078e0035 */
[----:B-----5:R-:W-:Y:S01]  /*20e40*/  MOV R28, R50 ;  /* 0x00000032001c7202 */ /* 0x020fe20000000f00 */
[----:B------:R-:W-:Y:S01]  /*20e50*/  IMAD.MOV.U32 R29, RZ, RZ, R51 ;  /* 0x000000ffff1d7224 */ /* 0x000fe200078e0033 */
[----:B--2---:R-:W-:Y:S01]  /*20e60*/  MOV R30, R56 ;  /* 0x00000038001e7202 */ /* 0x004fe20000000f00 */
[----:B------:R-:W-:Y:S02]  /*20e70*/  IMAD.MOV.U32 R31, RZ, RZ, R57 ;  /* 0x000000ffff1f7224 */ /* 0x000fe400078e0039 */
.L_x_6888:
[----:B----4-:R-:W-:Y:S05]  /*20e80*/  BSYNC B1 ;  /* 0x0000000000017941 */ /* 0x010fea0003800000 */
.L_x_6887:
[----:B------:R-:W4:Y:S01]  /*20e90*/  LDG.E.64 R52, [R16.64+0x58] ;  /* 0x0000582410347981 */ /* 0x000f22000c1e1b00 */
[----:B------:R-:W-:Y:S01]  /*20ea0*/  BSSY B1, `(.L_x_6892) ;  /* 0x000002f000017945 */ /* 0x000fe20003800000 */
[----:B----4-:R-:W4:-:S14]  /*20eb0*/  DSETP.NEU.AND P0, PT, R52, RZ, PT ;  /* 0x000000ff3400722a */ /* 0x010f1c0003f0d000 */
[----:B----4-:R-:W-:Y:S05]  /*20ec0*/  @!P0 BRA `(.L_x_6893) ;  /* 0x000002c000008947 */ /* 0x010fea0003800000 */
[----:B-12---:R1:W5:Y:S04]  /*20ed0*/  LDG.E.64 R50, [R16.64+0x40] ;  /* 0x0000402410327981 */ /* 0x006368000c1e1b00 */
        /* <DEDUP_REMOVED lines=25> */
[----:B0--3--:R-:W-:Y:S05]  /*21070*/  CALL.REL.NOINC `($__internal_38_$__cuda_sm20_div_rn_f64_full) ;  /* 0x00002d9000007944 */ /* 0x009fea0003c00000 */
.L_x_6896:
[----:B------:R-:W-:Y:S05]  /*21080*/  BSYNC B2 ;  /* 0x0000000000027941 */ /* 0x000fea0003800000 */
.L_x_6895:
        /* <DEDUP_REMOVED lines=9> */
.L_x_6894:
[----:B-1----:R1:W5:Y:S01]  /*21120*/  LDG.E R4, [R16.64+0x50] ;  /* 0x0000502410047981 */ /* 0x002362000c1e1900 */
[----:B------:R-:W-:Y:S01]  /*21130*/  MOV R18, R52 ;  /* 0x0000003400127202 */ /* 0x000fe20000000f00 */
[----:B------:R-:W-:Y:S01]  /*21140*/  IMAD.MOV.U32 R19, RZ, RZ, R53 ;  /* 0x000000ffff137224 */ /* 0x000fe200078e0035 */
[----:B-----5:R-:W-:Y:S01]  /*21150*/  MOV R32, R50 ;  /* 0x0000003200207202 */ /* 0x020fe20000000f00 */
[----:B------:R-:W-:Y:S01]  /*21160*/  IMAD.MOV.U32 R33, RZ, RZ, R51 ;  /* 0x000000ffff217224 */ /* 0x000fe200078e0033 */
[----:B------:R-:W-:Y:S01]  /*21170*/  MOV R34, R56 ;  /* 0x0000003800227202 */ /* 0x000fe20000000f00 */
[----:B------:R-:W-:Y:S02]  /*21180*/  IMAD.MOV.U32 R35, RZ, RZ, R57 ;  /* 0x000000ffff237224 */ /* 0x000fe400078e0039 */
.L_x_6893:
[----:B----4-:R-:W-:Y:S05]  /*21190*/  BSYNC B1 ;  /* 0x0000000000017941 */ /* 0x010fea0003800000 */
.L_x_6892:
        /* <DEDUP_REMOVED lines=31> */
.L_x_6900:
[----:B------:R-:W-:Y:S05]  /*21390*/  BSYNC B2 ;  /* 0x0000000000027941 */ /* 0x000fea0003800000 */
.L_x_6899:
        /* <DEDUP_REMOVED lines=9> */
.L_x_6898:
[----:B-1----:R1:W5:Y:S01]  /*21430*/  LDG.E R5, [R16.64+0x70] ;  /* 0x0000702410057981 */ /* 0x002362000c1e1900 */
[----:B------:R-:W-:Y:S01]  /*21440*/  MOV R20, R52 ;  /* 0x0000003400147202 */ /* 0x000fe20000000f00 */
[----:B------:R-:W-:Y:S01]  /*21450*/  IMAD.MOV.U32 R21, RZ, RZ, R53 ;  /* 0x000000ffff157224 */ /* 0x000fe200078e0035 */
[----:B-----5:R-:W-:Y:S01]  /*21460*/  MOV R36, R50 ;  /* 0x0000003200247202 */ /* 0x020fe20000000f00 */
[----:B------:R-:W-:Y:S01]  /*21470*/  IMAD.MOV.U32 R37, RZ, RZ, R51 ;  /* 0x000000ffff257224 */ /* 0x000fe200078e0033 */
[----:B------:R-:W-:Y:S01]  /*21480*/  MOV R38, R56 ;  /* 0x0000003800267202 */ /* 0x000fe20000000f00 */
[----:B------:R-:W-:Y:S02]  /*21490*/  IMAD.MOV.U32 R39, RZ, RZ, R57 ;  /* 0x000000ffff277224 */ /* 0x000fe400078e0039 */
.L_x_6897:
[----:B----4-:R-:W-:Y:S05]  /*214a0*/  BSYNC B1 ;  /* 0x0000000000017941 */ /* 0x010fea0003800000 */
.L_x_6881:
[----:B------:R-:W-:Y:S02]  /*214b0*/  ULDC.U8 UR4, c[0x0][0x599] ;  /* 0x0001664000047ab9 */ /* 0x000fe40000000000 */
[----:B------:R-:W-:-:S13]  /*214c0*/  ISETP.NE.AND P0, PT, RZ, UR4, PT ;  /* 0x00000004ff007c0c */ /* 0x000fda000bf05270 */
[----:B------:R-:W-:Y:S05]  /*214d0*/  @!P0 BRA `(.L_x_6901) ;  /* 0x000010a000008947 */ /* 0x000fea0003800000 */
[C---:B------:R-:W-:Y:S01]  /*214e0*/  DADD R4, R12.reuse, -c[0x0][0x160] ;  /* 0x800058000c047629 */ /* 0x040fe20000000000 */
[----:B0-----:R-:W-:Y:S01]  /*214f0*/  FSETP.GEU.AND P1, PT, |R27|, 6.5827683646048100446e-37, PT ;  /* 0x036000001b00780b */ /* 0x001fe20003f2e200 */
[----:B------:R-:W-:Y:S01]  /*21500*/  ULDC.U8 UR4, c[0x0][0x168] ;  /* 0x00005a0000047ab9 */ /* 0x000fe20000000000 */
[----:B------:R-:W-:Y:S01]  /*21510*/  BSSY B1, `(.L_x_6902) ;  /* 0x0000017000017945 */ /* 0x000fe20003800000 */
[----:B------:R-:W0:Y:S01]  /*21520*/  DSETP.GT.AND P0, PT, R12, c[0x0][0x160], PT ;  /* 0x000058000c00762a */ /* 0x000e220003f04000 */
[----:B------:R-:W-:-:S05]  /*21530*/  ISETP.NE.AND P6, PT, RZ, UR4, PT ;  /* 0x00000004ff007c0c */ /* 0x000fca000bfc5270 */
[----:B012---:R-:W-:Y:S02]  /*21540*/  FSEL R7, R5, RZ, P0 ;  /* 0x000000ff05077208 */ /* 0x007fe40000000000 */
        /* <DEDUP_REMOVED lines=18> */
[----:B---34-:R-:W-:Y:S05]  /*21670*/  CALL.REL.NOINC `($__internal_38_$__cuda_sm20_div_rn_f64_full) ;  /* 0x0000279000007944 */ /* 0x018fea0003c00000 */
.L_x_6903:
[----:B------:R-:W-:Y:S05]  /*21680*/  BSYNC B1 ;  /* 0x0000000000017941 */ /* 0x000fea0003800000 */
.L_x_6902:
        /* <DEDUP_REMOVED lines=23> */
[----:B0-----:R-:W-:Y:S02]  /*21800*/  MOV R17, R13 ;  /* 0x0000000d00117202 */ /* 0x001fe40000000f00 */
[----:B------:R-:W-:Y:S02]  /*21810*/  MOV R16, 0x21830 ;  /* 0x0002183000107802 */ /* 0x000fe40000000f00 */
[----:B---34-:R-:W-:Y:S05]  /*21820*/  CALL.REL.NOINC `($__internal_40_$__cuda_sm20_dsqrt_rn_f64_mediumpath_v1) ;  /* 0x0000305000007944 */ /* 0x018fea0003c00000 */
[----:B------:R-:W-:Y:S01]  /*21830*/  IMAD.MOV.U32 R4, RZ, RZ, R0 ;  /* 0x000000ffff047224 */ /* 0x000fe200078e0000 */
[----:B------:R-:W-:Y:S02]  /*21840*/  MOV R5, R3 ;  /* 0x0000000300057202 */ /* 0x000fe40000000f00 */
.L_x_6906:
[----:B------:R-:W-:Y:S05]  /*21850*/  BSYNC B1 ;  /* 0x0000000000017941 */ /* 0x000fea0003800000 */
.L_x_6905:
[----:B-1----:R-:W-:Y:S01]  /*21860*/  IMAD.MOV.U32 R44, RZ, RZ, R4 ;  /* 0x000000ffff2c7224 */ /* 0x002fe200078e0004 */
[----:B------:R-:W-:-:S02]  /*21870*/  MOV R45, R5 ;  /* 0x00000005002d7202 */ /* 0x000fc40000000f00 */
.L_x_6904:
        /* <DEDUP_REMOVED lines=10> */
[C---:B------:R-:W-:Y:S02]  /*21920*/  @P4 LOP3.LUT R14, R47.reuse, 0xfffffff8, RZ, 0xc0, !PT ;  /* 0xfffffff82f0e4812 */ /* 0x040fe400078ec0ff */
[----:B0-----:R-:W-:-:S02]  /*21930*/  @P5 IADD3 R12, P0, R47, c[0x0][0x568], RZ ;  /* 0x00015a002f0c5a10 */ /* 0x001fc40007f1e0ff */
        /* <DEDUP_REMOVED lines=21> */
[----:B---34-:R-:W-:Y:S05]  /*21a90*/  CALL.REL.NOINC `($__internal_38_$__cuda_sm20_div_rn_f64_full) ;  /* 0x0000237000007944 */ /* 0x018fea0003c00000 */
[----:B------:R-:W-:Y:S01]  /*21aa0*/  MOV R4, R44 ;  /* 0x0000002c00047202 */ /* 0x000fe20000000f00 */
[----:B------:R-:W-:Y:S02]  /*21ab0*/  IMAD.MOV.U32 R5, RZ, RZ, R45 ;  /* 0x000000ffff057224 */ /* 0x000fe400078e002d */
.L_x_6908:
[----:B-1----:R-:W-:Y:S05]  /*21ac0*/  BSYNC B1 ;  /* 0x0000000000017941 */ /* 0x002fea0003800000 */
.L_x_6907:
        /* <DEDUP_REMOVED lines=26> */
[----:B0-----:R-:W-:Y:S01]  /*21c70*/  MOV R17, R13 ;  /* 0x0000000d00117202 */ /* 0x001fe20000000f00 */
[----:B------:R-:W-:Y:S01]  /*21c80*/  IMAD.MOV.U32 R9, RZ, RZ, R15 ;  /* 0x000000ffff097224 */ /* 0x000fe200078e000f */
[----:B------:R-:W-:Y:S02]  /*21c90*/  MOV R16, 0x21cb0 ;  /* 0x00021cb000107802 */ /* 0x000fe40000000f00 */
[----:B---34-:R-:W-:Y:S05]  /*21ca0*/  CALL.REL.NOINC `($__internal_40_$__cuda_sm20_dsqrt_rn_f64_mediumpath_v1) ;  /* 0x00002bd000007944 */ /* 0x018fea0003c00000 */
[----:B------:R-:W-:Y:S01]  /*21cb0*/  IMAD.MOV.U32 R4, RZ, RZ, R0 ;  /* 0x000000ffff047224 */ /* 0x000fe200078e0000 */
[----:B------:R-:W-:-:S02]  /*21cc0*/  MOV R5, R3 ;  /* 0x0000000300057202 */ /* 0x000fc40000000f00 */
.L_x_6911:
[----:B------:R-:W-:Y:S05]  /*21cd0*/  BSYNC B1 ;  /* 0x0000000000017941 */ /* 0x000fea0003800000 */
.L_x_6910:
[----:B-1----:R-:W-:Y:S01]  /*21ce0*/  IMAD.MOV.U32 R6, RZ, RZ, R4 ;  /* 0x000000ffff067224 */ /* 0x002fe200078e0004 */
[----:B------:R-:W-:-:S02]  /*21cf0*/  MOV R7, R5 ;  /* 0x0000000500077202 */ /* 0x000fc40000000f00 */
.L_x_6909:
        /* <DEDUP_REMOVED lines=30> */
[----:B---34-:R-:W-:Y:S05]  /*21ee0*/  CALL.REL.NOINC `($__internal_38_$__cuda_sm20_div_rn_f64_full) ;  /* 0x00001f2000007944 */ /* 0x018fea0003c00000 */
.L_x_6913:
[----:B-1----:R-:W-:Y:S05]  /*21ef0*/  BSYNC B1 ;  /* 0x0000000000017941 */ /* 0x002fea0003800000 */
.L_x_6912:
        /* <DEDUP_REMOVED lines=24> */
[----:B------:R-:W-:Y:S02]  /*22080*/  MOV R16, 0x220a0 ;  /* 0x000220a000107802 */ /* 0x000fe40000000f00 */
[----:B0--34-:R-:W-:Y:S05]  /*22090*/  CALL.REL.NOINC `($__internal_40_$__cuda_sm20_dsqrt_rn_f64_mediumpath_v1) ;  /* 0x000027e000007944 */ /* 0x019fea0003c00000 */
[----:B------:R-:W-:Y:S01]  /*220a0*/  MOV R4, R0 ;  /* 0x0000000000047202 */ /* 0x000fe20000000f00 */
[----:B------:R-:W-:Y:S02]  /*220b0*/  IMAD.MOV.U32 R5, RZ, RZ, R3 ;  /* 0x000000ffff057224 */ /* 0x000fe400078e0003 */
.L_x_6916:
[----:B------:R-:W-:Y:S05]  /*220c0*/  BSYNC B1 ;  /* 0x0000000000017941 */ /* 0x000fea0003800000 */
.L_x_6915:
[----:B-1----:R-:W-:Y:S01]  /*220d0*/  MOV R44, R4 ;  /* 0x00000004002c7202 */ /* 0x002fe20000000f00 */
[----:B------:R-:W-:Y:S02]  /*220e0*/  IMAD.MOV.U32 R45, RZ, RZ, R5 ;  /* 0x000000ffff2d7224 */ /* 0x000fe400078e0005 */
.L_x_6914:
[C---:B------:R-:W-:Y:S01]  /*220f0*/  DADD R4, R20.reuse, -c[0x0][0x160] ;  /* 0x8000580014047629 */ /* 0x040fe20000000000 */
[----:B0-----:R-:W-:Y:S01]  /*22100*/  @P4 LOP3.LUT R12, R2, 0xfffffff8, RZ, 0xc0, !PT ;  /* 0xfffffff8020c4812 */ /* 0x001fe200078ec0ff */
[----:B------:R-:W-:Y:S02]  /*22110*/  BSSY B1, `(.L_x_6917) ;  /* 0x000001f000017945 */ /* 0x000fe40003800000 */
[----:B------:R-:W0:Y:S01]  /*22120*/  DSETP.GT.AND P0, PT, R20, c[0x0][0x160], PT ;  /* 0x000058001400762a */ /* 0x000e220003f04000 */
[----:B------:R-:W-:-:S04]  /*22130*/  @P4 IADD3 R12, P1, R12, c[0x0][0x570], RZ ;  /* 0x00015c000c0c4a10 */ /* 0x000fc80007f3e0ff */
[----:B------:R-:W-:Y:S02]  /*22140*/  @P4 IADD3.X R13, RZ, c[0x0][0x574], RZ, P1, !PT ;  /* 0x00015d00ff0d4a10 */ /* 0x000fe40000ffe4ff */
[----:B0-----:R-:W-:Y:S02]  /*22150*/  FSEL R7, R5, RZ, P0 ;  /* 0x000000ff05077208 */ /* 0x001fe40000000000 */
[----:B------:R-:W-:Y:S02]  /*22160*/  FSEL R6, R4, RZ, P0 ;  /* 0x000000ff04067208 */ /* 0x000fe40000000000 */
[----:B------:R-:W0:Y:S01]  /*22170*/  MUFU.RCP64H R5, R7 ;  /* 0x0000000700057308 */ /* 0x000e220000001800 */
[----:B------:R-:W-:Y:S02]  /*22180*/  MOV R4, 0x1 ;  /* 0x0000000100047802 */ /* 0x000fe40000000f00 */
[----:B------:R-:W-:Y:S02]  /*22190*/  @P5 IADD3 R10, P0, R2, c[0x0][0x568], RZ ;  /* 0x00015a00020a5a10 */ /* 0x000fe40007f1e0ff */
[----:B----4-:R-:W-:-:S03]  /*221a0*/  FSETP.GEU.AND P1, PT, |R39|, 6.5827683646048100446e-37, PT ;  /* 0x036000002700780b */ /* 0x010fc60003f2e200 */
[----:B------:R-:W-:-:S05]  /*221b0*/  @P5 IMAD.X R11, RZ, RZ, c[0x0][0x56c], P0 ;  /* 0x00015b00ff0b5624 */ /* 0x000fca00000e06ff */
[----:B------:R1:W-:Y:S01]  /*221c0*/  @P5 STG.E.64 [R10.64], R44 ;  /* 0x0000002c0a005986 */ /* 0x0003e2000c101b24 */
[----:B0-----:R-:W0:-:S03]  /*221d0*/  DFMA R8, -R6, R4, 1 ;  /* 0x3ff000000608742b */ /* 0x001e060000000104 */
[----:B------:R1:W-:Y:S03]  /*221e0*/  @P4 STG.E.64 [R12.64], R32 ;  /* 0x000000200c004986 */ /* 0x0003e6000c101b24 */
        /* <DEDUP_REMOVED lines=14> */
[----:B---3--:R-:W-:Y:S05]  /*222d0*/  CALL.REL.NOINC `($__internal_38_$__cuda_sm20_div_rn_f64_full) ;  /* 0x00001b3000007944 */ /* 0x008fea0003c00000 */
[----:B------:R-:W-:Y:S01]  /*222e0*/  MOV R2, R44 ;  /* 0x0000002c00027202 */ /* 0x000fe20000000f00 */
[----:B------:R-:W-:Y:S02]  /*222f0*/  IMAD.MOV.U32 R3, RZ, RZ, R45 ;  /* 0x000000ffff037224 */ /* 0x000fe400078e002d */
.L_x_6918:
[----:B-1----:R-:W-:Y:S05]  /*22300*/  BSYNC B1 ;  /* 0x0000000000017941 */ /* 0x002fea0003800000 */
.L_x_6917:
        /* <DEDUP_REMOVED lines=23> */
[----:B------:R-:W-:Y:S02]  /*22480*/  MOV R16, 0x224a0 ;  /* 0x000224a000107802 */ /* 0x000fe40000000f00 */
[----:B0--3--:R-:W-:Y:S05]  /*22490*/  CALL.REL.NOINC `($__internal_40_$__cuda_sm20_dsqrt_rn_f64_mediumpath_v1) ;  /* 0x000023e000007944 */ /* 0x009fea0003c00000 */
[----:B------:R-:W-:Y:S01]  /*224a0*/  MOV R4, R0 ;  /* 0x0000000000047202 */ /* 0x000fe20000000f00 */
[----:B------:R-:W-:Y:S02]  /*224b0*/  IMAD.MOV.U32 R5, RZ, RZ, R3 ;  /* 0x000000ffff057224 */ /* 0x000fe400078e0003 */
.L_x_6921:
[----:B------:R-:W-:Y:S05]  /*224c0*/  BSYNC B1 ;  /* 0x0000000000017941 */ /* 0x000fea0003800000 */
.L_x_6920:
[----:B-1----:R-:W-:Y:S01]  /*224d0*/  MOV R2, R4 ;  /* 0x0000000400027202 */ /* 0x002fe20000000f00 */
[----:B------:R-:W-:Y:S02]  /*224e0*/  IMAD.MOV.U32 R3, RZ, RZ, R5 ;  /* 0x000000ffff037224 */ /* 0x000fe400078e0005 */
.L_x_6919:
        /* <DEDUP_REMOVED lines=9> */
.L_x_6901:
[----:B------:R-:W-:Y:S04]  /*22580*/  STG.E.64 [R16.64], R24 ;  /* 0x0000001810007986 */ /* 0x000fe8000c101b24 */
[----:B0-----:R-:W-:Y:S04]  /*22590*/  STG.E.64 [R16.64+0x8], R26 ;  /* 0x0000081a10007986 */ /* 0x001fe8000c101b24 */
[----:B------:R-:W-:Y:S04]  /*225a0*/  STG.E.64 [R16.64+0x18], R12 ;  /* 0x0000180c10007986 */ /* 0x000fe8000c101b24 */
[----:B------:R-:W-:Y:S04]  /*225b0*/  STG.E.64 [R16.64+0x20], R28 ;  /* 0x0000201c10007986 */ /* 0x000fe8000c101b24 */
[----:B-12---:R-:W-:Y:S04]  /*225c0*/  STG.E.64 [R16.64+0x28], R30 ;  /* 0x0000281e10007986 */ /* 0x006fe8000c101b24 */
[----:B------:R-:W-:Y:S04]  /*225d0*/  STG.E.64 [R16.64+0x38], R14 ;  /* 0x0000380e10007986 */ /* 0x000fe8000c101b24 */
[----:B------:R-:W-:Y:S04]  /*225e0*/  STG.E.64 [R16.64+0x40], R32 ;  /* 0x0000402010007986 */ /* 0x000fe8000c101b24 */
[----:B------:R-:W-:Y:S04]  /*225f0*/  STG.E.64 [R16.64+0x48], R34 ;  /* 0x0000482210007986 */ /* 0x000fe8000c101b24 */
[----:B------:R-:W-:Y:S04]  /*22600*/  STG.E.64 [R16.64+0x58], R18 ;  /* 0x0000581210007986 */ /* 0x000fe8000c101b24 */
[----:B------:R-:W-:Y:S04]  /*22610*/  STG.E.64 [R16.64+0x60], R36 ;  /* 0x0000602410007986 */ /* 0x000fe8000c101b24 */
[----:B----4-:R-:W-:Y:S04]  /*22620*/  STG.E.64 [R16.64+0x68], R38 ;  /* 0x0000682610007986 */ /* 0x010fe8000c101b24 */
[----:B------:R-:W-:Y:S04]  /*22630*/  STG.E.64 [R16.64+0x78], R20 ;  /* 0x0000781410007986 */ /* 0x000fe8000c101b24 */
[----:B------:R-:W-:Y:S04]  /*22640*/  STG.E [R16.64+0x10], R0 ;  /* 0x0000100010007986 */ /* 0x000fe8000c101924 */
[----:B------:R-:W-:Y:S04]  /*22650*/  STG.E [R16.64+0x30], R3 ;  /* 0x0000300310007986 */ /* 0x000fe8000c101924 */
[----:B------:R-:W-:Y:S04]  /*22660*/  STG.E [R16.64+0x50], R4 ;  /* 0x0000500410007986 */ /* 0x000fe8000c101924 */
[----:B------:R-:W-:Y:S01]  /*22670*/  STG.E [R16.64+0x70], R5 ;  /* 0x0000700510007986 */ /* 0x000fe2000c101924 */
[----:B------:R-:W-:Y:S05]  /*22680*/  EXIT ;  /* 0x000000000000794d */ /* 0x000fea0003800000 */
.L_x_6880:
        /* <DEDUP_REMOVED lines=33> */
.L_x_6922:
[----:B------:R-:W-:Y:S02]  /*228a0*/  ULDC.U8 UR4, c[0x0][0x599] ;  /* 0x0001664000047ab9 */ /* 0x000fe40000000000 */
[----:B------:R-:W-:-:S13]  /*228b0*/  ISETP.NE.AND P0, PT, RZ, UR4, PT ;  /* 0x00000004ff007c0c */ /* 0x000fda000bf05270 */
[----:B------:R-:W-:Y:S05]  /*228c0*/  @!P0 BRA `(.L_x_6923) ;  /* 0x000010a000008947 */ /* 0x000fea0003800000 */
[C---:B------:R-:W-:Y:S01]  /*228d0*/  DADD R4, R12.reuse, -c[0x0][0x160] ;  /* 0x800058000c047629 */ /* 0x040fe20000000000 */
[----:B------:R-:W-:Y:S01]  /*228e0*/  FSETP.GEU.AND P1, PT, |R27|, 6.5827683646048100446e-37, PT ;  /* 0x036000001b00780b */ /* 0x000fe20003f2e200 */
[----:B------:R-:W-:Y:S01]  /*228f0*/  ULDC.U8 UR4, c[0x0][0x168] ;  /* 0x00005a0000047ab9 */ /* 0x000fe20000000000 */
[----:B------:R-:W-:Y:S01]  /*22900*/  BSSY B1, `(.L_x_6924) ;  /* 0x0000017000017945 */ /* 0x000fe20003800000 */
[----:B------:R-:W0:Y:S01]  /*22910*/  DSETP.GT.AND P0, PT, R12, c[0x0][0x160], PT ;  /* 0x000058000c00762a */ /* 0x000e220003f04000 */
[----:B------:R-:W-:-:S05]  /*22920*/  ISETP.NE.AND P6, PT, RZ, UR4, PT ;  /* 0x00000004ff007c0c */ /* 0x000fca000bfc5270 */
        /* <DEDUP_REMOVED lines=19> */
[----:B--234-:R-:W-:Y:S05]  /*22a60*/  CALL.REL.NOINC `($__internal_38_$__cuda_sm20_div_rn_f64_full) ;  /* 0x000013a000007944 */ /* 0x01cfea0003c00000 */
.L_x_6925:
[----:B------:R-:W-:Y:S05]  /*22a70*/  BSYNC B1 ;  /* 0x0000000000017941 */ /* 0x000fea0003800000 */
.L_x_6924:
        /* <DEDUP_REMOVED lines=23> */
[----:B0-----:R-:W-:Y:S01]  /*22bf0*/  IMAD.MOV.U32 R17, RZ, RZ, R13 ;  /* 0x000000ffff117224 */ /* 0x001fe200078e000d */
[----:B------:R-:W-:Y:S02]  /*22c00*/  MOV R16, 0x22c20 ;  /* 0x00022c2000107802 */ /* 0x000fe40000000f00 */
[----:B--234-:R-:W-:Y:S05]  /*22c10*/  CALL.REL.NOINC `($__internal_40_$__cuda_sm20_dsqrt_rn_f64_mediumpath_v1) ;  /* 0x00001c6000007944 */ /* 0x01cfea0003c00000 */
[----:B------:R-:W-:Y:S01]  /*22c20*/  MOV R4, R0 ;  /* 0x0000000000047202 */ /* 0x000fe20000000f00 */
[----:B------:R-:W-:Y:S02]  /*22c30*/  IMAD.MOV.U32 R5, RZ, RZ, R3 ;  /* 0x000000ffff057224 */ /* 0x000fe400078e0003 */
.L_x_6928:
[----:B------:R-:W-:Y:S05]  /*22c40*/  BSYNC B1 ;  /* 0x0000000000017941 */ /* 0x000fea0003800000 */
.L_x_6927:
[----:B-1----:R-:W-:Y:S01]  /*22c50*/  MOV R44, R4 ;  /* 0x00000004002c7202 */ /* 0x002fe20000000f00 */
[----:B------:R-:W-:Y:S02]  /*22c60*/  IMAD.MOV.U32 R45, RZ, RZ, R5 ;  /* 0x000000ffff2d7224 */ /* 0x000fe400078e0005 */
.L_x_6926:
        /* <DEDUP_REMOVED lines=34> */
[----:B------:R-:W-:Y:S01]  /*22e90*/  IMAD.MOV.U32 R4, RZ, RZ, R44 ;  /* 0x000000ffff047224 */ /* 0x000fe200078e002c */
[----:B------:R-:W-:Y:S02]  /*22ea0*/  MOV R5, R45 ;  /* 0x0000002d00057202 */ /* 0x000fe40000000f00 */
.L_x_6930:
[----:B-1----:R-:W-:Y:S05]  /*22eb0*/  BSYNC B1 ;  /* 0x0000000000017941 */ /* 0x002fea0003800000 */
.L_x_6929:
        /* <DEDUP_REMOVED lines=20> */
[----:B------:R-:W-:Y:S01]  /*23000*/  IMAD.MOV.U32 R0, RZ, RZ, R6 ;  /* 0x000000ffff007224 */ /* 0x000fe200078e0006 */
[----:B------:R-:W-:Y:S01]  /*23010*/  MOV R3, R7 ;  /* 0x0000000700037202 */ /* 0x000fe20000000f00 */
[----:B------:R-:W-:Y:S01]  /*23020*/  IMAD.MOV.U32 R6, RZ, RZ, R16 ;  /* 0x000000ffff067224 */ /* 0x000fe200078e0010 */
[----:B-1----:R-:W-:Y:S01]  /*23030*/  MOV R4, R8 ;  /* 0x0000000800047202 */ /* 0x002fe20000000f00 */
[----:B------:R-:W-:Y:S01]  /*23040*/  IMAD.MOV.U32 R8, RZ, RZ, R14 ;  /* 0x000000ffff087224 */ /* 0x000fe200078e000e */
[----:B------:R-:W-:Y:S01]  /*23050*/  MOV R7, R17 ;  /* 0x0000001100077202 */ /* 0x000fe20000000f00 */
[----:B0-----:R-:W-:Y:S01]  /*23060*/  IMAD.MOV.U32 R17, RZ, RZ, R13 ;  /* 0x000000ffff117224 */ /* 0x001fe200078e000d */
[----:B------:R-:W-:Y:S02]  /*23070*/  MOV R9, R15 ;  /* 0x0000000f00097202 */ /* 0x000fe40000000f00 */
[----:B------:R-:W-:-:S02]  /*23080*/  MOV R16, 0x230a0 ;  /* 0x000230a000107802 */ /* 0x000fc40000000f00 */
[----:B---34-:R-:W-:Y:S05]  /*23090*/  CALL.REL.NOINC `($__internal_40_$__cuda_sm20_dsqrt_rn_f64_mediumpath_v1) ;  /* 0x000017e000007944 */ /* 0x018fea0003c00000 */
[----:B------:R-:W-:Y:S01]  /*230a0*/  MOV R4, R0 ;  /* 0x0000000000047202 */ /* 0x000fe20000000f00 */
[----:B------:R-:W-:-:S02]  /*230b0*/  IMAD.MOV.U32 R5, RZ, RZ, R3 ;  /* 0x000000ffff057224 */ /* 0x000fc400078e0003 */
.L_x_6933:
[----:B------:R-:W-:Y:S05]  /*230c0*/  BSYNC B1 ;  /* 0x0000000000017941 */ /* 0x000fea0003800000 */
.L_x_6932:
[----:B-1----:R-:W-:Y:S01]  /*230d0*/  MOV R6, R4 ;  /* 0x0000000400067202 */ /* 0x002fe20000000f00 */
[----:B------:R-:W-:-:S02]  /*230e0*/  IMAD.MOV.U32 R7, RZ, RZ, R5 ;  /* 0x000000ffff077224 */ /* 0x000fc400078e0005 */
.L_x_6931:
        /* <DEDUP_REMOVED lines=11> */
[----:B------:R-:W-:-:S03]  /*231a0*/  FSETP.GEU.AND P1, PT, |R35|, 6.5827683646048100446e-37, PT ;  /* 0x036000002300780b */ /* 0x000fc60003f2e200 */
        /* <DEDUP_REMOVED lines=19> */
.L_x_6935:
[----:B-1----:R-:W-:Y:S05]  /*232e0*/  BSYNC B1 ;  /* 0x0000000000017941 */ /* 0x002fea0003800000 */
.L_x_6934:
        /* <DEDUP_REMOVED lines=23> */
[----:B------:R-:W-:Y:S02]  /*23460*/  MOV R17, R13 ;  /* 0x0000000d00117202 */ /* 0x000fe40000000f00 */
[----:B------:R-:W-:Y:S02]  /*23470*/  MOV R16, 0x23490 ;  /* 0x0002349000107802 */ /* 0x000fe40000000f00 */
[----:B0--34-:R-:W-:Y:S05]  /*23480*/  CALL.REL.NOINC `($__internal_40_$__cuda_sm20_dsqrt_rn_f64_mediumpath_v1) ;  /* 0x000013f000007944 */ /* 0x019fea0003c00000 */
[----:B------:R-:W-:Y:S01]  /*23490*/  IMAD.MOV.U32 R4, RZ, RZ, R0 ;  /* 0x000000ffff047224 */ /* 0x000fe200078e0000 */
[----:B------:R-:W-:Y:S02]  /*234a0*/  MOV R5, R3 ;  /* 0x0000000300057202 */ /* 0x000fe40000000f00 */
.L_x_6938:
[----:B------:R-:W-:Y:S05]  /*234b0*/  BSYNC B1 ;  /* 0x0000000000017941 */ /* 0x000fea0003800000 */
.L_x_6937:
[----:B-1----:R-:W-:Y:S01]  /*234c0*/  IMAD.MOV.U32 R44, RZ, RZ, R4 ;  /* 0x000000ffff2c7224 */ /* 0x002fe200078e0004 */
[----:B------:R-:W-:-:S02]  /*234d0*/  MOV R45, R5 ;  /* 0x00000005002d7202 */ /* 0x000fc40000000f00 */
.L_x_6936:
        /* <DEDUP_REMOVED lines=11> */
[----:B----4-:R-:W-:Y:S02]  /*23590*/  FSETP.GEU.AND P1, PT, |R39|, 6.5827683646048100446e-37, PT ;  /* 0x036000002700780b */ /* 0x010fe40003f2e200 */
        /* <DEDUP_REMOVED lines=21> */
.L_x_6940:
[----:B-1----:R-:W-:Y:S05]  /*236f0*/  BSYNC B1 ;  /* 0x0000000000017941 */ /* 0x002fea0003800000 */
.L_x_6939:
        /* <DEDUP_REMOVED lines=23> */
[----:B------:R-:W-:Y:S02]  /*23870*/  MOV R16, 0x23890 ;  /* 0x0002389000107802 */ /* 0x000fe40000000f00 */
[----:B0--3--:R-:W-:Y:S05]  /*23880*/  CALL.REL.NOINC `($__internal_40_$__cuda_sm20_dsqrt_rn_f64_mediumpath_v1) ;  /* 0x00000ff000007944 */ /* 0x009fea0003c00000 */
[----:B------:R-:W-:Y:S01]  /*23890*/  IMAD.MOV.U32 R4, RZ, RZ, R0 ;  /* 0x000000ffff047224 */ /* 0x000fe200078e0000 */
[----:B------:R-:W-:Y:S02]  /*238a0*/  MOV R5, R3 ;  /* 0x0000000300057202 */ /* 0x000fe40000000f00 */
.L_x_6943:
[----:B------:R-:W-:Y:S05]  /*238b0*/  BSYNC B1 ;  /* 0x0000000000017941 */ /* 0x000fea0003800000 */
.L_x_6942:
[----:B-1----:R-:W-:Y:S01]  /*238c0*/  IMAD.MOV.U32 R2, RZ, RZ, R4 ;  /* 0x000000ffff027224 */ /* 0x002fe200078e0004 */
[----:B------:R-:W-:Y:S02]  /*238d0*/  MOV R3, R5 ;  /* 0x0000000500037202 */ /* 0x000fe40000000f00 */
.L_x_6941:
        /* <DEDUP_REMOVED lines=9> */
.L_x_6923:
        /* <DEDUP_REMOVED lines=74> */
        .weak           $__internal_38_$__cuda_sm20_div_rn_f64_full
        .type           $__internal_38_$__cuda_sm20_div_rn_f64_full,@function
        .size           $__internal_38_$__cuda_sm20_div_rn_f64_full,($__internal_39_$__cuda_sm20_div_u64 - $__internal_38_$__cuda_sm20_div_rn_f64_full)
$__internal_38_$__cuda_sm20_div_rn_f64_full:
[C---:B------:R-:W-:Y:S01]  /*23e10*/  FSETP.GEU.AND P0, PT, |R7|.reuse, 1.469367938527859385e-39, PT ;  /* 0x001000000700780b */ /* 0x040fe20003f0e200 */
[----:B------:R-:W-:Y:S01]  /*23e20*/  IMAD.MOV.U32 R22, RZ, RZ, R10 ;  /* 0x000000ffff167224 */ /* 0x000fe200078e000a */
[----:B------:R-:W-:Y:S01]  /*23e30*/  MOV R23, R7 ;  /* 0x0000000700177202 */ /* 0x000fe20000000f00 */
[----:B------:R-:W-:Y:S01]  /*23e40*/  IMAD.MOV.U32 R98, RZ, RZ, 0x1ca00000 ;  /* 0x1ca00000ff627424 */ /* 0x000fe200078e00ff */
[----:B------:R-:W-:Y:S01]  /*23e50*/  LOP3.LUT R11, R7, 0x800fffff, RZ, 0xc0, !PT ;  /* 0x800fffff070b7812 */ /* 0x000fe200078ec0ff */
[----:B------:R-:W-:Y:S01]  /*23e60*/  BSSY B0, `(.L_x_6944) ;  /* 0x0000059000007945 */ /* 0x000fe20003800000 */
[----:B------:R-:W-:Y:S02]  /*23e70*/  FSETP.GEU.AND P1, PT, |R9|, 1.469367938527859385e-39, PT ;  /* 0x001000000900780b */ /* 0x000fe40003f2e200 */
[----:B------:R-:W-:Y:S02]  /*23e80*/  LOP3.LUT R11, R11, 0x3ff00000, RZ, 0xfc, !PT ;  /* 0x3ff000000b0b7812 */ /* 0x000fe400078efcff */
[----:B------:R-:W-:-:S02]  /*23e90*/  LOP3.LUT R90, R9, 0x7ff00000, RZ, 0xc0, !PT ;  /* 0x7ff00000095a7812 */ /* 0x000fc400078ec0ff */
[----:B------:R-:W-:Y:S01]  /*23ea0*/  MOV R42, 0x1 ;  /* 0x00000001002a7802 */ /* 0x000fe20000000f00 */
[----:B------:R-:W0:Y:S01]  /*23eb0*/  @!P0 DMUL R10, R22, 8.98846567431157953865e+307 ;  /* 0x7fe00000160a8828 */ /* 0x000e220000000000 */
[----:B------:R-:W-:-:S04]  /*23ec0*/  LOP3.LUT R7, R7, 0x7ff00000, RZ, 0xc0, !PT ;  /* 0x7ff0000007077812 */ /* 0x000fc800078ec0ff */
[----:B------:R-:W-:Y:S01]  /*23ed0*/  ISETP.GE.U32.AND P3, PT, R90, R7, PT ;  /* 0x000000075a00720c */ /* 0x000fe20003f66070 */
[----:B0-----:R-:W0:Y:S01]  /*23ee0*/  MUFU.RCP64H R43, R11 ;  /* 0x0000000b002b7308 */ /* 0x001e220000001800 */
[----:B------:R-:W-:Y:S02]  /*23ef0*/  @!P1 LOP3.LUT R40, R23, 0x7ff00000, RZ, 0xc0, !PT ;  /* 0x7ff0000017289812 */ /* 0x000fe400078ec0ff */
[----:B------:R-:W-:Y:S02]  /*23f00*/  SEL R45, R98, 0x63400000, !P3 ;  /* 0x63400000622d7807 */ /* 0x000fe40005800000 */
[----:B------:R-:W-:Y:S02]  /*23f10*/  @!P1 ISETP.GE.U32.AND P2, PT, R90, R40, PT ;  /* 0x000000285a00920c */ /* 0x000fe40003f46070 */
[----:B------:R-:W-:Y:S02]  /*23f20*/  @!P0 LOP3.LUT R7, R11, 0x7ff00000, RZ, 0xc0, !PT ;  /* 0x7ff000000b078812 */ /* 0x000fe400078ec0ff */
[----:B------:R-:W-:-:S02]  /*23f30*/  @!P1 SEL R44, R98, 0x63400000, !P2 ;  /* 0x63400000622c9807 */ /* 0x000fc40005000000 */
[----:B------:R-:W-:Y:S02]  /*23f40*/  IADD3 R91, R7, -0x1, RZ ;  /* 0xffffffff075b7810 */ /* 0x000fe40007ffe0ff */
[----:B------:R-:W-:Y:S01]  /*23f50*/  @!P1 LOP3.LUT R44, R44, 0x80000000, R9, 0xf8, !PT ;  /* 0x800000002c2c9812 */ /* 0x000fe200078ef809 */
[----:B0-----:R-:W0:-:S06]  /*23f60*/  DFMA R40, R42, -R10, 1 ;  /* 0x3ff000002a28742b */ /* 0x001e0c000000080a */
[----:B0-----:R0:W1:Y:S02]  /*23f70*/  DFMA R64, R40, R40, R40 ;  /* 0x000000282840722b */ /* 0x0010640000000028 */
[----:B0-----:R-:W-:Y:S01]  /*23f80*/  LOP3.LUT R41, R45, 0x800fffff, R9, 0xf8, !PT ;  /* 0x800fffff2d297812 */ /* 0x001fe200078ef809 */
[----:B------:R-:W-:Y:S01]  /*23f90*/  IMAD.MOV.U32 R40, RZ, RZ, R8 ;  /* 0x000000ffff287224 */ /* 0x000fe200078e0008 */
[----:B------:R-:W-:Y:S02]  /*23fa0*/  @!P1 LOP3.LUT R45, R44, 0x100000, RZ, 0xfc, !PT ;  /* 0x001000002c2d9812 */ /* 0x000fe400078efcff */
[----:B------:R-:W-:Y:S01]  /*23fb0*/  @!P1 MOV R44, RZ ;  /* 0x000000ff002c9202 */ /* 0x000fe20000000f00 */
[----:B-1----:R0:W1:Y:S02]  /*23fc0*/  DFMA R42, R42, R64, R42 ;  /* 0x000000402a2a722b */ /* 0x002064000000002a */
[----:B0-----:R-:W-:-:S03]  /*23fd0*/  IMAD.MOV.U32 R64, RZ, RZ, R90 ;  /* 0x000000ffff407224 */ /* 0x001fc600078e005a */
[----:B------:R-:W0:-:S04]  /*23fe0*/  @!P1 DFMA R40, R40, 2, -R44 ;  /* 0x400000002828982b */ /* 0x000e08000000082c */
[----:B-1----:R-:W1:-:S06]  /*23ff0*/  DFMA R44, R42, -R10, 1 ;  /* 0x3ff000002a2c742b */ /* 0x002e4c000000080a */
[----:B0-----:R-:W-:Y:S01]  /*24000*/  @!P1 LOP3.LUT R64, R41, 0x7ff00000, RZ, 0xc0, !PT ;  /* 0x7ff0000029409812 */ /* 0x001fe200078ec0ff */
[----:B-1----:R-:W0:-:S03]  /*24010*/  DFMA R44, R42, R44, R42 ;  /* 0x0000002c2a2c722b */ /* 0x002e06000000002a */
[----:B------:R-:W-:-:S03]  /*24020*/  IADD3 R65, R64, -0x1, RZ ;  /* 0xffffffff40417810 */ /* 0x000fc60007ffe0ff */
[----:B0-----:R-:W0:Y:S01]  /*24030*/  DMUL R42, R44, R40 ;  /* 0x000000282c2a7228 */ /* 0x001e220000000000 */
[----:B------:R-:W-:-:S04]  /*24040*/  ISETP.GT.U32.AND P0, PT, R65, 0x7feffffe, PT ;  /* 0x7feffffe4100780c */ /* 0x000fc80003f04070 */
[----:B------:R-:W-:Y:S01]  /*24050*/  ISETP.GT.U32.OR P0, PT, R91, 0x7feffffe, P0 ;  /* 0x7feffffe5b00780c */ /* 0x000fe20000704470 */
[----:B0-----:R-:W0:-:S06]  /*24060*/  DFMA R80, R42, -R10, R40 ;  /* 0x8000000a2a50722b */ /* 0x001e0c0000000028 */
[----:B0-----:R0:W1:-:S06]  /*24070*/  DFMA R42, R44, R80, R42 ;  /* 0x000000502c2a722b */ /* 0x00104c000000002a */
[----:B------:R-:W-:Y:S05]  /*24080*/  @P0 BRA `(.L_x_6945) ;  /* 0x000001e000000947 */ /* 0x000fea0003800000 */
[----:B01----:R-:W-:-:S04]  /*24090*/  LOP3.LUT R7, R23, 0x7ff00000, RZ, 0xc0, !PT ;  /* 0x7ff0000017077812 */ /* 0x003fc800078ec0ff */
        /* <DEDUP_REMOVED lines=11> */
[----:B------:R-:W0:Y:S01]  /*24150*/  DFMA R10, R42, -R10, R40 ;  /* 0x8000000a2a0a722b */ /* 0x000e220000000028 */
[----:B------:R-:W-:-:S09]  /*24160*/  IMAD.MOV.U32 R8, RZ, RZ, RZ ;  /* 0x000000ffff087224 */ /* 0x000fd200078e00ff */
[C---:B0-----:R-:W-:Y:S02]  /*24170*/  FSETP.NEU.AND P0, PT, R11.reuse, RZ, PT ;  /* 0x000000ff0b00720b */ /* 0x041fe40003f0d000 */
        /* <DEDUP_REMOVED lines=15> */
.L_x_6945:
[----:B01----:R-:W0:-:S14]  /*24270*/  DSETP.NAN.AND P0, PT, R8, R8, PT ;  /* 0x000000080800722a */ /* 0x003e1c0003f08000 */
        /* <DEDUP_REMOVED lines=16> */
.L_x_6948:
[----:B------:R-:W-:-:S04]  /*24380*/  LOP3.LUT R44, R23, 0x80000, RZ, 0xfc, !PT ;  /* 0x00080000172c7812 */ /* 0x000fc800078efcff */
[----:B------:R-:W-:Y:S01]  /*24390*/  MOV R45, R44 ;  /* 0x0000002c002d7202 */ /* 0x000fe20000000f00 */
[----:B------:R-:W-:Y:S01]  /*243a0*/  IMAD.MOV.U32 R44, RZ, RZ, R22 ;  /* 0x000000ffff2c7224 */ /* 0x000fe200078e0016 */
[----:B------:R-:W-:Y:S05]  /*243b0*/  BRA `(.L_x_6946) ;  /* 0x0000003000007947 */ /* 0x000fea0003800000 */
.L_x_6947:
[----:B------:R-:W-:-:S04]  /*243c0*/  LOP3.LUT R44, R9, 0x80000, RZ, 0xfc, !PT ;  /* 0x00080000092c7812 */ /* 0x000fc800078efcff */
[----:B------:R-:W-:Y:S01]  /*243d0*/  MOV R45, R44 ;  /* 0x0000002c002d7202 */ /* 0x000fe20000000f00 */
[----:B------:R-:W-:Y:S02]  /*243e0*/  IMAD.MOV.U32 R44, RZ, RZ, R8 ;  /* 0x000000ffff2c7224 */ /* 0x000fe400078e0008 */
.L_x_6946:
[----:B------:R-:W-:Y:S05]  /*243f0*/  BSYNC B0 ;  /* 0x0000000000007941 */ /* 0x000fea0003800000 */
.L_x_6944:
[----:B------:R-:W-:-:S06]  /*24400*/  HFMA2.MMA R7, -RZ, RZ, 0, 0 ;  /* 0x00000000ff077435 */ /* 0x000fcc00000001ff */
[----:B------:R-:W-:Y:S05]  /*24410*/  RET.REL.NODEC R6 `(_ZN2at6native13reduce_kernelILi128ELi4ENS0_8ReduceOpIdNS0_10WelfordOpsIddiN4cuda3std3__44pairIddEEEEjdLi2ELi2EEEEEvT1_) ;  /* 0xfffdbbe006007950 */ /* 0x000fea0003c3ffff */
        .weak           $__internal_39_$__cuda_sm20_div_u64
        .type           $__internal_39_$__cuda_sm20_div_u64,@function
        .size           $__internal_39_$__cuda_sm20_div_u64,($__internal_40_$__cuda_sm20_dsqrt_rn_f64_mediumpath_v1 - $__internal_39_$__cuda_sm20_div_u64)
$__internal_39_$__cuda_sm20_div_u64:
[----:B------:R-:W-:Y:S01]  /*24420*/  IMAD.MOV.U32 R40, RZ, RZ, R8 ;  /* 0x000000ffff287224 */ /* 0x000fe200078e0008 */
        /* <DEDUP_REMOVED lines=15> */
[----:B------:R-:W-:-:S04]  /*24520*/  IMAD.HI.U32 R22, P1, R17, R45, R22 ;  /* 0x0000002d11167227 */ /* 0x000fc80007820016 */
[----:B------:R-:W-:Y:S01]  /*24530*/  IMAD.X R9, R9, 0x1, R17, P0 ;  /* 0x0000000109097824 */ /* 0x000fe200000e0611 */
[----:B------:R-:W-:-:S04]  /*24540*/  IADD3 R23, P3, R41, R22, RZ ;  /* 0x0000001629177210 */ /* 0x000fc80007f7e0ff */
[----:B------:R-:W-:Y:S01]  /*24550*/  IADD3.X R9, RZ, RZ, R9, P3, P1 ;  /* 0x000000ffff097210 */ /* 0x000fe20001fe2409 */
[----:B------:R-:W-:-:S04]  /*24560*/  IMAD.WIDE.U32 R16, R23, R8, RZ ;  /* 0x0000000817107225 */ /* 0x000fc800078e00ff */
        /* <DEDUP_REMOVED lines=28> */
[----:B------:R-:W-:Y:S01]  /*24730*/  IADD3 R17, P1, -R8, R41, RZ ;  /* 0x0000002908117210 */ /* 0x000fe20007f3e1ff */
[----:B------:R-:W-:-:S03]  /*24740*/  IMAD.X R22, RZ, RZ, R9, P3 ;  /* 0x000000ffff167224 */ /* 0x000fc600018e0609 */
[----:B------:R-:W-:Y:S02]  /*24750*/  ISETP.GE.U32.AND.EX P0, PT, R44, R7, PT, P0 ;  /* 0x000000072c00720c */ /* 0x000fe40003f06100 */
[-C--:B------:R-:W-:Y:S02]  /*24760*/  IADD3.X R40, ~R7, R44.reuse, RZ, P1, !PT ;  /* 0x0000002c07287210 */ /* 0x080fe40000ffe5ff */
[----:B------:R-:W-:Y:S02]  /*24770*/  SEL R17, R17, R41, P0 ;  /* 0x0000002911117207 */ /* 0x000fe40000000000 */
[----:B------:R-:W-:Y:S02]  /*24780*/  SEL R23, R16, R23, P0 ;  /* 0x0000001710177207 */ /* 0x000fe40000000000 */
[----:B------:R-:W-:Y:S02]  /*24790*/  SEL R40, R40, R44, P0 ;  /* 0x0000002c28287207 */ /* 0x000fe40000000000 */
[----:B------:R-:W-:-:S02]  /*247a0*/  SEL R16, R22, R9, P0 ;  /* 0x0000000916107207 */ /* 0x000fc40000000000 */
[----:B------:R-:W-:Y:S02]  /*247b0*/  ISETP.GE.U32.AND P0, PT, R17, R8, PT ;  /* 0x000000081100720c */ /* 0x000fe40003f06070 */
[----:B------:R-:W-:Y:S02]  /*247c0*/  IADD3 R22, P3, R23, 0x1, RZ ;  /* 0x0000000117167810 */ /* 0x000fe40007f7e0ff */
[----:B------:R-:W-:Y:S02]  /*247d0*/  ISETP.GE.U32.AND.EX P0, PT, R40, R7, PT, P0 ;  /* 0x000000072800720c */ /* 0x000fe40003f06100 */
[-C--:B------:R-:W-:Y:S02]  /*247e0*/  IADD3.X R9, RZ, R16.reuse, RZ, P3, !PT ;  /* 0x00000010ff097210 */ /* 0x080fe40001ffe4ff */
[----:B------:R-:W-:Y:S02]  /*247f0*/  ISETP.NE.U32.AND P1, PT, R8, RZ, PT ;  /* 0x000000ff0800720c */ /* 0x000fe40003f25070 */
[----:B------:R-:W-:Y:S01]  /*24800*/  SEL R9, R9, R16, P0 ;  /* 0x0000001009097207 */ /* 0x000fe20000000000 */
[----:B------:R-:W-:Y:S01]  /*24810*/  IMAD.MOV.U32 R16, RZ, RZ, R43 ;  /* 0x000000ffff107224 */ /* 0x000fe200078e002b */
[----:B------:R-:W-:-:S02]  /*24820*/  MOV R17, 0x0 ;  /* 0x0000000000117802 */ /* 0x000fc40000000f00 */
[----:B------:R-:W-:Y:S02]  /*24830*/  ISETP.NE.AND.EX P1, PT, R7, RZ, PT, P1 ;  /* 0x000000ff0700720c */ /* 0x000fe40003f25310 */
[----:B------:R-:W-:Y:S02]  /*24840*/  SEL R22, R22, R23, P0 ;  /* 0x0000001716167207 */ /* 0x000fe40000000000 */
[----:B------:R-:W-:Y:S02]  /*24850*/  SEL R9, R9, 0xffffffff, P1 ;  /* 0xffffffff09097807 */ /* 0x000fe40000800000 */
[----:B------:R-:W-:Y:S01]  /*24860*/  SEL R22, R22, 0xffffffff, P1 ;  /* 0xffffffff16167807 */ /* 0x000fe20000800000 */
[----:B------:R-:W-:Y:S06]  /*24870*/  RET.REL.NODEC R16 `(_ZN2at6native13reduce_kernelILi128ELi4ENS0_8ReduceOpIdNS0_10WelfordOpsIddiN4cuda3std3__44pairIddEEEEjdLi2ELi2EEEEEvT1_) ;  /* 0xfffdb78010007950 */ /* 0x000fec0003c3ffff */
        .weak           $__internal_40_$__cuda_sm20_dsqrt_rn_f64_mediumpath_v1
        .type           $__internal_40_$__cuda_sm20_dsqrt_rn_f64_mediumpath_v1,@function
        .size           $__internal_40_$__cuda_sm20_dsqrt_rn_f64_mediumpath_v1,($__internal_41_$__cuda_sm20_rem_u64 - $__internal_40_$__cuda_sm20_dsqrt_rn_f64_mediumpath_v1)
$__internal_40_$__cuda_sm20_dsqrt_rn_f64_mediumpath_v1:
[----:B------:R-:W-:Y:S01]  /*24880*/  ISETP.GE.U32.AND P0, PT, R10, -0x3400000, PT ;  /* 0xfcc000000a00780c */ /* 0x000fe20003f06070 */
[----:B------:R-:W-:Y:S01]  /*24890*/  BSSY B0, `(.L_x_6949) ;  /* 0x0000026000007945 */ /* 0x000fe20003800000 */
[----:B------:R-:W-:Y:S01]  /*248a0*/  IMAD.MOV.U32 R10, RZ, RZ, R0 ;  /* 0x000000ffff0a7224 */ /* 0x000fe200078e0000 */
[----:B------:R-:W-:Y:S01]  /*248b0*/  MOV R11, R3 ;  /* 0x00000003000b7202 */ /* 0x000fe20000000f00 */
[----:B------:R-:W-:-:S09]  /*248c0*/  IMAD.MOV.U32 R5, RZ, RZ, R17 ;  /* 0x000000ffff057224 */ /* 0x000fd200078e0011 */
        /* <DEDUP_REMOVED lines=9> */
.L_x_6950:
        /* <DEDUP_REMOVED lines=24> */
.L_x_6952:
[----:B------:R0:W1:-:S06]  /*24ae0*/  DADD R4, R10, R10 ;  /* 0x000000000a047229 */ /* 0x00004c000000000a */
.L_x_6951:
[----:B------:R-:W-:Y:S05]  /*24af0*/  BSYNC B0 ;  /* 0x0000000000007941 */ /* 0x000fea0003800000 */
.L_x_6949:
[----:B-1----:R-:W-:Y:S01]  /*24b00*/  MOV R0, R4 ;  /* 0x0000000400007202 */ /* 0x002fe20000000f00 */
[----:B------:R-:W-:Y:S01]  /*24b10*/  IMAD.MOV.U32 R3, RZ, RZ, R5 ;  /* 0x000000ffff037224 */ /* 0x000fe200078e0005 */
[----:B------:R-:W-:Y:S01]  /*24b20*/  MOV R4, R16 ;  /* 0x0000001000047202 */ /* 0x000fe20000000f00 */
[----:B------:R-:W-:-:S04]  /*24b30*/  IMAD.MOV.U32 R5, RZ, RZ, 0x0 ;  /* 0x00000000ff057424 */ /* 0x000fc800078e00ff */
[----:B------:R-:W-:Y:S05]  /*24b40*/  RET.REL.NODEC R4 `(_ZN2at6native13reduce_kernelILi128ELi4ENS0_8ReduceOpIdNS0_10WelfordOpsIddiN4cuda3std3__44pairIddEEEEjdLi2ELi2EEEEEvT1_) ;  /* 0xfffdb4b004007950 */ /* 0x000fea0003c3ffff */
        .weak           $__internal_41_$__cuda_sm20_rem_u64
        .type           $__internal_41_$__cuda_sm20_rem_u64,@function
        .size           $__internal_41_$__cuda_sm20_rem_u64,(.L_x_8153 - $__internal_41_$__cuda_sm20_rem_u64)
$__internal_41_$__cuda_sm20_rem_u64:
        /* <DEDUP_REMOVED lines=40> */
[----:B------:R-:W-:Y:S02]  /*24dd0*/  IMAD.X R9, RZ, RZ, R9, P1 ;  /* 0x000000ffff097224 */ /* 0x000fe400008e0609 */
        /* <DEDUP_REMOVED lines=14> */
[-C--:B------:R-:W-:Y:S02]  /*24ec0*/  IADD3.X R16, ~R23, R10.reuse, RZ, P2, !PT ;  /* 0x0000000a17107210 */ /* 0x080fe400017fe5ff */
[----:B------:R-:W-:Y:S01]  /*24ed0*/  SEL R9, R9, R11, P0 ;  /* 0x0000000b09097207 */ /* 0x000fe20000000000 */
[----:B------:R-:W-:Y:S01]  /*24ee0*/  HFMA2.MMA R11, -RZ, RZ, 0, 0 ;  /* 0x00000000ff0b7435 */ /* 0x000fe200000001ff */
[----:B------:R-:W-:Y:S01]  /*24ef0*/  SEL R16, R16, R10, P0 ;  /* 0x0000000a10107207 */ /* 0x000fe20000000000 */
[----:B------:R-:W-:Y:S01]  /*24f00*/  IMAD.MOV.U32 R10, RZ, RZ, R41 ;  /* 0x000000ffff0a7224 */ /* 0x000fe200078e0029 */
[----:B------:R-:W-:-:S04]  /*24f10*/  ISETP.NE.AND.EX P1, PT, R23, RZ, PT, P1 ;  /* 0x000000ff1700720c */ /* 0x000fc80003f25310 */
[----:B------:R-:W-:Y:S02]  /*24f20*/  SEL R9, R9, 0xffffffff, P1 ;  /* 0xffffffff09097807 */ /* 0x000fe40000800000 */
[----:B------:R-:W-:Y:S01]  /*24f30*/  SEL R16, R16, 0xffffffff, P1 ;  /* 0xffffffff10107807 */ /* 0x000fe20000800000 */
[----:B------:R-:W-:Y:S06]  /*24f40*/  RET.REL.NODEC R10 `(_ZN2at6native13reduce_kernelILi128ELi4ENS0_8ReduceOpIdNS0_10WelfordOpsIddiN4cuda3std3__44pairIddEEEEjdLi2ELi2EEEEEvT1_) ;  /* 0xfffdb0b00a007950 */ /* 0x000fec0003c3ffff */
.L_x_6953:
        /* <DEDUP_REMOVED lines=11> */
.L_x_8153:


//--------------------- .text._ZN2at6native13reduce_kernelILi512ELi1ENS0_8ReduceOpIN3c108BFloat16ENS0_10WelfordOpsIS4_fiN4cuda3std3__44pairIffEEEEjfLi2ELi2EEEEEvT1_ --------------------------
	.section	.text._ZN2at6native13reduce_kernelILi512ELi1ENS0_8ReduceOpIN3c108BFloat16ENS0_10WelfordOpsIS4_fiN4cuda3std3__44pairIffEEEEjfLi2ELi2EEEEEvT1_,"ax",@progbits
	.sectioninfo	@"SHI_REGISTERS=28"
	.align	128
        .global         _ZN2at6native13reduce_kernelILi512ELi1ENS0_8ReduceOpIN3c108BFloat16ENS0_10WelfordOpsIS4_fiN4cuda3std3__44pairIffEEEEjfLi2ELi2EEEEEvT1_
        .type           _ZN2at6native13reduce_kernelILi512ELi1ENS0_8ReduceOpIN3c108BFloat16ENS0_10WelfordOpsIS4_fiN4cuda3std3__44pairIffEEEEjfLi2ELi2EEEEEvT1_,@function
        .size           _ZN2at6native13reduce_kernelILi512ELi1ENS0_8ReduceOpIN3c108BFloat16ENS0_10WelfordOpsIS4_fiN4cuda3std3__44pairIffEEEEjfLi2ELi2EEEEEvT1_,(.L_x_8155 - _ZN2at6native13reduce_kernelILi512ELi1ENS0_8ReduceOpIN3c108BFloat16ENS0_10WelfordOpsIS4_fiN4cuda3std3__44pairIffEEEEjfLi2ELi2EEEEEvT1_)
        .other          _ZN2at6native13reduce_kernelILi512ELi1ENS0_8ReduceOpIN3c108BFloat16ENS0_10WelfordOpsIS4_fiN4cuda3std3__44pairIffEEEEjfLi2ELi2EEEEEvT1_,@"STO_CUDA_ENTRY STV_DEFAULT"
_ZN2at6native13reduce_kernelILi512ELi1ENS0_8ReduceOpIN3c108BFloat16ENS0_10WelfordOpsIS4_fiN4cuda3std3__44pairIffEEEEjfLi2ELi2EEEEEvT1_:
.text._ZN2at6native13reduce_kernelILi512ELi1ENS0_8ReduceOpIN3c108BFloat16ENS0_10WelfordOpsIS4_fiN4cuda3std3__44pairIffEEEEjfLi2ELi2EEEEEvT1_:
        /* <DEDUP_REMOVED lines=213> */
.L_x_6954:
        /* <DEDUP_REMOVED lines=36> */
.L_x_6963:
[----:B------:R-:W-:Y:S05]  /*0f90*/  BSYNC B3 ;  /* 0x0000000000037941 */ /* 0x000fea0003800000 */
.L_x_6962:
        /* <DEDUP_REMOVED lines=17> */
.L_x_6961:
[----:B------:R-:W-:Y:S05]  /*10b0*/  BSYNC B2 ;  /* 0x0000000000027941 */ /* 0x000fea0003800000 */
.L_x_6960:
[C---:B------:R-:W-:Y:S02]  /*10c0*/  IADD3 R2, P0, -R7.reuse, 0x2, RZ ;  /* 0x0000000207027810 */ /* 0x040fe40007f1e1ff */
[----:B------:R-:W-:Y:S02]  /*10d0*/  IADD3 R5, R7, c[0x0][0x17c], RZ ;  /* 0x00005f0007057a10 */ /* 0x000fe40007ffe0ff */
[C---:B------:R-:W-:Y:S02]  /*10e0*/  LEA R14, P1, R2.reuse, R14, 0x1 ;  /* 0x0000000e020e7211 */ /* 0x040fe400078208ff */
[----:B------:R-:W-:Y:S02]  /*10f0*/  IADD3.X R3, RZ, -0x1, RZ, P0, !PT ;  /* 0xffffffffff037810 */ /* 0x000fe400007fe4ff */
[----:B------:R-:W-:Y:S02]  /*1100*/  IADD3 R5, R5, -0x2, RZ ;  /* 0xfffffffe05057810 */ /* 0x000fe40007ffe0ff */
[----:B------:R-:W-:-:S02]  /*1110*/  LEA.HI.X R15, R2, R15, R3, 0x1, P1 ;  /* 0x0000000f020f7211 */ /* 0x000fc400008f0c03 */
.L_x_6959:
[----:B------:R-:W-:Y:S05]  /*1120*/  BSYNC B1 ;  /* 0x0000000000017941 */ /* 0x000fea0003800000 */
.L_x_6958:
        /* <DEDUP_REMOVED lines=9> */
.L_x_6967:
        /* <DEDUP_REMOVED lines=23> */
.L_x_6966:
[----:B------:R-:W-:Y:S02]  /*1330*/  IMAD.MOV.U32 R6, RZ, RZ, R16 ;  /* 0x000000ffff067224 */ /* 0x000fe400078e0010 */
.L_x_6965:
[----:B------:R-:W-:Y:S05]  /*1340*/  BSYNC B1 ;  /* 0x0000000000017941 */ /* 0x000fea0003800000 */
.L_x_6964:
        /* <DEDUP_REMOVED lines=10> */
.L_x_6969:
[----:B------:R-:W-:Y:S05]  /*13f0*/  BSYNC B1 ;  /* 0x0000000000017941 */ /* 0x000fea0003800000 */
.L_x_6968:
        /* <DEDUP_REMOVED lines=18> */
.L_x_6971:
[----:B------:R-:W-:Y:S05]  /*1520*/  BSYNC B1 ;  /* 0x0000000000017941 */ /* 0x000fea0003800000 */
.L_x_6970:
        /* <DEDUP_REMOVED lines=16> */
.L_x_6972:
[----:B------:R-:W-:Y:S01]  /*1630*/  MOV R8, R3 ;  /* 0x0000000300087202 */ /* 0x000fe20000000f00 */
[----:B------:R-:W-:Y:S01]  /*1640*/  IMAD.MOV.U32 R9, RZ, RZ, R4 ;  /* 0x000000ffff097224 */ /* 0x000fe200078e0004 */
[----:B------:R-:W-:Y:S01]  /*1650*/  MOV R10, R2 ;  /* 0x00000002000a7202 */ /* 0x000fe20000000f00 */
[----:B------:R-:W-:Y:S01]  /*1660*/  IMAD.MOV.U32 R11, RZ, RZ, R6 ;  /* 0x000000ffff0b7224 */ /* 0x000fe200078e0006 */
[----:B------:R-:W-:Y:S05]  /*1670*/  BRA `(.L_x_6956) ;  /* 0x0000479000007947 */ /* 0x000fea0003800000 */
.L_x_6957:
        /* <DEDUP_REMOVED lines=22> */
.L_x_6981:
        /* <DEDUP_REMOVED lines=225> */
.L_x_6978:
        /* <DEDUP_REMOVED lines=228> */
.L_x_6979:
        /* <DEDUP_REMOVED lines=22> */
.L_x_6980:
[----:B------:R-:W-:Y:S05]  /*3590*/  BSYNC B2 ;  /* 0x0000000000027941 */ /* 0x000fea0003800000 */
.L_x_6977:
[----:B------:R-:W-:Y:S02]  /*35a0*/  PRMT R0, R2, 0x7610, R0 ;  /* 0x0000761002007816 */ /* 0x000fe40000000000 */
.L_x_6976:
[----:B------:R-:W-:Y:S05]  /*35b0*/  BSYNC B1 ;  /* 0x0000000000017941 */ /* 0x000fea0003800000 */
.L_x_6975:
        /* <DEDUP_REMOVED lines=207> */
.L_x_6984:
        /* <DEDUP_REMOVED lines=207> */
.L_x_6985:
[----:B------:R-:W-:-:S04]  /*4fa0*/  LOP3.LUT R17, R2, 0xfffffffe, RZ, 0xc0, !PT ;  /* 0xfffffffe02117812 */ /* 0x000fc800078ec0ff */
[----:B------:R-:W-:-:S04]  /*4fb0*/  IADD3 R14, P1, R17, R14, RZ ;  /* 0x0000000e110e7210 */ /* 0x000fc80007f3e0ff */
[----:B------:R-:W-:-:S05]  /*4fc0*/  IADD3.X R15, RZ, R15, RZ, P1, !PT ;  /* 0x0000000fff0f7210 */ /* 0x000fca0000ffe4ff */
[----:B------:R0:W5:Y:S04]  /*4fd0*/  LDG.E.U16 R0, [R14.64] ;  /* 0x000000240e007981 */ /* 0x000168000c1e1500 */
.L_x_6983:
[----:B0-----:R-:W-:Y:S05]  /*4fe0*/  BSYNC B1 ;  /* 0x0000000000017941 */ /* 0x001fea0003800000 */
.L_x_6982:
        /* <DEDUP_REMOVED lines=20> */
.L_x_6987:
[----:B------:R-:W-:Y:S05]  /*5130*/  BSYNC B1 ;  /* 0x0000000000017941 */ /* 0x000fea0003800000 */
.L_x_6986:
        /* <DEDUP_REMOVED lines=16> */
.L_x_6988:
[----:B------:R-:W-:Y:S01]  /*5240*/  IMAD.MOV.U32 R8, RZ, RZ, R7 ;  /* 0x000000ffff087224 */ /* 0x000fe200078e0007 */
[----:B------:R-:W-:Y:S01]  /*5250*/  MOV R9, R6 ;  /* 0x0000000600097202 */ /* 0x000fe20000000f00 */
[----:B------:R-:W-:Y:S01]  /*5260*/  IMAD.MOV.U32 R10, RZ, RZ, R4 ;  /* 0x000000ffff0a7224 */ /* 0x000fe200078e0004 */
[----:B------:R-:W-:Y:S01]  /*5270*/  MOV R11, R3 ;  /* 0x00000003000b7202 */ /* 0x000fe20000000f00 */
[----:B------:R-:W-:Y:S05]  /*5280*/  BRA `(.L_x_6956) ;  /* 0x00000b8000007947 */ /* 0x000fea0003800000 */
.L_x_6974:
        /* <DEDUP_REMOVED lines=8> */
.L_x_6992:
        /* <DEDUP_REMOVED lines=25> */
.L_x_6991:
[----:B------:R-:W-:Y:S02]  /*54a0*/  IMAD.MOV.U32 R11, RZ, RZ, R19 ;  /* 0x000000ffff0b7224 */ /* 0x000fe400078e0013 */
.L_x_6990:
[----:B------:R-:W-:Y:S05]  /*54b0*/  BSYNC B1 ;  /* 0x0000000000017941 */ /* 0x000fea0003800000 */
.L_x_6989:
        /* <DEDUP_REMOVED lines=13> */
.L_x_6994:
[----:B------:R-:W-:Y:S05]  /*5590*/  BSYNC B1 ;  /* 0x0000000000017941 */ /* 0x000fea0003800000 */
.L_x_6993:
        /* <DEDUP_REMOVED lines=20> */
.L_x_6996:
[----:B------:R-:W-:Y:S05]  /*56e0*/  BSYNC B1 ;  /* 0x0000000000017941 */ /* 0x000fea0003800000 */
.L_x_6995:
        /* <DEDUP_REMOVED lines=16> */
.L_x_6997:
[----:B------:R-:W-:Y:S01]  /*57f0*/  MOV R8, R7 ;  /* 0x0000000700087202 */ /* 0x000fe20000000f00 */
[----:B------:R-:W-:Y:S01]  /*5800*/  IMAD.MOV.U32 R9, RZ, RZ, R6 ;  /* 0x000000ffff097224 */ /* 0x000fe200078e0006 */
[----:B------:R-:W-:Y:S01]  /*5810*/  MOV R10, R4 ;  /* 0x00000004000a7202 */ /* 0x000fe20000000f00 */
[----:B------:R-:W-:Y:S01]  /*5820*/  IMAD.MOV.U32 R11, RZ, RZ, R16 ;  /* 0x000000ffff0b7224 */ /* 0x000fe200078e0010 */
[----:B------:R-:W-:Y:S05]  /*5830*/  BRA `(.L_x_6956) ;  /* 0x000005d000007947 */ /* 0x000fea0003800000 */
.L_x_6973:
        /* <DEDUP_REMOVED lines=13> */
.L_x_7001:
        /* <DEDUP_REMOVED lines=23> */
.L_x_7000:
[----:B------:R-:W-:Y:S02]  /*5a80*/  PRMT R7, R4, 0x7610, R7 ;  /* 0x0000761004077816 */ /* 0x000fe40000000007 */
[----:B------:R-:W-:Y:S02]  /*5a90*/  PRMT R5, R6, 0x7610, R5 ;  /* 0x0000761006057816 */ /* 0x000fe40000000005 */
[----:B------:R-:W-:Y:S02]  /*5aa0*/  MOV R11, R18 ;  /* 0x00000012000b7202 */ /* 0x000fe40000000f00 */
.L_x_6999:
[----:B------:R-:W-:Y:S05]  /*5ab0*/  BSYNC B1 ;  /* 0x0000000000017941 */ /* 0x000fea0003800000 */
.L_x_6998:
        /* <DEDUP_REMOVED lines=11> */
.L_x_7003:
[----:B------:R-:W-:Y:S05]  /*5b70*/  BSYNC B1 ;  /* 0x0000000000017941 */ /* 0x000fea0003800000 */
.L_x_7002:
        /* <DEDUP_REMOVED lines=20> */
.L_x_7005:
[----:B------:R-:W-:Y:S05]  /*5cc0*/  BSYNC B1 ;  /* 0x0000000000017941 */ /* 0x000fea0003800000 */
.L_x_7004:
        /* <DEDUP_REMOVED lines=16> */
.L_x_7006:
[----:B------:R-:W-:Y:S01]  /*5dd0*/  IMAD.MOV.U32 R8, RZ, RZ, R3 ;  /* 0x000000ffff087224 */ /* 0x000fe200078e0003 */
[----:B------:R-:W-:Y:S01]  /*5de0*/  MOV R9, R0 ;  /* 0x0000000000097202 */ /* 0x000fe20000000f00 */
[----:B------:R-:W-:Y:S01]  /*5df0*/  IMAD.MOV.U32 R10, RZ, RZ, R4 ;  /* 0x000000ffff0a7224 */ /* 0x000fe200078e0004 */
[----:B------:R-:W-:Y:S02]  /*5e00*/  MOV R11, R2 ;  /* 0x00000002000b7202 */ /* 0x000fe40000000f00 */
.L_x_6956:
[----:B------:R-:W-:Y:S05]  /*5e10*/  BSYNC B0 ;  /* 0x0000000000007941 */ /* 0x000fea0003800000 */
.L_x_6955:
        /* <DEDUP_REMOVED lines=9> */
.L_x_7013:
        /* <DEDUP_REMOVED lines=26> */
.L_x_7011:
[----:B0-----:R0:W2:Y:S01]  /*6050*/  LDS R10, [R13+0x8] ;  /* 0x000008000d0a7984 */ /* 0x0010a20000000800 */
[----:B-1----:R-:W-:Y:S01]  /*6060*/  IMAD.MOV.U32 R8, RZ, RZ, R4 ;  /* 0x000000ffff087224 */ /* 0x002fe200078e0004 */
[----:B------:R-:W-:Y:S01]  /*6070*/  MOV R9, R5 ;  /* 0x0000000500097202 */ /* 0x000fe20000000f00 */
[----:B------:R-:W-:-:S02]  /*6080*/  IMAD.MOV.U32 R11, RZ, RZ, R7 ;  /* 0x000000ffff0b7224 */ /* 0x000fc400078e0007 */
.L_x_7012:
[----:B------:R-:W-:Y:S05]  /*6090*/  BSYNC B1 ;  /* 0x0000000000017941 */ /* 0x000fea0003800000 */
.L_x_7010:
[----:B--2---:R1:W-:Y:S02]  /*60a0*/  STS.128 [R0.X16+0x10], R8 ;  /* 0x0000100800007388 */ /* 0x0043e4000000cc00 */
.L_x_7009:
[----:B------:R-:W-:Y:S05]  /*60b0*/  BSYNC B0 ;  /* 0x0000000000007941 */ /* 0x000fea0003800000 */
.L_x_7008:
[----:B------:R-:W-:Y:S02]  /*60c0*/  ISETP.GT.AND P0, PT, R2, 0x1, PT ;  /* 0x000000010200780c */ /* 0x000fe40003f04270 */
[----:B------:R-:W-:-:S11]  /*60d0*/  SHF.R.S32.HI R2, RZ, 0x1, R2 ;  /* 0x00000001ff027819 */ /* 0x000fd60000011402 */
[----:B------:R-:W-:Y:S05]  /*60e0*/  @P0 BRA `(.L_x_7013) ;  /* 0xfffffdc000000947 */ /* 0x000fea000383ffff */
.L_x_7007:
        /* <DEDUP_REMOVED lines=14> */
.L_x_7021:
        /* <DEDUP_REMOVED lines=25> */
.L_x_7019:
[----:B0-----:R-:W-:Y:S01]  /*6360*/  IMAD.MOV.U32 R10, RZ, RZ, R6 ;  /* 0x000000ffff0a7224 */ /* 0x001fe200078e0006 */
[----:B------:R-:W-:Y:S01]  /*6370*/  MOV R8, R4 ;  /* 0x0000000400087202 */ /* 0x000fe20000000f00 */
[----:B------:R-:W-:Y:S01]  /*6380*/  IMAD.MOV.U32 R9, RZ, RZ, R5 ;  /* 0x000000ffff097224 */ /* 0x000fe200078e0005 */
[----:B------:R-:W-:Y:S02]  /*6390*/  MOV R11, R7 ;  /* 0x00000007000b7202 */ /* 0x000fe40000000f00 */
.L_x_7020:
[----:B------:R-:W-:Y:S05]  /*63a0*/  BSYNC B1 ;  /* 0x0000000000017941 */ /* 0x000fea0003800000 */
.L_x_7018:
[----:B------:R0:W-:Y:S02]  /*63b0*/  STS.128 [R13.X16+0x10], R8 ;  /* 0x000010080d007388 */ /* 0x0001e4000000cc00 */
.L_x_7017:
[----:B------:R-:W-:Y:S05]  /*63c0*/  BSYNC B0 ;  /* 0x0000000000007941 */ /* 0x000fea0003800000 */
.L_x_7016:
[----:B------:R-:W-:-:S04]  /*63d0*/  SHF.R.S32.HI R2, RZ, 0x1, R2 ;  /* 0x00000001ff027819 */ /* 0x000fc80000011402 */
[----:B------:R-:W-:-:S13]  /*63e0*/  ISETP.GE.AND P0, PT, R2, 0x20, PT ;  /* 0x000000200200780c */ /* 0x000fda0003f06270 */
[----:B------:R-:W-:Y:S05]  /*63f0*/  @P0 BRA `(.L_x_7021) ;  /* 0xfffffdd000000947 */ /* 0x000fea000383ffff */
[----:B------:R-:W-:-:S04]  /*6400*/  IMAD.MOV.U32 R0, RZ, RZ, 0x20 ;  /* 0x00000020ff007424 */ /* 0x000fc800078e00ff */
.L_x_7015:
[----:B0-----:R-:W-:Y:S01]  /*6410*/  BAR.SYNC.DEFER_BLOCKING 0x0 ;  /* 0x0000000000007b1d */ /* 0x001fe20000010000 */
[----:B------:R-:W-:-:S13]  /*6420*/  ISETP.GE.AND P0, PT, R0, 0x2, PT ;  /* 0x000000020000780c */ /* 0x000fda0003f06270 */
[----:B------:R-:W-:Y:S05]  /*6430*/  @!P0 BRA `(.L_x_7014) ;  /* 0x000001e000008947 */ /* 0x000fea0003800000 */
[----:B------:R-:W-:-:S06]  /*6440*/  HFMA2.MMA R3, -RZ, RZ, 0, 5.9604644775390625e-08 ;  /* 0x00000001ff037435 */ /* 0x000fcc00000001ff */
.L_x_7025:
        /* <DEDUP_REMOVED lines=21> */
.L_x_7023:
[----:B01----:R-:W-:Y:S01]  /*65a0*/  IMAD.MOV.U32 R8, RZ, RZ, R5 ;  /* 0x000000ffff087224 */ /* 0x003fe200078e0005 */
[----:B--2---:R-:W-:Y:S01]  /*65b0*/  MOV R9, R6 ;  /* 0x0000000600097202 */ /* 0x004fe20000000f00 */
[----:B---3--:R-:W-:Y:S01]  /*65c0*/  IMAD.MOV.U32 R10, RZ, RZ, R2 ;  /* 0x000000ffff0a7224 */ /* 0x008fe200078e0002 */
[----:B----4-:R-:W-:Y:S02]  /*65d0*/  MOV R11, R14 ;  /* 0x0000000e000b7202 */ /* 0x010fe40000000f00 */
.L_x_7024:
[----:B------:R-:W-:Y:S05]  /*65e0*/  BSYNC B0 ;  /* 0x0000000000007941 */ /* 0x000fea0003800000 */
.L_x_7022:
[----:B0-----:R-:W-:-:S05]  /*65f0*/  IMAD.SHL.U32 R3, R3, 0x2, RZ ;  /* 0x0000000203037824 */ /* 0x001fca00078e00ff */
[----:B------:R-:W-:-:S13]  /*6600*/  ISETP.GE.AND P0, PT, R3, R0, PT ;  /* 0x000000000300720c */ /* 0x000fda0003f06270 */
[----:B------:R-:W-:Y:S05]  /*6610*/  @!P0 BRA `(.L_x_7025) ;  /* 0xfffffe3000008947 */ /* 0x000fea000383ffff */
.L_x_7014:
        /* <DEDUP_REMOVED lines=206> */
.L_x_7026:
[----:B------:R-:W-:Y:S01]  /*7300*/  ISETP.NE.U32.AND P0, PT, RZ, c[0x0][0x560], PT ;  /* 0x00015800ff007a0c */ /* 0x000fe20003f05070 */
[----:B0-----:R-:W-:Y:S01]  /*7310*/  CS2R R14, SRZ ;  /* 0x00000000000e7805 */ /* 0x001fe2000001ff00 */
[----:B------:R-:W-:Y:S02]  /*7320*/  IMAD.MOV.U32 R0, RZ, RZ, RZ ;  /* 0x000000ffff007224 */ /* 0x000fe400078e00ff */
[----:B------:R-:W-:-:S13]  /*7330*/  ISETP.NE.AND.EX P0, PT, RZ, c[0x0][0x564], PT, P0 ;  /* 0x00015900ff007a0c */ /* 0x000fda0003f05300 */
[----:B------:R-:W-:Y:S05]  /*7340*/  @!P0 BRA `(.L_x_7027) ;  /* 0x000007f000008947 */ /* 0x000fea0003800000 */
[----:B------:R-:W-:Y:S01]  /*7350*/  HFMA2.MMA R7, -RZ, RZ, 0, 2.384185791015625e-07 ;  /* 0x00000004ff077435 */ /* 0x000fe200000001ff */
[----:B------:R-:W-:Y:S01]  /*7360*/  MOV R17, RZ ;  /* 0x000000ff00117202 */ /* 0x000fe20000000f00 */
[----:B------:R-:W-:Y:S01]  /*7370*/  HFMA2.MMA R15, -RZ, RZ, 0, 0 ;  /* 0x00000000ff0f7435 */ /* 0x000fe200000001ff */
[----:B------:R-:W-:-:S09]  /*7380*/  IMAD.MOV.U32 R14, RZ, RZ, 0x10 ;  /* 0x00000010ff0e7424 */ /* 0x000fd200078e00ff */
.L_x_7030:
        /* <DEDUP_REMOVED lines=8> */
[----:B-12---:R-:W-:Y:S05]  /*7410*/  CALL.REL.NOINC `($__internal_43_$__cuda_sm20_rem_u64) ;  /* 0x00003a7000007944 */ /* 0x006fea0003c00000 */
[----:B------:R-:W-:Y:S05]  /*7420*/  BRA `(.L_x_7029) ;  /* 0x0000013000007947 */ /* 0x000fea0003800000 */
.L_x_7028:
        /* <DEDUP_REMOVED lines=19> */
.L_x_7029:
        /* <DEDUP_REMOVED lines=10> */
[----:B------:R-:W-:Y:S05]  /*7600*/  CALL.REL.NOINC `($__internal_42_$__cuda_sm20_div_u64) ;  /* 0x0000343000007944 */ /* 0x000fea0003c00000 */
[----:B------:R-:W-:Y:S01]  /*7610*/  MOV R16, R4 ;  /* 0x0000000400107202 */ /* 0x000fe20000000f00 */
[----:B------:R-:W-:Y:S01]  /*7620*/  IMAD.MOV.U32 R17, RZ, RZ, R5 ;  /* 0x000000ffff117224 */ /* 0x000fe200078e0005 */
[----:B------:R-:W-:Y:S05]  /*7630*/  BRA `(.L_x_7032) ;  /* 0x0000013000007947 */ /* 0x000fea0003800000 */
.L_x_7031:
        /* <DEDUP_REMOVED lines=19> */
.L_x_7032:
[----:B------:R-:W-:Y:S05]  /*7770*/  @!P2 BRA `(.L_x_7033) ;  /* 0x000000500000a947 */ /* 0x000fea0003800000 */
[----:B------:R-:W-:Y:S01]  /*7780*/  HFMA2.MMA R4, -RZ, RZ, 0, 0 ;  /* 0x00000000ff047435 */ /* 0x000fe200000001ff */
[----:B------:R-:W-:Y:S01]  /*7790*/  IMAD.MOV.U32 R14, RZ, RZ, 0x4 ;  /* 0x00000004ff0e7424 */ /* 0x000fe200078e00ff */
[----:B------:R-:W-:-:S04]  /*77a0*/  MOV R6, 0x77c0 ;  /* 0x000077c000067802 */ /* 0x000fc80000000f00 */
[----:B------:R-:W-:Y:S05]  /*77b0*/  CALL.REL.NOINC `($__internal_42_$__cuda_sm20_div_u64) ;  /* 0x0000328000007944 */ /* 0x000fea0003c00000 */
[----:B------:R-:W-:Y:S05]  /*77c0*/  BRA `(.L_x_7034) ;  /* 0x0000013000007947 */ /* 0x000fea0003800000 */
.L_x_7033:
        /* <DEDUP_REMOVED lines=19> */
.L_x_7034:
        /* <DEDUP_REMOVED lines=10> */
[----:B------:R-:W-:Y:S05]  /*79a0*/  CALL.REL.NOINC `($__internal_42_$__cuda_sm20_div_u64) ;  /* 0x0000309000007944 */ /* 0x000fea0003c00000 */
[----:B------:R-:W-:Y:S05]  /*79b0*/  BRA `(.L_x_7037) ;  /* 0x0000014000007947 */ /* 0x000fea0003800000 */
.L_x_7036:
        /* <DEDUP_REMOVED lines=20> */
.L_x_7037:
[----:B------:R-:W-:Y:S05]  /*7b00*/  BSYNC B0 ;  /* 0x0000000000007941 */ /* 0x000fea0003800000 */
.L_x_7035:
[----:B------:R-:W-:-:S04]  /*7b10*/  IADD3 R14, P0, R4, c[0x0][0x560], RZ ;  /* 0x00015800040e7a10 */ /* 0x000fc80007f1e0ff */
[----:B------:R-:W-:-:S04]  /*7b20*/  IADD3.X R15, R5, c[0x0][0x564], RZ, P0, !PT ;  /* 0x00015900050f7a10 */ /* 0x000fc800007fe4ff */
[----:B------:R-:W-:Y:S02]  /*7b30*/  MOV R0, R15 ;  /* 0x0000000f00007202 */ /* 0x000fe40000000f00 */
.L_x_7027:
        /* <DEDUP_REMOVED lines=207> */
.L_x_7039:
        /* <DEDUP_REMOVED lines=11> */
.L_x_7041:
[----:B------:R-:W-:Y:S05]  /*88e0*/  BSYNC B0 ;  /* 0x0000000000007941 */ /* 0x000fea0003800000 */
.L_x_7040:
        /* <DEDUP_REMOVED lines=15> */
.L_x_7043:
[----:B------:R-:W-:Y:S05]  /*89e0*/  BSYNC B0 ;  /* 0x0000000000007941 */ /* 0x000fea0003800000 */
.L_x_7042:
        /* <DEDUP_REMOVED lines=30> */
.L_x_7045:
[----:B------:R-:W-:Y:S05]  /*8bd0*/  BSYNC B0 ;  /* 0x0000000000007941 */ /* 0x000fea0003800000 */
.L_x_7044:
        /* <DEDUP_REMOVED lines=22> */
.L_x_7053:
        /* <DEDUP_REMOVED lines=26> */
.L_x_7051:
[----:B0-----:R0:W5:Y:S02]  /*8ee0*/  LDG.E R6, [R2.64+0x8] ;  /* 0x0000082402067981 */ /* 0x001164000c1e1900 */
[----:B-----5:R-:W-:Y:S01]  /*8ef0*/  MOV R4, R11 ;  /* 0x0000000b00047202 */ /* 0x020fe20000000f00 */
[----:B------:R-:W-:Y:S01]  /*8f00*/  IMAD.MOV.U32 R7, RZ, RZ, R13 ;  /* 0x000000ffff077224 */ /* 0x000fe200078e000d */
[----:B------:R-:W-:-:S03]  /*8f10*/  MOV R5, R8 ;  /* 0x0000000800057202 */ /* 0x000fc60000000f00 */
.L_x_7052:
[----:B------:R-:W-:Y:S05]  /*8f20*/  BSYNC B2 ;  /* 0x0000000000027941 */ /* 0x000fea0003800000 */
.L_x_7050:
[----:B------:R-:W-:Y:S05]  /*8f30*/  @!P2 BRA `(.L_x_7053) ;  /* 0xfffffe000000a947 */ /* 0x000fea000383ffff */
.L_x_7049:
[----:B------:R-:W-:Y:S05]  /*8f40*/  BSYNC B1 ;  /* 0x0000000000017941 */ /* 0x000fea0003800000 */
.L_x_7048:
[----:B------:R-:W-:Y:S05]  /*8f50*/  BRA `(.L_x_7054) ;  /* 0x0000023000007947 */ /* 0x000fea0003800000 */
.L_x_7047:
[----:B------:R-:W-:-:S13]  /*8f60*/  ISETP.GE.U32.AND P0, PT, R21, c[0x0][0x18c], PT ;  /* 0x0000630015007a0c */ /* 0x000fda0003f06070 */
[----:B------:R-:W-:Y:S05]  /*8f70*/  @P0 BRA `(.L_x_7054) ;  /* 0x0000021000000947 */ /* 0x000fea0003800000 */
[----:B------:R-:W-:-:S04]  /*8f80*/  MOV R9, R21 ;  /* 0x0000001500097202 */ /* 0x000fc80000000f00 */
.L_x_7058:
        /* <DEDUP_REMOVED lines=26> */
.L_x_7056:
[----:B0-----:R0:W5:Y:S02]  /*9130*/  LDG.E R6, [R2.64+0x8] ;  /* 0x0000082402067981 */ /* 0x001164000c1e1900 */
[----:B-----5:R-:W-:Y:S01]  /*9140*/  MOV R4, R11 ;  /* 0x0000000b00047202 */ /* 0x020fe20000000f00 */
[----:B------:R-:W-:Y:S01]  /*9150*/  IMAD.MOV.U32 R5, RZ, RZ, R8 ;  /* 0x000000ffff057224 */ /* 0x000fe200078e0008 */
[----:B------:R-:W-:Y:S02]  /*9160*/  MOV R7, R13 ;  /* 0x0000000d00077202 */ /* 0x000fe40000000f00 */
.L_x_7057:
[----:B------:R-:W-:Y:S05]  /*9170*/  BSYNC B1 ;  /* 0x0000000000017941 */ /* 0x000fea0003800000 */
.L_x_7055:
[----:B------:R-:W-:Y:S05]  /*9180*/  @!P2 BRA `(.L_x_7058) ;  /* 0xfffffe000000a947 */ /* 0x000fea000383ffff */
.L_x_7054:
[----:B------:R-:W-:Y:S05]  /*9190*/  BSYNC B0 ;  /* 0x0000000000007941 */ /* 0x000fea0003800000 */
.L_x_7046:
        /* <DEDUP_REMOVED lines=8> */
.L_x_7065:
        /* <DEDUP_REMOVED lines=26> */
.L_x_7063:
[----:B0-----:R0:W2:Y:S01]  /*93c0*/  LDS R6, [R17+0x8] ;  /* 0x0000080011067984 */ /* 0x0010a20000000800 */
[----:B-1----:R-:W-:Y:S01]  /*93d0*/  IMAD.MOV.U32 R4, RZ, RZ, R8 ;  /* 0x000000ffff047224 */ /* 0x002fe200078e0008 */
[----:B------:R-:W-:Y:S02]  /*93e0*/  MOV R5, R9 ;  /* 0x0000000900057202 */ /* 0x000fe40000000f00 */
[----:B------:R-:W-:Y:S02]  /*93f0*/  MOV R7, R11 ;  /* 0x0000000b00077202 */ /* 0x000fe40000000f00 */
.L_x_7064:
[----:B------:R-:W-:Y:S05]  /*9400*/  BSYNC B1 ;  /* 0x0000000000017941 */ /* 0x000fea0003800000 */
.L_x_7062:
[----:B--2---:R1:W-:Y:S02]  /*9410*/  STS.128 [R2.X16+0x10], R4 ;  /* 0x0000100402007388 */ /* 0x0043e4000000cc00 */
.L_x_7061:
[----:B------:R-:W-:Y:S05]  /*9420*/  BSYNC B0 ;  /* 0x0000000000007941 */ /* 0x000fea0003800000 */
.L_x_7060:
[----:B------:R-:W-:Y:S02]  /*9430*/  ISETP.GT.AND P0, PT, R12, 0x1, PT ;  /* 0x000000010c00780c */ /* 0x000fe40003f04270 */
[----:B------:R-:W-:-:S11]  /*9440*/  SHF.R.S32.HI R12, RZ, 0x1, R12 ;  /* 0x00000001ff0c7819 */ /* 0x000fd6000001140c */
[----:B------:R-:W-:Y:S05]  /*9450*/  @P0 BRA `(.L_x_7065) ;  /* 0xfffffdc000000947 */ /* 0x000fea000383ffff */
.L_x_7059:
        /* <DEDUP_REMOVED lines=12> */
.L_x_7073:
        /* <DEDUP_REMOVED lines=25> */
.L_x_7071:
[----:B01----:R-:W-:Y:S01]  /*96b0*/  MOV R6, R10 ;  /* 0x0000000a00067202 */ /* 0x003fe20000000f00 */
[----:B------:R-:W-:Y:S01]  /*96c0*/  IMAD.MOV.U32 R5, RZ, RZ, R9 ;  /* 0x000000ffff057224 */ /* 0x000fe200078e0009 */
[----:B------:R-:W-:Y:S02]  /*96d0*/  MOV R4, R8 ;  /* 0x0000000800047202 */ /* 0x000fe40000000f00 */
[----:B------:R-:W-:Y:S02]  /*96e0*/  MOV R7, R11 ;  /* 0x0000000b00077202 */ /* 0x000fe40000000f00 */
.L_x_7072:
[----:B------:R-:W-:Y:S05]  /*96f0*/  BSYNC B1 ;  /* 0x0000000000017941 */ /* 0x000fea0003800000 */
.L_x_7070:
[----:B------:R0:W-:Y:S02]  /*9700*/  STS.128 [R2.X16+0x10], R4 ;  /* 0x0000100402007388 */ /* 0x0001e4000000cc00 */
.L_x_7069:
[----:B------:R-:W-:Y:S05]  /*9710*/  BSYNC B0 ;  /* 0x0000000000007941 */ /* 0x000fea0003800000 */
.L_x_7068:
[----:B------:R-:W-:-:S04]  /*9720*/  SHF.R.S32.HI R13, RZ, 0x1, R13 ;  /* 0x00000001ff0d7819 */ /* 0x000fc8000001140d */
[----:B------:R-:W-:-:S13]  /*9730*/  ISETP.GE.AND P0, PT, R13, 0x20, PT ;  /* 0x000000200d00780c */ /* 0x000fda0003f06270 */
[----:B------:R-:W-:Y:S05]  /*9740*/  @P0 BRA `(.L_x_7073) ;  /* 0xfffffdd000000947 */ /* 0x000fea000383ffff */
[----:B------:R-:W-:-:S09]  /*9750*/  HFMA2.MMA R8, -RZ, RZ, 0, 1.9073486328125e-06 ;  /* 0x00000020ff087435 */ /* 0x000fd200000001ff */
.L_x_7067:
[----:B------:R-:W-:Y:S01]  /*9760*/  BAR.SYNC.DEFER_BLOCKING 0x0 ;  /* 0x0000000000007b1d */ /* 0x000fe20000010000 */
[----:B------:R-:W-:-:S13]  /*9770*/  ISETP.GE.AND P0, PT, R8, 0x2, PT ;  /* 0x000000020800780c */ /* 0x000fda0003f06270 */
[----:B------:R-:W-:Y:S05]  /*9780*/  @!P0 BRA `(.L_x_7066) ;  /* 0x000001e000008947 */ /* 0x000fea0003800000 */
[----:B------:R-:W-:-:S04]  /*9790*/  IMAD.MOV.U32 R3, RZ, RZ, 0x1 ;  /* 0x00000001ff037424 */ /* 0x000fc800078e00ff */
.L_x_7077:
        /* <DEDUP_REMOVED lines=21> */
.L_x_7075:
[----:B--23--:R-:W-:Y:S01]  /*98f0*/  IMAD.MOV.U32 R4, RZ, RZ, R9 ;  /* 0x000000ffff047224 */ /* 0x00cfe200078e0009 */
[----:B----4-:R-:W-:Y:S01]  /*9900*/  MOV R5, R10 ;  /* 0x0000000a00057202 */ /* 0x010fe20000000f00 */
[----:B-1----:R-:W-:Y:S01]  /*9910*/  IMAD.MOV.U32 R7, RZ, RZ, R12 ;  /* 0x000000ffff077224 */ /* 0x002fe200078e000c */
[----:B0-----:R-:W-:Y:S02]  /*9920*/  MOV R6, R2 ;  /* 0x0000000200067202 */ /* 0x001fe40000000f00 */
.L_x_7076:
[----:B------:R-:W-:Y:S05]  /*9930*/  BSYNC B0 ;  /* 0x0000000000007941 */ /* 0x000fea0003800000 */
.L_x_7074:
[----:B--2---:R-:W-:-:S04]  /*9940*/  SHF.L.U32 R3, R3, 0x1, RZ ;  /* 0x0000000103037819 */ /* 0x004fc800000006ff */
[----:B------:R-:W-:-:S13]  /*9950*/  ISETP.GE.AND P0, PT, R3, R8, PT ;  /* 0x000000080300720c */ /* 0x000fda0003f06270 */
[----:B------:R-:W-:Y:S05]  /*9960*/  @!P0 BRA `(.L_x_7077) ;  /* 0xfffffe3000008947 */ /* 0x000fea000383ffff */
.L_x_7066:
        /* <DEDUP_REMOVED lines=29> */
.L_x_7080:
[----:B0-----:R-:W-:Y:S05]  /*9b40*/  BSYNC B0 ;  /* 0x0000000000007941 */ /* 0x001fea0003800000 */
.L_x_7079:
        /* <DEDUP_REMOVED lines=10> */
[----:B------:R-:W0:Y:S01]  /*9bf0*/  MUFU.RCP R0, R0 ;  /* 0x0000000000007308 */ /* 0x000e220000001000 */
[----:B------:R-:W-:Y:S01]  /*9c00*/  F2FP.BF16.PACK_AB R4, RZ, R4 ;  /* 0x00000004ff04723e */ /* 0x000fe200000010ff */
[----:B0-----:R-:W-:-:S07]  /*9c10*/  FMUL.FTZ R5, R0, R5 ;  /* 0x0000000500057220 */ /* 0x001fce0000410000 */
[----:B------:R-:W0:Y:S02]  /*9c20*/  @P0 MUFU.SQRT R5, R5 ;  /* 0x0000000500050308 */ /* 0x000e240000002000 */
[----:B------:R-:W-:-:S04]  /*9c30*/  @P1 IADD3 R2, P0, R16, c[0x0][0x550], RZ ;  /* 0x0001540010021a10 */ /* 0x000fc80007f1e0ff */
[----:B------:R-:W-:Y:S02]  /*9c40*/  @P1 IADD3.X R3, RZ, c[0x0][0x554], RZ, P0, !PT ;  /* 0x00015500ff031a10 */ /* 0x000fe400007fe4ff */
[----:B------:R-:W-:-:S03]  /*9c50*/  ISETP.GE.AND P0, PT, R6, 0x2, PT ;  /* 0x000000020600780c */ /* 0x000fc60003f06270 */
[----:B0-----:R0:W-:Y:S02]  /*9c60*/  @P1 STG.E [R2.64], R5 ;  /* 0x0000000502001986 */ /* 0x0011e4000c101924 */
[----:B0-----:R-:W-:-:S08]  /*9c70*/  PRMT R5, RZ, 0x5410, R4 ;  /* 0x00005410ff057816 */ /* 0x001fd00000000004 */
[----:B------:R-:W-:Y:S05]  /*9c80*/  @!P0 EXIT ;  /* 0x000000000000894d */ /* 0x000fea0003800000 */
[----:B------:R-:W-:-:S04]  /*9c90*/  LOP3.LUT R2, R16, 0xfffffffc, RZ, 0xc0, !PT ;  /* 0xfffffffc10027812 */ /* 0x000fc800078ec0ff */
[----:B------:R-:W-:-:S05]  /*9ca0*/  IADD3 R2, P0, R2, c[0x0][0x558], RZ ;  /* 0x0001560002027a10 */ /* 0x000fca0007f1e0ff */
[----:B------:R-:W-:-:S05]  /*9cb0*/  IMAD.X R3, RZ, RZ, c[0x0][0x55c], P0 ;  /* 0x00015700ff037624 */ /* 0x000fca00000e06ff */
[----:B------:R-:W-:Y:S01]  /*9cc0*/  STG.E [R2.64], R5 ;  /* 0x0000000502007986 */ /* 0x000fe2000c101924 */
[----:B------:R-:W-:Y:S05]  /*9cd0*/  EXIT ;  /* 0x000000000000794d */ /* 0x000fea0003800000 */
.L_x_7081:
[----:B------:R-:W-:Y:S04]  /*9ce0*/  STG.E [R14.64], R4 ;  /* 0x000000040e007986 */ /* 0x000fe8000c101924 */
[----:B------:R-:W-:Y:S04]  /*9cf0*/  STG.E [R14.64+0x4], R5 ;  /* 0x000004050e007986 */ /* 0x000fe8000c101924 */
[----:B-----5:R-:W-:Y:S04]  /*9d00*/  STG.E [R14.64+0x8], R6 ;  /* 0x000008060e007986 */ /* 0x020fe8000c101924 */
[----:B------:R-:W-:Y:S01]  /*9d10*/  STG.E [R14.64+0xc], R7 ;  /* 0x00000c070e007986 */ /* 0x000fe2000c101924 */
[----:B------:R-:W-:Y:S05]  /*9d20*/  EXIT ;  /* 0x000000000000794d */ /* 0x000fea0003800000 */
.L_x_7078:
        /* <DEDUP_REMOVED lines=23> */
.L_x_7082:
        /* <DEDUP_REMOVED lines=9> */
[----:B------:R-:W-:Y:S02]  /*9f30*/  ISETP.NE.AND P1, PT, RZ, UR4, PT ;  /* 0x00000004ff007c0c */ /* 0x000fe4000bf25270 */
[----:B------:R-:W-:-:S02]  /*9f40*/  F2FP.BF16.PACK_AB R4, RZ, R4 ;  /* 0x00000004ff04723e */ /* 0x000fc400000010ff */
[----:B------:R-:W0:Y:S01]  /*9f50*/  MUFU.RCP R0, R0 ;  /* 0x0000000000007308 */ /* 0x000e220000001000 */
[----:B------:R-:W-:Y:S01]  /*9f60*/  ISETP.LE.AND P0, PT, R2, c[0x0][0x584], PT ;  /* 0x0001610002007a0c */ /* 0x000fe20003f03270 */
[----:B0-----:R-:W-:-:S07]  /*9f70*/  FMUL.FTZ R5, R0, R5 ;  /* 0x0000000500057220 */ /* 0x001fce0000410000 */
[----:B------:R-:W0:Y:S05]  /*9f80*/  @P1 MUFU.SQRT R5, R5 ;  /* 0x0000000500051308 */ /* 0x000e2a0000002000 */
[----:B------:R-:W-:-:S05]  /*9f90*/  @P0 IADD3 R2, P1, R16, c[0x0][0x550], RZ ;  /* 0x0001540010020a10 */ /* 0x000fca0007f3e0ff */
[----:B------:R-:W-:-:S05]  /*9fa0*/  @P0 IMAD.X R3, RZ, RZ, c[0x0][0x554], P1 ;  /* 0x00015500ff030624 */ /* 0x000fca00008e06ff */
[----:B0-----:R0:W-:Y:S01]  /*9fb0*/  @P0 STG.E [R2.64], R5 ;  /* 0x0000000502000986 */ /* 0x0011e2000c101924 */
[----:B------:R-:W-:Y:S02]  /*9fc0*/  ISETP.GE.AND P0, PT, R6, 0x2, PT ;  /* 0x000000020600780c */ /* 0x000fe40003f06270 */
[----:B0-----:R-:W-:-:S11]  /*9fd0*/  PRMT R5, RZ, 0x5410, R4 ;  /* 0x00005410ff057816 */ /* 0x001fd60000000004 */
[----:B------:R-:W-:Y:S05]  /*9fe0*/  @!P0 EXIT ;  /* 0x000000000000894d */ /* 0x000fea0003800000 */
[----:B------:R-:W-:-:S04]  /*9ff0*/  LOP3.LUT R2, R16, 0xfffffffc, RZ, 0xc0, !PT ;  /* 0xfffffffc10027812 */ /* 0x000fc800078ec0ff */
[----:B------:R-:W-:-:S04]  /*a000*/  IADD3 R2, P0, R2, c[0x0][0x558], RZ ;  /* 0x0001560002027a10 */ /* 0x000fc80007f1e0ff */
[----:B------:R-:W-:-:S05]  /*a010*/  IADD3.X R3, RZ, c[0x0][0x55c], RZ, P0, !PT ;  /* 0x00015700ff037a10 */ /* 0x000fca00007fe4ff */
[----:B------:R-:W-:Y:S01]  /*a020*/  STG.E [R2.64], R5 ;  /* 0x0000000502007986 */ /* 0x000fe2000c101924 */
[----:B------:R-:W-:Y:S05]  /*a030*/  EXIT ;  /* 0x000000000000794d */ /* 0x000fea0003800000 */
.L_x_7083:
        /* <DEDUP_REMOVED lines=20> */
.L_x_7038:
        /* <DEDUP_REMOVED lines=40> */
.L_x_7086:
[----:B0-----:R-:W-:Y:S05]  /*a400*/  BSYNC B0 ;  /* 0x0000000000007941 */ /* 0x001fea0003800000 */
.L_x_7085:
        /* <DEDUP_REMOVED lines=10> */
[----:B------:R-:W0:Y:S01]  /*a4b0*/  MUFU.RCP R0, R0 ;  /* 0x0000000000007308 */ /* 0x000e220000001000 */
[----:B------:R-:W-:Y:S01]  /*a4c0*/  F2FP.BF16.PACK_AB R8, RZ, R8 ;  /* 0x00000008ff08723e */ /* 0x000fe200000010ff */
[----:B0-----:R-:W-:-:S07]  /*a4d0*/  FMUL.FTZ R9, R0, R9 ;  /* 0x0000000900097220 */ /* 0x001fce0000410000 */
[----:B------:R-:W0:Y:S02]  /*a4e0*/  @P0 MUFU.SQRT R9, R9 ;  /* 0x0000000900090308 */ /* 0x000e240000002000 */
[----:B------:R-:W-:-:S05]  /*a4f0*/  @P1 IADD3 R4, P0, R2, c[0x0][0x550], RZ ;  /* 0x0001540002041a10 */ /* 0x000fca0007f1e0ff */
[----:B------:R-:W-:Y:S01]  /*a500*/  @P1 IMAD.X R5, RZ, RZ, c[0x0][0x554], P0 ;  /* 0x00015500ff051624 */ /* 0x000fe200000e06ff */
[----:B------:R-:W-:-:S04]  /*a510*/  ISETP.GE.AND P0, PT, R3, 0x2, PT ;  /* 0x000000020300780c */ /* 0x000fc80003f06270 */
[----:B0-----:R0:W-:Y:S02]  /*a520*/  @P1 STG.E [R4.64], R9 ;  /* 0x0000000904001986 */ /* 0x0011e4000c101924 */
[----:B0-----:R-:W-:-:S07]  /*a530*/  PRMT R5, RZ, 0x5410, R8 ;  /* 0x00005410ff057816 */ /* 0x001fce0000000008 */
[----:B------:R-:W-:Y:S05]  /*a540*/  @!P0 EXIT ;  /* 0x000000000000894d */ /* 0x000fea0003800000 */
[----:B------:R-:W-:-:S04]  /*a550*/  LOP3.LUT R2, R2, 0xfffffffc, RZ, 0xc0, !PT ;  /* 0xfffffffc02027812 */ /* 0x000fc800078ec0ff */
[----:B------:R-:W-:-:S04]  /*a560*/  IADD3 R2, P0, R2, c[0x0][0x558], RZ ;  /* 0x0001560002027a10 */ /* 0x000fc80007f1e0ff */
[----:B------:R-:W-:-:S05]  /*a570*/  IADD3.X R3, RZ, c[0x0][0x55c], RZ, P0, !PT ;  /* 0x00015700ff037a10 */ /* 0x000fca00007fe4ff */
[----:B------:R-:W-:Y:S01]  /*a580*/  STG.E [R2.64], R5 ;  /* 0x0000000502007986 */ /* 0x000fe2000c101924 */
[----:B------:R-:W-:Y:S05]  /*a590*/  EXIT ;  /* 0x000000000000794d */ /* 0x000fea0003800000 */
.L_x_7087:
[----:B------:R-:W-:Y:S04]  /*a5a0*/  STG.E [R14.64], R8 ;  /* 0x000000080e007986 */ /* 0x000fe8000c101924 */
[----:B------:R-:W-:Y:S04]  /*a5b0*/  STG.E [R14.64+0x4], R9 ;  /* 0x000004090e007986 */ /* 0x000fe8000c101924 */
[----:B-----5:R-:W-:Y:S04]  /*a5c0*/  STG.E [R14.64+0x8], R10 ;  /* 0x0000080a0e007986 */ /* 0x020fe8000c101924 */
[----:B------:R-:W-:Y:S01]  /*a5d0*/  STG.E [R14.64+0xc], R11 ;  /* 0x00000c0b0e007986 */ /* 0x000fe2000c101924 */
[----:B------:R-:W-:Y:S05]  /*a5e0*/  EXIT ;  /* 0x000000000000794d */ /* 0x000fea0003800000 */
.L_x_7084:
        /* <DEDUP_REMOVED lines=23> */
.L_x_7088:
[----:B------:R-:W-:Y:S02]  /*a760*/  ULDC.U8 UR4, c[0x0][0x581] ;  /* 0x0001604000047ab9 */ /* 0x000fe40000000000 */
[----:B------:R-:W-:-:S13]  /*a770*/  ISETP.NE.AND P0, PT, RZ, UR4, PT ;  /* 0x00000004ff007c0c */ /* 0x000fda000bf05270 */
[----:B------:R-:W-:Y:S05]  /*a780*/  @!P0 BRA `(.L_x_7089) ;  /* 0x0000017000008947 */ /* 0x000fea0003800000 */
[C---:B------:R-:W-:Y:S01]  /*a790*/  FADD.FTZ R0, R11.reuse, -c[0x0][0x160] ;  /* 0x800058000b007621 */ /* 0x040fe20000010000 */
[----:B------:R-:W-:Y:S01]  /*a7a0*/  FSETP.GT.FTZ.AND P0, PT, R11, c[0x0][0x160], PT ;  /* 0x000058000b007a0b */ /* 0x000fe20003f14000 */
[----:B------:R-:W-:Y:S01]  /*a7b0*/  IMAD.MOV.U32 R3, RZ, RZ, 0x1 ;  /* 0x00000001ff037424 */ /* 0x000fe200078e00ff */
[----:B------:R-:W-:Y:S01]  /*a7c0*/  ULDC.U8 UR4, c[0x0][0x164] ;  /* 0x0000590000047ab9 */ /* 0x000fe20000000000 */
[----:B------:R-:W-:Y:S02]  /*a7d0*/  F2FP.BF16.PACK_AB R8, RZ, R8 ;  /* 0x00000008ff08723e */ /* 0x000fe400000010ff */
[----:B------:R-:W-:Y:S02]  /*a7e0*/  FSEL R0, R0, RZ, P0 ;  /* 0x000000ff00007208 */ /* 0x000fe40000000000 */
[----:B------:R-:W-:Y:S02]  /*a7f0*/  ISETP.NE.AND P0, PT, RZ, UR4, PT ;  /* 0x00000004ff007c0c */ /* 0x000fe4000bf05270 */
[----:B------:R-:W-:-:S02]  /*a800*/  ISETP.LE.AND P1, PT, R3, c[0x0][0x584], PT ;  /* 0x0001610003007a0c */ /* 0x000fc40003f23270 */
[----:B------:R-:W0:Y:S01]  /*a810*/  MUFU.RCP R0, R0 ;  /* 0x0000000000007308 */ /* 0x000e220000001000 */
[----:B------:R-:W-:Y:S01]  /*a820*/  MOV R3, c[0x0][0x584] ;  /* 0x0001610000037a02 */ /* 0x000fe20000000f00 */
        /* <DEDUP_REMOVED lines=13> */
.L_x_7089:
        /* <DEDUP_REMOVED lines=20> */
        .weak           $__internal_42_$__cuda_sm20_div_u64
        .type           $__internal_42_$__cuda_sm20_div_u64,@function
        .size           $__internal_42_$__cuda_sm20_div_u64,($__internal_43_$__cuda_sm20_rem_u64 - $__internal_42_$__cuda_sm20_div_u64)
$__internal_42_$__cuda_sm20_div_u64:
        /* <DEDUP_REMOVED lines=68> */
[----:B------:R-:W-:Y:S06]  /*ae80*/  RET.REL.NODEC R6 `(_ZN2at6native13reduce_kernelILi512ELi1ENS0_8ReduceOpIN3c108BFloat16ENS0_10WelfordOpsIS4_fiN4cuda3std3__44pairIffEEEEjfLi2ELi2EEEEEvT1_) ;  /* 0xffff517006007950 */ /* 0x000fec0003c3ffff */
        .weak           $__internal_43_$__cuda_sm20_rem_u64
        .type           $__internal_43_$__cuda_sm20_rem_u64,@function
        .size           $__internal_43_$__cuda_sm20_rem_u64,(.L_x_8155 - $__internal_43_$__cuda_sm20_rem_u64)
$__internal_43_$__cuda_sm20_rem_u64:
        /* <DEDUP_REMOVED lines=64> */
[----:B------:R-:W-:Y:S06]  /*b290*/  RET.REL.NODEC R16 `(_ZN2at6native13reduce_kernelILi512ELi1ENS0_8ReduceOpIN3c108BFloat16ENS0_10WelfordOpsIS4_fiN4cuda3std3__44pairIffEEEEjfLi2ELi2EEEEEvT1_) ;  /* 0xffff4d6010007950 */ /* 0x000fec0003c3ffff */
.L_x_7090:
        /* <DEDUP_REMOVED lines=14> */
.L_x_8155:


//--------------------- .text._ZN2at6native13reduce_kernelILi256ELi2ENS0_8ReduceOpIN3c108BFloat16ENS0_10WelfordOpsIS4_fiN4cuda3std3__44pairIffEEEEjfLi2ELi2EEEEEvT1_ --------------------------
	.section	.text._ZN2at6native13reduce_kernelILi256ELi2ENS0_8ReduceOpIN3c108BFloat16ENS0_10WelfordOpsIS4_fiN4cuda3std3__44pairIffEEEEjfLi2ELi2EEEEEvT1_,"ax",@progbits
	.sectioninfo	@"SHI_REGISTERS=34"
	.align	128
        .global         _ZN2at6native13reduce_kernelILi256ELi2ENS0_8ReduceOpIN3c108BFloat16ENS0_10WelfordOpsIS4_fiN4cuda3std3__44pairIffEEEEjfLi2ELi2EEEEEvT1_
        .type           _ZN2at6native13reduce_kernelILi256ELi2ENS0_8ReduceOpIN3c108BFloat16ENS0_10WelfordOpsIS4_fiN4cuda3std3__44pairIffEEEEjfLi2ELi2EEEEEvT1_,@function
        .size           _ZN2at6native13reduce_kernelILi256ELi2ENS0_8ReduceOpIN3c108BFloat16ENS0_10WelfordOpsIS4_fiN4cuda3std3__44pairIffEEEEjfLi2ELi2EEEEEvT1_,(.L_x_8157 - _ZN2at6native13reduce_kernelILi256ELi2ENS0_8ReduceOpIN3c108BFloat16ENS0_10WelfordOpsIS4_fiN4cuda3std3__44pairIffEEEEjfLi2ELi2EEEEEvT1_)
        .other          _ZN2at6native13reduce_kernelILi256ELi2ENS0_8ReduceOpIN3c108BFloat16ENS0_10WelfordOpsIS4_fiN4cuda3std3__44pairIffEEEEjfLi2ELi2EEEEEvT1_,@"STO_CUDA_ENTRY STV_DEFAULT"
_ZN2at6native13reduce_kernelILi256ELi2ENS0_8ReduceOpIN3c108BFloat16ENS0_10WelfordOpsIS4_fiN4cuda3std3__44pairIffEEEEjfLi2ELi2EEEEEvT1_:
.text._ZN2at6native13reduce_kernelILi256ELi2ENS0_8ReduceOpIN3c108BFloat16ENS0_10WelfordOpsIS4_fiN4cuda3std3__44pairIffEEEEjfLi2ELi2EEEEEvT1_:
        /* <DEDUP_REMOVED lines=214> */
.L_x_7091:
        /* <DEDUP_REMOVED lines=57> */
.L_x_7100:
[----:B------:R-:W-:Y:S05]  /*10f0*/  BSYNC B2 ;  /* 0x0000000000027941 */ /* 0x000fea0003800000 */
.L_x_7099:
        /* <DEDUP_REMOVED lines=17> */
.L_x_7098:
[----:B------:R-:W-:Y:S05]  /*1210*/  BSYNC B1 ;  /* 0x0000000000017941 */ /* 0x000fea0003800000 */
.L_x_7097:
[C---:B------:R-:W-:Y:S02]  /*1220*/  IADD3 R0, P0, -R11.reuse, 0x2, RZ ;  /* 0x000000020b007810 */ /* 0x040fe40007f1e1ff */
[----:B------:R-:W-:Y:S02]  /*1230*/  IADD3 R9, R11, c[0x0][0x17c], RZ ;  /* 0x00005f000b097a10 */ /* 0x000fe40007ffe0ff */
[C---:B------:R-:W-:Y:S02]  /*1240*/  LEA R16, P1, R0.reuse, R16, 0x1 ;  /* 0x0000001000107211 */ /* 0x040fe400078208ff */
[----:B------:R-:W-:Y:S02]  /*1250*/  IADD3.X R3, RZ, -0x1, RZ, P0, !PT ;  /* 0xffffffffff037810 */ /* 0x000fe400007fe4ff */
[----:B------:R-:W-:Y:S02]  /*1260*/  IADD3 R9, R9, -0x2, RZ ;  /* 0xfffffffe09097810 */ /* 0x000fe40007ffe0ff */
[----:B------:R-:W-:-:S02]  /*1270*/  LEA.HI.X R17, R0, R17, R3, 0x1, P1 ;  /* 0x0000001100117211 */ /* 0x000fc400008f0c03 */
.L_x_7096:
[----:B------:R-:W-:Y:S05]  /*1280*/  BSYNC B0 ;  /* 0x0000000000007941 */ /* 0x000fea0003800000 */
.L_x_7095:
        /* <DEDUP_REMOVED lines=13> */
.L_x_7104:
        /* <DEDUP_REMOVED lines=23> */
.L_x_7103:
[----:B------:R-:W-:Y:S01]  /*14d0*/  MOV R10, R13 ;  /* 0x0000000d000a7202 */ /* 0x000fe20000000f00 */
[----:B------:R-:W-:Y:S02]  /*14e0*/  IMAD.MOV.U32 R7, RZ, RZ, R12 ;  /* 0x000000ffff077224 */ /* 0x000fe400078e000c */
.L_x_7102:
[----:B------:R-:W-:Y:S05]  /*14f0*/  BSYNC B0 ;  /* 0x0000000000007941 */ /* 0x000fea0003800000 */
.L_x_7101:
        /* <DEDUP_REMOVED lines=10> */
.L_x_7106:
[----:B------:R-:W-:Y:S05]  /*15a0*/  BSYNC B0 ;  /* 0x0000000000007941 */ /* 0x000fea0003800000 */
.L_x_7105:
        /* <DEDUP_REMOVED lines=18> */
.L_x_7108:
[----:B------:R-:W-:Y:S05]  /*16d0*/  BSYNC B0 ;  /* 0x0000000000007941 */ /* 0x000fea0003800000 */
.L_x_7107:
        /* <DEDUP_REMOVED lines=17> */
.L_x_7110:
[----:B------:R-:W-:Y:S01]  /*17f0*/  MOV R4, R3 ;  /* 0x0000000300047202 */ /* 0x000fe20000000f00 */
[----:B------:R-:W-:Y:S01]  /*1800*/  IMAD.MOV.U32 R5, RZ, RZ, R8 ;  /* 0x000000ffff057224 */ /* 0x000fe200078e0008 */
[----:B------:R-:W-:Y:S01]  /*1810*/  MOV R6, R0 ;  /* 0x0000000000067202 */ /* 0x000fe20000000f00 */
[----:B------:R-:W-:Y:S02]  /*1820*/  IMAD.MOV.U32 R7, RZ, RZ, R10 ;  /* 0x000000ffff077224 */ /* 0x000fe400078e000a */
.L_x_7111:
[----:B------:R-:W-:Y:S05]  /*1830*/  BSYNC B0 ;  /* 0x0000000000007941 */ /* 0x000fea0003800000 */
.L_x_7109:
[----:B------:R-:W-:Y:S01]  /*1840*/  CS2R R8, SRZ ;  /* 0x0000000000087805 */ /* 0x000fe2000001ff00 */
[----:B------:R-:W-:Y:S01]  /*1850*/  CS2R R10, SRZ ;  /* 0x00000000000a7805 */ /* 0x000fe2000001ff00 */
[----:B------:R-:W-:Y:S05]  /*1860*/  BRA `(.L_x_7093) ;  /* 0x0000530000007947 */ /* 0x000fea0003800000 */
.L_x_7094:
        /* <DEDUP_REMOVED lines=30> */
.L_x_7120:
        /* <DEDUP_REMOVED lines=213> */
.L_x_7117:
        /* <DEDUP_REMOVED lines=218> */
.L_x_7118:
        /* <DEDUP_REMOVED lines=32> */
.L_x_7119:
[----:B------:R-:W-:Y:S05]  /*3740*/  BSYNC B1 ;  /* 0x0000000000017941 */ /* 0x000fea0003800000 */
.L_x_7116:
[----:B------:R-:W-:Y:S02]  /*3750*/  PRMT R30, R10, 0x5432, R10 ;  /* 0x000054320a1e7816 */ /* 0x000fe4000000000a */
.L_x_7115:
[----:B------:R-:W-:Y:S05]  /*3760*/  BSYNC B0 ;  /* 0x0000000000007941 */ /* 0x000fea0003800000 */
.L_x_7114:
        /* <DEDUP_REMOVED lines=210> */
.L_x_7123:
        /* <DEDUP_REMOVED lines=208> */
.L_x_7124:
[----:B------:R-:W-:-:S04]  /*5190*/  LOP3.LUT R3, R3, 0xfffffffc, RZ, 0xc0, !PT ;  /* 0xfffffffc03037812 */ /* 0x000fc800078ec0ff */
[----:B------:R-:W-:-:S04]  /*51a0*/  IADD3 R16, P1, R3, R16, RZ ;  /* 0x0000001003107210 */ /* 0x000fc80007f3e0ff */
[----:B------:R-:W-:-:S05]  /*51b0*/  IADD3.X R17, RZ, R17, RZ, P1, !PT ;  /* 0x00000011ff117210 */ /* 0x000fca0000ffe4ff */
[----:B------:R-:W2:Y:S02]  /*51c0*/  LDG.E R16, [R16.64] ;  /* 0x0000002410107981 */ /* 0x000ea4000c1e1900 */
[----:B--2---:R-:W-:Y:S02]  /*51d0*/  PRMT R30, R16, 0x5432, R16 ;  /* 0x00005432101e7816 */ /* 0x004fe40000000010 */
.L_x_7122:
[----:B------:R-:W-:Y:S05]  /*51e0*/  BSYNC B0 ;  /* 0x0000000000007941 */ /* 0x000fea0003800000 */
.L_x_7121:
        /* <DEDUP_REMOVED lines=37> */
.L_x_7126:
[----:B------:R-:W-:Y:S05]  /*5440*/  BSYNC B0 ;  /* 0x0000000000007941 */ /* 0x000fea0003800000 */
.L_x_7125:
        /* <DEDUP_REMOVED lines=17> */
.L_x_7128:
[----:B------:R-:W-:Y:S01]  /*5560*/  IMAD.MOV.U32 R4, RZ, RZ, R25 ;  /* 0x000000ffff047224 */ /* 0x000fe200078e0019 */
[----:B------:R-:W-:Y:S01]  /*5570*/  MOV R5, R24 ;  /* 0x0000001800057202 */ /* 0x000fe20000000f00 */
[----:B------:R-:W-:Y:S01]  /*5580*/  IMAD.MOV.U32 R6, RZ, RZ, R21 ;  /* 0x000000ffff067224 */ /* 0x000fe200078e0015 */
[----:B------:R-:W-:Y:S02]  /*5590*/  MOV R7, R20 ;  /* 0x0000001400077202 */ /* 0x000fe40000000f00 */
.L_x_7129:
[----:B------:R-:W-:Y:S05]  /*55a0*/  BSYNC B0 ;  /* 0x0000000000007941 */ /* 0x000fea0003800000 */
.L_x_7127:
        /* <DEDUP_REMOVED lines=16> */
.L_x_7130:
[----:B------:R-:W-:Y:S01]  /*56b0*/  IMAD.MOV.U32 R8, RZ, RZ, R27 ;  /* 0x000000ffff087224 */ /* 0x000fe200078e001b */
[----:B------:R-:W-:Y:S01]  /*56c0*/  MOV R9, R26 ;  /* 0x0000001a00097202 */ /* 0x000fe20000000f00 */
[----:B------:R-:W-:Y:S01]  /*56d0*/  IMAD.MOV.U32 R10, RZ, RZ, R13 ;  /* 0x000000ffff0a7224 */ /* 0x000fe200078e000d */
[----:B------:R-:W-:Y:S01]  /*56e0*/  MOV R11, R12 ;  /* 0x0000000c000b7202 */ /* 0x000fe20000000f00 */
[----:B------:R-:W-:Y:S05]  /*56f0*/  BRA `(.L_x_7093) ;  /* 0x0000147000007947 */ /* 0x000fea0003800000 */
.L_x_7113:
        /* <DEDUP_REMOVED lines=16> */
.L_x_7134:
        /* <DEDUP_REMOVED lines=37> */
.L_x_7133:
[--C-:B------:R-:W-:Y:S02]  /*5a50*/  PRMT R13, R13, 0x5410, R10.reuse ;  /* 0x000054100d0d7816 */ /* 0x100fe4000000000a */
[----:B------:R-:W-:Y:S02]  /*5a60*/  PRMT R25, R25, 0x7610, R10 ;  /* 0x0000761019197816 */ /* 0x000fe4000000000a */
[--C-:B------:R-:W-:Y:S02]  /*5a70*/  PRMT R21, R21, 0x5410, R12.reuse ;  /* 0x0000541015157816 */ /* 0x100fe4000000000c */
[----:B------:R-:W-:Y:S02]  /*5a80*/  PRMT R24, R24, 0x7610, R12 ;  /* 0x0000761018187816 */ /* 0x000fe4000000000c */
.L_x_7132:
[----:B------:R-:W-:Y:S05]  /*5a90*/  BSYNC B0 ;  /* 0x0000000000007941 */ /* 0x000fea0003800000 */
.L_x_7131:
        /* <DEDUP_REMOVED lines=23> */
.L_x_7136:
[----:B------:R-:W-:Y:S05]  /*5c10*/  BSYNC B0 ;  /* 0x0000000000007941 */ /* 0x000fea0003800000 */
.L_x_7135:
        /* <DEDUP_REMOVED lines=37> */
.L_x_7138:
[----:B------:R-:W-:Y:S05]  /*5e70*/  BSYNC B0 ;  /* 0x0000000000007941 */ /* 0x000fea0003800000 */
.L_x_7137:
        /* <DEDUP_REMOVED lines=17> */
.L_x_7140:
[----:B------:R-:W-:Y:S01]  /*5f90*/  IMAD.MOV.U32 R4, RZ, RZ, R3 ;  /* 0x000000ffff047224 */ /* 0x000fe200078e0003 */
[----:B------:R-:W-:Y:S01]  /*5fa0*/  MOV R5, R0 ;  /* 0x0000000000057202 */ /* 0x000fe20000000f00 */
[----:B------:R-:W-:Y:S01]  /*5fb0*/  IMAD.MOV.U32 R6, RZ, RZ, R15 ;  /* 0x000000ffff067224 */ /* 0x000fe200078e000f */
[----:B------:R-:W-:Y:S02]  /*5fc0*/  MOV R7, R18 ;  /* 0x0000001200077202 */ /* 0x000fe40000000f00 */
.L_x_7141:
[----:B------:R-:W-:Y:S05]  /*5fd0*/  BSYNC B0 ;  /* 0x0000000000007941 */ /* 0x000fea0003800000 */
.L_x_7139:
        /* <DEDUP_REMOVED lines=16> */
.L_x_7142:
[----:B------:R-:W-:Y:S01]  /*60e0*/  IMAD.MOV.U32 R8, RZ, RZ, R27 ;  /* 0x000000ffff087224 */ /* 0x000fe200078e001b */
[----:B------:R-:W-:Y:S01]  /*60f0*/  MOV R9, R26 ;  /* 0x0000001a00097202 */ /* 0x000fe20000000f00 */
[----:B------:R-:W-:Y:S01]  /*6100*/  IMAD.MOV.U32 R10, RZ, RZ, R19 ;  /* 0x000000ffff0a7224 */ /* 0x000fe200078e0013 */
[----:B------:R-:W-:Y:S01]  /*6110*/  MOV R11, R20 ;  /* 0x00000014000b7202 */ /* 0x000fe20000000f00 */
[----:B------:R-:W-:Y:S05]  /*6120*/  BRA `(.L_x_7093) ;  /* 0x00000a4000007947 */ /* 0x000fea0003800000 */
.L_x_7112:
        /* <DEDUP_REMOVED lines=11> */
[----:B------:R-:W-:-:S02]  /*61e0*/  MOV R9, c[0x0][0x16c] ;  /* 0x00005b0000097a02 */ /* 0x000fc40000000f00 */
[----:B------:R-:W-:Y:S02]  /*61f0*/  MOV R5, c[0x0][0x16c] ;  /* 0x00005b0000057a02 */ /* 0x000fe40000000f00 */
[----:B------:R-:W-:-:S03]  /*6200*/  MOV R4, c[0x0][0x168] ;  /* 0x00005a0000047a02 */ /* 0x000fc60000000f00 */
[----:B------:R-:W-:Y:S05]  /*6210*/  @P0 BRA `(.L_x_7144) ;  /* 0x000002e000000947 */ /* 0x000fea0003800000 */
[----:B------:R-:W-:Y:S01]  /*6220*/  BSSY B1, `(.L_x_7145) ;  /* 0x0000029000017945 */ /* 0x000fe20003800000 */
[----:B------:R-:W-:Y:S01]  /*6230*/  IMAD.MOV.U32 R0, RZ, RZ, c[0x0][0x16c] ;  /* 0x00005b00ff007624 */ /* 0x000fe200078e00ff */
[----:B------:R-:W-:Y:S01]  /*6240*/  MOV R3, c[0x0][0x168] ;  /* 0x00005a0000037a02 */ /* 0x000fe20000000f00 */
[----:B------:R-:W-:Y:S01]  /*6250*/  IMAD.MOV.U32 R8, RZ, RZ, c[0x0][0x168] ;  /* 0x00005a00ff087624 */ /* 0x000fe200078e00ff */
[----:B------:R-:W-:Y:S02]  /*6260*/  MOV R9, c[0x0][0x16c] ;  /* 0x00005b0000097a02 */ /* 0x000fe40000000f00 */
[----:B------:R-:W-:Y:S02]  /*6270*/  MOV R5, c[0x0][0x16c] ;  /* 0x00005b0000057a02 */ /* 0x000fe40000000f00 */
[----:B------:R-:W-:Y:S02]  /*6280*/  MOV R4, c[0x0][0x168] ;  /* 0x00005a0000047a02 */ /* 0x000fe40000000f00 */
.L_x_7146:
[----:B------:R-:W-:Y:S02]  /*6290*/  IADD3 R19, R18, c[0x0][0x184], RZ ;  /* 0x0000610012137a10 */ /* 0x000fe40007ffe0ff */
[----:B------:R-:W-:-:S02]  /*62a0*/  SHF.R.U32.HI R11, RZ, 0x1, R18 ;  /* 0x00000001ff0b7819 */ /* 0x000fc40000011612 */
        /* <DEDUP_REMOVED lines=33> */
.L_x_7145:
[--C-:B------:R-:W-:Y:S02]  /*64c0*/  PRMT R13, R13, 0x5410, R10.reuse ;  /* 0x000054100d0d7816 */ /* 0x100fe4000000000a */
[----:B------:R-:W-:Y:S02]  /*64d0*/  PRMT R28, R28, 0x7610, R10 ;  /* 0x000076101c1c7816 */ /* 0x000fe4000000000a */
[--C-:B------:R-:W-:Y:S02]  /*64e0*/  PRMT R25, R25, 0x5410, R12.reuse ;  /* 0x0000541019197816 */ /* 0x100fe4000000000c */
[----:B------:R-:W-:Y:S02]  /*64f0*/  PRMT R26, R26, 0x7610, R12 ;  /* 0x000076101a1a7816 */ /* 0x000fe4000000000c */
.L_x_7144:
[----:B------:R-:W-:Y:S05]  /*6500*/  BSYNC B0 ;  /* 0x0000000000007941 */ /* 0x000fea0003800000 */
.L_x_7143:
        /* <DEDUP_REMOVED lines=21> */
.L_x_7148:
[----:B------:R-:W-:Y:S05]  /*6660*/  BSYNC B0 ;  /* 0x0000000000007941 */ /* 0x000fea0003800000 */
.L_x_7147:
        /* <DEDUP_REMOVED lines=37> */
.L_x_7150:
[----:B------:R-:W-:Y:S05]  /*68c0*/  BSYNC B0 ;  /* 0x0000000000007941 */ /* 0x000fea0003800000 */
.L_x_7149:
        /* <DEDUP_REMOVED lines=17> */
.L_x_7152:
[----:B------:R-:W-:Y:S01]  /*69e0*/  MOV R4, R3 ;  /* 0x0000000300047202 */ /* 0x000fe20000000f00 */
[----:B------:R-:W-:Y:S01]  /*69f0*/  IMAD.MOV.U32 R5, RZ, RZ, R0 ;  /* 0x000000ffff057224 */ /* 0x000fe200078e0000 */
[----:B------:R-:W-:Y:S02]  /*6a00*/  MOV R6, R19 ;  /* 0x0000001300067202 */ /* 0x000fe40000000f00 */
[----:B------:R-:W-:Y:S02]  /*6a10*/  MOV R7, R20 ;  /* 0x0000001400077202 */ /* 0x000fe40000000f00 */
.L_x_7153:
[----:B------:R-:W-:Y:S05]  /*6a20*/  BSYNC B0 ;  /* 0x0000000000007941 */ /* 0x000fea0003800000 */
.L_x_7151:
        /* <DEDUP_REMOVED lines=16> */
.L_x_7154:
[----:B------:R-:W-:Y:S01]  /*6b30*/  MOV R8, R15 ;  /* 0x0000000f00087202 */ /* 0x000fe20000000f00 */
[----:B------:R-:W-:Y:S01]  /*6b40*/  IMAD.MOV.U32 R9, RZ, RZ, R14 ;  /* 0x000000ffff097224 */ /* 0x000fe200078e000e */
[----:B------:R-:W-:Y:S02]  /*6b50*/  MOV R10, R21 ;  /* 0x00000015000a7202 */ /* 0x000fe40000000f00 */
[----:B------:R-:W-:Y:S02]  /*6b60*/  MOV R11, R24 ;  /* 0x00000018000b7202 */ /* 0x000fe40000000f00 */
.L_x_7093:
[----:B------:R-:W-:Y:S05]  /*6b70*/  BSYNC B6 ;  /* 0x0000000000067941 */ /* 0x000fea0003800000 */
.L_x_7092:
        /* <DEDUP_REMOVED lines=12> */
.L_x_7164:
        /* <DEDUP_REMOVED lines=29> */
.L_x_7159:
[----:B------:R3:W4:Y:S01]  /*6e10*/  LDS R6, [R20+0x8] ;  /* 0x0000080014067984 */ /* 0x0007220000000800 */
[----:B-1----:R-:W-:Y:S01]  /*6e20*/  IMAD.MOV.U32 R4, RZ, RZ, R16 ;  /* 0x000000ffff047224 */ /* 0x002fe200078e0010 */
[----:B------:R-:W-:Y:S02]  /*6e30*/  MOV R5, R17 ;  /* 0x0000001100057202 */ /* 0x000fe40000000f00 */
[----:B------:R-:W-:Y:S02]  /*6e40*/  MOV R7, R19 ;  /* 0x0000001300077202 */ /* 0x000fe40000000f00 */
.L_x_7160:
[----:B------:R-:W-:Y:S05]  /*6e50*/  BSYNC B1 ;  /* 0x0000000000017941 */ /* 0x000fea0003800000 */
.L_x_7158:
        /* <DEDUP_REMOVED lines=17> */
.L_x_7162:
[----:B--2---:R-:W-:Y:S01]  /*6f70*/  MOV R8, R12 ;  /* 0x0000000c00087202 */ /* 0x004fe20000000f00 */
[----:B------:R-:W-:Y:S01]  /*6f80*/  IMAD.MOV.U32 R9, RZ, RZ, R13 ;  /* 0x000000ffff097224 */ /* 0x000fe200078e000d */
[----:B------:R-:W-:Y:S02]  /*6f90*/  MOV R10, R14 ;  /* 0x0000000e000a7202 */ /* 0x000fe40000000f00 */
[----:B------:R-:W-:Y:S02]  /*6fa0*/  MOV R11, R15 ;  /* 0x0000000f000b7202 */ /* 0x000fe40000000f00 */
.L_x_7163:
[----:B------:R-:W-:Y:S05]  /*6fb0*/  BSYNC B1 ;  /* 0x0000000000017941 */ /* 0x000fea0003800000 */
.L_x_7161:
[----:B----4-:R1:W-:Y:S04]  /*6fc0*/  STS.128 [R3], R4 ;  /* 0x0000000403007388 */ /* 0x0103e80000000c00 */
[----:B------:R1:W-:Y:S02]  /*6fd0*/  STS.128 [R3+0x10], R8 ;  /* 0x0000100803007388 */ /* 0x0003e40000000c00 */
.L_x_7157:
[----:B------:R-:W-:Y:S05]  /*6fe0*/  BSYNC B0 ;  /* 0x0000000000007941 */ /* 0x000fea0003800000 */
.L_x_7156:
[----:B------:R-:W-:Y:S02]  /*6ff0*/  ISETP.GT.AND P0, PT, R0, 0x1, PT ;  /* 0x000000010000780c */ /* 0x000fe40003f04270 */
[----:B------:R-:W-:-:S11]  /*7000*/  SHF.R.S32.HI R0, RZ, 0x1, R0 ;  /* 0x00000001ff007819 */ /* 0x000fd60000011400 */
[----:B------:R-:W-:Y:S05]  /*7010*/  @P0 BRA `(.L_x_7164) ;  /* 0xfffffc2000000947 */ /* 0x000fea000383ffff */
.L_x_7155:
        /* <DEDUP_REMOVED lines=17> */
.L_x_7175:
        /* <DEDUP_REMOVED lines=27> */
.L_x_7170:
[----:B-1----:R-:W-:Y:S01]  /*72e0*/  IMAD.MOV.U32 R4, RZ, RZ, R12 ;  /* 0x000000ffff047224 */ /* 0x002fe200078e000c */
[----:B------:R-:W-:Y:S01]  /*72f0*/  MOV R5, R13 ;  /* 0x0000000d00057202 */ /* 0x000fe20000000f00 */
[----:B------:R-:W-:Y:S01]  /*7300*/  IMAD.MOV.U32 R6, RZ, RZ, R14 ;  /* 0x000000ffff067224 */ /* 0x000fe200078e000e */
[----:B------:R-:W-:Y:S02]  /*7310*/  MOV R7, R15 ;  /* 0x0000000f00077202 */ /* 0x000fe40000000f00 */
.L_x_7171:
[----:B------:R-:W-:Y:S05]  /*7320*/  BSYNC B1 ;  /* 0x0000000000017941 */ /* 0x000fea0003800000 */
.L_x_7169:
        /* <DEDUP_REMOVED lines=17> */
.L_x_7173:
[----:B--2---:R-:W-:Y:S01]  /*7440*/  IMAD.MOV.U32 R8, RZ, RZ, R16 ;  /* 0x000000ffff087224 */ /* 0x004fe200078e0010 */
[----:B------:R-:W-:Y:S01]  /*7450*/  MOV R9, R17 ;  /* 0x0000001100097202 */ /* 0x000fe20000000f00 */
[----:B------:R-:W-:Y:S01]  /*7460*/  IMAD.MOV.U32 R11, RZ, RZ, R19 ;  /* 0x000000ffff0b7224 */ /* 0x000fe200078e0013 */
[----:B------:R-:W-:Y:S02]  /*7470*/  MOV R10, R18 ;  /* 0x00000012000a7202 */ /* 0x000fe40000000f00 */
.L_x_7174:
[----:B------:R-:W-:Y:S05]  /*7480*/  BSYNC B1 ;  /* 0x0000000000017941 */ /* 0x000fea0003800000 */
.L_x_7172:
[----:B------:R1:W-:Y:S04]  /*7490*/  STS.128 [R0], R4 ;  /* 0x0000000400007388 */ /* 0x0003e80000000c00 */
[----:B------:R1:W-:Y:S02]  /*74a0*/  STS.128 [R0+0x10], R8 ;  /* 0x0000100800007388 */ /* 0x0003e40000000c00 */
.L_x_7168:
[----:B------:R-:W-:Y:S05]  /*74b0*/  BSYNC B0 ;  /* 0x0000000000007941 */ /* 0x000fea0003800000 */
.L_x_7167:
[----:B------:R-:W-:-:S04]  /*74c0*/  SHF.R.S32.HI R3, RZ, 0x1, R3 ;  /* 0x00000001ff037819 */ /* 0x000fc80000011403 */
[----:B------:R-:W-:-:S13]  /*74d0*/  ISETP.GE.AND P0, PT, R3, 0x20, PT ;  /* 0x000000200300780c */ /* 0x000fda0003f06270 */
[----:B------:R-:W-:Y:S05]  /*74e0*/  @P0 BRA `(.L_x_7175) ;  /* 0xfffffc4000000947 */ /* 0x000fea000383ffff */
[----:B------:R-:W-:-:S10]  /*74f0*/  HFMA2.MMA R3, -RZ, RZ, 0, 1.9073486328125e-06 ;  /* 0x00000020ff037435 */ /* 0x000fd400000001ff */
.L_x_7166:
[----:B------:R-:W-:Y:S01]  /*7500*/  ISETP.GE.AND P0, PT, R3, 0x2, PT ;  /* 0x000000020300780c */ /* 0x000fe20003f06270 */
[----:B------:R-:W-:Y:S01]  /*7510*/  WARPSYNC 0xffffffff ;  /* 0xffffffff00007948 */ /* 0x000fe20003800000 */
[----:B------:R-:W-:Y:S11]  /*7520*/  BAR.SYNC.DEFER_BLOCKING 0x0 ;  /* 0x0000000000007b1d */ /* 0x000ff60000010000 */
[----:B------:R-:W-:Y:S05]  /*7530*/  @!P0 BRA `(.L_x_7165) ;  /* 0x0000038000008947 */ /* 0x000fea0003800000 */
[----:B-1----:R-:W-:-:S04]  /*7540*/  MOV R0, 0x1 ;  /* 0x0000000100007802 */ /* 0x002fc80000000f00 */
.L_x_7182:
        /* <DEDUP_REMOVED lines=21> */
.L_x_7177:
[----:B01----:R-:W-:Y:S01]  /*76a0*/  MOV R4, R13 ;  /* 0x0000000d00047202 */ /* 0x003fe20000000f00 */
[----:B--2---:R-:W-:Y:S01]  /*76b0*/  IMAD.MOV.U32 R5, RZ, RZ, R14 ;  /* 0x000000ffff057224 */ /* 0x004fe200078e000e */
[----:B---3--:R-:W-:Y:S02]  /*76c0*/  MOV R7, R16 ;  /* 0x0000001000077202 */ /* 0x008fe40000000f00 */
[----:B----4-:R-:W-:Y:S02]  /*76d0*/  MOV R6, R12 ;  /* 0x0000000c00067202 */ /* 0x010fe40000000f00 */
.L_x_7178:
[----:B------:R-:W-:Y:S05]  /*76e0*/  BSYNC B0 ;  /* 0x0000000000007941 */ /* 0x000fea0003800000 */
.L_x_7176:
        /* <DEDUP_REMOVED lines=21> */
.L_x_7180:
[----:B-1-3--:R-:W-:Y:S01]  /*7840*/  MOV R8, R13 ;  /* 0x0000000d00087202 */ /* 0x00afe20000000f00 */
[----:B--2---:R-:W-:Y:S01]  /*7850*/  IMAD.MOV.U32 R9, RZ, RZ, R14 ;  /* 0x000000ffff097224 */ /* 0x004fe200078e000e */
[----:B0-----:R-:W-:Y:S02]  /*7860*/  MOV R11, R16 ;  /* 0x00000010000b7202 */ /* 0x001fe40000000f00 */
[----:B----4-:R-:W-:Y:S02]  /*7870*/  MOV R10, R12 ;  /* 0x0000000c000a7202 */ /* 0x010fe40000000f00 */
.L_x_7181:
[----:B------:R-:W-:Y:S05]  /*7880*/  BSYNC B0 ;  /* 0x0000000000007941 */ /* 0x000fea0003800000 */
.L_x_7179:
[----:B-1----:R-:W-:-:S05]  /*7890*/  IMAD.SHL.U32 R0, R0, 0x2, RZ ;  /* 0x0000000200007824 */ /* 0x002fca00078e00ff */
[----:B------:R-:W-:-:S13]  /*78a0*/  ISETP.GE.AND P0, PT, R0, R3, PT ;  /* 0x000000030000720c */ /* 0x000fda0003f06270 */
[----:B------:R-:W-:Y:S05]  /*78b0*/  @!P0 BRA `(.L_x_7182) ;  /* 0xfffffc9000008947 */ /* 0x000fea000383ffff */
.L_x_7165:
        /* <DEDUP_REMOVED lines=207> */
.L_x_7183:
        /* <DEDUP_REMOVED lines=204> */
.L_x_7184:
        /* <DEDUP_REMOVED lines=11> */
.L_x_7190:
        /* <DEDUP_REMOVED lines=9> */
[----:B------:R-:W-:Y:S05]  /*93b0*/  CALL.REL.NOINC `($__internal_45_$__cuda_sm20_rem_u64) ;  /* 0x00005a6000007944 */ /* 0x000fea0003c00000 */
[----:B------:R-:W-:Y:S01]  /*93c0*/  MOV R18, R0 ;  /* 0x0000000000127202 */ /* 0x000fe20000000f00 */
[----:B------:R-:W-:Y:S01]  /*93d0*/  IMAD.MOV.U32 R19, RZ, RZ, R3 ;  /* 0x000000ffff137224 */ /* 0x000fe200078e0003 */
[----:B------:R-:W-:Y:S05]  /*93e0*/  BRA `(.L_x_7189) ;  /* 0x0000013000007947 */ /* 0x000fea0003800000 */
.L_x_7188:
        /* <DEDUP_REMOVED lines=19> */
.L_x_7189:
[----:B------:R-:W-:Y:S05]  /*9520*/  BSYNC B1 ;  /* 0x0000000000017941 */ /* 0x000fea0003800000 */
.L_x_7187:
[----:B------:R-:W-:Y:S01]  /*9530*/  ISETP.NE.U32.AND P0, PT, R18, RZ, PT ;  /* 0x000000ff1200720c */ /* 0x000fe20003f05070 */
[----:B------:R-:W-:Y:S01]  /*9540*/  IMAD.MOV.U32 R20, RZ, RZ, R15 ;  /* 0x000000ffff147224 */ /* 0x000fe200078e000f */
[----:B------:R-:W-:Y:S02]  /*9550*/  MOV R0, R26 ;  /* 0x0000001a00007202 */ /* 0x000fe40000000f00 */
[----:B------:R-:W-:-:S13]  /*9560*/  ISETP.NE.AND.EX P0, PT, R19, RZ, PT, P0 ;  /* 0x000000ff1300720c */ /* 0x000fda0003f05300 */
[----:B------:R-:W-:Y:S05]  /*9570*/  @P0 BRA `(.L_x_7190) ;  /* 0xfffffda000000947 */ /* 0x000fea000383ffff */
[----:B------:R-:W-:Y:S05]  /*9580*/  BSYNC B0 ;  /* 0x0000000000007941 */ /* 0x000fea0003800000 */
.L_x_7186:
[----:B------:R-:W-:Y:S01]  /*9590*/  ISETP.NE.U32.AND P2, PT, R15, RZ, PT ;  /* 0x000000ff0f00720c */ /* 0x000fe20003f45070 */
[----:B------:R-:W-:-:S12]  /*95a0*/  BSSY B0, `(.L_x_7191) ;  /* 0x000001c000007945 */ /* 0x000fd80003800000 */
[----:B------:R-:W-:Y:S05]  /*95b0*/  @!P2 BRA `(.L_x_7192) ;  /* 0x000000700000a947 */ /* 0x000fea0003800000 */
[----:B--2---:R-:W-:Y:S01]  /*95c0*/  HFMA2.MMA R14, -RZ, RZ, 0, 9.5367431640625e-07 ;  /* 0x00000010ff0e7435 */ /* 0x004fe200000001ff */
[----:B------:R-:W-:Y:S02]  /*95d0*/  MOV R0, RZ ;  /* 0x000000ff00007202 */ /* 0x000fe40000000f00 */
[----:B------:R-:W-:-:S03]  /*95e0*/  MOV R20, 0x9600 ;  /* 0x0000960000147802 */ /* 0x000fc60000000f00 */
[----:B------:R-:W-:Y:S05]  /*95f0*/  CALL.REL.NOINC `($__internal_44_$__cuda_sm20_div_u64) ;  /* 0x000053c000007944 */ /* 0x000fea0003c00000 */
[----:B------:R-:W-:Y:S01]  /*9600*/  IMAD.MOV.U32 R18, RZ, RZ, R14 ;  /* 0x000000ffff127224 */ /* 0x000fe200078e000e */
[----:B------:R-:W-:Y:S01]  /*9610*/  MOV R19, R27 ;  /* 0x0000001b00137202 */ /* 0x000fe20000000f00 */
[----:B------:R-:W-:Y:S05]  /*9620*/  BRA `(.L_x_7193) ;  /* 0x0000013000007947 */ /* 0x000fea0003800000 */
.L_x_7192:
        /* <DEDUP_REMOVED lines=19> */
.L_x_7193:
[----:B------:R-:W-:Y:S05]  /*9760*/  BSYNC B0 ;  /* 0x0000000000007941 */ /* 0x000fea0003800000 */
.L_x_7191:
[----:B------:R-:W-:Y:S01]  /*9770*/  BSSY B0, `(.L_x_7194) ;  /* 0x000001c000007945 */ /* 0x000fe20003800000 */
[----:B------:R-:W-:Y:S05]  /*9780*/  @!P2 BRA `(.L_x_7195) ;  /* 0x000000600000a947 */ /* 0x000fea0003800000 */
[----:B--2---:R-:W-:Y:S01]  /*9790*/  HFMA2.MMA R14, -RZ, RZ, 0, 2.384185791015625e-07 ;  /* 0x00000004ff0e7435 */ /* 0x004fe200000001ff */
[----:B------:R-:W-:Y:S02]  /*97a0*/  MOV R0, RZ ;  /* 0x000000ff00007202 */ /* 0x000fe40000000f00 */
[----:B------:R-:W-:-:S03]  /*97b0*/  MOV R20, 0x97d0 ;  /* 0x000097d000147802 */ /* 0x000fc60000000f00 */
[----:B------:R-:W-:Y:S05]  /*97c0*/  CALL.REL.NOINC `($__internal_44_$__cuda_sm20_div_u64) ;  /* 0x000051f000007944 */ /* 0x000fea0003c00000 */
[----:B------:R-:W-:Y:S01]  /*97d0*/  IMAD.MOV.U32 R26, RZ, RZ, R14 ;  /* 0x000000ffff1a7224 */ /* 0x000fe200078e000e */
[----:B------:R-:W-:Y:S05]  /*97e0*/  BRA `(.L_x_7196) ;  /* 0x0000014000007947 */ /* 0x000fea0003800000 */
.L_x_7195:
        /* <DEDUP_REMOVED lines=20> */
.L_x_7196:
[----:B------:R-:W-:Y:S05]  /*9930*/  BSYNC B0 ;  /* 0x0000000000007941 */ /* 0x000fea0003800000 */
.L_x_7194:
        /* <DEDUP_REMOVED lines=8> */
[----:B------:R-:W-:Y:S05]  /*99c0*/  CALL.REL.NOINC `($__internal_44_$__cuda_sm20_div_u64) ;  /* 0x00004ff000007944 */ /* 0x000fea0003c00000 */
[----:B------:R-:W-:Y:S01]  /*99d0*/  IMAD.MOV.U32 R15, RZ, RZ, R27 ;  /* 0x000000ffff0f7224 */ /* 0x000fe200078e001b */
[----:B------:R-:W-:Y:S05]  /*99e0*/  BRA `(.L_x_7199) ;  /* 0x0000014000007947 */ /* 0x000fea0003800000 */
.L_x_7198:
        /* <DEDUP_REMOVED lines=20> */
.L_x_7199:
[----:B------:R-:W-:Y:S05]  /*9b30*/  BSYNC B0 ;  /* 0x0000000000007941 */ /* 0x000fea0003800000 */
.L_x_7197:
[----:B------:R-:W-:-:S04]  /*9b40*/  IADD3 R0, P0, R14, c[0x0][0x560], RZ ;  /* 0x000158000e007a10 */ /* 0x000fc80007f1e0ff */
[----:B------:R-:W-:-:S04]  /*9b50*/  IADD3.X R25, R15, c[0x0][0x564], RZ, P0, !PT ;  /* 0x000159000f197a10 */ /* 0x000fc800007fe4ff */
[----:B------:R-:W-:Y:S02]  /*9b60*/  MOV R3, R25 ;  /* 0x0000001900037202 */ /* 0x000fe40000000f00 */
.L_x_7185:
        /* <DEDUP_REMOVED lines=209> */
.L_x_7201:
        /* <DEDUP_REMOVED lines=200> */
.L_x_7202:
        /* <DEDUP_REMOVED lines=11> */
.L_x_7204:
[----:B------:R-:W-:Y:S05]  /*b5b0*/  BSYNC B0 ;  /* 0x0000000000007941 */ /* 0x000fea0003800000 */
.L_x_7203:
        /* <DEDUP_REMOVED lines=19> */
.L_x_7206:
[----:B------:R-:W-:Y:S05]  /*b6f0*/  BSYNC B0 ;  /* 0x0000000000007941 */ /* 0x000fea0003800000 */
.L_x_7205:
        /* <DEDUP_REMOVED lines=31> */
.L_x_7208:
[----:B------:R-:W-:Y:S05]  /*b8f0*/  BSYNC B0 ;  /* 0x0000000000007941 */ /* 0x000fea0003800000 */
.L_x_7207:
        /* <DEDUP_REMOVED lines=30> */
.L_x_7219:
        /* <DEDUP_REMOVED lines=30> */
.L_x_7214:
[----:B0-----:R0:W5:Y:S02]  /*bcc0*/  LDG.E R14, [R4.64+0x8] ;  /* 0x00000824040e7981 */ /* 0x001164000c1e1900 */
[----:B-----5:R-:W-:Y:S01]  /*bcd0*/  IMAD.MOV.U32 R12, RZ, RZ, R29 ;  /* 0x000000ffff0c7224 */ /* 0x020fe200078e001d */
[----:B------:R-:W-:Y:S02]  /*bce0*/  MOV R13, R6 ;  /* 0x00000006000d7202 */ /* 0x000fe40000000f00 */
[----:B------:R-:W-:Y:S02]  /*bcf0*/  MOV R15, R8 ;  /* 0x00000008000f7202 */ /* 0x000fe40000000f00 */
.L_x_7215:
[----:B------:R-:W-:Y:S05]  /*bd00*/  BSYNC B2 ;  /* 0x0000000000027941 */ /* 0x000fea0003800000 */
.L_x_7213:
        /* <DEDUP_REMOVED lines=17> */
.L_x_7217:
[----:B------:R-:W-:Y:S01]  /*be20*/  MOV R16, R9 ;  /* 0x0000000900107202 */ /* 0x000fe20000000f00 */
[----:B------:R-:W-:Y:S01]  /*be30*/  IMAD.MOV.U32 R17, RZ, RZ, R10 ;  /* 0x000000ffff117224 */ /* 0x000fe200078e000a */
[----:B------:R-:W-:Y:S02]  /*be40*/  MOV R18, R11 ;  /* 0x0000000b00127202 */ /* 0x000fe40000000f00 */
[----:B------:R-:W-:Y:S02]  /*be50*/  MOV R19, R26 ;  /* 0x0000001a00137202 */ /* 0x000fe40000000f00 */
.L_x_7218:
[----:B------:R-:W-:Y:S05]  /*be60*/  BSYNC B2 ;  /* 0x0000000000027941 */ /* 0x000fea0003800000 */
.L_x_7216:
[----:B------:R-:W-:Y:S05]  /*be70*/  @!P0 BRA `(.L_x_7219) ;  /* 0xfffffc6000008947 */ /* 0x000fea000383ffff */
.L_x_7212:
[----:B------:R-:W-:Y:S05]  /*be80*/  BSYNC B1 ;  /* 0x0000000000017941 */ /* 0x000fea0003800000 */
.L_x_7211:
[----:B------:R-:W-:Y:S05]  /*be90*/  BRA `(.L_x_7220) ;  /* 0x0000045000007947 */ /* 0x000fea0003800000 */
.L_x_7210:
        /* <DEDUP_REMOVED lines=11> */
.L_x_7227:
        /* <DEDUP_REMOVED lines=30> */
.L_x_7222:
[----:B0-----:R0:W5:Y:S02]  /*c130*/  LDG.E R14, [R4.64+0x8] ;  /* 0x00000824040e7981 */ /* 0x001164000c1e1900 */
[----:B-----5:R-:W-:Y:S01]  /*c140*/  IMAD.MOV.U32 R12, RZ, RZ, R27 ;  /* 0x000000ffff0c7224 */ /* 0x020fe200078e001b */
[----:B------:R-:W-:Y:S02]  /*c150*/  MOV R13, R28 ;  /* 0x0000001c000d7202 */ /* 0x000fe40000000f00 */
[----:B------:R-:W-:Y:S02]  /*c160*/  MOV R15, R26 ;  /* 0x0000001a000f7202 */ /* 0x000fe40000000f00 */
.L_x_7223:
[----:B------:R-:W-:Y:S05]  /*c170*/  BSYNC B1 ;  /* 0x0000000000017941 */ /* 0x000fea0003800000 */
.L_x_7221:
        /* <DEDUP_REMOVED lines=17> */
.L_x_7225:
[----:B------:R-:W-:Y:S01]  /*c290*/  MOV R16, R9 ;  /* 0x0000000900107202 */ /* 0x000fe20000000f00 */
[----:B------:R-:W-:Y:S01]  /*c2a0*/  IMAD.MOV.U32 R17, RZ, RZ, R8 ;  /* 0x000000ffff117224 */ /* 0x000fe200078e0008 */
[----:B------:R-:W-:Y:S02]  /*c2b0*/  MOV R18, R10 ;  /* 0x0000000a00127202 */ /* 0x000fe40000000f00 */
[----:B------:R-:W-:Y:S02]  /*c2c0*/  MOV R19, R6 ;  /* 0x0000000600137202 */ /* 0x000fe40000000f00 */
.L_x_7226:
[----:B------:R-:W-:Y:S05]  /*c2d0*/  BSYNC B1 ;  /* 0x0000000000017941 */ /* 0x000fea0003800000 */
.L_x_7224:
[----:B------:R-:W-:Y:S05]  /*c2e0*/  @!P0 BRA `(.L_x_7227) ;  /* 0xfffffc6000008947 */ /* 0x000fea000383ffff */
.L_x_7220:
[----:B------:R-:W-:Y:S05]  /*c2f0*/  BSYNC B0 ;  /* 0x0000000000007941 */ /* 0x000fea0003800000 */
.L_x_7209:
        /* <DEDUP_REMOVED lines=10> */
.L_x_7237:
        /* <DEDUP_REMOVED lines=28> */
.L_x_7232:
[----:B------:R3:W4:Y:S01]  /*c560*/  LDS R14, [R27+0x8] ;  /* 0x000008001b0e7984 */ /* 0x0007220000000800 */
[----:B--2---:R-:W-:Y:S01]  /*c570*/  IMAD.MOV.U32 R12, RZ, RZ, R8 ;  /* 0x000000ffff0c7224 */ /* 0x004fe200078e0008 */
[----:B------:R-:W-:Y:S02]  /*c580*/  MOV R13, R9 ;  /* 0x00000009000d7202 */ /* 0x000fe40000000f00 */
[----:B------:R-:W-:Y:S02]  /*c590*/  MOV R15, R11 ;  /* 0x0000000b000f7202 */ /* 0x000fe40000000f00 */
.L_x_7233:
[----:B------:R-:W-:Y:S05]  /*c5a0*/  BSYNC B1 ;  /* 0x0000000000017941 */ /* 0x000fea0003800000 */
.L_x_7231:
        /* <DEDUP_REMOVED lines=17> */
.L_x_7235:
[----:B0-----:R-:W-:Y:S01]  /*c6c0*/  MOV R16, R4 ;  /* 0x0000000400107202 */ /* 0x001fe20000000f00 */
[----:B------:R-:W-:Y:S01]  /*c6d0*/  IMAD.MOV.U32 R17, RZ, RZ, R5 ;  /* 0x000000ffff117224 */ /* 0x000fe200078e0005 */
[----:B------:R-:W-:Y:S02]  /*c6e0*/  MOV R18, R6 ;  /* 0x0000000600127202 */ /* 0x000fe40000000f00 */
[----:B------:R-:W-:Y:S02]  /*c6f0*/  MOV R19, R7 ;  /* 0x0000000700137202 */ /* 0x000fe40000000f00 */
.L_x_7236:
[----:B------:R-:W-:Y:S05]  /*c700*/  BSYNC B1 ;  /* 0x0000000000017941 */ /* 0x000fea0003800000 */
.L_x_7234:
[----:B----4-:R0:W-:Y:S04]  /*c710*/  STS.128 [R20], R12 ;  /* 0x0000000c14007388 */ /* 0x0101e80000000c00 */
[----:B------:R0:W-:Y:S02]  /*c720*/  STS.128 [R20+0x10], R16 ;  /* 0x0000101014007388 */ /* 0x0001e40000000c00 */
.L_x_7230:
[----:B------:R-:W-:Y:S05]  /*c730*/  BSYNC B0 ;  /* 0x0000000000007941 */ /* 0x000fea0003800000 */
.L_x_7229:
[----:B------:R-:W-:Y:S02]  /*c740*/  ISETP.GT.AND P0, PT, R26, 0x1, PT ;  /* 0x000000011a00780c */ /* 0x000fe40003f04270 */
[----:B------:R-:W-:-:S11]  /*c750*/  SHF.R.S32.HI R26, RZ, 0x1, R26 ;  /* 0x00000001ff1a7819 */ /* 0x000fd6000001141a */
[----:B------:R-:W-:Y:S05]  /*c760*/  @P0 BRA `(.L_x_7237) ;  /* 0xfffffc3000000947 */ /* 0x000fea000383ffff */
.L_x_7228:
        /* <DEDUP_REMOVED lines=14> */
.L_x_7248:
        /* <DEDUP_REMOVED lines=26> */
.L_x_7243:
[----:B--2---:R-:W-:Y:S01]  /*c9f0*/  MOV R12, R4 ;  /* 0x00000004000c7202 */ /* 0x004fe20000000f00 */
[----:B------:R-:W-:Y:S01]  /*ca00*/  IMAD.MOV.U32 R13, RZ, RZ, R5 ;  /* 0x000000ffff0d7224 */ /* 0x000fe200078e0005 */
[----:B------:R-:W-:-:S02]  /*ca10*/  MOV R15, R7 ;  /* 0x00000007000f7202 */ /* 0x000fc40000000f00 */
[----:B------:R-:W-:Y:S02]  /*ca20*/  MOV R14, R6 ;  /* 0x00000006000e7202 */ /* 0x000fe40000000f00 */
.L_x_7244:
[----:B------:R-:W-:Y:S05]  /*ca30*/  BSYNC B1 ;  /* 0x0000000000017941 */ /* 0x000fea0003800000 */
.L_x_7242:
        /* <DEDUP_REMOVED lines=17> */
.L_x_7246:
[----:B----4-:R-:W-:Y:S01]  /*cb50*/  MOV R16, R8 ;  /* 0x0000000800107202 */ /* 0x010fe20000000f00 */
[----:B------:R-:W-:Y:S01]  /*cb60*/  IMAD.MOV.U32 R17, RZ, RZ, R9 ;  /* 0x000000ffff117224 */ /* 0x000fe200078e0009 */
[----:B------:R-:W-:Y:S02]  /*cb70*/  MOV R18, R10 ;  /* 0x0000000a00127202 */ /* 0x000fe40000000f00 */
[----:B------:R-:W-:Y:S02]  /*cb80*/  MOV R19, R11 ;  /* 0x0000000b00137202 */ /* 0x000fe40000000f00 */
.L_x_7247:
[----:B------:R-:W-:Y:S05]  /*cb90*/  BSYNC B1 ;  /* 0x0000000000017941 */ /* 0x000fea0003800000 */
.L_x_7245:
[----:B------:R2:W-:Y:S04]  /*cba0*/  STS.128 [R20], R12 ;  /* 0x0000000c14007388 */ /* 0x0005e80000000c00 */
[----:B------:R2:W-:Y:S02]  /*cbb0*/  STS.128 [R20+0x10], R16 ;  /* 0x0000101014007388 */ /* 0x0005e40000000c00 */
.L_x_7241:
[----:B------:R-:W-:Y:S05]  /*cbc0*/  BSYNC B0 ;  /* 0x0000000000007941 */ /* 0x000fea0003800000 */
.L_x_7240:
[----:B------:R-:W-:-:S04]  /*cbd0*/  SHF.R.S32.HI R21, RZ, 0x1, R21 ;  /* 0x00000001ff157819 */ /* 0x000fc80000011415 */
[----:B------:R-:W-:-:S13]  /*cbe0*/  ISETP.GE.AND P0, PT, R21, 0x20, PT ;  /* 0x000000201500780c */ /* 0x000fda0003f06270 */
[----:B------:R-:W-:Y:S05]  /*cbf0*/  @P0 BRA `(.L_x_7248) ;  /* 0xfffffc5000000947 */ /* 0x000fea000383ffff */
[----:B------:R-:W-:-:S04]  /*cc00*/  IMAD.MOV.U32 R4, RZ, RZ, 0x20 ;  /* 0x00000020ff047424 */ /* 0x000fc800078e00ff */
.L_x_7239:
[----:B------:R-:W-:Y:S01]  /*cc10*/  BAR.SYNC.DEFER_BLOCKING 0x0 ;  /* 0x0000000000007b1d */ /* 0x000fe20000010000 */
[----:B------:R-:W-:-:S13]  /*cc20*/  ISETP.GE.AND P0, PT, R4, 0x2, PT ;  /* 0x000000020400780c */ /* 0x000fda0003f06270 */
[----:B------:R-:W-:Y:S05]  /*cc30*/  @!P0 BRA `(.L_x_7238) ;  /* 0x0000038000008947 */ /* 0x000fea0003800000 */
[----:B------:R-:W-:-:S06]  /*cc40*/  HFMA2.MMA R5, -RZ, RZ, 0, 5.9604644775390625e-08 ;  /* 0x00000001ff057435 */ /* 0x000fcc00000001ff */
.L_x_7255:
        /* <DEDUP_REMOVED lines=21> */
.L_x_7250:
[----:B0-2-4-:R-:W-:Y:S01]  /*cda0*/  MOV R12, R7 ;  /* 0x00000007000c7202 */ /* 0x015fe20000000f00 */
[----:B---3--:R-:W-:Y:S01]  /*cdb0*/  IMAD.MOV.U32 R15, RZ, RZ, R10 ;  /* 0x000000ffff0f7224 */ /* 0x008fe200078e000a */
[----:B-1----:R-:W-:Y:S02]  /*cdc0*/  MOV R13, R8 ;  /* 0x00000008000d7202 */ /* 0x002fe40000000f00 */
[----:B------:R-:W-:Y:S02]  /*cdd0*/  MOV R14, R2 ;  /* 0x00000002000e7202 */ /* 0x000fe40000000f00 */
.L_x_7251:
[----:B------:R-:W-:Y:S05]  /*cde0*/  BSYNC B0 ;  /* 0x0000000000007941 */ /* 0x000fea0003800000 */
.L_x_7249:
        /* <DEDUP_REMOVED lines=21> */
.L_x_7253:
[----:B0--3--:R-:W-:Y:S01]  /*cf40*/  MOV R16, R7 ;  /* 0x0000000700107202 */ /* 0x009fe20000000f00 */
[----:B--2---:R-:W-:Y:S01]  /*cf50*/  IMAD.MOV.U32 R19, RZ, RZ, R2 ;  /* 0x000000ffff137224 */ /* 0x004fe200078e0002 */
[----:B----4-:R-:W-:Y:S02]  /*cf60*/  MOV R17, R6 ;  /* 0x0000000600117202 */ /* 0x010fe40000000f00 */
[----:B-1----:R-:W-:Y:S02]  /*cf70*/  MOV R18, R8 ;  /* 0x0000000800127202 */ /* 0x002fe40000000f00 */
.L_x_7254:
[----:B------:R-:W-:Y:S05]  /*cf80*/  BSYNC B0 ;  /* 0x0000000000007941 */ /* 0x000fea0003800000 */
.L_x_7252:
[----:B0---4-:R-:W-:-:S04]  /*cf90*/  SHF.L.U32 R5, R5, 0x1, RZ ;  /* 0x0000000105057819 */ /* 0x011fc800000006ff */
[----:B------:R-:W-:-:S13]  /*cfa0*/  ISETP.GE.AND P0, PT, R5, R4, PT ;  /* 0x000000040500720c */ /* 0x000fda0003f06270 */
[----:B------:R-:W-:Y:S05]  /*cfb0*/  @!P0 BRA `(.L_x_7255) ;  /* 0xfffffc9000008947 */ /* 0x000fea000383ffff */
.L_x_7238:
        /* <DEDUP_REMOVED lines=31> */
.L_x_7259:
[----:B0-----:R-:W-:Y:S05]  /*d1b0*/  BSYNC B0 ;  /* 0x0000000000007941 */ /* 0x001fea0003800000 */
.L_x_7258:
        /* <DEDUP_REMOVED lines=20> */
.L_x_7260:
[----:B0-----:R-:W-:Y:S05]  /*d300*/  BSYNC B0 ;  /* 0x0000000000007941 */ /* 0x001fea0003800000 */
.L_x_7257:
        /* <DEDUP_REMOVED lines=10> */
[----:B------:R-:W-:-:S02]  /*d3b0*/  ISETP.NE.AND P2, PT, RZ, UR4, PT ;  /* 0x00000004ff007c0c */ /* 0x000fc4000bf45270 */
[----:B------:R-:W4:Y:S01]  /*d3c0*/  MUFU.RCP R0, R0 ;  /* 0x0000000000007308 */ /* 0x000f220000001000 */
[----:B------:R-:W-:Y:S02]  /*d3d0*/  FSEL R5, R2, RZ, P0 ;  /* 0x000000ff02057208 */ /* 0x000fe40000000000 */
[C---:B------:R-:W-:Y:S02]  /*d3e0*/  ISETP.GE.AND P1, PT, R3.reuse, 0x1, PT ;  /* 0x000000010300780c */ /* 0x040fe40003f26270 */
[----:B------:R-:W-:Y:S02]  /*d3f0*/  ISETP.GE.AND P0, PT, R3, 0x2, PT ;  /* 0x000000020300780c */ /* 0x000fe40003f06270 */
[----:B0-2---:R-:W-:Y:S01]  /*d400*/  F2FP.BF16.PACK_AB R12, R16, R12 ;  /* 0x0000000c100c723e */ /* 0x005fe200000010ff */
[----:B------:R-:W0:Y:S01]  /*d410*/  MUFU.RCP R2, R5 ;  /* 0x0000000500027308 */ /* 0x000e220000001000 */
[----:B----4-:R-:W-:-:S07]  /*d420*/  FMUL.FTZ R13, R0, R13 ;  /* 0x0000000d000d7220 */ /* 0x010fce0000410000 */
[----:B------:R-:W-:Y:S02]  /*d430*/  @P1 IADD3 R6, P4, R23, c[0x0][0x550], RZ ;  /* 0x0001540017061a10 */ /* 0x000fe40007f9e0ff */
[----:B------:R-:W-:Y:S01]  /*d440*/  @P0 LOP3.LUT R4, R22, 0xfffffffc, RZ, 0xc0, !PT ;  /* 0xfffffffc16040812 */ /* 0x000fe200078ec0ff */
[----:B------:R-:W2:Y:S03]  /*d450*/  @P2 MUFU.SQRT R13, R13 ;  /* 0x0000000d000d2308 */ /* 0x000ea60000002000 */
[----:B------:R-:W-:Y:S01]  /*d460*/  @P0 IADD3 R4, P3, R4, c[0x0][0x558], RZ ;  /* 0x0001560004040a10 */ /* 0x000fe20007f7e0ff */
[----:B0-----:R-:W-:Y:S02]  /*d470*/  FMUL.FTZ R17, R2, R17 ;  /* 0x0000001102117220 */ /* 0x001fe40000410000 */
[----:B---3--:R-:W-:Y:S01]  /*d480*/  @P1 IMAD.X R7, RZ, RZ, c[0x0][0x554], P4 ;  /* 0x00015500ff071624 */ /* 0x008fe200020e06ff */
[----:B------:R-:W-:-:S03]  /*d490*/  @P0 IADD3.X R5, RZ, c[0x0][0x55c], RZ, P3, !PT ;  /* 0x00015700ff050a10 */ /* 0x000fc60001ffe4ff */
[----:B------:R-:W0:Y:S01]  /*d4a0*/  @P2 MUFU.SQRT R17, R17 ;  /* 0x0000001100112308 */ /* 0x000e220000002000 */
[----:B------:R-:W-:-:S04]  /*d4b0*/  @P1 IADD3 R2, P2, R22, c[0x0][0x550], RZ ;  /* 0x0001540016021a10 */ /* 0x000fc80007f5e0ff */
[----:B------:R-:W-:-:S05]  /*d4c0*/  @P1 IADD3.X R3, RZ, c[0x0][0x554], RZ, P2, !PT ;  /* 0x00015500ff031a10 */ /* 0x000fca00017fe4ff */
[----:B--2---:R2:W-:Y:S02]  /*d4d0*/  @P1 STG.E [R2.64], R13 ;  /* 0x0000000d02001986 */ /* 0x0045e4000c101924 */
[--C-:B--2---:R-:W-:Y:S02]  /*d4e0*/  PRMT R3, RZ, 0x5410, R12.reuse ;  /* 0x00005410ff037816 */ /* 0x104fe4000000000c */
[----:B------:R-:W-:-:S03]  /*d4f0*/  PRMT R12, RZ, 0x7610, R12 ;  /* 0x00007610ff0c7816 */ /* 0x000fc6000000000c */
[----:B------:R2:W-:Y:S04]  /*d500*/  @P0 STG.E [R4.64], R3 ;  /* 0x0000000304000986 */ /* 0x0005e8000c101924 */
[----:B0-----:R2:W-:Y:S01]  /*d510*/  @P1 STG.E [R6.64], R17 ;  /* 0x0000001106001986 */ /* 0x0015e2000c101924 */
[----:B------:R-:W-:Y:S05]  /*d520*/  @!P0 EXIT ;  /* 0x000000000000894d */ /* 0x000fea0003800000 */
[----:B------:R-:W-:-:S04]  /*d530*/  LOP3.LUT R2, R23, 0xfffffffc, RZ, 0xc0, !PT ;  /* 0xfffffffc17027812 */ /* 0x000fc800078ec0ff */
[----:B------:R-:W-:-:S04]  /*d540*/  IADD3 R2, P0, R2, c[0x0][0x558], RZ ;  /* 0x0001560002027a10 */ /* 0x000fc80007f1e0ff */
[----:B--2---:R-:W-:-:S05]  /*d550*/  IADD3.X R3, RZ, c[0x0][0x55c], RZ, P0, !PT ;  /* 0x00015700ff037a10 */ /* 0x004fca00007fe4ff */
[----:B------:R-:W-:Y:S01]  /*d560*/  STG.E [R2.64], R12 ;  /* 0x0000000c02007986 */ /* 0x000fe2000c101924 */
[----:B------:R-:W-:Y:S05]  /*d570*/  EXIT ;  /* 0x000000000000794d */ /* 0x000fea0003800000 */
.L_x_7261:
        /* <DEDUP_REMOVED lines=9> */
.L_x_7256:
        /* <DEDUP_REMOVED lines=25> */
.L_x_7262:
[----:B------:R-:W-:Y:S02]  /*d7a0*/  ULDC.U8 UR4, c[0x0][0x581] ;  /* 0x0001604000047ab9 */ /* 0x000fe40000000000 */
[----:B------:R-:W-:-:S13]  /*d7b0*/  ISETP.NE.AND P0, PT, RZ, UR4, PT ;  /* 0x00000004ff007c0c */ /* 0x000fda000bf05270 */
[----:B------:R-:W-:Y:S05]  /*d7c0*/  @!P0 BRA `(.L_x_7263) ;  /* 0x0000025000008947 */ /* 0x000fea0003800000 */
[C---:B------:R-:W-:Y:S01]  /*d7d0*/  FADD.FTZ R0, R15.reuse, -c[0x0][0x160] ;  /* 0x800058000f007621 */ /* 0x040fe20000010000 */
[----:B------:R-:W-:Y:S01]  /*d7e0*/  FSETP.GT.FTZ.AND P0, PT, R15, c[0x0][0x160], PT ;  /* 0x000058000f007a0b */ /* 0x000fe20003f14000 */
[C---:B------:R-:W-:Y:S01]  /*d7f0*/  FADD.FTZ R2, R19.reuse, -c[0x0][0x160] ;  /* 0x8000580013027621 */ /* 0x040fe20000010000 */
[----:B------:R-:W-:Y:S01]  /*d800*/  ULDC.U8 UR4, c[0x0][0x164] ;  /* 0x0000590000047ab9 */ /* 0x000fe20000000000 */
[----:B------:R-:W-:Y:S01]  /*d810*/  IMAD.MOV.U32 R3, RZ, RZ, 0x1 ;  /* 0x00000001ff037424 */ /* 0x000fe200078e00ff */
[----:B------:R-:W-:Y:S02]  /*d820*/  FSEL R0, R0, RZ, P0 ;  /* 0x000000ff00007208 */ /* 0x000fe40000000000 */
[----:B------:R-:W-:Y:S02]  /*d830*/  FSETP.GT.FTZ.AND P0, PT, R19, c[0x0][0x160], PT ;  /* 0x0000580013007a0b */ /* 0x000fe40003f14000 */
[----:B------:R-:W-:Y:S02]  /*d840*/  ISETP.NE.AND P2, PT, RZ, UR4, PT ;  /* 0x00000004ff007c0c */ /* 0x000fe4000bf45270 */
[----:B------:R-:W4:Y:S01]  /*d850*/  MUFU.RCP R0, R0 ;  /* 0x0000000000007308 */ /* 0x000f220000001000 */
[----:B------:R-:W-:-:S02]  /*d860*/  FSEL R2, R2, RZ, P0 ;  /* 0x000000ff02027208 */ /* 0x000fc40000000000 */
[----:B0-----:R-:W-:Y:S02]  /*d870*/  MOV R4, c[0x0][0x584] ;  /* 0x0001610000047a02 */ /* 0x001fe40000000f00 */
[----:B------:R-:W-:Y:S02]  /*d880*/  ISETP.LE.AND P1, PT, R3, c[0x0][0x584], PT ;  /* 0x0001610003007a0c */ /* 0x000fe40003f23270 */
[----:B------:R-:W-:Y:S01]  /*d890*/  ISETP.GE.AND P0, PT, R4, 0x2, PT ;  /* 0x000000020400780c */ /* 0x000fe20003f06270 */
[----:B------:R-:W0:Y:S01]  /*d8a0*/  MUFU.RCP R2, R2 ;  /* 0x0000000200027308 */ /* 0x000e220000001000 */
[----:B--2---:R-:W-:Y:S01]  /*d8b0*/  F2FP.BF16.PACK_AB R12, R16, R12 ;  /* 0x0000000c100c723e */ /* 0x004fe200000010ff */
[----:B----4-:R-:W-:-:S08]  /*d8c0*/  FMUL.FTZ R13, R0, R13 ;  /* 0x0000000d000d7220 */ /* 0x010fd00000410000 */
[----:B------:R-:W-:Y:S02]  /*d8d0*/  @P1 IADD3 R6, P4, R23, c[0x0][0x550], RZ ;  /* 0x0001540017061a10 */ /* 0x000fe40007f9e0ff */
[----:B------:R-:W-:Y:S01]  /*d8e0*/  @P0 LOP3.LUT R4, R22, 0xfffffffc, RZ, 0xc0, !PT ;  /* 0xfffffffc16040812 */ /* 0x000fe200078ec0ff */
[----:B------:R-:W2:Y:S01]  /*d8f0*/  @P2 MUFU.SQRT R13, R13 ;  /* 0x0000000d000d2308 */ /* 0x000ea20000002000 */
[----:B---3--:R-:W-:Y:S01]  /*d900*/  @P1 IADD3.X R7, RZ, c[0x0][0x554], RZ, P4, !PT ;  /* 0x00015500ff071a10 */ /* 0x008fe200027fe4ff */
[----:B0-----:R-:W-:Y:S01]  /*d910*/  FMUL.FTZ R17, R2, R17 ;  /* 0x0000001102117220 */ /* 0x001fe20000410000 */
[----:B------:R-:W-:-:S05]  /*d920*/  @P0 IADD3 R4, P3, R4, c[0x0][0x558], RZ ;  /* 0x0001560004040a10 */ /* 0x000fca0007f7e0ff */
[----:B------:R-:W0:Y:S01]  /*d930*/  @P2 MUFU.SQRT R17, R17 ;  /* 0x0000001100112308 */ /* 0x000e220000002000 */
[----:B------:R-:W-:Y:S01]  /*d940*/  @P1 IADD3 R2, P2, R22, c[0x0][0x550], RZ ;  /* 0x0001540016021a10 */ /* 0x000fe20007f5e0ff */
[----:B------:R-:W-:-:S03]  /*d950*/  @P0 IMAD.X R5, RZ, RZ, c[0x0][0x55c], P3 ;  /* 0x00015700ff050624 */ /* 0x000fc600018e06ff */
        /* <DEDUP_REMOVED lines=12> */
.L_x_7263:
        /* <DEDUP_REMOVED lines=38> */
.L_x_7200:
        /* <DEDUP_REMOVED lines=39> */
.L_x_7267:
[----:B0-----:R-:W-:Y:S05]  /*def0*/  BSYNC B0 ;  /* 0x0000000000007941 */ /* 0x001fea0003800000 */
.L_x_7266:
        /* <DEDUP_REMOVED lines=20> */
.L_x_7268:
[----:B0-----:R-:W-:Y:S05]  /*e040*/  BSYNC B0 ;  /* 0x0000000000007941 */ /* 0x001fea0003800000 */
.L_x_7265:
        /* <DEDUP_REMOVED lines=11> */
[----:B------:R-:W0:Y:S01]  /*e100*/  MUFU.RCP R0, R0 ;  /* 0x0000000000007308 */ /* 0x000e220000001000 */
[----:B------:R-:W-:Y:S02]  /*e110*/  FSEL R7, R2, RZ, P0 ;  /* 0x000000ff02077208 */ /* 0x000fe40000000000 */
[C---:B------:R-:W-:Y:S02]  /*e120*/  ISETP.GE.AND P1, PT, R3.reuse, 0x1, PT ;  /* 0x000000010300780c */ /* 0x040fe40003f26270 */
[----:B------:R-:W-:Y:S02]  /*e130*/  ISETP.GE.AND P0, PT, R3, 0x2, PT ;  /* 0x000000020300780c */ /* 0x000fe40003f06270 */
[----:B------:R-:W-:Y:S01]  /*e140*/  F2FP.BF16.PACK_AB R4, R8, R4 ;  /* 0x000000040804723e */ /* 0x000fe200000010ff */
[----:B------:R-:W1:Y:S01]  /*e150*/  MUFU.RCP R2, R7 ;  /* 0x0000000700027308 */ /* 0x000e620000001000 */
[----:B0-----:R-:W-:-:S07]  /*e160*/  FMUL.FTZ R5, R0, R5 ;  /* 0x0000000500057220 */ /* 0x001fce0000410000 */
[----:B-----5:R-:W-:Y:S02]  /*e170*/  @P1 IADD3 R10, P4, R17, c[0x0][0x550], RZ ;  /* 0x00015400110a1a10 */ /* 0x020fe40007f9e0ff */
[----:B------:R-:W-:Y:S01]  /*e180*/  @P0 LOP3.LUT R6, R16, 0xfffffffc, RZ, 0xc0, !PT ;  /* 0xfffffffc10060812 */ /* 0x000fe200078ec0ff */
[----:B------:R-:W0:Y:S03]  /*e190*/  @P2 MUFU.SQRT R5, R5 ;  /* 0x0000000500052308 */ /* 0x000e260000002000 */
[----:B------:R-:W-:Y:S01]  /*e1a0*/  @P0 IADD3 R6, P3, R6, c[0x0][0x558], RZ ;  /* 0x0001560006060a10 */ /* 0x000fe20007f7e0ff */
[----:B-1----:R-:W-:Y:S02]  /*e1b0*/  FMUL.FTZ R9, R2, R9 ;  /* 0x0000000902097220 */ /* 0x002fe40000410000 */
[----:B------:R-:W-:Y:S01]  /*e1c0*/  @P1 IMAD.X R11, RZ, RZ, c[0x0][0x554], P4 ;  /* 0x00015500ff0b1624 */ /* 0x000fe200020e06ff */
[----:B------:R-:W-:-:S03]  /*e1d0*/  @P0 IADD3.X R7, RZ, c[0x0][0x55c], RZ, P3, !PT ;  /* 0x00015700ff070a10 */ /* 0x000fc60001ffe4ff */
[----:B------:R-:W1:Y:S01]  /*e1e0*/  @P2 MUFU.SQRT R9, R9 ;  /* 0x0000000900092308 */ /* 0x000e620000002000 */
[----:B------:R-:W-:-:S04]  /*e1f0*/  @P1 IADD3 R2, P2, R16, c[0x0][0x550], RZ ;  /* 0x0001540010021a10 */ /* 0x000fc80007f5e0ff */
[----:B------:R-:W-:-:S05]  /*e200*/  @P1 IADD3.X R3, RZ, c[0x0][0x554], RZ, P2, !PT ;  /* 0x00015500ff031a10 */ /* 0x000fca00017fe4ff */
[----:B0-----:R0:W-:Y:S02]  /*e210*/  @P1 STG.E [R2.64], R5 ;  /* 0x0000000502001986 */ /* 0x0011e4000c101924 */
[--C-:B0-----:R-:W-:Y:S02]  /*e220*/  PRMT R3, RZ, 0x5410, R4.reuse ;  /* 0x00005410ff037816 */ /* 0x101fe40000000004 */
[----:B------:R-:W-:-:S03]  /*e230*/  PRMT R4, RZ, 0x7610, R4 ;  /* 0x00007610ff047816 */ /* 0x000fc60000000004 */
[----:B------:R0:W-:Y:S04]  /*e240*/  @P0 STG.E [R6.64], R3 ;  /* 0x0000000306000986 */ /* 0x0001e8000c101924 */
[----:B-1----:R0:W-:Y:S01]  /*e250*/  @P1 STG.E [R10.64], R9 ;  /* 0x000000090a001986 */ /* 0x0021e2000c101924 */
[----:B------:R-:W-:Y:S05]  /*e260*/  @!P0 EXIT ;  /* 0x000000000000894d */ /* 0x000fea0003800000 */
[----:B------:R-:W-:-:S04]  /*e270*/  LOP3.LUT R2, R17, 0xfffffffc, RZ, 0xc0, !PT ;  /* 0xfffffffc11027812 */ /* 0x000fc800078ec0ff */
[----:B------:R-:W-:-:S04]  /*e280*/  IADD3 R2, P0, R2, c[0x0][0x558], RZ ;  /* 0x0001560002027a10 */ /* 0x000fc80007f1e0ff */
[----:B0-----:R-:W-:-:S05]  /*e290*/  IADD3.X R3, RZ, c[0x0][0x55c], RZ, P0, !PT ;  /* 0x00015700ff037a10 */ /* 0x001fca00007fe4ff */
[----:B------:R-:W-:Y:S01]  /*e2a0*/  STG.E [R2.64], R4 ;  /* 0x0000000402007986 */ /* 0x000fe2000c101924 */
[----:B------:R-:W-:Y:S05]  /*e2b0*/  EXIT ;  /* 0x000000000000794d */ /* 0x000fea0003800000 */
.L_x_7269:
        /* <DEDUP_REMOVED lines=9> */
.L_x_7264:
        /* <DEDUP_REMOVED lines=25> */
.L_x_7270:
        /* <DEDUP_REMOVED lines=11> */
[----:B------:R-:W0:Y:S01]  /*e590*/  MUFU.RCP R0, R0 ;  /* 0x0000000000007308 */ /* 0x000e220000001000 */
[----:B------:R-:W-:-:S02]  /*e5a0*/  FSEL R2, R2, RZ, P0 ;  /* 0x000000ff02027208 */ /* 0x000fc40000000000 */
[----:B------:R-:W-:Y:S02]  /*e5b0*/  MOV R6, c[0x0][0x584] ;  /* 0x0001610000067a02 */ /* 0x000fe40000000f00 */
[----:B------:R-:W-:Y:S02]  /*e5c0*/  ISETP.LE.AND P1, PT, R3, c[0x0][0x584], PT ;  /* 0x0001610003007a0c */ /* 0x000fe40003f23270 */
[----:B------:R-:W-:Y:S01]  /*e5d0*/  ISETP.GE.AND P0, PT, R6, 0x2, PT ;  /* 0x000000020600780c */ /* 0x000fe20003f06270 */
[----:B------:R-:W1:Y:S01]  /*e5e0*/  MUFU.RCP R2, R2 ;  /* 0x0000000200027308 */ /* 0x000e620000001000 */
[----:B------:R-:W-:Y:S01]  /*e5f0*/  F2FP.BF16.PACK_AB R4, R8, R4 ;  /* 0x000000040804723e */ /* 0x000fe200000010ff */
[----:B0-----:R-:W-:-:S08]  /*e600*/  FMUL.FTZ R5, R0, R5 ;  /* 0x0000000500057220 */ /* 0x001fd00000410000 */
[----:B------:R-:W-:Y:S02]  /*e610*/  @P1 IADD3 R10, P4, R17, c[0x0][0x550], RZ ;  /* 0x00015400110a1a10 */ /* 0x000fe40007f9e0ff */
[----:B------:R-:W-:Y:S01]  /*e620*/  @P0 LOP3.LUT R6, R16, 0xfffffffc, RZ, 0xc0, !PT ;  /* 0xfffffffc10060812 */ /* 0x000fe200078ec0ff */
[----:B------:R-:W0:Y:S01]  /*e630*/  @P2 MUFU.SQRT R5, R5 ;  /* 0x0000000500052308 */ /* 0x000e220000002000 */
[----:B------:R-:W-:Y:S01]  /*e640*/  @P1 IADD3.X R11, RZ, c[0x0][0x554], RZ, P4, !PT ;  /* 0x00015500ff0b1a10 */ /* 0x000fe200027fe4ff */
[----:B-1----:R-:W-:Y:S01]  /*e650*/  FMUL.FTZ R9, R2, R9 ;  /* 0x0000000902097220 */ /* 0x002fe20000410000 */
[----:B------:R-:W-:-:S05]  /*e660*/  @P0 IADD3 R6, P3, R6, c[0x0][0x558], RZ ;  /* 0x0001560006060a10 */ /* 0x000fca0007f7e0ff */
[----:B------:R-:W1:Y:S01]  /*e670*/  @P2 MUFU.SQRT R9, R9 ;  /* 0x0000000900092308 */ /* 0x000e620000002000 */
[----:B------:R-:W-:Y:S01]  /*e680*/  @P1 IADD3 R2, P2, R16, c[0x0][0x550], RZ ;  /* 0x0001540010021a10 */ /* 0x000fe20007f5e0ff */
[----:B------:R-:W-:-:S03]  /*e690*/  @P0 IMAD.X R7, RZ, RZ, c[0x0][0x55c], P3 ;  /* 0x00015700ff070624 */ /* 0x000fc600018e06ff */
        /* <DEDUP_REMOVED lines=12> */
.L_x_7271:
        /* <DEDUP_REMOVED lines=38> */
        .weak           $__internal_44_$__cuda_sm20_div_u64
        .type           $__internal_44_$__cuda_sm20_div_u64,@function
        .size           $__internal_44_$__cuda_sm20_div_u64,($__internal_45_$__cuda_sm20_rem_u64 - $__internal_44_$__cuda_sm20_div_u64)
$__internal_44_$__cuda_sm20_div_u64:
        /* <DEDUP_REMOVED lines=69> */
[----:B------:R-:W-:Y:S06]  /*ee10*/  RET.REL.NODEC R22 `(_ZN2at6native13reduce_kernelILi256ELi2ENS0_8ReduceOpIN3c108BFloat16ENS0_10WelfordOpsIS4_fiN4cuda3std3__44pairIffEEEEjfLi2ELi2EEEEEvT1_) ;  /* 0xffff11e016007950 */ /* 0x000fec0003c3ffff */
        .weak           $__internal_45_$__cuda_sm20_rem_u64
        .type           $__internal_45_$__cuda_sm20_rem_u64,@function
        .size           $__internal_45_$__cuda_sm20_rem_u64,(.L_x_8157 - $__internal_45_$__cuda_sm20_rem_u64)
$__internal_45_$__cuda_sm20_rem_u64:
        /* <DEDUP_REMOVED lines=65> */
[----:B------:R-:W-:Y:S06]  /*f230*/  RET.REL.NODEC R18 `(_ZN2at6native13reduce_kernelILi256ELi2ENS0_8ReduceOpIN3c108BFloat16ENS0_10WelfordOpsIS4_fiN4cuda3std3__44pairIffEEEEjfLi2ELi2EEEEEvT1_) ;  /* 0xffff0dc012007950 */ /* 0x000fec0003c3ffff */
.L_x_7272:
        /* <DEDUP_REMOVED lines=12> */
.L_x_8157:


//--------------------- .text._ZN2at6native13reduce_kernelILi128ELi4ENS0_8ReduceOpIN3c108BFloat16ENS0_10WelfordOpsIS4_fiN4cuda3std3__44pairIffEEEEjfLi2ELi2EEEEEvT1_ --------------------------
	.section	.text._ZN2at6native13reduce_kernelILi128ELi4ENS0_8ReduceOpIN3c108BFloat16ENS0_10WelfordOpsIS4_fiN4cuda3std3__44pairIffEEEEjfLi2ELi2EEEEEvT1_,"ax",@progbits
	.sectioninfo	@"SHI_REGISTERS=56"
	.align	128
        .global         _ZN2at6native13reduce_kernelILi128ELi4ENS0_8ReduceOpIN3c108BFloat16ENS0_10WelfordOpsIS4_fiN4cuda3std3__44pairIffEEEEjfLi2ELi2EEEEEvT1_
        .type           _ZN2at6native13reduce_kernelILi128ELi4ENS0_8ReduceOpIN3c108BFloat16ENS0_10WelfordOpsIS4_fiN4cuda3std3__44pairIffEEEEjfLi2ELi2EEEEEvT1_,@function
        .size           _ZN2at6native13reduce_kernelILi128ELi4ENS0_8ReduceOpIN3c108BFloat16ENS0_10WelfordOpsIS4_fiN4cuda3std3__44pairIffEEEEjfLi2ELi2EEEEEvT1_,(.L_x_8159 - _ZN2at6native13reduce_kernelILi128ELi4ENS0_8ReduceOpIN3c108BFloat16ENS0_10WelfordOpsIS4_fiN4cuda3std3__44pairIffEEEEjfLi2ELi2EEEEEvT1_)
        .other          _ZN2at6native13reduce_kernelILi128ELi4ENS0_8ReduceOpIN3c108BFloat16ENS0_10WelfordOpsIS4_fiN4cuda3std3__44pairIffEEEEjfLi2ELi2EEEEEvT1_,@"STO_CUDA_ENTRY STV_DEFAULT"
_ZN2at6native13reduce_kernelILi128ELi4ENS0_8ReduceOpIN3c108BFloat16ENS0_10WelfordOpsIS4_fiN4cuda3std3__44pairIffEEEEjfLi2ELi2EEEEEvT1_:
.text._ZN2at6native13reduce_kernelILi128ELi4ENS0_8ReduceOpIN3c108BFloat16ENS0_10WelfordOpsIS4_fiN4cuda3std3__44pairIffEEEEjfLi2ELi2EEEEEvT1_:
        /* <DEDUP_REMOVED lines=214> */
.L_x_7273:
        /* <DEDUP_REMOVED lines=61> */
.L_x_7282:
[----:B------:R-:W-:Y:S05]  /*1130*/  BSYNC B2 ;  /* 0x0000000000027941 */ /* 0x000fea0003800000 */
.L_x_7281:
        /* <DEDUP_REMOVED lines=17> */
.L_x_7280:
[----:B------:R-:W-:Y:S05]  /*1250*/  BSYNC B1 ;  /* 0x0000000000017941 */ /* 0x000fea0003800000 */
.L_x_7279:
[C---:B------:R-:W-:Y:S02]  /*1260*/  IADD3 R3, P0, -R11.reuse, 0x2, RZ ;  /* 0x000000020b037810 */ /* 0x040fe40007f1e1ff */
[----:B------:R-:W-:Y:S02]  /*1270*/  IADD3 R0, R11, c[0x0][0x17c], RZ ;  /* 0x00005f000b007a10 */ /* 0x000fe40007ffe0ff */
[C---:B------:R-:W-:Y:S02]  /*1280*/  LEA R24, P1, R3.reuse, R24, 0x1 ;  /* 0x0000001803187211 */ /* 0x040fe400078208ff */
[----:B------:R-:W-:Y:S02]  /*1290*/  IADD3.X R8, RZ, -0x1, RZ, P0, !PT ;  /* 0xffffffffff087810 */ /* 0x000fe400007fe4ff */
[----:B------:R-:W-:Y:S02]  /*12a0*/  IADD3 R0, R0, -0x2, RZ ;  /* 0xfffffffe00007810 */ /* 0x000fe40007ffe0ff */
[----:B------:R-:W-:-:S02]  /*12b0*/  LEA.HI.X R25, R3, R25, R8, 0x1, P1 ;  /* 0x0000001903197211 */ /* 0x000fc400008f0c08 */
.L_x_7278:
[----:B------:R-:W-:Y:S05]  /*12c0*/  BSYNC B0 ;  /* 0x0000000000007941 */ /* 0x000fea0003800000 */
.L_x_7277:
        /* <DEDUP_REMOVED lines=13> */
.L_x_7286:
        /* <DEDUP_REMOVED lines=23> */
.L_x_7285:
[----:B------:R-:W-:Y:S02]  /*1510*/  MOV R8, R13 ;  /* 0x0000000d00087202 */ /* 0x000fe40000000f00 */
.L_x_7284:
[----:B------:R-:W-:Y:S05]  /*1520*/  BSYNC B0 ;  /* 0x0000000000007941 */ /* 0x000fea0003800000 */
.L_x_7283:
        /* <DEDUP_REMOVED lines=10> */
.L_x_7288:
[----:B------:R-:W-:Y:S05]  /*15d0*/  BSYNC B0 ;  /* 0x0000000000007941 */ /* 0x000fea0003800000 */
.L_x_7287:
        /* <DEDUP_REMOVED lines=18> */
.L_x_7290:
[----:B------:R-:W-:Y:S05]  /*1700*/  BSYNC B0 ;  /* 0x0000000000007941 */ /* 0x000fea0003800000 */
.L_x_7289:
        /* <DEDUP_REMOVED lines=17> */
.L_x_7292:
[----:B------:R-:W-:Y:S01]  /*1820*/  IMAD.MOV.U32 R4, RZ, RZ, R11 ;  /* 0x000000ffff047224 */ /* 0x000fe200078e000b */
[----:B------:R-:W-:Y:S01]  /*1830*/  MOV R5, R10 ;  /* 0x0000000a00057202 */ /* 0x000fe20000000f00 */
[----:B------:R-:W-:Y:S01]  /*1840*/  IMAD.MOV.U32 R6, RZ, RZ, R12 ;  /* 0x000000ffff067224 */ /* 0x000fe200078e000c */
[----:B------:R-:W-:Y:S02]  /*1850*/  MOV R7, R8 ;  /* 0x0000000800077202 */ /* 0x000fe40000000f00 */
.L_x_7293:
[----:B------:R-:W-:Y:S05]  /*1860*/  BSYNC B0 ;  /* 0x0000000000007941 */ /* 0x000fea0003800000 */
.L_x_7291:
[----:B------:R-:W-:Y:S01]  /*1870*/  CS2R R8, SRZ ;  /* 0x0000000000087805 */ /* 0x000fe2000001ff00 */
[----:B------:R-:W-:Y:S01]  /*1880*/  CS2R R10, SRZ ;  /* 0x00000000000a7805 */ /* 0x000fe2000001ff00 */
[----:B------:R-:W-:Y:S01]  /*1890*/  CS2R R12, SRZ ;  /* 0x00000000000c7805 */ /* 0x000fe2000001ff00 */
[----:B------:R-:W-:Y:S01]  /*18a0*/  CS2R R14, SRZ ;  /* 0x00000000000e7805 */ /* 0x000fe2000001ff00 */
[----:B------:R-:W-:Y:S01]  /*18b0*/  CS2R R16, SRZ ;  /* 0x0000000000107805 */ /* 0x000fe2000001ff00 */
[----:B------:R-:W-:Y:S01]  /*18c0*/  CS2R R18, SRZ ;  /* 0x0000000000127805 */ /* 0x000fe2000001ff00 */
[----:B------:R-:W-:Y:S05]  /*18d0*/  BRA `(.L_x_7275) ;  /* 0x00006b2000007947 */ /* 0x000fea0003800000 */
.L_x_7276:
        /* <DEDUP_REMOVED lines=47> */
.L_x_7302:
        /* <DEDUP_REMOVED lines=214> */
.L_x_7299:
        /* <DEDUP_REMOVED lines=221> */
.L_x_7300:
        /* <DEDUP_REMOVED lines=52> */
.L_x_7301:
[----:B------:R-:W-:Y:S05]  /*3a40*/  BSYNC B1 ;  /* 0x0000000000017941 */ /* 0x000fea0003800000 */
.L_x_7298:
[--C-:B------:R-:W-:Y:S02]  /*3a50*/  PRMT R45, R45, 0x5410, R10.reuse ;  /* 0x000054102d2d7816 */ /* 0x100fe4000000000a */
[----:B------:R-:W-:-:S02]  /*3a60*/  PRMT R46, R46, 0x7610, R10 ;  /* 0x000076102e2e7816 */ /* 0x000fc4000000000a */
[--C-:B------:R-:W-:Y:S02]  /*3a70*/  PRMT R47, R47, 0x5410, R11.reuse ;  /* 0x000054102f2f7816 */ /* 0x100fe4000000000b */
[----:B------:R-:W-:Y:S02]  /*3a80*/  PRMT R51, R51, 0x7610, R11 ;  /* 0x0000761033337816 */ /* 0x000fe4000000000b */
.L_x_7297:
[----:B------:R-:W-:Y:S05]  /*3a90*/  BSYNC B0 ;  /* 0x0000000000007941 */ /* 0x000fea0003800000 */
.L_x_7296:
        /* <DEDUP_REMOVED lines=219> */
.L_x_7305:
        /* <DEDUP_REMOVED lines=211> */
.L_x_7306:
        /* <DEDUP_REMOVED lines=8> */
.L_x_7304:
[----:B------:R-:W-:Y:S05]  /*5600*/  BSYNC B0 ;  /* 0x0000000000007941 */ /* 0x000fea0003800000 */
.L_x_7303:
        /* <DEDUP_REMOVED lines=69> */
.L_x_7308:
[----:B------:R-:W-:Y:S05]  /*5a60*/  BSYNC B0 ;  /* 0x0000000000007941 */ /* 0x000fea0003800000 */
.L_x_7307:
        /* <DEDUP_REMOVED lines=17> */
.L_x_7310:
[----:B------:R-:W-:Y:S01]  /*5b80*/  MOV R4, R29 ;  /* 0x0000001d00047202 */ /* 0x000fe20000000f00 */
[----:B------:R-:W-:Y:S01]  /*5b90*/  IMAD.MOV.U32 R6, RZ, RZ, R27 ;  /* 0x000000ffff067224 */ /* 0x000fe200078e001b */
[----:B------:R-:W-:Y:S02]  /*5ba0*/  MOV R5, R30 ;  /* 0x0000001e00057202 */ /* 0x000fe40000000f00 */
[----:B------:R-:W-:Y:S02]  /*5bb0*/  MOV R7, R28 ;  /* 0x0000001c00077202 */ /* 0x000fe40000000f00 */
.L_x_7311:
[----:B------:R-:W-:Y:S05]  /*5bc0*/  BSYNC B0 ;  /* 0x0000000000007941 */ /* 0x000fea0003800000 */
.L_x_7309:
        /* <DEDUP_REMOVED lines=17> */
.L_x_7313:
[----:B------:R-:W-:Y:S01]  /*5ce0*/  MOV R8, R31 ;  /* 0x0000001f00087202 */ /* 0x000fe20000000f00 */
[----:B------:R-:W-:Y:S01]  /*5cf0*/  IMAD.MOV.U32 R10, RZ, RZ, R26 ;  /* 0x000000ffff0a7224 */ /* 0x000fe200078e001a */
[----:B------:R-:W-:Y:S02]  /*5d00*/  MOV R9, R38 ;  /* 0x0000002600097202 */ /* 0x000fe40000000f00 */
[----:B------:R-:W-:Y:S02]  /*5d10*/  MOV R11, R22 ;  /* 0x00000016000b7202 */ /* 0x000fe40000000f00 */
.L_x_7314:
[----:B------:R-:W-:Y:S05]  /*5d20*/  BSYNC B0 ;  /* 0x0000000000007941 */ /* 0x000fea0003800000 */
.L_x_7312:
        /* <DEDUP_REMOVED lines=17> */
.L_x_7316:
[----:B------:R-:W-:Y:S01]  /*5e40*/  MOV R12, R37 ;  /* 0x00000025000c7202 */ /* 0x000fe20000000f00 */
[----:B------:R-:W-:Y:S01]  /*5e50*/  IMAD.MOV.U32 R14, RZ, RZ, R21 ;  /* 0x000000ffff0e7224 */ /* 0x000fe200078e0015 */
[----:B------:R-:W-:Y:S02]  /*5e60*/  MOV R13, R40 ;  /* 0x00000028000d7202 */ /* 0x000fe40000000f00 */
[----:B------:R-:W-:Y:S02]  /*5e70*/  MOV R15, R20 ;  /* 0x00000014000f7202 */ /* 0x000fe40000000f00 */
.L_x_7317:
[----:B------:R-:W-:Y:S05]  /*5e80*/  BSYNC B0 ;  /* 0x0000000000007941 */ /* 0x000fea0003800000 */
.L_x_7315:
        /* <DEDUP_REMOVED lines=16> */
.L_x_7318:
[----:B------:R-:W-:Y:S01]  /*5f90*/  MOV R16, R39 ;  /* 0x0000002700107202 */ /* 0x000fe20000000f00 */
[----:B------:R-:W-:Y:S01]  /*5fa0*/  IMAD.MOV.U32 R18, RZ, RZ, R3 ;  /* 0x000000ffff127224 */ /* 0x000fe200078e0003 */
[----:B------:R-:W-:Y:S02]  /*5fb0*/  MOV R17, R42 ;  /* 0x0000002a00117202 */ /* 0x000fe40000000f00 */
[----:B------:R-:W-:Y:S01]  /*5fc0*/  MOV R19, R0 ;  /* 0x0000000000137202 */ /* 0x000fe20000000f00 */
[----:B------:R-:W-:Y:S05]  /*5fd0*/  BRA `(.L_x_7275) ;  /* 0x0000242000007947 */ /* 0x000fea0003800000 */
.L_x_7295:
        /* <DEDUP_REMOVED lines=32> */
.L_x_7322:
        /* <DEDUP_REMOVED lines=57> */
.L_x_7321:
        /* <DEDUP_REMOVED lines=8> */
.L_x_7320:
[----:B------:R-:W-:Y:S05]  /*65f0*/  BSYNC B0 ;  /* 0x0000000000007941 */ /* 0x000fea0003800000 */
.L_x_7319:
        /* <DEDUP_REMOVED lines=34> */
.L_x_7324:
[----:B------:R-:W-:Y:S05]  /*6820*/  BSYNC B0 ;  /* 0x0000000000007941 */ /* 0x000fea0003800000 */
.L_x_7323:
        /* <DEDUP_REMOVED lines=69> */
.L_x_7326:
[----:B------:R-:W-:Y:S05]  /*6c80*/  BSYNC B0 ;  /* 0x0000000000007941 */ /* 0x000fea0003800000 */
.L_x_7325:
        /* <DEDUP_REMOVED lines=17> */
.L_x_7328:
[----:B------:R-:W-:Y:S01]  /*6da0*/  MOV R4, R3 ;  /* 0x0000000300047202 */ /* 0x000fe20000000f00 */
[----:B------:R-:W-:Y:S01]  /*6db0*/  IMAD.MOV.U32 R6, RZ, RZ, R32 ;  /* 0x000000ffff067224 */ /* 0x000fe200078e0020 */
[----:B------:R-:W-:Y:S02]  /*6dc0*/  MOV R5, R0 ;  /* 0x0000000000057202 */ /* 0x000fe40000000f00 */
[----:B------:R-:W-:Y:S02]  /*6dd0*/  MOV R7, R34 ;  /* 0x0000002200077202 */ /* 0x000fe40000000f00 */
.L_x_7329:
[----:B------:R-:W-:Y:S05]  /*6de0*/  BSYNC B0 ;  /* 0x0000000000007941 */ /* 0x000fea0003800000 */
.L_x_7327:
        /* <DEDUP_REMOVED lines=17> */
.L_x_7331:
[----:B------:R-:W-:Y:S01]  /*6f00*/  MOV R8, R27 ;  /* 0x0000001b00087202 */ /* 0x000fe20000000f00 */
[----:B------:R-:W-:Y:S01]  /*6f10*/  IMAD.MOV.U32 R10, RZ, RZ, R33 ;  /* 0x000000ffff0a7224 */ /* 0x000fe200078e0021 */
[----:B------:R-:W-:Y:S02]  /*6f20*/  MOV R9, R22 ;  /* 0x0000001600097202 */ /* 0x000fe40000000f00 */
[----:B------:R-:W-:Y:S02]  /*6f30*/  MOV R11, R38 ;  /* 0x00000026000b7202 */ /* 0x000fe40000000f00 */
.L_x_7332:
[----:B------:R-:W-:Y:S05]  /*6f40*/  BSYNC B0 ;  /* 0x0000000000007941 */ /* 0x000fea0003800000 */
.L_x_7330:
        /* <DEDUP_REMOVED lines=17> */
.L_x_7334:
[----:B------:R-:W-:Y:S01]  /*7060*/  MOV R12, R29 ;  /* 0x0000001d000c7202 */ /* 0x000fe20000000f00 */
[----:B------:R-:W-:Y:S01]  /*7070*/  IMAD.MOV.U32 R14, RZ, RZ, R35 ;  /* 0x000000ffff0e7224 */ /* 0x000fe200078e0023 */
[----:B------:R-:W-:Y:S02]  /*7080*/  MOV R13, R26 ;  /* 0x0000001a000d7202 */ /* 0x000fe40000000f00 */
[----:B------:R-:W-:Y:S02]  /*7090*/  MOV R15, R40 ;  /* 0x00000028000f7202 */ /* 0x000fe40000000f00 */
.L_x_7335:
[----:B------:R-:W-:Y:S05]  /*70a0*/  BSYNC B0 ;  /* 0x0000000000007941 */ /* 0x000fea0003800000 */
.L_x_7333:
        /* <DEDUP_REMOVED lines=16> */
.L_x_7336:
[----:B------:R-:W-:Y:S01]  /*71b0*/  MOV R16, R39 ;  /* 0x0000002700107202 */ /* 0x000fe20000000f00 */
[----:B------:R-:W-:Y:S01]  /*71c0*/  IMAD.MOV.U32 R18, RZ, RZ, R37 ;  /* 0x000000ffff127224 */ /* 0x000fe200078e0025 */
[----:B------:R-:W-:Y:S02]  /*71d0*/  MOV R17, R42 ;  /* 0x0000002a00117202 */ /* 0x000fe40000000f00 */
[----:B------:R-:W-:Y:S01]  /*71e0*/  MOV R19, R44 ;  /* 0x0000002c00137202 */ /* 0x000fe20000000f00 */
[----:B------:R-:W-:Y:S05]  /*71f0*/  BRA `(.L_x_7275) ;  /* 0x0000120000007947 */ /* 0x000fea0003800000 */
.L_x_7294:
        /* <DEDUP_REMOVED lines=37> */
.L_x_7340:
        /* <DEDUP_REMOVED lines=55> */
.L_x_7339:
[--C-:B------:R-:W-:Y:S02]  /*77c0*/  PRMT R45, R45, 0x5410, R20.reuse ;  /* 0x000054102d2d7816 */ /* 0x100fe40000000014 */
[----:B------:R-:W-:Y:S02]  /*77d0*/  PRMT R46, R46, 0x7610, R20 ;  /* 0x000076102e2e7816 */ /* 0x000fe40000000014 */
[----:B------:R-:W-:Y:S02]  /*77e0*/  PRMT R47, R47, 0x5410, R21 ;  /* 0x000054102f2f7816 */ /* 0x000fe40000000015 */
[----:B------:R-:W-:-:S02]  /*77f0*/  PRMT R32, R32, 0x5410, R42 ;  /* 0x0000541020207816 */ /* 0x000fc4000000002a */
[----:B------:R-:W-:Y:S02]  /*7800*/  PRMT R33, R33, 0x7610, R42 ;  /* 0x0000761021217816 */ /* 0x000fe4000000002a */
[----:B------:R-:W-:Y:S02]  /*7810*/  PRMT R34, R34, 0x5410, R43 ;  /* 0x0000541022227816 */ /* 0x000fe4000000002b */
.L_x_7338:
[----:B------:R-:W-:Y:S05]  /*7820*/  BSYNC B0 ;  /* 0x0000000000007941 */ /* 0x000fea0003800000 */
.L_x_7337:
        /* <DEDUP_REMOVED lines=32> */
.L_x_7342:
[----:B------:R-:W-:Y:S05]  /*7a30*/  BSYNC B0 ;  /* 0x0000000000007941 */ /* 0x000fea0003800000 */
.L_x_7341:
        /* <DEDUP_REMOVED lines=69> */
.L_x_7344:
[----:B------:R-:W-:Y:S05]  /*7e90*/  BSYNC B0 ;  /* 0x0000000000007941 */ /* 0x000fea0003800000 */
.L_x_7343:
        /* <DEDUP_REMOVED lines=17> */
.L_x_7346:
[----:B------:R-:W-:Y:S01]  /*7fb0*/  MOV R4, R3 ;  /* 0x0000000300047202 */ /* 0x000fe20000000f00 */
[----:B------:R-:W-:Y:S01]  /*7fc0*/  IMAD.MOV.U32 R5, RZ, RZ, R0 ;  /* 0x000000ffff057224 */ /* 0x000fe200078e0000 */
[----:B------:R-:W-:Y:S02]  /*7fd0*/  MOV R6, R35 ;  /* 0x0000002300067202 */ /* 0x000fe40000000f00 */
[----:B------:R-:W-:Y:S02]  /*7fe0*/  MOV R7, R38 ;  /* 0x0000002600077202 */ /* 0x000fe40000000f00 */
.L_x_7347:
[----:B------:R-:W-:Y:S05]  /*7ff0*/  BSYNC B0 ;  /* 0x0000000000007941 */ /* 0x000fea0003800000 */
.L_x_7345:
        /* <DEDUP_REMOVED lines=17> */
.L_x_7349:
[----:B------:R-:W-:Y:S01]  /*8110*/  MOV R8, R27 ;  /* 0x0000001b00087202 */ /* 0x000fe20000000f00 */
[----:B------:R-:W-:Y:S01]  /*8120*/  IMAD.MOV.U32 R9, RZ, RZ, R22 ;  /* 0x000000ffff097224 */ /* 0x000fe200078e0016 */
[----:B------:R-:W-:Y:S02]  /*8130*/  MOV R10, R37 ;  /* 0x00000025000a7202 */ /* 0x000fe40000000f00 */
[----:B------:R-:W-:Y:S02]  /*8140*/  MOV R11, R40 ;  /* 0x00000028000b7202 */ /* 0x000fe40000000f00 */
.L_x_7350:
[----:B------:R-:W-:Y:S05]  /*8150*/  BSYNC B0 ;  /* 0x0000000000007941 */ /* 0x000fea0003800000 */
.L_x_7348:
        /* <DEDUP_REMOVED lines=17> */
.L_x_7352:
[----:B------:R-:W-:Y:S01]  /*8270*/  MOV R12, R29 ;  /* 0x0000001d000c7202 */ /* 0x000fe20000000f00 */
[----:B------:R-:W-:Y:S01]  /*8280*/  IMAD.MOV.U32 R13, RZ, RZ, R26 ;  /* 0x000000ffff0d7224 */ /* 0x000fe200078e001a */
[----:B------:R-:W-:Y:S02]  /*8290*/  MOV R14, R39 ;  /* 0x00000027000e7202 */ /* 0x000fe40000000f00 */
[----:B------:R-:W-:Y:S02]  /*82a0*/  MOV R15, R42 ;  /* 0x0000002a000f7202 */ /* 0x000fe40000000f00 */
.L_x_7353:
[----:B------:R-:W-:Y:S05]  /*82b0*/  BSYNC B0 ;  /* 0x0000000000007941 */ /* 0x000fea0003800000 */
.L_x_7351:
        /* <DEDUP_REMOVED lines=16> */
.L_x_7354:
[----:B------:R-:W-:Y:S01]  /*83c0*/  MOV R16, R31 ;  /* 0x0000001f00107202 */ /* 0x000fe20000000f00 */
[----:B------:R-:W-:Y:S01]  /*83d0*/  IMAD.MOV.U32 R17, RZ, RZ, R28 ;  /* 0x000000ffff117224 */ /* 0x000fe200078e001c */
[----:B------:R-:W-:Y:S02]  /*83e0*/  MOV R18, R41 ;  /* 0x0000002900127202 */ /* 0x000fe40000000f00 */
[----:B------:R-:W-:Y:S02]  /*83f0*/  MOV R19, R44 ;  /* 0x0000002c00137202 */ /* 0x000fe40000000f00 */
.L_x_7275:
[----:B------:R-:W-:Y:S05]  /*8400*/  BSYNC B6 ;  /* 0x0000000000067941 */ /* 0x000fea0003800000 */
.L_x_7274:
        /* <DEDUP_REMOVED lines=14> */
.L_x_7370:
        /* <DEDUP_REMOVED lines=31> */
.L_x_7359:
[----:B------:R0:W4:Y:S01]  /*86e0*/  LDS R6, [R3+0x8] ;  /* 0x0000080003067984 */ /* 0x0001220000000800 */
[----:B-1----:R-:W-:Y:S01]  /*86f0*/  IMAD.MOV.U32 R4, RZ, RZ, R40 ;  /* 0x000000ffff047224 */ /* 0x002fe200078e0028 */
[----:B------:R-:W-:Y:S02]  /*8700*/  MOV R5, R41 ;  /* 0x0000002900057202 */ /* 0x000fe40000000f00 */
[----:B------:R-:W-:Y:S02]  /*8710*/  MOV R7, R43 ;  /* 0x0000002b00077202 */ /* 0x000fe40000000f00 */
.L_x_7360:
[----:B------:R-:W-:Y:S05]  /*8720*/  BSYNC B1 ;  /* 0x0000000000017941 */ /* 0x000fea0003800000 */
.L_x_7358:
        /* <DEDUP_REMOVED lines=17> */
.L_x_7362:
[----:B--2---:R-:W-:Y:S01]  /*8840*/  MOV R8, R24 ;  /* 0x0000001800087202 */ /* 0x004fe20000000f00 */
[----:B------:R-:W-:Y:S01]  /*8850*/  IMAD.MOV.U32 R9, RZ, RZ, R25 ;  /* 0x000000ffff097224 */ /* 0x000fe200078e0019 */
[----:B------:R-:W-:Y:S02]  /*8860*/  MOV R10, R26 ;  /* 0x0000001a000a7202 */ /* 0x000fe40000000f00 */
[----:B------:R-:W-:Y:S02]  /*8870*/  MOV R11, R27 ;  /* 0x0000001b000b7202 */ /* 0x000fe40000000f00 */
.L_x_7363:
[----:B------:R-:W-:Y:S05]  /*8880*/  BSYNC B1 ;  /* 0x0000000000017941 */ /* 0x000fea0003800000 */
.L_x_7361:
        /* <DEDUP_REMOVED lines=17> */
.L_x_7365:
[----:B---3--:R-:W-:Y:S01]  /*89a0*/  MOV R12, R28 ;  /* 0x0000001c000c7202 */ /* 0x008fe20000000f00 */
[----:B------:R-:W-:Y:S01]  /*89b0*/  IMAD.MOV.U32 R13, RZ, RZ, R29 ;  /* 0x000000ffff0d7224 */ /* 0x000fe200078e001d */
[----:B------:R-:W-:Y:S02]  /*89c0*/  MOV R14, R30 ;  /* 0x0000001e000e7202 */ /* 0x000fe40000000f00 */
[----:B------:R-:W-:Y:S02]  /*89d0*/  MOV R15, R31 ;  /* 0x0000001f000f7202 */ /* 0x000fe40000000f00 */
.L_x_7366:
[----:B------:R-:W-:Y:S05]  /*89e0*/  BSYNC B1 ;  /* 0x0000000000017941 */ /* 0x000fea0003800000 */
.L_x_7364:
        /* <DEDUP_REMOVED lines=17> */
.L_x_7368:
[----:B----4-:R-:W-:Y:S01]  /*8b00*/  MOV R16, R32 ;  /* 0x0000002000107202 */ /* 0x010fe20000000f00 */
[----:B------:R-:W-:Y:S01]  /*8b10*/  IMAD.MOV.U32 R17, RZ, RZ, R33 ;  /* 0x000000ffff117224 */ /* 0x000fe200078e0021 */
[----:B------:R-:W-:Y:S02]  /*8b20*/  MOV R18, R34 ;  /* 0x0000002200127202 */ /* 0x000fe40000000f00 */
[----:B------:R-:W-:Y:S02]  /*8b30*/  MOV R19, R35 ;  /* 0x0000002300137202 */ /* 0x000fe40000000f00 */
.L_x_7369:
[----:B------:R-:W-:Y:S05]  /*8b40*/  BSYNC B1 ;  /* 0x0000000000017941 */ /* 0x000fea0003800000 */
.L_x_7367:
[----:B------:R1:W-:Y:S04]  /*8b50*/  STS.128 [R0], R4 ;  /* 0x0000000400007388 */ /* 0x0003e80000000c00 */
[----:B------:R1:W-:Y:S04]  /*8b60*/  STS.128 [R0+0x10], R8 ;  /* 0x0000100800007388 */ /* 0x0003e80000000c00 */
[----:B------:R1:W-:Y:S04]  /*8b70*/  STS.128 [R0+0x20], R12 ;  /* 0x0000200c00007388 */ /* 0x0003e80000000c00 */
[----:B------:R1:W-:Y:S02]  /*8b80*/  STS.128 [R0+0x30], R16 ;  /* 0x0000301000007388 */ /* 0x0003e40000000c00 */
.L_x_7357:
[----:B------:R-:W-:Y:S05]  /*8b90*/  BSYNC B0 ;  /* 0x0000000000007941 */ /* 0x000fea0003800000 */
.L_x_7356:
[----:B------:R-:W-:Y:S02]  /*8ba0*/  ISETP.GT.AND P0, PT, R20, 0x1, PT ;  /* 0x000000011400780c */ /* 0x000fe40003f04270 */
[----:B------:R-:W-:-:S11]  /*8bb0*/  SHF.R.S32.HI R20, RZ, 0x1, R20 ;  /* 0x00000001ff147819 */ /* 0x000fd60000011414 */
[----:B------:R-:W-:Y:S05]  /*8bc0*/  @P0 BRA `(.L_x_7370) ;  /* 0xfffff92000000947 */ /* 0x000fea000383ffff */
.L_x_7355:
        /* <DEDUP_REMOVED lines=19> */
.L_x_7387:
        /* <DEDUP_REMOVED lines=29> */
.L_x_7376:
[----:B-1----:R-:W-:Y:S01]  /*8ed0*/  IMAD.MOV.U32 R4, RZ, RZ, R20 ;  /* 0x000000ffff047224 */ /* 0x002fe200078e0014 */
[----:B------:R-:W-:Y:S01]  /*8ee0*/  MOV R5, R21 ;  /* 0x0000001500057202 */ /* 0x000fe20000000f00 */
[----:B------:R-:W-:Y:S01]  /*8ef0*/  IMAD.MOV.U32 R6, RZ, RZ, R22 ;  /* 0x000000ffff067224 */ /* 0x000fe200078e0016 */
[----:B------:R-:W-:Y:S02]  /*8f00*/  MOV R7, R23 ;  /* 0x0000001700077202 */ /* 0x000fe40000000f00 */
.L_x_7377:
[----:B------:R-:W-:Y:S05]  /*8f10*/  BSYNC B1 ;  /* 0x0000000000017941 */ /* 0x000fea0003800000 */
.L_x_7375:
        /* <DEDUP_REMOVED lines=17> */
.L_x_7379:
[----:B--2---:R-:W-:Y:S01]  /*9030*/  IMAD.MOV.U32 R8, RZ, RZ, R24 ;  /* 0x000000ffff087224 */ /* 0x004fe200078e0018 */
[----:B------:R-:W-:Y:S01]  /*9040*/  MOV R9, R25 ;  /* 0x0000001900097202 */ /* 0x000fe20000000f00 */
[----:B------:R-:W-:Y:S01]  /*9050*/  IMAD.MOV.U32 R10, RZ, RZ, R26 ;  /* 0x000000ffff0a7224 */ /* 0x000fe200078e001a */
[----:B------:R-:W-:Y:S02]  /*9060*/  MOV R11, R27 ;  /* 0x0000001b000b7202 */ /* 0x000fe40000000f00 */
.L_x_7380:
[----:B------:R-:W-:Y:S05]  /*9070*/  BSYNC B1 ;  /* 0x0000000000017941 */ /* 0x000fea0003800000 */
.L_x_7378:
        /* <DEDUP_REMOVED lines=17> */
.L_x_7382:
[----:B---3--:R-:W-:Y:S01]  /*9190*/  IMAD.MOV.U32 R12, RZ, RZ, R28 ;  /* 0x000000ffff0c7224 */ /* 0x008fe200078e001c */
[----:B------:R-:W-:Y:S01]  /*91a0*/  MOV R13, R29 ;  /* 0x0000001d000d7202 */ /* 0x000fe20000000f00 */
[----:B------:R-:W-:Y:S01]  /*91b0*/  IMAD.MOV.U32 R14, RZ, RZ, R30 ;  /* 0x000000ffff0e7224 */ /* 0x000fe200078e001e */
[----:B------:R-:W-:Y:S02]  /*91c0*/  MOV R15, R31 ;  /* 0x0000001f000f7202 */ /* 0x000fe40000000f00 */
.L_x_7383:
[----:B------:R-:W-:Y:S05]  /*91d0*/  BSYNC B1 ;  /* 0x0000000000017941 */ /* 0x000fea0003800000 */
.L_x_7381:
        /* <DEDUP_REMOVED lines=17> */
.L_x_7385:
[----:B----4-:R-:W-:Y:S01]  /*92f0*/  IMAD.MOV.U32 R16, RZ, RZ, R32 ;  /* 0x000000ffff107224 */ /* 0x010fe200078e0020 */
[----:B------:R-:W-:Y:S01]  /*9300*/  MOV R17, R33 ;  /* 0x0000002100117202 */ /* 0x000fe20000000f00 */
[----:B------:R-:W-:Y:S01]  /*9310*/  IMAD.MOV.U32 R19, RZ, RZ, R35 ;  /* 0x000000ffff137224 */ /* 0x000fe200078e0023 */
[----:B------:R-:W-:Y:S02]  /*9320*/  MOV R18, R34 ;  /* 0x0000002200127202 */ /* 0x000fe40000000f00 */
.L_x_7386:
[----:B------:R-:W-:Y:S05]  /*9330*/  BSYNC B1 ;  /* 0x0000000000017941 */ /* 0x000fea0003800000 */
.L_x_7384:
[----:B------:R1:W-:Y:S04]  /*9340*/  STS.128 [R0], R4 ;  /* 0x0000000400007388 */ /* 0x0003e80000000c00 */
[----:B------:R1:W-:Y:S04]  /*9350*/  STS.128 [R0+0x10], R8 ;  /* 0x0000100800007388 */ /* 0x0003e80000000c00 */
[----:B------:R1:W-:Y:S04]  /*9360*/  STS.128 [R0+0x20], R12 ;  /* 0x0000200c00007388 */ /* 0x0003e80000000c00 */
[----:B------:R1:W-:Y:S02]  /*9370*/  STS.128 [R0+0x30], R16 ;  /* 0x0000301000007388 */ /* 0x0003e40000000c00 */
.L_x_7374:
[----:B------:R-:W-:Y:S05]  /*9380*/  BSYNC B0 ;  /* 0x0000000000007941 */ /* 0x000fea0003800000 */
.L_x_7373:
[----:B------:R-:W-:-:S04]  /*9390*/  SHF.R.S32.HI R3, RZ, 0x1, R3 ;  /* 0x00000001ff037819 */ /* 0x000fc80000011403 */
[----:B------:R-:W-:-:S13]  /*93a0*/  ISETP.GE.AND P0, PT, R3, 0x20, PT ;  /* 0x000000200300780c */ /* 0x000fda0003f06270 */
[----:B------:R-:W-:Y:S05]  /*93b0*/  @P0 BRA `(.L_x_7387) ;  /* 0xfffff94000000947 */ /* 0x000fea000383ffff */
[----:B------:R-:W-:-:S10]  /*93c0*/  HFMA2.MMA R3, -RZ, RZ, 0, 1.9073486328125e-06 ;  /* 0x00000020ff037435 */ /* 0x000fd400000001ff */
.L_x_7372:
[----:B------:R-:W-:Y:S01]  /*93d0*/  ISETP.GE.AND P0, PT, R3, 0x2, PT ;  /* 0x000000020300780c */ /* 0x000fe20003f06270 */
[----:B------:R-:W-:Y:S01]  /*93e0*/  WARPSYNC 0xffffffff ;  /* 0xffffffff00007948 */ /* 0x000fe20003800000 */
[----:B------:R-:W-:Y:S11]  /*93f0*/  BAR.SYNC.DEFER_BLOCKING 0x0 ;  /* 0x0000000000007b1d */ /* 0x000ff60000010000 */
[----:B------:R-:W-:Y:S05]  /*9400*/  @!P0 BRA `(.L_x_7371) ;  /* 0x000006c000008947 */ /* 0x000fea0003800000 */
[----:B-1----:R-:W-:-:S04]  /*9410*/  MOV R0, 0x1 ;  /* 0x0000000100007802 */ /* 0x002fc80000000f00 */
.L_x_7400:
        /* <DEDUP_REMOVED lines=21> */
.L_x_7389:
[----:B01----:R-:W-:Y:S01]  /*9570*/  MOV R4, R21 ;  /* 0x0000001500047202 */ /* 0x003fe20000000f00 */
[----:B--2---:R-:W-:Y:S01]  /*9580*/  IMAD.MOV.U32 R5, RZ, RZ, R22 ;  /* 0x000000ffff057224 */ /* 0x004fe200078e0016 */
[----:B----4-:R-:W-:Y:S02]  /*9590*/  MOV R7, R24 ;  /* 0x0000001800077202 */ /* 0x010fe40000000f00 */
[----:B---3--:R-:W-:Y:S02]  /*95a0*/  MOV R6, R20 ;  /* 0x0000001400067202 */ /* 0x008fe40000000f00 */
.L_x_7390:
[----:B------:R-:W-:Y:S05]  /*95b0*/  BSYNC B0 ;  /* 0x0000000000007941 */ /* 0x000fea0003800000 */
.L_x_7388:
        /* <DEDUP_REMOVED lines=21> */
.L_x_7392:
[----:B-1--4-:R-:W-:Y:S01]  /*9710*/  MOV R8, R21 ;  /* 0x0000001500087202 */ /* 0x012fe20000000f00 */
[----:B--2---:R-:W-:Y:S01]  /*9720*/  IMAD.MOV.U32 R9, RZ, RZ, R22 ;  /* 0x000000ffff097224 */ /* 0x004fe200078e0016 */
[----:B0-----:R-:W-:Y:S02]  /*9730*/  MOV R11, R24 ;  /* 0x00000018000b7202 */ /* 0x001fe40000000f00 */
[----:B---3--:R-:W-:Y:S02]  /*9740*/  MOV R10, R20 ;  /* 0x00000014000a7202 */ /* 0x008fe40000000f00 */
.L_x_7393:
[----:B------:R-:W-:Y:S05]  /*9750*/  BSYNC B0 ;  /* 0x0000000000007941 */ /* 0x000fea0003800000 */
.L_x_7391:
        /* <DEDUP_REMOVED lines=21> */
.L_x_7395:
[----:B0---4-:R-:W-:Y:S01]  /*98b0*/  MOV R12, R21 ;  /* 0x00000015000c7202 */ /* 0x011fe20000000f00 */
[----:B--2---:R-:W-:Y:S01]  /*98c0*/  IMAD.MOV.U32 R13, RZ, RZ, R22 ;  /* 0x000000ffff0d7224 */ /* 0x004fe200078e0016 */
[----:B-1----:R-:W-:Y:S02]  /*98d0*/  MOV R15, R24 ;  /* 0x00000018000f7202 */ /* 0x002fe40000000f00 */
[----:B---3--:R-:W-:Y:S02]  /*98e0*/  MOV R14, R20 ;  /* 0x00000014000e7202 */ /* 0x008fe40000000f00 */
.L_x_7396:
[----:B------:R-:W-:Y:S05]  /*98f0*/  BSYNC B0 ;  /* 0x0000000000007941 */ /* 0x000fea0003800000 */
.L_x_7394:
        /* <DEDUP_REMOVED lines=21> */
.L_x_7398:
[----:B-1--4-:R-:W-:Y:S01]  /*9a50*/  MOV R16, R21 ;  /* 0x0000001500107202 */ /* 0x012fe20000000f00 */
[----:B--2---:R-:W-:Y:S01]  /*9a60*/  IMAD.MOV.U32 R17, RZ, RZ, R22 ;  /* 0x000000ffff117224 */ /* 0x004fe200078e0016 */
[----:B0-----:R-:W-:Y:S02]  /*9a70*/  MOV R19, R24 ;  /* 0x0000001800137202 */ /* 0x001fe40000000f00 */
[----:B---3--:R-:W-:Y:S02]  /*9a80*/  MOV R18, R20 ;  /* 0x0000001400127202 */ /* 0x008fe40000000f00 */
.L_x_7399:
[----:B------:R-:W-:Y:S05]  /*9a90*/  BSYNC B0 ;  /* 0x0000000000007941 */ /* 0x000fea0003800000 */
.L_x_7397:
[----:B-1----:R-:W-:-:S05]  /*9aa0*/  IMAD.SHL.U32 R0, R0, 0x2, RZ ;  /* 0x0000000200007824 */ /* 0x002fca00078e00ff */
[----:B------:R-:W-:-:S13]  /*9ab0*/  ISETP.GE.AND P0, PT, R0, R3, PT ;  /* 0x000000030000720c */ /* 0x000fda0003f06270 */
[----:B------:R-:W-:Y:S05]  /*9ac0*/  @!P0 BRA `(.L_x_7400) ;  /* 0xfffff95000008947 */ /* 0x000fea000383ffff */
.L_x_7371:
        /* <DEDUP_REMOVED lines=207> */
.L_x_7401:
        /* <DEDUP_REMOVED lines=204> */
.L_x_7402:
        /* <DEDUP_REMOVED lines=201> */
.L_x_7403:
        /* <DEDUP_REMOVED lines=200> */
.L_x_7404:
        /* <DEDUP_REMOVED lines=11> */
.L_x_7410:
        /* <DEDUP_REMOVED lines=9> */
[----:B---34-:R-:W-:Y:S05]  /*ced0*/  CALL.REL.NOINC `($__internal_47_$__cuda_sm20_rem_u64) ;  /* 0x000098d000007944 */ /* 0x018fea0003c00000 */
[----:B------:R-:W-:Y:S05]  /*cee0*/  BRA `(.L_x_7409) ;  /* 0x0000013000007947 */ /* 0x000fea0003800000 */
.L_x_7408:
        /* <DEDUP_REMOVED lines=19> */
.L_x_7409:
[----:B------:R-:W-:Y:S05]  /*d020*/  BSYNC B1 ;  /* 0x0000000000017941 */ /* 0x000fea0003800000 */
.L_x_7407:
[----:B------:R-:W-:Y:S01]  /*d030*/  ISETP.NE.U32.AND P0, PT, R28, RZ, PT ;  /* 0x000000ff1c00720c */ /* 0x000fe20003f05070 */
[----:B------:R-:W-:Y:S01]  /*d040*/  IMAD.MOV.U32 R30, RZ, RZ, R26 ;  /* 0x000000ffff1e7224 */ /* 0x000fe200078e001a */
[----:B------:R-:W-:Y:S02]  /*d050*/  MOV R31, R3 ;  /* 0x00000003001f7202 */ /* 0x000fe40000000f00 */
[----:B------:R-:W-:-:S13]  /*d060*/  ISETP.NE.AND.EX P0, PT, R29, RZ, PT, P0 ;  /* 0x000000ff1d00720c */ /* 0x000fda0003f05300 */
[----:B------:R-:W-:Y:S05]  /*d070*/  @P0 BRA `(.L_x_7410) ;  /* 0xfffffdc000000947 */ /* 0x000fea000383ffff */
[----:B------:R-:W-:Y:S05]  /*d080*/  BSYNC B0 ;  /* 0x0000000000007941 */ /* 0x000fea0003800000 */
.L_x_7406:
[----:B------:R-:W-:Y:S01]  /*d090*/  ISETP.NE.U32.AND P2, PT, R3, RZ, PT ;  /* 0x000000ff0300720c */ /* 0x000fe20003f45070 */
[----:B------:R-:W-:-:S12]  /*d0a0*/  BSSY B0, `(.L_x_7411) ;  /* 0x000001c000007945 */ /* 0x000fd80003800000 */
[----:B------:R-:W-:Y:S05]  /*d0b0*/  @!P2 BRA `(.L_x_7412) ;  /* 0x000000700000a947 */ /* 0x000fea0003800000 */
[----:B------:R-:W-:Y:S01]  /*d0c0*/  HFMA2.MMA R30, -RZ, RZ, 0, 9.5367431640625e-07 ;  /* 0x00000010ff1e7435 */ /* 0x000fe200000001ff */
[----:B------:R-:W-:Y:S01]  /*d0d0*/  IMAD.MOV.U32 R27, RZ, RZ, RZ ;  /* 0x000000ffff1b7224 */ /* 0x000fe200078e00ff */
[----:B------:R-:W-:-:S04]  /*d0e0*/  MOV R32, 0xd100 ;  /* 0x0000d10000207802 */ /* 0x000fc80000000f00 */
[----:B------:R-:W-:Y:S05]  /*d0f0*/  CALL.REL.NOINC `($__internal_46_$__cuda_sm20_div_u64) ;  /* 0x0000926000007944 */ /* 0x000fea0003c00000 */
[----:B------:R-:W-:Y:S02]  /*d100*/  MOV R20, R28 ;  /* 0x0000001c00147202 */ /* 0x000fe40000000f00 */
[----:B------:R-:W-:Y:S01]  /*d110*/  MOV R21, R29 ;  /* 0x0000001d00157202 */ /* 0x000fe20000000f00 */
[----:B------:R-:W-:Y:S05]  /*d120*/  BRA `(.L_x_7413) ;  /* 0x0000013000007947 */ /* 0x000fea0003800000 */
.L_x_7412:
        /* <DEDUP_REMOVED lines=19> */
.L_x_7413:
[----:B------:R-:W-:Y:S05]  /*d260*/  BSYNC B0 ;  /* 0x0000000000007941 */ /* 0x000fea0003800000 */
.L_x_7411:
[----:B------:R-:W-:Y:S01]  /*d270*/  BSSY B0, `(.L_x_7414) ;  /* 0x000001d000007945 */ /* 0x000fe20003800000 */
[----:B------:R-:W-:Y:S05]  /*d280*/  @!P2 BRA `(.L_x_7415) ;  /* 0x000000700000a947 */ /* 0x000fea0003800000 */
[----:B------:R-:W-:Y:S01]  /*d290*/  HFMA2.MMA R30, -RZ, RZ, 0, 2.384185791015625e-07 ;  /* 0x00000004ff1e7435 */ /* 0x000fe200000001ff */
[----:B------:R-:W-:Y:S01]  /*d2a0*/  IMAD.MOV.U32 R27, RZ, RZ, RZ ;  /* 0x000000ffff1b7224 */ /* 0x000fe200078e00ff */
[----:B------:R-:W-:-:S04]  /*d2b0*/  MOV R32, 0xd2d0 ;  /* 0x0000d2d000207802 */ /* 0x000fc80000000f00 */
[----:B------:R-:W-:Y:S05]  /*d2c0*/  CALL.REL.NOINC `($__internal_46_$__cuda_sm20_div_u64) ;  /* 0x0000909000007944 */ /* 0x000fea0003c00000 */
[----:B------:R-:W-:Y:S02]  /*d2d0*/  MOV R26, R28 ;  /* 0x0000001c001a7202 */ /* 0x000fe40000000f00 */
[----:B------:R-:W-:Y:S01]  /*d2e0*/  MOV R27, R29 ;  /* 0x0000001d001b7202 */ /* 0x000fe20000000f00 */
[----:B------:R-:W-:Y:S05]  /*d2f0*/  BRA `(.L_x_7416) ;  /* 0x0000014000007947 */ /* 0x000fea0003800000 */
.L_x_7415:
        /* <DEDUP_REMOVED lines=20> */
.L_x_7416:
[----:B------:R-:W-:Y:S05]  /*d440*/  BSYNC B0 ;  /* 0x0000000000007941 */ /* 0x000fea0003800000 */
.L_x_7414:
        /* <DEDUP_REMOVED lines=9> */
[----:B------:R-:W-:Y:S05]  /*d4e0*/  CALL.REL.NOINC `($__internal_46_$__cuda_sm20_div_u64) ;  /* 0x00008e7000007944 */ /* 0x000fea0003c00000 */
[----:B------:R-:W-:Y:S01]  /*d4f0*/  IMAD.MOV.U32 R20, RZ, RZ, R28 ;  /* 0x000000ffff147224 */ /* 0x000fe200078e001c */
[----:B------:R-:W-:Y:S01]  /*d500*/  MOV R21, R29 ;  /* 0x0000001d00157202 */ /* 0x000fe20000000f00 */
[----:B------:R-:W-:Y:S05]  /*d510*/  BRA `(.L_x_7419) ;  /* 0x0000013000007947 */ /* 0x000fea0003800000 */
.L_x_7418:
        /* <DEDUP_REMOVED lines=19> */
.L_x_7419:
[----:B------:R-:W-:Y:S05]  /*d650*/  BSYNC B0 ;  /* 0x0000000000007941 */ /* 0x000fea0003800000 */
.L_x_7417:
[----:B------:R-:W-:-:S04]  /*d660*/  IADD3 R40, P0, R20, c[0x0][0x560], RZ ;  /* 0x0001580014287a10 */ /* 0x000fc80007f1e0ff */
[----:B------:R-:W-:-:S04]  /*d670*/  IADD3.X R43, R21, c[0x0][0x564], RZ, P0, !PT ;  /* 0x00015900152b7a10 */ /* 0x000fc800007fe4ff */
[----:B------:R-:W-:Y:S02]  /*d680*/  MOV R3, R43 ;  /* 0x0000002b00037202 */ /* 0x000fe40000000f00 */
.L_x_7405:
        /* <DEDUP_REMOVED lines=209> */
.L_x_7421:
        /* <DEDUP_REMOVED lines=200> */
.L_x_7422:
        /* <DEDUP_REMOVED lines=201> */
.L_x_7423:
        /* <DEDUP_REMOVED lines=200> */
.L_x_7424:
        /* <DEDUP_REMOVED lines=11> */
.L_x_7426:
[----:B------:R-:W-:Y:S05]  /*109e0*/  BSYNC B0 ;  /* 0x0000000000007941 */ /* 0x000fea0003800000 */
.L_x_7425:
        /* <DEDUP_REMOVED lines=27> */
.L_x_7428:
[----:B------:R-:W-:Y:S05]  /*10ba0*/  BSYNC B0 ;  /* 0x0000000000007941 */ /* 0x000fea0003800000 */
.L_x_7427:
        /* <DEDUP_REMOVED lines=31> */
.L_x_7430:
[----:B------:R-:W-:Y:S05]  /*10da0*/  BSYNC B0 ;  /* 0x0000000000007941 */ /* 0x000fea0003800000 */
.L_x_7429:
        /* <DEDUP_REMOVED lines=46> */
.L_x_7447:
        /* <DEDUP_REMOVED lines=38> */
.L_x_7436:
[----:B0-----:R0:W5:Y:S02]  /*112f0*/  LDG.E R22, [R4.64+0x8] ;  /* 0x0000082404167981 */ /* 0x001164000c1e1900 */
[----:B-----5:R-:W-:Y:S01]  /*11300*/  MOV R20, R19 ;  /* 0x0000001300147202 */ /* 0x020fe20000000f00 */
[----:B------:R-:W-:Y:S01]  /*11310*/  IMAD.MOV.U32 R23, RZ, RZ, R46 ;  /* 0x000000ffff177224 */ /* 0x000fe200078e002e */
[----:B------:R-:W-:-:S03]  /*11320*/  MOV R21, R44 ;  /* 0x0000002c00157202 */ /* 0x000fc60000000f00 */
.L_x_7437:
[----:B------:R-:W-:Y:S05]  /*11330*/  BSYNC B2 ;  /* 0x0000000000027941 */ /* 0x000fea0003800000 */
.L_x_7435:
        /* <DEDUP_REMOVED lines=17> */
.L_x_7439:
[----:B------:R-:W-:Y:S01]  /*11450*/  IMAD.MOV.U32 R24, RZ, RZ, R15 ;  /* 0x000000ffff187224 */ /* 0x000fe200078e000f */
[----:B------:R-:W-:Y:S01]  /*11460*/  MOV R25, R18 ;  /* 0x0000001200197202 */ /* 0x000fe20000000f00 */
[----:B------:R-:W-:Y:S01]  /*11470*/  IMAD.MOV.U32 R27, RZ, RZ, R16 ;  /* 0x000000ffff1b7224 */ /* 0x000fe200078e0010 */
[----:B------:R-:W-:Y:S02]  /*11480*/  MOV R26, R45 ;  /* 0x0000002d001a7202 */ /* 0x000fe40000000f00 */
.L_x_7440:
[----:B------:R-:W-:Y:S05]  /*11490*/  BSYNC B2 ;  /* 0x0000000000027941 */ /* 0x000fea0003800000 */
.L_x_7438:
        /* <DEDUP_REMOVED lines=17> */
.L_x_7442:
[----:B------:R-:W-:Y:S01]  /*115b0*/  IMAD.MOV.U32 R28, RZ, RZ, R13 ;  /* 0x000000ffff1c7224 */ /* 0x000fe200078e000d */
[----:B------:R-:W-:Y:S01]  /*115c0*/  MOV R29, R6 ;  /* 0x00000006001d7202 */ /* 0x000fe20000000f00 */
[----:B------:R-:W-:Y:S01]  /*115d0*/  IMAD.MOV.U32 R31, RZ, RZ, R12 ;  /* 0x000000ffff1f7224 */ /* 0x000fe200078e000c */
[----:B------:R-:W-:Y:S02]  /*115e0*/  MOV R30, R14 ;  /* 0x0000000e001e7202 */ /* 0x000fe40000000f00 */
.L_x_7443:
[----:B------:R-:W-:Y:S05]  /*115f0*/  BSYNC B2 ;  /* 0x0000000000027941 */ /* 0x000fea0003800000 */
.L_x_7441:
        /* <DEDUP_REMOVED lines=17> */
.L_x_7445:
[----:B------:R-:W-:Y:S01]  /*11710*/  IMAD.MOV.U32 R32, RZ, RZ, R9 ;  /* 0x000000ffff207224 */ /* 0x000fe200078e0009 */
[----:B------:R-:W-:Y:S01]  /*11720*/  MOV R33, R10 ;  /* 0x0000000a00217202 */ /* 0x000fe20000000f00 */
[----:B------:R-:W-:Y:S01]  /*11730*/  IMAD.MOV.U32 R35, RZ, RZ, R8 ;  /* 0x000000ffff237224 */ /* 0x000fe200078e0008 */
[----:B------:R-:W-:Y:S02]  /*11740*/  MOV R34, R11 ;  /* 0x0000000b00227202 */ /* 0x000fe40000000f00 */
.L_x_7446:
[----:B------:R-:W-:Y:S05]  /*11750*/  BSYNC B2 ;  /* 0x0000000000027941 */ /* 0x000fea0003800000 */
.L_x_7444:
[----:B------:R-:W-:Y:S05]  /*11760*/  @!P0 BRA `(.L_x_7447) ;  /* 0xfffff92000008947 */ /* 0x000fea000383ffff */
.L_x_7434:
[----:B------:R-:W-:Y:S05]  /*11770*/  BSYNC B0 ;  /* 0x0000000000007941 */ /* 0x000fea0003800000 */
.L_x_7433:
[----:B------:R-:W-:Y:S05]  /*11780*/  BRA `(.L_x_7448) ;  /* 0x0000089000007947 */ /* 0x000fea0003800000 */
.L_x_7432:
        /* <DEDUP_REMOVED lines=27> */
.L_x_7461:
        /* <DEDUP_REMOVED lines=38> */
.L_x_7450:
[----:B0-----:R0:W5:Y:S02]  /*11ba0*/  LDG.E R22, [R4.64+0x8] ;  /* 0x0000082404167981 */ /* 0x001164000c1e1900 */
[----:B-----5:R-:W-:Y:S01]  /*11bb0*/  MOV R20, R19 ;  /* 0x0000001300147202 */ /* 0x020fe20000000f00 */
[----:B------:R-:W-:Y:S01]  /*11bc0*/  IMAD.MOV.U32 R21, RZ, RZ, R44 ;  /* 0x000000ffff157224 */ /* 0x000fe200078e002c */
[----:B------:R-:W-:Y:S02]  /*11bd0*/  MOV R23, R46 ;  /* 0x0000002e00177202 */ /* 0x000fe40000000f00 */
.L_x_7451:
[----:B------:R-:W-:Y:S05]  /*11be0*/  BSYNC B0 ;  /* 0x0000000000007941 */ /* 0x000fea0003800000 */
.L_x_7449:
        /* <DEDUP_REMOVED lines=17> */
.L_x_7453:
[----:B------:R-:W-:Y:S01]  /*11d00*/  MOV R24, R15 ;  /* 0x0000000f00187202 */ /* 0x000fe20000000f00 */
[----:B------:R-:W-:Y:S01]  /*11d10*/  IMAD.MOV.U32 R26, RZ, RZ, R45 ;  /* 0x000000ffff1a7224 */ /* 0x000fe200078e002d */
[----:B------:R-:W-:Y:S02]  /*11d20*/  MOV R25, R18 ;  /* 0x0000001200197202 */ /* 0x000fe40000000f00 */
[----:B------:R-:W-:Y:S02]  /*11d30*/  MOV R27, R16 ;  /* 0x00000010001b7202 */ /* 0x000fe40000000f00 */
.L_x_7454:
[----:B------:R-:W-:Y:S05]  /*11d40*/  BSYNC B0 ;  /* 0x0000000000007941 */ /* 0x000fea0003800000 */
.L_x_7452:
        /* <DEDUP_REMOVED lines=17> */
.L_x_7456:
[----:B------:R-:W-:Y:S01]  /*11e60*/  MOV R28, R13 ;  /* 0x0000000d001c7202 */ /* 0x000fe20000000f00 */
[----:B------:R-:W-:Y:S01]  /*11e70*/  IMAD.MOV.U32 R30, RZ, RZ, R14 ;  /* 0x000000ffff1e7224 */ /* 0x000fe200078e000e */
[----:B------:R-:W-:Y:S02]  /*11e80*/  MOV R29, R6 ;  /* 0x00000006001d7202 */ /* 0x000fe40000000f00 */
[----:B------:R-:W-:Y:S02]  /*11e90*/  MOV R31, R12 ;  /* 0x0000000c001f7202 */ /* 0x000fe40000000f00 */
.L_x_7457:
[----:B------:R-:W-:Y:S05]  /*11ea0*/  BSYNC B0 ;  /* 0x0000000000007941 */ /* 0x000fea0003800000 */
.L_x_7455:
        /* <DEDUP_REMOVED lines=17> */
.L_x_7459:
[----:B------:R-:W-:Y:S01]  /*11fc0*/  MOV R32, R9 ;  /* 0x0000000900207202 */ /* 0x000fe20000000f00 */
[----:B------:R-:W-:Y:S01]  /*11fd0*/  IMAD.MOV.U32 R34, RZ, RZ, R11 ;  /* 0x000000ffff227224 */ /* 0x000fe200078e000b */
[----:B------:R-:W-:Y:S02]  /*11fe0*/  MOV R33, R10 ;  /* 0x0000000a00217202 */ /* 0x000fe40000000f00 */
[----:B------:R-:W-:Y:S02]  /*11ff0*/  MOV R35, R8 ;  /* 0x0000000800237202 */ /* 0x000fe40000000f00 */
.L_x_7460:
[----:B------:R-:W-:Y:S05]  /*12000*/  BSYNC B0 ;  /* 0x0000000000007941 */ /* 0x000fea0003800000 */
.L_x_7458:
[----:B------:R-:W-:Y:S05]  /*12010*/  @!P0 BRA `(.L_x_7461) ;  /* 0xfffff92000008947 */ /* 0x000fea000383ffff */
.L_x_7448:
[----:B------:R-:W-:Y:S05]  /*12020*/  BSYNC B1 ;  /* 0x0000000000017941 */ /* 0x000fea0003800000 */
.L_x_7431:
        /* <DEDUP_REMOVED lines=12> */
.L_x_7477:
        /* <DEDUP_REMOVED lines=30> */
.L_x_7466:
[----:B------:R1:W4:Y:S01]  /*122d0*/  LDS R22, [R45+0x8] ;  /* 0x000008002d167984 */ /* 0x0003220000000800 */
[----:B--2---:R-:W-:Y:S01]  /*122e0*/  MOV R20, R16 ;  /* 0x0000001000147202 */ /* 0x004fe20000000f00 */
[----:B------:R-:W-:Y:S01]  /*122f0*/  IMAD.MOV.U32 R21, RZ, RZ, R17 ;  /* 0x000000ffff157224 */ /* 0x000fe200078e0011 */
[----:B------:R-:W-:-:S02]  /*12300*/  MOV R23, R19 ;  /* 0x0000001300177202 */ /* 0x000fc40000000f00 */
.L_x_7467:
[----:B------:R-:W-:Y:S05]  /*12310*/  BSYNC B1 ;  /* 0x0000000000017941 */ /* 0x000fea0003800000 */
.L_x_7465:
        /* <DEDUP_REMOVED lines=17> */
.L_x_7469:
[----:B0-----:R-:W-:Y:S01]  /*12430*/  MOV R24, R4 ;  /* 0x0000000400187202 */ /* 0x001fe20000000f00 */
[----:B------:R-:W-:Y:S01]  /*12440*/  IMAD.MOV.U32 R26, RZ, RZ, R6 ;  /* 0x000000ffff1a7224 */ /* 0x000fe200078e0006 */
[----:B------:R-:W-:Y:S02]  /*12450*/  MOV R25, R5 ;  /* 0x0000000500197202 */ /* 0x000fe40000000f00 */
[----:B------:R-:W-:Y:S02]  /*12460*/  MOV R27, R7 ;  /* 0x00000007001b7202 */ /* 0x000fe40000000f00 */
.L_x_7470:
[----:B------:R-:W-:Y:S05]  /*12470*/  BSYNC B1 ;  /* 0x0000000000017941 */ /* 0x000fea0003800000 */
.L_x_7468:
        /* <DEDUP_REMOVED lines=17> */
.L_x_7472:
[----:B---3--:R-:W-:Y:S01]  /*12590*/  MOV R28, R8 ;  /* 0x00000008001c7202 */ /* 0x008fe20000000f00 */
[----:B------:R-:W-:Y:S01]  /*125a0*/  IMAD.MOV.U32 R30, RZ, RZ, R10 ;  /* 0x000000ffff1e7224 */ /* 0x000fe200078e000a */
[----:B------:R-:W-:Y:S02]  /*125b0*/  MOV R29, R9 ;  /* 0x00000009001d7202 */ /* 0x000fe40000000f00 */
[----:B------:R-:W-:Y:S02]  /*125c0*/  MOV R31, R11 ;  /* 0x0000000b001f7202 */ /* 0x000fe40000000f00 */
.L_x_7473:
[----:B------:R-:W-:Y:S05]  /*125d0*/  BSYNC B1 ;  /* 0x0000000000017941 */ /* 0x000fea0003800000 */
.L_x_7471:
        /* <DEDUP_REMOVED lines=17> */
.L_x_7475:
[----:B----4-:R-:W-:Y:S01]  /*126f0*/  MOV R32, R12 ;  /* 0x0000000c00207202 */ /* 0x010fe20000000f00 */
[----:B------:R-:W-:Y:S01]  /*12700*/  IMAD.MOV.U32 R34, RZ, RZ, R14 ;  /* 0x000000ffff227224 */ /* 0x000fe200078e000e */
[----:B------:R-:W-:Y:S02]  /*12710*/  MOV R33, R13 ;  /* 0x0000000d00217202 */ /* 0x000fe40000000f00 */
[----:B------:R-:W-:Y:S02]  /*12720*/  MOV R35, R15 ;  /* 0x0000000f00237202 */ /* 0x000fe40000000f00 */
.L_x_7476:
[----:B------:R-:W-:Y:S05]  /*12730*/  BSYNC B1 ;  /* 0x0000000000017941 */ /* 0x000fea0003800000 */
.L_x_7474:
[----:B------:R0:W-:Y:S04]  /*12740*/  STS.128 [R0], R20 ;  /* 0x0000001400007388 */ /* 0x0001e80000000c00 */
[----:B------:R0:W-:Y:S04]  /*12750*/  STS.128 [R0+0x10], R24 ;  /* 0x0000101800007388 */ /* 0x0001e80000000c00 */
[----:B------:R0:W-:Y:S04]  /*12760*/  STS.128 [R0+0x20], R28 ;  /* 0x0000201c00007388 */ /* 0x0001e80000000c00 */
[----:B------:R0:W-:Y:S02]  /*12770*/  STS.128 [R0+0x30], R32 ;  /* 0x0000302000007388 */ /* 0x0001e40000000c00 */
.L_x_7464:
[----:B------:R-:W-:Y:S05]  /*12780*/  BSYNC B0 ;  /* 0x0000000000007941 */ /* 0x000fea0003800000 */
.L_x_7463:
[----:B------:R-:W-:Y:S02]  /*12790*/  ISETP.GT.AND P0, PT, R44, 0x1, PT ;  /* 0x000000012c00780c */ /* 0x000fe40003f04270 */
[----:B------:R-:W-:-:S11]  /*127a0*/  SHF.R.S32.HI R44, RZ, 0x1, R44 ;  /* 0x00000001ff2c7819 */ /* 0x000fd6000001142c */
[----:B------:R-:W-:Y:S05]  /*127b0*/  @P0 BRA `(.L_x_7477) ;  /* 0xfffff93000000947 */ /* 0x000fea000383ffff */
.L_x_7462:
        /* <DEDUP_REMOVED lines=15> */
.L_x_7494:
        /* <DEDUP_REMOVED lines=28> */
.L_x_7483:
[----:B0--3--:R-:W-:Y:S01]  /*12a70*/  IMAD.MOV.U32 R20, RZ, RZ, R4 ;  /* 0x000000ffff147224 */ /* 0x009fe200078e0004 */
[----:B------:R-:W-:Y:S01]  /*12a80*/  MOV R21, R5 ;  /* 0x0000000500157202 */ /* 0x000fe20000000f00 */
[----:B------:R-:W-:Y:S01]  /*12a90*/  IMAD.MOV.U32 R22, RZ, RZ, R6 ;  /* 0x000000ffff167224 */ /* 0x000fe200078e0006 */
[----:B------:R-:W-:Y:S02]  /*12aa0*/  MOV R23, R7 ;  /* 0x0000000700177202 */ /* 0x000fe40000000f00 */
.L_x_7484:
[----:B------:R-:W-:Y:S05]  /*12ab0*/  BSYNC B1 ;  /* 0x0000000000017941 */ /* 0x000fea0003800000 */
.L_x_7482:
        /* <DEDUP_REMOVED lines=17> */
.L_x_7486:
[----:B0---4-:R-:W-:Y:S01]  /*12bd0*/  IMAD.MOV.U32 R24, RZ, RZ, R8 ;  /* 0x000000ffff187224 */ /* 0x011fe200078e0008 */
[----:B------:R-:W-:Y:S01]  /*12be0*/  MOV R25, R9 ;  /* 0x0000000900197202 */ /* 0x000fe20000000f00 */
[----:B------:R-:W-:Y:S01]  /*12bf0*/  IMAD.MOV.U32 R26, RZ, RZ, R10 ;  /* 0x000000ffff1a7224 */ /* 0x000fe200078e000a */
[----:B------:R-:W-:Y:S02]  /*12c00*/  MOV R27, R11 ;  /* 0x0000000b001b7202 */ /* 0x000fe40000000f00 */
.L_x_7487:
[----:B------:R-:W-:Y:S05]  /*12c10*/  BSYNC B1 ;  /* 0x0000000000017941 */ /* 0x000fea0003800000 */
.L_x_7485:
        /* <DEDUP_REMOVED lines=17> */
.L_x_7489:
[----:B0-----:R-:W-:Y:S01]  /*12d30*/  IMAD.MOV.U32 R28, RZ, RZ, R12 ;  /* 0x000000ffff1c7224 */ /* 0x001fe200078e000c */
[----:B------:R-:W-:Y:S01]  /*12d40*/  MOV R29, R13 ;  /* 0x0000000d001d7202 */ /* 0x000fe20000000f00 */
[----:B------:R-:W-:Y:S01]  /*12d50*/  IMAD.MOV.U32 R30, RZ, RZ, R14 ;  /* 0x000000ffff1e7224 */ /* 0x000fe200078e000e */
[----:B------:R-:W-:Y:S02]  /*12d60*/  MOV R31, R15 ;  /* 0x0000000f001f7202 */ /* 0x000fe40000000f00 */
.L_x_7490:
[----:B------:R-:W-:Y:S05]  /*12d70*/  BSYNC B1 ;  /* 0x0000000000017941 */ /* 0x000fea0003800000 */
.L_x_7488:
        /* <DEDUP_REMOVED lines=17> */
.L_x_7492:
[----:B-1----:R-:W-:Y:S01]  /*12e90*/  IMAD.MOV.U32 R32, RZ, RZ, R16 ;  /* 0x000000ffff207224 */ /* 0x002fe200078e0010 */
[----:B------:R-:W-:Y:S01]  /*12ea0*/  MOV R33, R17 ;  /* 0x0000001100217202 */ /* 0x000fe20000000f00 */
[----:B------:R-:W-:Y:S01]  /*12eb0*/  IMAD.MOV.U32 R35, RZ, RZ, R19 ;  /* 0x000000ffff237224 */ /* 0x000fe200078e0013 */
[----:B------:R-:W-:Y:S02]  /*12ec0*/  MOV R34, R18 ;  /* 0x0000001200227202 */ /* 0x000fe40000000f00 */
.L_x_7493:
[----:B------:R-:W-:Y:S05]  /*12ed0*/  BSYNC B1 ;  /* 0x0000000000017941 */ /* 0x000fea0003800000 */
.L_x_7491:
[----:B------:R0:W-:Y:S04]  /*12ee0*/  STS.128 [R0], R20 ;  /* 0x0000001400007388 */ /* 0x0001e80000000c00 */
[----:B------:R0:W-:Y:S04]  /*12ef0*/  STS.128 [R0+0x10], R24 ;  /* 0x0000101800007388 */ /* 0x0001e80000000c00 */
[----:B------:R0:W-:Y:S04]  /*12f00*/  STS.128 [R0+0x20], R28 ;  /* 0x0000201c00007388 */ /* 0x0001e80000000c00 */
[----:B------:R0:W-:Y:S02]  /*12f10*/  STS.128 [R0+0x30], R32 ;  /* 0x0000302000007388 */ /* 0x0001e40000000c00 */
.L_x_7481:
[----:B------:R-:W-:Y:S05]  /*12f20*/  BSYNC B0 ;  /* 0x0000000000007941 */ /* 0x000fea0003800000 */
.L_x_7480:
[----:B------:R-:W-:-:S04]  /*12f30*/  SHF.R.S32.HI R41, RZ, 0x1, R41 ;  /* 0x00000001ff297819 */ /* 0x000fc80000011429 */
[----:B------:R-:W-:-:S13]  /*12f40*/  ISETP.GE.AND P0, PT, R41, 0x20, PT ;  /* 0x000000202900780c */ /* 0x000fda0003f06270 */
[----:B------:R-:W-:Y:S05]  /*12f50*/  @P0 BRA `(.L_x_7494) ;  /* 0xfffff95000000947 */ /* 0x000fea000383ffff */
[----:B------:R-:W-:-:S09]  /*12f60*/  HFMA2.MMA R4, -RZ, RZ, 0, 1.9073486328125e-06 ;  /* 0x00000020ff047435 */ /* 0x000fd200000001ff */
.L_x_7479:
[----:B------:R-:W-:Y:S01]  /*12f70*/  BAR.SYNC.DEFER_BLOCKING 0x0 ;  /* 0x0000000000007b1d */ /* 0x000fe20000010000 */
[----:B------:R-:W-:-:S13]  /*12f80*/  ISETP.GE.AND P0, PT, R4, 0x2, PT ;  /* 0x000000020400780c */ /* 0x000fda0003f06270 */
[----:B------:R-:W-:Y:S05]  /*12f90*/  @!P0 BRA `(.L_x_7478) ;  /* 0x000006c000008947 */ /* 0x000fea0003800000 */
[----:B------:R-:W-:-:S04]  /*12fa0*/  MOV R5, 0x1 ;  /* 0x0000000100057802 */ /* 0x000fc80000000f00 */
.L_x_7507:
        /* <DEDUP_REMOVED lines=21> */
.L_x_7496:
[----:B---34-:R-:W-:Y:S01]  /*13100*/  MOV R20, R7 ;  /* 0x0000000700147202 */ /* 0x018fe20000000f00 */
[----:B------:R-:W-:Y:S01]  /*13110*/  IMAD.MOV.U32 R21, RZ, RZ, R6 ;  /* 0x000000ffff157224 */ /* 0x000fe200078e0006 */
[----:B-1----:R-:W-:Y:S02]  /*13120*/  MOV R23, R9 ;  /* 0x0000000900177202 */ /* 0x002fe40000000f00 */
[----:B0-----:R-:W-:Y:S02]  /*13130*/  MOV R22, R0 ;  /* 0x0000000000167202 */ /* 0x001fe40000000f00 */
.L_x_7497:
[----:B------:R-:W-:Y:S05]  /*13140*/  BSYNC B0 ;  /* 0x0000000000007941 */ /* 0x000fea0003800000 */
.L_x_7495:
        /* <DEDUP_REMOVED lines=21> */
.L_x_7499:
[----:B-1--4-:R-:W-:Y:S01]  /*132a0*/  MOV R24, R7 ;  /* 0x0000000700187202 */ /* 0x012fe20000000f00 */
[----:B--2---:R-:W-:Y:S01]  /*132b0*/  IMAD.MOV.U32 R25, RZ, RZ, R6 ;  /* 0x000000ffff197224 */ /* 0x004fe200078e0006 */
[----:B---3--:R-:W-:Y:S02]  /*132c0*/  MOV R27, R9 ;  /* 0x00000009001b7202 */ /* 0x008fe40000000f00 */
[----:B0-----:R-:W-:Y:S02]  /*132d0*/  MOV R26, R0 ;  /* 0x00000000001a7202 */ /* 0x001fe40000000f00 */
.L_x_7500:
[----:B------:R-:W-:Y:S05]  /*132e0*/  BSYNC B0 ;  /* 0x0000000000007941 */ /* 0x000fea0003800000 */
.L_x_7498:
        /* <DEDUP_REMOVED lines=21> */
.L_x_7502:
[----:B---34-:R-:W-:Y:S01]  /*13440*/  MOV R28, R7 ;  /* 0x00000007001c7202 */ /* 0x018fe20000000f00 */
[----:B--2---:R-:W-:Y:S01]  /*13450*/  IMAD.MOV.U32 R29, RZ, RZ, R6 ;  /* 0x000000ffff1d7224 */ /* 0x004fe200078e0006 */
[----:B-1----:R-:W-:Y:S02]  /*13460*/  MOV R31, R9 ;  /* 0x00000009001f7202 */ /* 0x002fe40000000f00 */
[----:B0-----:R-:W-:Y:S02]  /*13470*/  MOV R30, R0 ;  /* 0x00000000001e7202 */ /* 0x001fe40000000f00 */
.L_x_7503:
[----:B------:R-:W-:Y:S05]  /*13480*/  BSYNC B0 ;  /* 0x0000000000007941 */ /* 0x000fea0003800000 */
.L_x_7501:
        /* <DEDUP_REMOVED lines=21> */
.L_x_7505:
[----:B-1--4-:R-:W-:Y:S01]  /*135e0*/  MOV R32, R7 ;  /* 0x0000000700207202 */ /* 0x012fe20000000f00 */
[----:B--2---:R-:W-:Y:S01]  /*135f0*/  IMAD.MOV.U32 R33, RZ, RZ, R6 ;  /* 0x000000ffff217224 */ /* 0x004fe200078e0006 */
[----:B---3--:R-:W-:Y:S02]  /*13600*/  MOV R35, R9 ;  /* 0x0000000900237202 */ /* 0x008fe40000000f00 */
[----:B0-----:R-:W-:Y:S02]  /*13610*/  MOV R34, R0 ;  /* 0x0000000000227202 */ /* 0x001fe40000000f00 */
.L_x_7506:
[----:B------:R-:W-:Y:S05]  /*13620*/  BSYNC B0 ;  /* 0x0000000000007941 */ /* 0x000fea0003800000 */
.L_x_7504:
[----:B-1----:R-:W-:-:S05]  /*13630*/  IMAD.SHL.U32 R5, R5, 0x2, RZ ;  /* 0x0000000205057824 */ /* 0x002fca00078e00ff */
[----:B------:R-:W-:-:S13]  /*13640*/  ISETP.GE.AND P0, PT, R5, R4, PT ;  /* 0x000000040500720c */ /* 0x000fda0003f06270 */
[----:B------:R-:W-:Y:S05]  /*13650*/  @!P0 BRA `(.L_x_7507) ;  /* 0xfffff95000008947 */ /* 0x000fea000383ffff */
.L_x_7478:
        /* <DEDUP_REMOVED lines=35> */
.L_x_7511:
[----:B0-----:R-:W-:Y:S05]  /*13890*/  BSYNC B0 ;  /* 0x0000000000007941 */ /* 0x001fea0003800000 */
.L_x_7510:
        /* <DEDUP_REMOVED lines=20> */
.L_x_7513:
[----:B0-----:R-:W-:Y:S05]  /*139e0*/  BSYNC B0 ;  /* 0x0000000000007941 */ /* 0x001fea0003800000 */
.L_x_7512:
        /* <DEDUP_REMOVED lines=20> */
.L_x_7515:
[----:B0-----:R-:W-:Y:S05]  /*13b30*/  BSYNC B0 ;  /* 0x0000000000007941 */ /* 0x001fea0003800000 */
.L_x_7514:
        /* <DEDUP_REMOVED lines=20> */
.L_x_7516:
[----:B0-----:R-:W-:Y:S05]  /*13c80*/  BSYNC B0 ;  /* 0x0000000000007941 */ /* 0x001fea0003800000 */
.L_x_7509:
        /* <DEDUP_REMOVED lines=12> */
[----:B------:R-:W-:Y:S01]  /*13d50*/  ULDC.U8 UR4, c[0x0][0x164] ;  /* 0x0000590000047ab9 */ /* 0x000fe20000000000 */
[----:B------:R-:W-:Y:S01]  /*13d60*/  F2FP.BF16.PACK_AB R20, R24, R20 ;  /* 0x000000141814723e */ /* 0x000fe200000010ff */
        /* <DEDUP_REMOVED lines=8> */
[----:B------:R-:W-:-:S02]  /*13df0*/  ISETP.GE.AND P1, PT, R4, 0x2, PT ;  /* 0x000000020400780c */ /* 0x000fc40003f26270 */
[--C-:B------:R-:W-:Y:S01]  /*13e00*/  PRMT R15, RZ, 0x5410, R20.reuse ;  /* 0x00005410ff0f7816 */ /* 0x100fe20000000014 */
[----:B--2---:R2:W1:Y:S01]  /*13e10*/  MUFU.RCP R6, R3 ;  /* 0x0000000300067308 */ /* 0x0044620000001000 */
[----:B0-----:R-:W-:Y:S01]  /*13e20*/  FMUL.FTZ R21, R0, R21 ;  /* 0x0000001500157220 */ /* 0x001fe20000410000 */
[----:B------:R-:W-:Y:S02]  /*13e30*/  F2FP.BF16.PACK_AB R28, R32, R28 ;  /* 0x0000001c201c723e */ /* 0x000fe400000010ff */
[----:B------:R-:W-:-:S04]  /*13e40*/  PRMT R20, RZ, 0x7610, R20 ;  /* 0x00007610ff147816 */ /* 0x000fc80000000014 */
[----:B------:R-:W0:Y:S01]  /*13e50*/  MUFU.RCP R8, R35 ;  /* 0x0000002300087308 */ /* 0x000e220000001000 */
[----:B---3--:R-:W-:Y:S01]  /*13e60*/  FMUL.FTZ R25, R2, R25 ;  /* 0x0000001902197220 */ /* 0x008fe20000410000 */
[C---:B------:R-:W-:Y:S02]  /*13e70*/  @P2 IADD3 R2, P3, R38.reuse, c[0x0][0x550], RZ ;  /* 0x0001540026022a10 */ /* 0x040fe40007f7e0ff */
[----:B------:R-:W-:Y:S02]  /*13e80*/  @P1 LOP3.LUT R4, R38, 0xfffffffc, RZ, 0xc0, !PT ;  /* 0xfffffffc26041812 */ /* 0x000fe400078ec0ff */
[----:B--2---:R-:W-:Y:S02]  /*13e90*/  @P2 IADD3.X R3, RZ, c[0x0][0x554], RZ, P3, !PT ;  /* 0x00015500ff032a10 */ /* 0x004fe40001ffe4ff */
[----:B------:R-:W2:Y:S01]  /*13ea0*/  @P0 MUFU.SQRT R21, R21 ;  /* 0x0000001500150308 */ /* 0x000ea20000002000 */
[----:B-1----:R-:W-:Y:S01]  /*13eb0*/  FMUL.FTZ R29, R6, R29 ;  /* 0x0000001d061d7220 */ /* 0x002fe20000410000 */
[----:B------:R-:W-:-:S02]  /*13ec0*/  @P2 IADD3 R6, P4, R39, c[0x0][0x550], RZ ;  /* 0x0001540027062a10 */ /* 0x000fc40007f9e0ff */
[----:B------:R-:W-:-:S03]  /*13ed0*/  @P1 IADD3 R4, P3, R4, c[0x0][0x558], RZ ;  /* 0x0001560004041a10 */ /* 0x000fc60007f7e0ff */
[----:B----4-:R-:W-:Y:S01]  /*13ee0*/  @P2 IMAD.X R7, RZ, RZ, c[0x0][0x554], P4 ;  /* 0x00015500ff072624 */ /* 0x010fe200020e06ff */
[----:B------:R-:W1:Y:S01]  /*13ef0*/  @P0 MUFU.SQRT R25, R25 ;  /* 0x0000001900190308 */ /* 0x000e620000002000 */
[----:B0-----:R-:W-:Y:S01]  /*13f00*/  FMUL.FTZ R33, R8, R33 ;  /* 0x0000002108217220 */ /* 0x001fe20000410000 */
[----:B------:R-:W-:Y:S02]  /*13f10*/  @P1 LOP3.LUT R8, R39, 0xfffffffc, RZ, 0xc0, !PT ;  /* 0xfffffffc27081812 */ /* 0x000fe400078ec0ff */
[----:B------:R-:W-:Y:S02]  /*13f20*/  @P1 IADD3.X R5, RZ, c[0x0][0x55c], RZ, P3, !PT ;  /* 0x00015700ff051a10 */ /* 0x000fe40001ffe4ff */
[----:B------:R-:W-:Y:S02]  /*13f30*/  @P1 IADD3 R8, P4, R8, c[0x0][0x558], RZ ;  /* 0x0001560008081a10 */ /* 0x000fe40007f9e0ff */
[----:B------:R-:W0:Y:S01]  /*13f40*/  @P0 MUFU.SQRT R29, R29 ;  /* 0x0000001d001d0308 */ /* 0x000e220000002000 */
[C---:B------:R-:W-:Y:S01]  /*13f50*/  @P2 IADD3 R10, P3, R36.reuse, c[0x0][0x550], RZ ;  /* 0x00015400240a2a10 */ /* 0x040fe20007f7e0ff */
[----:B--2---:R2:W-:Y:S01]  /*13f60*/  @P2 STG.E [R2.64], R21 ;  /* 0x0000001502002986 */ /* 0x0045e2000c101924 */
[----:B------:R-:W-:-:S02]  /*13f70*/  @P1 LOP3.LUT R36, R36, 0xfffffffc, RZ, 0xc0, !PT ;  /* 0xfffffffc24241812 */ /* 0x000fc400078ec0ff */
[----:B------:R-:W-:Y:S01]  /*13f80*/  @P1 IADD3.X R9, RZ, c[0x0][0x55c], RZ, P4, !PT ;  /* 0x00015700ff091a10 */ /* 0x000fe200027fe4ff */
[----:B------:R3:W-:Y:S01]  /*13f90*/  @P1 STG.E [R4.64], R15 ;  /* 0x0000000f04001986 */ /* 0x0007e2000c101924 */
[----:B------:R-:W-:Y:S01]  /*13fa0*/  @P2 IADD3 R12, P4, R37, c[0x0][0x550], RZ ;  /* 0x00015400250c2a10 */ /* 0x000fe20007f9e0ff */
[----:B------:R-:W4:Y:S01]  /*13fb0*/  @P0 MUFU.SQRT R33, R33 ;  /* 0x0000002100210308 */ /* 0x000f220000002000 */
[----:B------:R-:W-:Y:S01]  /*13fc0*/  @P2 IADD3.X R11, RZ, c[0x0][0x554], RZ, P3, !PT ;  /* 0x00015500ff0b2a10 */ /* 0x000fe20001ffe4ff */
[----:B-1----:R1:W-:Y:S02]  /*13fd0*/  @P2 STG.E [R6.64], R25 ;  /* 0x0000001906002986 */ /* 0x0023e4000c101924 */
[----:B------:R-:W-:Y:S01]  /*13fe0*/  @P2 IMAD.X R13, RZ, RZ, c[0x0][0x554], P4 ;  /* 0x00015500ff0d2624 */ /* 0x000fe200020e06ff */
[----:B--2---:R-:W-:Y:S01]  /*13ff0*/  @P1 IADD3 R2, P0, R36, c[0x0][0x558], RZ ;  /* 0x0001560024021a10 */ /* 0x004fe20007f1e0ff */
[----:B------:R1:W-:Y:S03]  /*14000*/  @P1 STG.E [R8.64], R20 ;  /* 0x0000001408001986 */ /* 0x0003e6000c101924 */
[----:B------:R-:W-:Y:S01]  /*14010*/  @P1 IADD3.X R3, RZ, c[0x0][0x55c], RZ, P0, !PT ;  /* 0x00015700ff031a10 */ /* 0x000fe200007fe4ff */
[----:B0-----:R1:W-:Y:S01]  /*14020*/  @P2 STG.E [R10.64], R29 ;  /* 0x0000001d0a002986 */ /* 0x0013e2000c101924 */
[----:B---3--:R-:W-:-:S02]  /*14030*/  PRMT R5, RZ, 0x5410, R28 ;  /* 0x00005410ff057816 */ /* 0x008fc4000000001c */
[----:B------:R-:W-:-:S03]  /*14040*/  PRMT R28, RZ, 0x7610, R28 ;  /* 0x00007610ff1c7816 */ /* 0x000fc6000000001c */
[----:B------:R1:W-:Y:S04]  /*14050*/  @P1 STG.E [R2.64], R5 ;  /* 0x0000000502001986 */ /* 0x0003e8000c101924 */
[----:B----4-:R1:W-:Y:S01]  /*14060*/  @P2 STG.E [R12.64], R33 ;  /* 0x000000210c002986 */ /* 0x0103e2000c101924 */
[----:B------:R-:W-:Y:S05]  /*14070*/  @!P1 EXIT ;  /* 0x000000000000994d */ /* 0x000fea0003800000 */
[----:B-1----:R-:W-:-:S04]  /*14080*/  LOP3.LUT R2, R37, 0xfffffffc, RZ, 0xc0, !PT ;  /* 0xfffffffc25027812 */ /* 0x002fc800078ec0ff */
[----:B------:R-:W-:-:S04]  /*14090*/  IADD3 R2, P0, R2, c[0x0][0x558], RZ ;  /* 0x0001560002027a10 */ /* 0x000fc80007f1e0ff */
[----:B------:R-:W-:-:S05]  /*140a0*/  IADD3.X R3, RZ, c[0x0][0x55c], RZ, P0, !PT ;  /* 0x00015700ff037a10 */ /* 0x000fca00007fe4ff */
[----:B------:R-:W-:Y:S01]  /*140b0*/  STG.E [R2.64], R28 ;  /* 0x0000001c02007986 */ /* 0x000fe2000c101924 */
[----:B------:R-:W-:Y:S05]  /*140c0*/  EXIT ;  /* 0x000000000000794d */ /* 0x000fea0003800000 */
.L_x_7517:
        /* <DEDUP_REMOVED lines=17> */
.L_x_7508:
        /* <DEDUP_REMOVED lines=29> */
.L_x_7518:
[----:B------:R-:W-:Y:S02]  /*143b0*/  ULDC.U8 UR4, c[0x0][0x581] ;  /* 0x0001604000047ab9 */ /* 0x000fe40000000000 */
[----:B------:R-:W-:-:S13]  /*143c0*/  ISETP.NE.AND P0, PT, RZ, UR4, PT ;  /* 0x00000004ff007c0c */ /* 0x000fda000bf05270 */
[----:B------:R-:W-:Y:S05]  /*143d0*/  @!P0 BRA `(.L_x_7519) ;  /* 0x0000042000008947 */ /* 0x000fea0003800000 */
[C---:B0-----:R-:W-:Y:S01]  /*143e0*/  FADD.FTZ R0, R23.reuse, -c[0x0][0x160] ;  /* 0x8000580017007621 */ /* 0x041fe20000010000 */
[----:B------:R-:W-:Y:S01]  /*143f0*/  FSETP.GT.FTZ.AND P0, PT, R23, c[0x0][0x160], PT ;  /* 0x0000580017007a0b */ /* 0x000fe20003f14000 */
[----:B------:R-:W-:Y:S01]  /*14400*/  FADD.FTZ R2, R27, -c[0x0][0x160] ;  /* 0x800058001b027621 */ /* 0x000fe20000010000 */
[----:B------:R-:W-:Y:S01]  /*14410*/  HFMA2.MMA R5, -RZ, RZ, 0, 5.9604644775390625e-08 ;  /* 0x00000001ff057435 */ /* 0x000fe200000001ff */
[----:B------:R-:W-:Y:S01]  /*14420*/  FADD.FTZ R3, R31, -c[0x0][0x160] ;  /* 0x800058001f037621 */ /* 0x000fe20000010000 */
[----:B------:R-:W-:Y:S01]  /*14430*/  FSEL R0, R0, RZ, P0 ;  /* 0x000000ff00007208 */ /* 0x000fe20000000000 */
[----:B------:R-:W-:Y:S01]  /*14440*/  ULDC.U8 UR4, c[0x0][0x164] ;  /* 0x0000590000047ab9 */ /* 0x000fe20000000000 */
[----:B------:R-:W-:Y:S02]  /*14450*/  FSETP.GT.FTZ.AND P0, PT, R27, c[0x0][0x160], PT ;  /* 0x000058001b007a0b */ /* 0x000fe40003f14000 */
[C---:B------:R-:W-:Y:S01]  /*14460*/  FSETP.GT.FTZ.AND P1, PT, R35.reuse, c[0x0][0x160], PT ;  /* 0x0000580023007a0b */ /* 0x040fe20003f34000 */
[----:B------:R-:W-:Y:S01]  /*14470*/  FADD.FTZ R35, R35, -c[0x0][0x160] ;  /* 0x8000580023237621 */ /* 0x000fe20000010000 */
[----:B------:R-:W0:Y:S01]  /*14480*/  MUFU.RCP R0, R0 ;  /* 0x0000000000007308 */ /* 0x000e220000001000 */
[----:B------:R-:W-:-:S02]  /*14490*/  FSEL R2, R2, RZ, P0 ;  /* 0x000000ff02027208 */ /* 0x000fc40000000000 */
[----:B------:R-:W-:Y:S02]  /*144a0*/  FSETP.GT.FTZ.AND P0, PT, R31, c[0x0][0x160], PT ;  /* 0x000058001f007a0b */ /* 0x000fe40003f14000 */
[----:B------:R-:W-:Y:S02]  /*144b0*/  FSEL R35, R35, RZ, P1 ;  /* 0x000000ff23237208 */ /* 0x000fe40000800000 */
[----:B------:R-:W-:Y:S01]  /*144c0*/  FSEL R3, R3, RZ, P0 ;  /* 0x000000ff03037208 */ /* 0x000fe20000000000 */
[----:B------:R-:W3:Y:S01]  /*144d0*/  MUFU.RCP R2, R2 ;  /* 0x0000000200027308 */ /* 0x000ee20000001000 */
[----:B----4-:R-:W-:Y:S02]  /*144e0*/  MOV R7, c[0x0][0x584] ;  /* 0x0001610000077a02 */ /* 0x010fe40000000f00 */
[----:B------:R-:W-:Y:S02]  /*144f0*/  ISETP.NE.AND P0, PT, RZ, UR4, PT ;  /* 0x00000004ff007c0c */ /* 0x000fe4000bf05270 */
[----:B------:R-:W-:-:S02]  /*14500*/  ISETP.LE.AND P2, PT, R5, c[0x0][0x584], PT ;  /* 0x0001610005007a0c */ /* 0x000fc40003f43270 */
[----:B------:R-:W-:Y:S01]  /*14510*/  ISETP.GE.AND P1, PT, R7, 0x2, PT ;  /* 0x000000020700780c */ /* 0x000fe20003f26270 */
[----:B------:R4:W5:Y:S01]  /*14520*/  MUFU.RCP R4, R3 ;  /* 0x0000000300047308 */ /* 0x0009620000001000 */
[----:B0-----:R-:W-:Y:S01]  /*14530*/  FMUL.FTZ R21, R0, R21 ;  /* 0x0000001500157220 */ /* 0x001fe20000410000 */
[----:B------:R-:W-:Y:S02]  /*14540*/  F2FP.BF16.PACK_AB R20, R24, R20 ;  /* 0x000000141814723e */ /* 0x000fe400000010ff */
[----:B------:R-:W-:Y:S02]  /*14550*/  F2FP.BF16.PACK_AB R28, R32, R28 ;  /* 0x0000001c201c723e */ /* 0x000fe400000010ff */
[----:B------:R-:W-:Y:S02]  /*14560*/  PRMT R15, RZ, 0x5410, R20 ;  /* 0x00005410ff0f7816 */ /* 0x000fe40000000014 */
[----:B--2---:R-:W0:Y:S01]  /*14570*/  MUFU.RCP R6, R35 ;  /* 0x0000002300067308 */ /* 0x004e220000001000 */
[----:B---3--:R-:W-:Y:S01]  /*14580*/  FMUL.FTZ R25, R2, R25 ;  /* 0x0000001902197220 */ /* 0x008fe20000410000 */
[----:B------:R-:W-:-:S02]  /*14590*/  @P2 IADD3 R2, P3, R38, c[0x0][0x550], RZ ;  /* 0x0001540026022a10 */ /* 0x000fc40007f7e0ff */
[----:B------:R-:W-:Y:S02]  /*145a0*/  @P1 LOP3.LUT R5, R38, 0xfffffffc, RZ, 0xc0, !PT ;  /* 0xfffffffc26051812 */ /* 0x000fe400078ec0ff */
[----:B------:R-:W-:Y:S01]  /*145b0*/  @P1 LOP3.LUT R8, R39, 0xfffffffc, RZ, 0xc0, !PT ;  /* 0xfffffffc27081812 */ /* 0x000fe200078ec0ff */
[----:B----4-:R-:W-:Y:S01]  /*145c0*/  @P2 IMAD.X R3, RZ, RZ, c[0x0][0x554], P3 ;  /* 0x00015500ff032624 */ /* 0x010fe200018e06ff */
[----:B------:R-:W2:Y:S01]  /*145d0*/  @P0 MUFU.SQRT R21, R21 ;  /* 0x0000001500150308 */ /* 0x000ea20000002000 */
[----:B-----5:R-:W-:Y:S01]  /*145e0*/  FMUL.FTZ R29, R4, R29 ;  /* 0x0000001d041d7220 */ /* 0x020fe20000410000 */
[----:B------:R-:W-:Y:S02]  /*145f0*/  @P1 IADD3 R4, P3, R5, c[0x0][0x558], RZ ;  /* 0x0001560005041a10 */ /* 0x000fe40007f7e0ff */
[----:B------:R-:W-:Y:S02]  /*14600*/  PRMT R20, RZ, 0x7610, R20 ;  /* 0x00007610ff147816 */ /* 0x000fe40000000014 */
[----:B------:R-:W-:Y:S01]  /*14610*/  @P1 IADD3.X R5, RZ, c[0x0][0x55c], RZ, P3, !PT ;  /* 0x00015700ff051a10 */ /* 0x000fe20001ffe4ff */
[----:B0-----:R-:W-:Y:S01]  /*14620*/  FMUL.FTZ R33, R6, R33 ;  /* 0x0000002106217220 */ /* 0x001fe20000410000 */
[----:B------:R-:W0:Y:S01]  /*14630*/  @P0 MUFU.SQRT R25, R25 ;  /* 0x0000001900190308 */ /* 0x000e220000002000 */
[----:B------:R-:W-:-:S02]  /*14640*/  @P2 IADD3 R6, P4, R39, c[0x0][0x550], RZ ;  /* 0x0001540027062a10 */ /* 0x000fc40007f9e0ff */
[----:B------:R-:W-:Y:S02]  /*14650*/  @P2 IADD3 R10, P3, R36, c[0x0][0x550], RZ ;  /* 0x00015400240a2a10 */ /* 0x000fe40007f7e0ff */
[----:B------:R-:W-:Y:S02]  /*14660*/  @P2 IADD3.X R7, RZ, c[0x0][0x554], RZ, P4, !PT ;  /* 0x00015500ff072a10 */ /* 0x000fe400027fe4ff */
[----:B------:R-:W-:Y:S01]  /*14670*/  @P1 IADD3 R8, P4, R8, c[0x0][0x558], RZ ;  /* 0x0001560008081a10 */ /* 0x000fe20007f9e0ff */
[----:B------:R-:W3:Y:S01]  /*14680*/  @P0 MUFU.SQRT R29, R29 ;  /* 0x0000001d001d0308 */ /* 0x000ee20000002000 */
[----:B------:R-:W-:Y:S01]  /*14690*/  @P1 LOP3.LUT R36, R36, 0xfffffffc, RZ, 0xc0, !PT ;  /* 0xfffffffc24241812 */ /* 0x000fe200078ec0ff */
[----:B--2---:R2:W-:Y:S01]  /*146a0*/  @P2 STG.E [R2.64], R21 ;  /* 0x0000001502002986 */ /* 0x0045e2000c101924 */
[----:B------:R-:W-:Y:S01]  /*146b0*/  @P2 IADD3.X R11, RZ, c[0x0][0x554], RZ, P3, !PT ;  /* 0x00015500ff0b2a10 */ /* 0x000fe20001ffe4ff */
[----:B------:R-:W-:Y:S01]  /*146c0*/  @P1 IMAD.X R9, RZ, RZ, c[0x0][0x55c], P4 ;  /* 0x00015700ff091624 */ /* 0x000fe200020e06ff */
[----:B------:R-:W-:Y:S01]  /*146d0*/  @P2 IADD3 R12, P4, R37, c[0x0][0x550], RZ ;  /* 0x00015400250c2a10 */ /* 0x000fe20007f9e0ff */
[----:B------:R4:W-:Y:S02]  /*146e0*/  @P1 STG.E [R4.64], R15 ;  /* 0x0000000f04001986 */ /* 0x0009e4000c101924 */
[----:B------:R-:W5:Y:S01]  /*146f0*/  @P0 MUFU.SQRT R33, R33 ;  /* 0x0000002100210308 */ /* 0x000f620000002000 */
[----:B------:R-:W-:Y:S01]  /*14700*/  @P2 IADD3.X R13, RZ, c[0x0][0x554], RZ, P4, !PT ;  /* 0x00015500ff0d2a10 */ /* 0x000fe200027fe4ff */
[----:B0-----:R0:W-:Y:S01]  /*14710*/  @P2 STG.E [R6.64], R25 ;  /* 0x0000001906002986 */ /* 0x0011e2000c101924 */
[----:B--2---:R-:W-:-:S03]  /*14720*/  @P1 IADD3 R2, P0, R36, c[0x0][0x558], RZ ;  /* 0x0001560024021a10 */ /* 0x004fc60007f1e0ff */
[----:B------:R0:W-:Y:S01]  /*14730*/  @P1 STG.E [R8.64], R20 ;  /* 0x0000001408001986 */ /* 0x0001e2000c101924 */
[--C-:B----4-:R-:W-:Y:S01]  /*14740*/  PRMT R5, RZ, 0x5410, R28.reuse ;  /* 0x00005410ff057816 */ /* 0x110fe2000000001c */
[----:B------:R-:W-:Y:S02]  /*14750*/  @P1 IMAD.X R3, RZ, RZ, c[0x0][0x55c], P0 ;  /* 0x00015700ff031624 */ /* 0x000fe400000e06ff */
[----:B---3--:R0:W-:Y:S01]  /*14760*/  @P2 STG.E [R10.64], R29 ;  /* 0x0000001d0a002986 */ /* 0x0081e2000c101924 */
[----:B------:R-:W-:-:S03]  /*14770*/  PRMT R28, RZ, 0x7610, R28 ;  /* 0x00007610ff1c7816 */ /* 0x000fc6000000001c */
[----:B------:R0:W-:Y:S04]  /*14780*/  @P1 STG.E [R2.64], R5 ;  /* 0x0000000502001986 */ /* 0x0001e8000c101924 */
[----:B-----5:R0:W-:Y:S01]  /*14790*/  @P2 STG.E [R12.64], R33 ;  /* 0x000000210c002986 */ /* 0x0201e2000c101924 */
[----:B------:R-:W-:Y:S05]  /*147a0*/  @!P1 EXIT ;  /* 0x000000000000994d */ /* 0x000fea0003800000 */
[----:B0-----:R-:W-:-:S04]  /*147b0*/  LOP3.LUT R2, R37, 0xfffffffc, RZ, 0xc0, !PT ;  /* 0xfffffffc25027812 */ /* 0x001fc800078ec0ff */
[----:B------:R-:W-:-:S04]  /*147c0*/  IADD3 R2, P0, R2, c[0x0][0x558], RZ ;  /* 0x0001560002027a10 */ /* 0x000fc80007f1e0ff */
[----:B------:R-:W-:-:S05]  /*147d0*/  IADD3.X R3, RZ, c[0x0][0x55c], RZ, P0, !PT ;  /* 0x00015700ff037a10 */ /* 0x000fca00007fe4ff */
[----:B------:R-:W-:Y:S01]  /*147e0*/  STG.E [R2.64], R28 ;  /* 0x0000001c02007986 */ /* 0x000fe2000c101924 */
[----:B------:R-:W-:Y:S05]  /*147f0*/  EXIT ;  /* 0x000000000000794d */ /* 0x000fea0003800000 */
.L_x_7519:
        /* <DEDUP_REMOVED lines=74> */
.L_x_7420:
        /* <DEDUP_REMOVED lines=43> */
.L_x_7523:
[----:B0-----:R-:W-:Y:S05]  /*14f50*/  BSYNC B0 ;  /* 0x0000000000007941 */ /* 0x001fea0003800000 */
.L_x_7522:
        /* <DEDUP_REMOVED lines=20> */
.L_x_7525:
[----:B0-----:R-:W-:Y:S05]  /*150a0*/  BSYNC B0 ;  /* 0x0000000000007941 */ /* 0x001fea0003800000 */
.L_x_7524:
        /* <DEDUP_REMOVED lines=20> */
.L_x_7527:
[----:B0-----:R-:W-:Y:S05]  /*151f0*/  BSYNC B0 ;  /* 0x0000000000007941 */ /* 0x001fea0003800000 */
.L_x_7526:
        /* <DEDUP_REMOVED lines=20> */
.L_x_7528:
[----:B0-----:R-:W-:Y:S05]  /*15340*/  BSYNC B0 ;  /* 0x0000000000007941 */ /* 0x001fea0003800000 */
.L_x_7521:
        /* <DEDUP_REMOVED lines=9> */
[----:B------:R-:W-:Y:S01]  /*153e0*/  ULDC.U8 UR4, c[0x0][0x164] ;  /* 0x0000590000047ab9 */ /* 0x000fe20000000000 */
[----:B------:R-:W-:Y:S01]  /*153f0*/  FSETP.GT.FTZ.AND P0, PT, R11, c[0x0][0x160], PT ;  /* 0x000058000b007a0b */ /* 0x000fe20003f14000 */
[----:B------:R-:W-:Y:S01]  /*15400*/  FADD.FTZ R19, R19, -c[0x0][0x160] ;  /* 0x8000580013137621 */ /* 0x000fe20000010000 */
[----:B-----5:R0:W1:Y:S01]  /*15410*/  MUFU.RCP R6, R0 ;  /* 0x0000000000067308 */ /* 0x0200620000001000 */
[----:B------:R-:W-:-:S02]  /*15420*/  MOV R7, c[0x0][0x584] ;  /* 0x0001610000077a02 */ /* 0x000fc40000000f00 */
[----:B------:R-:W-:Y:S02]  /*15430*/  FSEL R2, R2, RZ, P0 ;  /* 0x000000ff02027208 */ /* 0x000fe40000000000 */
[----:B------:R-:W-:Y:S02]  /*15440*/  FSETP.GT.FTZ.AND P0, PT, R15, c[0x0][0x160], PT ;  /* 0x000058000f007a0b */ /* 0x000fe40003f14000 */
[----:B------:R-:W-:Y:S02]  /*15450*/  ISETP.GE.AND P2, PT, R7, 0x1, PT ;  /* 0x000000010700780c */ /* 0x000fe40003f46270 */
[----:B------:R-:W-:Y:S01]  /*15460*/  FSEL R3, R3, RZ, P0 ;  /* 0x000000ff03037208 */ /* 0x000fe20000000000 */
[----:B------:R-:W2:Y:S01]  /*15470*/  MUFU.RCP R2, R2 ;  /* 0x0000000200027308 */ /* 0x000ea20000001000 */
[----:B------:R-:W-:Y:S02]  /*15480*/  ISETP.NE.AND P0, PT, RZ, UR4, PT ;  /* 0x00000004ff007c0c */ /* 0x000fe4000bf05270 */
[----:B0-----:R-:W-:-:S02]  /*15490*/  FSEL R0, R19, RZ, P1 ;  /* 0x000000ff13007208 */ /* 0x001fc40000800000 */
[----:B------:R-:W-:Y:S01]  /*154a0*/  ISETP.GE.AND P1, PT, R7, 0x2, PT ;  /* 0x000000020700780c */ /* 0x000fe20003f26270 */
[----:B-1----:R-:W-:Y:S01]  /*154b0*/  FMUL.FTZ R15, R6, R5 ;  /* 0x00000005060f7220 */ /* 0x002fe20000410000 */
[----:B------:R-:W-:Y:S01]  /*154c0*/  F2FP.BF16.PACK_AB R11, R8, R4 ;  /* 0x00000004080b723e */ /* 0x000fe200000010ff */
[----:B------:R0:W1:Y:S01]  /*154d0*/  MUFU.RCP R10, R3 ;  /* 0x00000003000a7308 */ /* 0x0000620000001000 */
[----:B------:R-:W-:Y:S02]  /*154e0*/  F2FP.BF16.PACK_AB R16, R16, R12 ;  /* 0x0000000c1010723e */ /* 0x000fe400000010ff */
[----:B------:R-:W-:-:S04]  /*154f0*/  @P2 IADD3 R6, P4, R23, c[0x0][0x550], RZ ;  /* 0x0001540017062a10 */ /* 0x000fc80007f9e0ff */
[----:B------:R-:W-:Y:S01]  /*15500*/  @P2 IADD3.X R7, RZ, c[0x0][0x554], RZ, P4, !PT ;  /* 0x00015500ff072a10 */ /* 0x000fe200027fe4ff */
[----:B------:R-:W4:Y:S01]  /*15510*/  MUFU.RCP R0, R0 ;  /* 0x0000000000007308 */ /* 0x000f220000001000 */
[----:B--2---:R-:W-:Y:S01]  /*15520*/  FMUL.FTZ R19, R2, R9 ;  /* 0x0000000902137220 */ /* 0x004fe20000410000 */
[C---:B------:R-:W-:Y:S02]  /*15530*/  @P2 IADD3 R2, P3, R22.reuse, c[0x0][0x550], RZ ;  /* 0x0001540016022a10 */ /* 0x040fe40007f7e0ff */
[----:B------:R-:W-:Y:S02]  /*15540*/  @P1 LOP3.LUT R4, R22, 0xfffffffc, RZ, 0xc0, !PT ;  /* 0xfffffffc16041812 */ /* 0x000fe400078ec0ff */
[----:B------:R-:W-:Y:S01]  /*15550*/  @P1 LOP3.LUT R8, R23, 0xfffffffc, RZ, 0xc0, !PT ;  /* 0xfffffffc17081812 */ /* 0x000fe200078ec0ff */
[----:B0-----:R-:W-:Y:S01]  /*15560*/  @P2 IMAD.X R3, RZ, RZ, c[0x0][0x554], P3 ;  /* 0x00015500ff032624 */ /* 0x001fe200018e06ff */
[----:B------:R-:W0:Y:S01]  /*15570*/  @P0 MUFU.SQRT R15, R15 ;  /* 0x0000000f000f0308 */ /* 0x000e220000002000 */
[----:B-1--4-:R-:W-:Y:S01]  /*15580*/  FMUL.FTZ R21, R10, R13 ;  /* 0x0000000d0a157220 */ /* 0x012fe20000410000 */
[----:B------:R-:W-:-:S02]  /*15590*/  @P1 IADD3 R4, P3, R4, c[0x0][0x558], RZ ;  /* 0x0001560004041a10 */ /* 0x000fc40007f7e0ff */
[----:B------:R-:W-:Y:S02]  /*155a0*/  @P1 IADD3 R8, P4, R8, c[0x0][0x558], RZ ;  /* 0x0001560008081a10 */ /* 0x000fe40007f9e0ff */
[----:B------:R-:W-:Y:S02]  /*155b0*/  @P1 IADD3.X R5, RZ, c[0x0][0x55c], RZ, P3, !PT ;  /* 0x00015700ff051a10 */ /* 0x000fe40001ffe4ff */
[----:B------:R-:W1:Y:S01]  /*155c0*/  @P0 MUFU.SQRT R19, R19 ;  /* 0x0000001300130308 */ /* 0x000e620000002000 */
[----:B------:R-:W-:Y:S01]  /*155d0*/  FMUL.FTZ R17, R0, R17 ;  /* 0x0000001100117220 */ /* 0x000fe20000410000 */
[C---:B------:R-:W-:Y:S01]  /*155e0*/  @P2 IADD3 R10, P3, R25.reuse, c[0x0][0x550], RZ ;  /* 0x00015400190a2a10 */ /* 0x040fe20007f7e0ff */
[----:B------:R-:W-:Y:S01]  /*155f0*/  @P1 IMAD.X R9, RZ, RZ, c[0x0][0x55c], P4 ;  /* 0x00015700ff091624 */ /* 0x000fe200020e06ff */
[----:B------:R-:W-:Y:S02]  /*15600*/  @P1 LOP3.LUT R25, R25, 0xfffffffc, RZ, 0xc0, !PT ;  /* 0xfffffffc19191812 */ /* 0x000fe400078ec0ff */
[----:B------:R-:W-:Y:S01]  /*15610*/  @P2 IADD3 R12, P4, R24, c[0x0][0x550], RZ ;  /* 0x00015400180c2a10 */ /* 0x000fe20007f9e0ff */
[----:B0-----:R0:W-:Y:S01]  /*15620*/  @P2 STG.E [R2.64], R15 ;  /* 0x0000000f02002986 */ /* 0x0011e2000c101924 */
[----:B------:R-:W2:Y:S02]  /*15630*/  @P0 MUFU.SQRT R21, R21 ;  /* 0x0000001500150308 */ /* 0x000ea40000002000 */
[----:B------:R-:W-:-:S06]  /*15640*/  @P2 IADD3.X R13, RZ, c[0x0][0x554], RZ, P4, !PT ;  /* 0x00015500ff0d2a10 */ /* 0x000fcc00027fe4ff */
[----:B------:R-:W4:Y:S01]  /*15650*/  @P0 MUFU.SQRT R17, R17 ;  /* 0x0000001100110308 */ /* 0x000f220000002000 */
[----:B0-----:R-:W-:Y:S02]  /*15660*/  PRMT R15, RZ, 0x5410, R11 ;  /* 0x00005410ff0f7816 */ /* 0x001fe4000000000b */
[----:B------:R-:W-:-:S03]  /*15670*/  @P1 IADD3 R2, P0, R25, c[0x0][0x558], RZ ;  /* 0x0001560019021a10 */ /* 0x000fc60007f1e0ff */
[----:B------:R0:W-:Y:S02]  /*15680*/  @P1 STG.E [R4.64], R15 ;  /* 0x0000000f04001986 */ /* 0x0001e4000c101924 */
[----:B------:R-:W-:Y:S02]  /*15690*/  @P1 IMAD.X R3, RZ, RZ, c[0x0][0x55c], P0 ;  /* 0x00015700ff031624 */ /* 0x000fe400000e06ff */
[----:B-1----:R-:W-:Y:S01]  /*156a0*/  @P2 STG.E [R6.64], R19 ;  /* 0x0000001306002986 */ /* 0x002fe2000c101924 */
[----:B0-----:R-:W-:Y:S02]  /*156b0*/  PRMT R5, RZ, 0x7610, R11 ;  /* 0x00007610ff057816 */ /* 0x001fe4000000000b */
[----:B------:R-:W-:-:S03]  /*156c0*/  @P2 IADD3.X R11, RZ, c[0x0][0x554], RZ, P3, !PT ;  /* 0x00015500ff0b2a10 */ /* 0x000fc60001ffe4ff */
[----:B------:R0:W-:Y:S04]  /*156d0*/  @P1 STG.E [R8.64], R5 ;  /* 0x0000000508001986 */ /* 0x0001e8000c101924 */
[----:B--2---:R1:W-:Y:S01]  /*156e0*/  @P2 STG.E [R10.64], R21 ;  /* 0x000000150a002986 */ /* 0x0043e2000c101924 */
[--C-:B0-----:R-:W-:Y:S02]  /*156f0*/  PRMT R5, RZ, 0x5410, R16.reuse ;  /* 0x00005410ff057816 */ /* 0x101fe40000000010 */
        /* <DEDUP_REMOVED lines=9> */
.L_x_7529:
        /* <DEDUP_REMOVED lines=17> */
.L_x_7520:
        /* <DEDUP_REMOVED lines=29> */
.L_x_7530:
        /* <DEDUP_REMOVED lines=12> */
[----:B------:R0:W1:Y:S01]  /*15b30*/  MUFU.RCP R6, R0 ;  /* 0x0000000000067308 */ /* 0x0000620000001000 */
[----:B------:R-:W-:Y:S01]  /*15b40*/  IMAD.MOV.U32 R7, RZ, RZ, 0x1 ;  /* 0x00000001ff077424 */ /* 0x000fe200078e00ff */
[----:B------:R-:W-:-:S02]  /*15b50*/  FSEL R2, R2, RZ, P0 ;  /* 0x000000ff02027208 */ /* 0x000fc40000000000 */
[----:B------:R-:W-:Y:S02]  /*15b60*/  FSETP.GT.FTZ.AND P0, PT, R15, c[0x0][0x160], PT ;  /* 0x000058000f007a0b */ /* 0x000fe40003f14000 */
[----:B------:R-:W-:Y:S02]  /*15b70*/  MOV R11, c[0x0][0x584] ;  /* 0x00016100000b7a02 */ /* 0x000fe40000000f00 */
[----:B------:R-:W-:Y:S01]  /*15b80*/  FSEL R3, R3, RZ, P0 ;  /* 0x000000ff03037208 */ /* 0x000fe20000000000 */
[----:B------:R-:W2:Y:S01]  /*15b90*/  MUFU.RCP R2, R2 ;  /* 0x0000000200027308 */ /* 0x000ea20000001000 */
[----:B------:R-:W-:Y:S02]  /*15ba0*/  ISETP.NE.AND P0, PT, RZ, UR4, PT ;  /* 0x00000004ff007c0c */ /* 0x000fe4000bf05270 */
[----:B0-----:R-:W-:Y:S02]  /*15bb0*/  FSEL R0, R19, RZ, P1 ;  /* 0x000000ff13007208 */ /* 0x001fe40000800000 */
[----:B------:R-:W-:Y:S01]  /*15bc0*/  ISETP.LE.AND P2, PT, R7, c[0x0][0x584], PT ;  /* 0x0001610007007a0c */ /* 0x000fe20003f43270 */
[----:B-1----:R-:W-:-:S02]  /*15bd0*/  FMUL.FTZ R15, R6, R5 ;  /* 0x00000005060f7220 */ /* 0x002fc40000410000 */
[----:B------:R0:W1:Y:S01]  /*15be0*/  MUFU.RCP R10, R3 ;  /* 0x00000003000a7308 */ /* 0x0000620000001000 */
[----:B------:R-:W-:Y:S02]  /*15bf0*/  ISETP.GE.AND P1, PT, R11, 0x2, PT ;  /* 0x000000020b00780c */ /* 0x000fe40003f26270 */
[----:B------:R-:W-:Y:S02]  /*15c00*/  F2FP.BF16.PACK_AB R11, R8, R4 ;  /* 0x00000004080b723e */ /* 0x000fe400000010ff */
[----:B------:R-:W-:-:S03]  /*15c10*/  F2FP.BF16.PACK_AB R16, R16, R12 ;  /* 0x0000000c1010723e */ /* 0x000fc600000010ff */
[----:B------:R-:W5:Y:S01]  /*15c20*/  MUFU.RCP R0, R0 ;  /* 0x0000000000007308 */ /* 0x000f620000001000 */
[----:B--2---:R-:W-:Y:S01]  /*15c30*/  FMUL.FTZ R19, R2, R9 ;  /* 0x0000000902137220 */ /* 0x004fe20000410000 */
[C---:B------:R-:W-:Y:S02]  /*15c40*/  @P2 IADD3 R2, P3, R22.reuse, c[0x0][0x550], RZ ;  /* 0x0001540016022a10 */ /* 0x040fe40007f7e0ff */
[----:B------:R-:W-:Y:S02]  /*15c50*/  @P2 IADD3 R6, P4, R23, c[0x0][0x550], RZ ;  /* 0x0001540017062a10 */ /* 0x000fe40007f9e0ff */
[----:B------:R-:W-:Y:S02]  /*15c60*/  @P1 LOP3.LUT R4, R22, 0xfffffffc, RZ, 0xc0, !PT ;  /* 0xfffffffc16041812 */ /* 0x000fe400078ec0ff */
[----:B------:R-:W2:Y:S01]  /*15c70*/  @P0 MUFU.SQRT R15, R15 ;  /* 0x0000000f000f0308 */ /* 0x000ea20000002000 */
[----:B0-----:R-:W-:Y:S01]  /*15c80*/  @P2 IADD3.X R3, RZ, c[0x0][0x554], RZ, P3, !PT ;  /* 0x00015500ff032a10 */ /* 0x001fe20001ffe4ff */
[----:B-1--4-:R-:W-:Y:S01]  /*15c90*/  FMUL.FTZ R21, R10, R13 ;  /* 0x0000000d0a157220 */ /* 0x012fe20000410000 */
[----:B------:R-:W-:-:S02]  /*15ca0*/  @P1 IADD3 R4, P3, R4, c[0x0][0x558], RZ ;  /* 0x0001560004041a10 */ /* 0x000fc40007f7e0ff */
[----:B------:R-:W-:Y:S02]  /*15cb0*/  @P1 LOP3.LUT R8, R23, 0xfffffffc, RZ, 0xc0, !PT ;  /* 0xfffffffc17081812 */ /* 0x000fe400078ec0ff */
[----:B------:R-:W-:Y:S01]  /*15cc0*/  @P2 IADD3.X R7, RZ, c[0x0][0x554], RZ, P4, !PT ;  /* 0x00015500ff072a10 */ /* 0x000fe200027fe4ff */
[----:B------:R-:W0:Y:S01]  /*15cd0*/  @P0 MUFU.SQRT R19, R19 ;  /* 0x0000001300130308 */ /* 0x000e220000002000 */
[----:B-----5:R-:W-:Y:S01]  /*15ce0*/  FMUL.FTZ R17, R0, R17 ;  /* 0x0000001100117220 */ /* 0x020fe20000410000 */
[----:B------:R-:W-:Y:S01]  /*15cf0*/  @P1 IADD3 R8, P4, R8, c[0x0][0x558], RZ ;  /* 0x0001560008081a10 */ /* 0x000fe20007f9e0ff */
[----:B------:R-:W-:Y:S01]  /*15d00*/  @P1 IMAD.X R5, RZ, RZ, c[0x0][0x55c], P3 ;  /* 0x00015700ff051624 */ /* 0x000fe200018e06ff */
[C---:B------:R-:W-:Y:S02]  /*15d10*/  @P2 IADD3 R10, P3, R25.reuse, c[0x0][0x550], RZ ;  /* 0x00015400190a2a10 */ /* 0x040fe40007f7e0ff */
[----:B------:R-:W-:Y:S01]  /*15d20*/  @P1 LOP3.LUT R25, R25, 0xfffffffc, RZ, 0xc0, !PT ;  /* 0xfffffffc19191812 */ /* 0x000fe200078ec0ff */
[----:B--2---:R1:W-:Y:S01]  /*15d30*/  @P2 STG.E [R2.64], R15 ;  /* 0x0000000f02002986 */ /* 0x0043e2000c101924 */
[----:B------:R-:W2:Y:S01]  /*15d40*/  @P0 MUFU.SQRT R21, R21 ;  /* 0x0000001500150308 */ /* 0x000ea20000002000 */
[----:B------:R-:W-:-:S02]  /*15d50*/  @P1 IADD3.X R9, RZ, c[0x0][0x55c], RZ, P4, !PT ;  /* 0x00015700ff091a10 */ /* 0x000fc400027fe4ff */
[----:B------:R-:W-:-:S04]  /*15d60*/  @P2 IADD3 R12, P4, R24, c[0x0][0x550], RZ ;  /* 0x00015400180c2a10 */ /* 0x000fc80007f9e0ff */
[----:B------:R-:W-:Y:S01]  /*15d70*/  @P2 IADD3.X R13, RZ, c[0x0][0x554], RZ, P4, !PT ;  /* 0x00015500ff0d2a10 */ /* 0x000fe200027fe4ff */
[----:B------:R-:W4:Y:S01]  /*15d80*/  @P0 MUFU.SQRT R17, R17 ;  /* 0x0000001100110308 */ /* 0x000f220000002000 */
[----:B-1----:R-:W-:Y:S02]  /*15d90*/  PRMT R15, RZ, 0x5410, R11 ;  /* 0x00005410ff0f7816 */ /* 0x002fe4000000000b */
[----:B------:R-:W-:-:S03]  /*15da0*/  @P1 IADD3 R2, P0, R25, c[0x0][0x558], RZ ;  /* 0x0001560019021a10 */ /* 0x000fc60007f1e0ff */
[----:B------:R1:W-:Y:S01]  /*15db0*/  @P1 STG.E [R4.64], R15 ;  /* 0x0000000f04001986 */ /* 0x0003e2000c101924 */
[----:B------:R-:W-:-:S03]  /*15dc0*/  @P1 IADD3.X R3, RZ, c[0x0][0x55c], RZ, P0, !PT ;  /* 0x00015700ff031a10 */ /* 0x000fc600007fe4ff */
[----:B0-----:R-:W-:Y:S01]  /*15dd0*/  @P2 STG.E [R6.64], R19 ;  /* 0x0000001306002986 */ /* 0x001fe2000c101924 */
[----:B-1----:R-:W-:Y:S01]  /*15de0*/  PRMT R5, RZ, 0x7610, R11 ;  /* 0x00007610ff057816 */ /* 0x002fe2000000000b */
[----:B------:R-:W-:-:S04]  /*15df0*/  @P2 IMAD.X R11, RZ, RZ, c[0x0][0x554], P3 ;  /* 0x00015500ff0b2624 */ /* 0x000fc800018e06ff */
        /* <DEDUP_REMOVED lines=8> */
[----:B------:R-:W-:-:S05]  /*15e80*/  IADD3 R2, P0, R2, c[0x0][0x558], RZ ;  /* 0x0001560002027a10 */ /* 0x000fca0007f1e0ff */
[----:B------:R-:W-:-:S05]  /*15e90*/  IMAD.X R3, RZ, RZ, c[0x0][0x55c], P0 ;  /* 0x00015700ff037624 */ /* 0x000fca00000e06ff */
[----:B------:R-:W-:Y:S01]  /*15ea0*/  STG.E [R2.64], R16 ;  /* 0x0000001002007986 */ /* 0x000fe2000c101924 */
[----:B------:R-:W-:Y:S05]  /*15eb0*/  EXIT ;  /* 0x000000000000794d */ /* 0x000fea0003800000 */
.L_x_7531:
        /* <DEDUP_REMOVED lines=74> */
        .weak           $__internal_46_$__cuda_sm20_div_u64
        .type           $__internal_46_$__cuda_sm20_div_u64,@function
        .size           $__internal_46_$__cuda_sm20_div_u64,($__internal_47_$__cuda_sm20_rem_u64 - $__internal_46_$__cuda_sm20_div_u64)
$__internal_46_$__cuda_sm20_div_u64:
        /* <DEDUP_REMOVED lines=68> */
[----:B------:R-:W-:Y:S06]  /*167a0*/  RET.REL.NODEC R32 `(_ZN2at6native13reduce_kernelILi128ELi4ENS0_8ReduceOpIN3c108BFloat16ENS0_10WelfordOpsIS4_fiN4cuda3std3__44pairIffEEEEjfLi2ELi2EEEEEvT1_) ;  /* 0xfffe985020007950 */ /* 0x000fec0003c3ffff */
        .weak           $__internal_47_$__cuda_sm20_rem_u64
        .type           $__internal_47_$__cuda_sm20_rem_u64,@function
        .size           $__internal_47_$__cuda_sm20_rem_u64,(.L_x_8159 - $__internal_47_$__cuda_sm20_rem_u64)
$__internal_47_$__cuda_sm20_rem_u64:
        /* <DEDUP_REMOVED lines=64> */
[----:B------:R-:W-:Y:S06]  /*16bb0*/  RET.REL.NODEC R30 `(_ZN2at6native13reduce_kernelILi128ELi4ENS0_8ReduceOpIN3c108BFloat16ENS0_10WelfordOpsIS4_fiN4cuda3std3__44pairIffEEEEjfLi2ELi2EEEEEvT1_) ;  /* 0xfffe94401e007950 */ /* 0x000fec0003c3ffff */
.L_x_7532:
        /* <DEDUP_REMOVED lines=12> */
.L_x_8159:


//--------------------- .text._ZN2at6native13reduce_kernelILi512ELi1ENS0_8ReduceOpIN3c104HalfENS0_10WelfordOpsIS4_fiN4cuda3std3__44pairIffEEEEjfLi2ELi2EEEEEvT1_ --------------------------
	.section	.text._ZN2at6native13reduce_kernelILi512ELi1ENS0_8ReduceOpIN3c104HalfENS0_10WelfordOpsIS4_fiN4cuda3std3__44pairIffEEEEjfLi2ELi2EEEEEvT1_,"ax",@progbits
	.sectioninfo	@"SHI_REGISTERS=28"
	.align	128
        .global         _ZN2at6native13reduce_kernelILi512ELi1ENS0_8ReduceOpIN3c104HalfENS0_10WelfordOpsIS4_fiN4cuda3std3__44pairIffEEEEjfLi2ELi2EEEEEvT1_
        .type           _ZN2at6native13reduce_kernelILi512ELi1ENS0_8ReduceOpIN3c104HalfENS0_10WelfordOpsIS4_fiN4cuda3std3__44pairIffEEEEjfLi2ELi2EEEEEvT1_,@function
        .size           _ZN2at6native13reduce_kernelILi512ELi1ENS0_8ReduceOpIN3c104HalfENS0_10WelfordOpsIS4_fiN4cuda3std3__44pairIffEEEEjfLi2ELi2EEEEEvT1_,(.L_x_8161 - _ZN2at6native13reduce_kernelILi512ELi1ENS0_8ReduceOpIN3c104HalfENS0_10WelfordOpsIS4_fiN4cuda3std3__44pairIffEEEEjfLi2ELi2EEEEEvT1_)
        .other          _ZN2at6native13reduce_kernelILi512ELi1ENS0_8ReduceOpIN3c104HalfENS0_10WelfordOpsIS4_fiN4cuda3std3__44pairIffEEEEjfLi2ELi2EEEEEvT1_,@"STO_CUDA_ENTRY STV_DEFAULT"
_ZN2at6native13reduce_kernelILi512ELi1ENS0_8ReduceOpIN3c104HalfENS0_10WelfordOpsIS4_fiN4cuda3std3__44pairIffEEEEjfLi2ELi2EEEEEvT1_:
.text._ZN2at6native13reduce_kernelILi512ELi1ENS0_8ReduceOpIN3c104HalfENS0_10WelfordOpsIS4_fiN4cuda3std3__44pairIffEEEEjfLi2ELi2EEEEEvT1_:
        /* <DEDUP_REMOVED lines=213> */
.L_x_7533:
        /* <DEDUP_REMOVED lines=36> */
.L_x_7542:
[----:B------:R-:W-:Y:S05]  /*0f90*/  BSYNC B3 ;  /* 0x0000000000037941 */ /* 0x000fea0003800000 */
.L_x_7541:
        /* <DEDUP_REMOVED lines=17> */
.L_x_7540:
[----:B------:R-:W-:Y:S05]  /*10b0*/  BSYNC B2 ;  /* 0x0000000000027941 */ /* 0x000fea0003800000 */
.L_x_7539:
[C---:B------:R-:W-:Y:S02]  /*10c0*/  IADD3 R2, P0, -R7.reuse, 0x2, RZ ;  /* 0x0000000207027810 */ /* 0x040fe40007f1e1ff */
[----:B------:R-:W-:Y:S02]  /*10d0*/  IADD3 R5, R7, c[0x0][0x17c], RZ ;  /* 0x00005f0007057a10 */ /* 0x000fe40007ffe0ff */
[C---:B------:R-:W-:Y:S02]  /*10e0*/  LEA R14, P1, R2.reuse, R14, 0x1 ;  /* 0x0000000e020e7211 */ /* 0x040fe400078208ff */
[----:B------:R-:W-:Y:S02]  /*10f0*/  IADD3.X R3, RZ, -0x1, RZ, P0, !PT ;  /* 0xffffffffff037810 */ /* 0x000fe400007fe4ff */
[----:B------:R-:W-:Y:S02]  /*1100*/  IADD3 R5, R5, -0x2, RZ ;  /* 0xfffffffe05057810 */ /* 0x000fe40007ffe0ff */
[----:B------:R-:W-:-:S02]  /*1110*/  LEA.HI.X R15, R2, R15, R3, 0x1, P1 ;  /* 0x0000000f020f7211 */ /* 0x000fc400008f0c03 */
.L_x_7538:
[----:B------:R-:W-:Y:S05]  /*1120*/  BSYNC B1 ;  /* 0x0000000000017941 */ /* 0x000fea0003800000 */
.L_x_7537:
        /* <DEDUP_REMOVED lines=9> */
.L_x_7546:
        /* <DEDUP_REMOVED lines=23> */
.L_x_7545:
[----:B------:R-:W-:Y:S02]  /*1330*/  IMAD.MOV.U32 R6, RZ, RZ, R16 ;  /* 0x000000ffff067224 */ /* 0x000fe400078e0010 */
.L_x_7544:
[----:B------:R-:W-:Y:S05]  /*1340*/  BSYNC B1 ;  /* 0x0000000000017941 */ /* 0x000fea0003800000 */
.L_x_7543:
        /* <DEDUP_REMOVED lines=10> */
.L_x_7548:
[----:B------:R-:W-:Y:S05]  /*13f0*/  BSYNC B1 ;  /* 0x0000000000017941 */ /* 0x000fea0003800000 */
.L_x_7547:
        /* <DEDUP_REMOVED lines=18> */
.L_x_7550:
[----:B------:R-:W-:Y:S05]  /*1520*/  BSYNC B1 ;  /* 0x0000000000017941 */ /* 0x000fea0003800000 */
.L_x_7549:
        /* <DEDUP_REMOVED lines=16> */
.L_x_7551:
[----:B------:R-:W-:Y:S01]  /*1630*/  MOV R8, R3 ;  /* 0x0000000300087202 */ /* 0x000fe20000000f00 */
[----:B------:R-:W-:Y:S01]  /*1640*/  IMAD.MOV.U32 R9, RZ, RZ, R4 ;  /* 0x000000ffff097224 */ /* 0x000fe200078e0004 */
[----:B------:R-:W-:Y:S01]  /*1650*/  MOV R10, R2 ;  /* 0x00000002000a7202 */ /* 0x000fe20000000f00 */
[----:B------:R-:W-:Y:S01]  /*1660*/  IMAD.MOV.U32 R11, RZ, RZ, R6 ;  /* 0x000000ffff0b7224 */ /* 0x000fe200078e0006 */
[----:B------:R-:W-:Y:S05]  /*1670*/  BRA `(.L_x_7535) ;  /* 0x0000479000007947 */ /* 0x000fea0003800000 */
.L_x_7536:
        /* <DEDUP_REMOVED lines=22> */
.L_x_7560:
        /* <DEDUP_REMOVED lines=225> */
.L_x_7557:
        /* <DEDUP_REMOVED lines=228> */
.L_x_7558:
        /* <DEDUP_REMOVED lines=22> */
.L_x_7559:
[----:B------:R-:W-:Y:S05]  /*3590*/  BSYNC B2 ;  /* 0x0000000000027941 */ /* 0x000fea0003800000 */
.L_x_7556:
[----:B------:R-:W-:Y:S02]  /*35a0*/  PRMT R0, R2, 0x7610, R0 ;  /* 0x0000761002007816 */ /* 0x000fe40000000000 */
.L_x_7555:
[----:B------:R-:W-:Y:S05]  /*35b0*/  BSYNC B1 ;  /* 0x0000000000017941 */ /* 0x000fea0003800000 */
.L_x_7554:
        /* <DEDUP_REMOVED lines=207> */
.L_x_7563:
        /* <DEDUP_REMOVED lines=207> */
.L_x_7564:
[----:B------:R-:W-:-:S04]  /*4fa0*/  LOP3.LUT R17, R2, 0xfffffffe, RZ, 0xc0, !PT ;  /* 0xfffffffe02117812 */ /* 0x000fc800078ec0ff */
[----:B------:R-:W-:-:S04]  /*4fb0*/  IADD3 R14, P1, R17, R14, RZ ;  /* 0x0000000e110e7210 */ /* 0x000fc80007f3e0ff */
[----:B------:R-:W-:-:S05]  /*4fc0*/  IADD3.X R15, RZ, R15, RZ, P1, !PT ;  /* 0x0000000fff0f7210 */ /* 0x000fca0000ffe4ff */
[----:B------:R0:W5:Y:S04]  /*4fd0*/  LDG.E.U16 R0, [R14.64] ;  /* 0x000000240e007981 */ /* 0x000168000c1e1500 */
.L_x_7562:
[----:B0-----:R-:W-:Y:S05]  /*4fe0*/  BSYNC B1 ;  /* 0x0000000000017941 */ /* 0x001fea0003800000 */
.L_x_7561:
        /* <DEDUP_REMOVED lines=20> */
.L_x_7566:
[----:B------:R-:W-:Y:S05]  /*5130*/  BSYNC B1 ;  /* 0x0000000000017941 */ /* 0x000fea0003800000 */
.L_x_7565:
        /* <DEDUP_REMOVED lines=16> */
.L_x_7567:
[----:B------:R-:W-:Y:S01]  /*5240*/  IMAD.MOV.U32 R8, RZ, RZ, R7 ;  /* 0x000000ffff087224 */ /* 0x000fe200078e0007 */
[----:B------:R-:W-:Y:S01]  /*5250*/  MOV R9, R6 ;  /* 0x0000000600097202 */ /* 0x000fe20000000f00 */
[----:B------:R-:W-:Y:S01]  /*5260*/  IMAD.MOV.U32 R10, RZ, RZ, R4 ;  /* 0x000000ffff0a7224 */ /* 0x000fe200078e0004 */
[----:B------:R-:W-:Y:S01]  /*5270*/  MOV R11, R3 ;  /* 0x00000003000b7202 */ /* 0x000fe20000000f00 */
[----:B------:R-:W-:Y:S05]  /*5280*/  BRA `(.L_x_7535) ;  /* 0x00000b8000007947 */ /* 0x000fea0003800000 */
.L_x_7553:
        /* <DEDUP_REMOVED lines=8> */
.L_x_7571:
        /* <DEDUP_REMOVED lines=25> */
.L_x_7570:
[----:B------:R-:W-:Y:S02]  /*54a0*/  IMAD.MOV.U32 R11, RZ, RZ, R22 ;  /* 0x000000ffff0b7224 */ /* 0x000fe400078e0016 */
.L_x_7569:
[----:B------:R-:W-:Y:S05]  /*54b0*/  BSYNC B1 ;  /* 0x0000000000017941 */ /* 0x000fea0003800000 */
.L_x_7568:
        /* <DEDUP_REMOVED lines=13> */
.L_x_7573:
[----:B------:R-:W-:Y:S05]  /*5590*/  BSYNC B1 ;  /* 0x0000000000017941 */ /* 0x000fea0003800000 */
.L_x_7572:
        /* <DEDUP_REMOVED lines=20> */
.L_x_7575:
[----:B------:R-:W-:Y:S05]  /*56e0*/  BSYNC B1 ;  /* 0x0000000000017941 */ /* 0x000fea0003800000 */
.L_x_7574:
        /* <DEDUP_REMOVED lines=16> */
.L_x_7576:
[----:B------:R-:W-:Y:S01]  /*57f0*/  MOV R8, R7 ;  /* 0x0000000700087202 */ /* 0x000fe20000000f00 */
[----:B------:R-:W-:Y:S01]  /*5800*/  IMAD.MOV.U32 R9, RZ, RZ, R6 ;  /* 0x000000ffff097224 */ /* 0x000fe200078e0006 */
[----:B------:R-:W-:Y:S01]  /*5810*/  MOV R10, R4 ;  /* 0x00000004000a7202 */ /* 0x000fe20000000f00 */
[----:B------:R-:W-:Y:S01]  /*5820*/  IMAD.MOV.U32 R11, RZ, RZ, R16 ;  /* 0x000000ffff0b7224 */ /* 0x000fe200078e0010 */
[----:B------:R-:W-:Y:S05]  /*5830*/  BRA `(.L_x_7535) ;  /* 0x000005d000007947 */ /* 0x000fea0003800000 */
.L_x_7552:
        /* <DEDUP_REMOVED lines=13> */
.L_x_7580:
        /* <DEDUP_REMOVED lines=23> */
.L_x_7579:
[----:B------:R-:W-:Y:S02]  /*5a80*/  PRMT R7, R4, 0x7610, R7 ;  /* 0x0000761004077816 */ /* 0x000fe40000000007 */
[----:B------:R-:W-:Y:S02]  /*5a90*/  PRMT R5, R6, 0x7610, R5 ;  /* 0x0000761006057816 */ /* 0x000fe40000000005 */
[----:B------:R-:W-:Y:S02]  /*5aa0*/  MOV R11, R19 ;  /* 0x00000013000b7202 */ /* 0x000fe40000000f00 */
.L_x_7578:
[----:B------:R-:W-:Y:S05]  /*5ab0*/  BSYNC B1 ;  /* 0x0000000000017941 */ /* 0x000fea0003800000 */
.L_x_7577:
        /* <DEDUP_REMOVED lines=8> */
[----:B------:R0:W5:Y:S10]  /*5b40*/  LDG.E.U16 R7, [R6.64] ;  /* 0x0000002406077981 */ /* 0x000174000c1e1500 */
[----:B------:R-:W-:-:S05]  /*5b50*/  @!P0 IMAD.WIDE.U32 R14, R17, 0x2, R14 ;  /* 0x00000002110e8825 */ /* 0x000fca00078e000e */
[----:B------:R0:W5:Y:S02]  /*5b60*/  @!P0 LDG.E.U16 R5, [R14.64] ;  /* 0x000000240e058981 */ /* 0x000164000c1e1500 */
.L_x_7582:
[----:B------:R-:W-:Y:S05]  /*5b70*/  BSYNC B1 ;  /* 0x0000000000017941 */ /* 0x000fea0003800000 */
.L_x_7581:
        /* <DEDUP_REMOVED lines=20> */
.L_x_7584:
[----:B------:R-:W-:Y:S05]  /*5cc0*/  BSYNC B1 ;  /* 0x0000000000017941 */ /* 0x000fea0003800000 */
.L_x_7583:
[----:B------:R-:W-:-:S13]  /*5cd0*/  FSETP.NEU.FTZ.AND P0, PT, R11, RZ, PT ;  /* 0x000000ff0b00720b */ /* 0x000fda0003f1d000 */
[----:B------:R-:W-:Y:S05]  /*5ce0*/  @!P0 BRA `(.L_x_7585) ;  /* 0x000000e000008947 */ /* 0x000fea0003800000 */
[----:B------:R-:W-:-:S13]  /*5cf0*/  FSETP.NEU.FTZ.AND P0, PT, R2, RZ, PT ;  /* 0x000000ff0200720b */ /* 0x000fda0003f1d000 */
[----:B------:R-:W-:Y:S05]  /*5d00*/  @!P0 BRA `(.L_x_7535) ;  /* 0x0000010000008947 */ /* 0x000fea0003800000 */
[----:B------:R-:W-:Y:S01]  /*5d10*/  FADD.FTZ R4, R11, R2 ;  /* 0x000000020b047221 */ /* 0x000fe20000010000 */
[----:B------:R-:W-:Y:S01]  /*5d20*/  MOV R10, 0xffffffff ;  /* 0xffffffff000a7802 */ /* 0x000fe20000000f00 */
[----:B------:R-:W-:Y:S02]  /*5d30*/  FADD.FTZ R3, -R8, R3 ;  /* 0x0000000308037221 */ /* 0x000fe40000010100 */
[----:B-----5:R-:W1:Y:S01]  /*5d40*/  MUFU.RCP R5, R4 ;  /* 0x0000000400057308 */ /* 0x020e620000001000 */
[----:B------:R-:W-:Y:S02]  /*5d50*/  FADD.FTZ R0, R9, R0 ;  /* 0x0000000009007221 */ /* 0x000fe40000010000 */
[----:B0-----:R-:W-:-:S04]  /*5d60*/  FMUL.FTZ R6, R3, R3 ;  /* 0x0000000303067220 */ /* 0x001fc80000410000 */
[----:B------:R-:W-:Y:S01]  /*5d70*/  FMUL.FTZ R9, R11, R6 ;  /* 0x000000060b097220 */ /* 0x000fe20000410000 */
[----:B------:R-:W-:Y:S01]  /*5d80*/  MOV R11, R4 ;  /* 0x00000004000b7202 */ /* 0x000fe20000000f00 */
[----:B-1----:R-:W-:-:S04]  /*5d90*/  FMUL.FTZ R2, R5, R2 ;  /* 0x0000000205027220 */ /* 0x002fc80000410000 */
[----:B------:R-:W-:Y:S02]  /*5da0*/  FFMA.FTZ R9, R2, R9, R0 ;  /* 0x0000000902097223 */ /* 0x000fe40000010000 */
[----:B------:R-:W-:Y:S01]  /*5db0*/  FFMA.FTZ R8, R3, R2, R8 ;  /* 0x0000000203087223 */ /* 0x000fe20000010008 */
[----:B------:R-:W-:Y:S05]  /*5dc0*/  BRA `(.L_x_7535) ;  /* 0x0000004000007947 */ /* 0x000fea0003800000 */
.L_x_7585:
[----:B------:R-:W-:Y:S01]  /*5dd0*/  IMAD.MOV.U32 R8, RZ, RZ, R3 ;  /* 0x000000ffff087224 */ /* 0x000fe200078e0003 */
[----:B------:R-:W-:Y:S01]  /*5de0*/  MOV R9, R0 ;  /* 0x0000000000097202 */ /* 0x000fe20000000f00 */
[----:B------:R-:W-:Y:S01]  /*5df0*/  IMAD.MOV.U32 R11, RZ, RZ, R2 ;  /* 0x000000ffff0b7224 */ /* 0x000fe200078e0002 */
[----:B------:R-:W-:Y:S02]  /*5e00*/  MOV R10, R4 ;  /* 0x00000004000a7202 */ /* 0x000fe40000000f00 */
.L_x_7535:
[----:B------:R-:W-:Y:S05]  /*5e10*/  BSYNC B0 ;  /* 0x0000000000007941 */ /* 0x000fea0003800000 */
.L_x_7534:
        /* <DEDUP_REMOVED lines=8> */
[----:B-1----:R-:W-:-:S04]  /*5ea0*/  MOV R2, UR4 ;  /* 0x0000000400027c02 */ /* 0x002fc80008000f00 */
.L_x_7592:
        /* <DEDUP_REMOVED lines=26> */
.L_x_7590:
[----:B0-----:R0:W2:Y:S01]  /*6050*/  LDS R10, [R13+0x8] ;  /* 0x000008000d0a7984 */ /* 0x0010a20000000800 */
[----:B-1----:R-:W-:Y:S01]  /*6060*/  MOV R8, R4 ;  /* 0x0000000400087202 */ /* 0x002fe20000000f00 */
[----:B------:R-:W-:Y:S01]  /*6070*/  IMAD.MOV.U32 R9, RZ, RZ, R5 ;  /* 0x000000ffff097224 */ /* 0x000fe200078e0005 */
[----:B------:R-:W-:-:S02]  /*6080*/  MOV R11, R7 ;  /* 0x00000007000b7202 */ /* 0x000fc40000000f00 */
.L_x_7591:
[----:B------:R-:W-:Y:S05]  /*6090*/  BSYNC B1 ;  /* 0x0000000000017941 */ /* 0x000fea0003800000 */
.L_x_7589:
[----:B--2---:R1:W-:Y:S02]  /*60a0*/  STS.128 [R0.X16+0x10], R8 ;  /* 0x0000100800007388 */ /* 0x0043e4000000cc00 */
.L_x_7588:
[----:B------:R-:W-:Y:S05]  /*60b0*/  BSYNC B0 ;  /* 0x0000000000007941 */ /* 0x000fea0003800000 */
.L_x_7587:
[----:B------:R-:W-:Y:S02]  /*60c0*/  ISETP.GT.AND P0, PT, R2, 0x1, PT ;  /* 0x000000010200780c */ /* 0x000fe40003f04270 */
[----:B------:R-:W-:-:S11]  /*60d0*/  SHF.R.S32.HI R2, RZ, 0x1, R2 ;  /* 0x00000001ff027819 */ /* 0x000fd60000011402 */
[----:B------:R-:W-:Y:S05]  /*60e0*/  @P0 BRA `(.L_x_7592) ;  /* 0xfffffdc000000947 */ /* 0x000fea000383ffff */
.L_x_7586:
        /* <DEDUP_REMOVED lines=14> */
.L_x_7600:
        /* <DEDUP_REMOVED lines=25> */
.L_x_7598:
[----:B0-----:R-:W-:Y:S01]  /*6360*/  IMAD.MOV.U32 R10, RZ, RZ, R6 ;  /* 0x000000ffff0a7224 */ /* 0x001fe200078e0006 */
[----:B------:R-:W-:Y:S01]  /*6370*/  MOV R8, R4 ;  /* 0x0000000400087202 */ /* 0x000fe20000000f00 */
[----:B------:R-:W-:Y:S01]  /*6380*/  IMAD.MOV.U32 R11, RZ, RZ, R7 ;  /* 0x000000ffff0b7224 */ /* 0x000fe200078e0007 */
[----:B------:R-:W-:Y:S02]  /*6390*/  MOV R9, R5 ;  /* 0x0000000500097202 */ /* 0x000fe40000000f00 */
.L_x_7599:
[----:B------:R-:W-:Y:S05]  /*63a0*/  BSYNC B1 ;  /* 0x0000000000017941 */ /* 0x000fea0003800000 */
.L_x_7597:
[----:B------:R0:W-:Y:S02]  /*63b0*/  STS.128 [R13.X16+0x10], R8 ;  /* 0x000010080d007388 */ /* 0x0001e4000000cc00 */
.L_x_7596:
[----:B------:R-:W-:Y:S05]  /*63c0*/  BSYNC B0 ;  /* 0x0000000000007941 */ /* 0x000fea0003800000 */
.L_x_7595:
[----:B------:R-:W-:-:S04]  /*63d0*/  SHF.R.S32.HI R2, RZ, 0x1, R2 ;  /* 0x00000001ff027819 */ /* 0x000fc80000011402 */
[----:B------:R-:W-:-:S13]  /*63e0*/  ISETP.GE.AND P0, PT, R2, 0x20, PT ;  /* 0x000000200200780c */ /* 0x000fda0003f06270 */
[----:B------:R-:W-:Y:S05]  /*63f0*/  @P0 BRA `(.L_x_7600) ;  /* 0xfffffdd000000947 */ /* 0x000fea000383ffff */
[----:B------:R-:W-:-:S09]  /*6400*/  HFMA2.MMA R0, -RZ, RZ, 0, 1.9073486328125e-06 ;  /* 0x00000020ff007435 */ /* 0x000fd200000001ff */
.L_x_7594:
[----:B0-----:R-:W-:Y:S01]  /*6410*/  BAR.SYNC.DEFER_BLOCKING 0x0 ;  /* 0x0000000000007b1d */ /* 0x001fe20000010000 */
[----:B------:R-:W-:-:S13]  /*6420*/  ISETP.GE.AND P0, PT, R0, 0x2, PT ;  /* 0x000000020000780c */ /* 0x000fda0003f06270 */
[----:B------:R-:W-:Y:S05]  /*6430*/  @!P0 BRA `(.L_x_7593) ;  /* 0x000001e000008947 */ /* 0x000fea0003800000 */
[----:B------:R-:W-:-:S04]  /*6440*/  MOV R3, 0x1 ;  /* 0x0000000100037802 */ /* 0x000fc80000000f00 */
.L_x_7604:
        /* <DEDUP_REMOVED lines=21> */
.L_x_7602:
[----:B01----:R-:W-:Y:S01]  /*65a0*/  MOV R8, R5 ;  /* 0x0000000500087202 */ /* 0x003fe20000000f00 */
[----:B--2---:R-:W-:Y:S01]  /*65b0*/  IMAD.MOV.U32 R9, RZ, RZ, R6 ;  /* 0x000000ffff097224 */ /* 0x004fe200078e0006 */
[----:B---3--:R-:W-:Y:S02]  /*65c0*/  MOV R10, R2 ;  /* 0x00000002000a7202 */ /* 0x008fe40000000f00 */
[----:B----4-:R-:W-:Y:S02]  /*65d0*/  MOV R11, R14 ;  /* 0x0000000e000b7202 */ /* 0x010fe40000000f00 */
.L_x_7603:
[----:B------:R-:W-:Y:S05]  /*65e0*/  BSYNC B0 ;  /* 0x0000000000007941 */ /* 0x000fea0003800000 */
.L_x_7601:
[----:B0-----:R-:W-:-:S05]  /*65f0*/  IMAD.SHL.U32 R3, R3, 0x2, RZ ;  /* 0x0000000203037824 */ /* 0x001fca00078e00ff */
[----:B------:R-:W-:-:S13]  /*6600*/  ISETP.GE.AND P0, PT, R3, R0, PT ;  /* 0x000000000300720c */ /* 0x000fda0003f06270 */
[----:B------:R-:W-:Y:S05]  /*6610*/  @!P0 BRA `(.L_x_7604) ;  /* 0xfffffe3000008947 */ /* 0x000fea000383ffff */
.L_x_7593:
        /* <DEDUP_REMOVED lines=206> */
.L_x_7605:
        /* <DEDUP_REMOVED lines=9> */
.L_x_7609:
        /* <DEDUP_REMOVED lines=8> */
[----:B-12---:R-:W-:Y:S05]  /*7410*/  CALL.REL.NOINC `($__internal_49_$__cuda_sm20_rem_u64) ;  /* 0x00003a7000007944 */ /* 0x006fea0003c00000 */
[----:B------:R-:W-:Y:S05]  /*7420*/  BRA `(.L_x_7608) ;  /* 0x0000013000007947 */ /* 0x000fea0003800000 */
.L_x_7607:
        /* <DEDUP_REMOVED lines=19> */
.L_x_7608:
        /* <DEDUP_REMOVED lines=10> */
[----:B------:R-:W-:Y:S05]  /*7600*/  CALL.REL.NOINC `($__internal_48_$__cuda_sm20_div_u64) ;  /* 0x0000343000007944 */ /* 0x000fea0003c00000 */
[----:B------:R-:W-:Y:S01]  /*7610*/  MOV R16, R4 ;  /* 0x0000000400107202 */ /* 0x000fe20000000f00 */
[----:B------:R-:W-:Y:S01]  /*7620*/  IMAD.MOV.U32 R17, RZ, RZ, R5 ;  /* 0x000000ffff117224 */ /* 0x000fe200078e0005 */
[----:B------:R-:W-:Y:S05]  /*7630*/  BRA `(.L_x_7611) ;  /* 0x0000013000007947 */ /* 0x000fea0003800000 */
.L_x_7610:
        /* <DEDUP_REMOVED lines=19> */
.L_x_7611:
[----:B------:R-:W-:Y:S05]  /*7770*/  @!P2 BRA `(.L_x_7612) ;  /* 0x000000500000a947 */ /* 0x000fea0003800000 */
[----:B------:R-:W-:Y:S01]  /*7780*/  HFMA2.MMA R4, -RZ, RZ, 0, 0 ;  /* 0x00000000ff047435 */ /* 0x000fe200000001ff */
[----:B------:R-:W-:Y:S01]  /*7790*/  IMAD.MOV.U32 R14, RZ, RZ, 0x4 ;  /* 0x00000004ff0e7424 */ /* 0x000fe200078e00ff */
[----:B------:R-:W-:-:S04]  /*77a0*/  MOV R6, 0x77c0 ;  /* 0x000077c000067802 */ /* 0x000fc80000000f00 */
[----:B------:R-:W-:Y:S05]  /*77b0*/  CALL.REL.NOINC `($__internal_48_$__cuda_sm20_div_u64) ;  /* 0x0000328000007944 */ /* 0x000fea0003c00000 */
[----:B------:R-:W-:Y:S05]  /*77c0*/  BRA `(.L_x_7613) ;  /* 0x0000013000007947 */ /* 0x000fea0003800000 */
.L_x_7612:
        /* <DEDUP_REMOVED lines=19> */
.L_x_7613:
        /* <DEDUP_REMOVED lines=10> */
[----:B------:R-:W-:Y:S05]  /*79a0*/  CALL.REL.NOINC `($__internal_48_$__cuda_sm20_div_u64) ;  /* 0x0000309000007944 */ /* 0x000fea0003c00000 */
[----:B------:R-:W-:Y:S05]  /*79b0*/  BRA `(.L_x_7616) ;  /* 0x0000014000007947 */ /* 0x000fea0003800000 */
.L_x_7615:
        /* <DEDUP_REMOVED lines=20> */
.L_x_7616:
[----:B------:R-:W-:Y:S05]  /*7b00*/  BSYNC B0 ;  /* 0x0000000000007941 */ /* 0x000fea0003800000 */
.L_x_7614:
[----:B------:R-:W-:-:S04]  /*7b10*/  IADD3 R14, P0, R4, c[0x0][0x560], RZ ;  /* 0x00015800040e7a10 */ /* 0x000fc80007f1e0ff */
[----:B------:R-:W-:-:S04]  /*7b20*/  IADD3.X R15, R5, c[0x0][0x564], RZ, P0, !PT ;  /* 0x00015900050f7a10 */ /* 0x000fc800007fe4ff */
[----:B------:R-:W-:Y:S02]  /*7b30*/  MOV R0, R15 ;  /* 0x0000000f00007202 */ /* 0x000fe40000000f00 */
.L_x_7606:
        /* <DEDUP_REMOVED lines=207> */
.L_x_7618:
        /* <DEDUP_REMOVED lines=11> */
.L_x_7620:
[----:B------:R-:W-:Y:S05]  /*88e0*/  BSYNC B0 ;  /* 0x0000000000007941 */ /* 0x000fea0003800000 */
.L_x_7619:
        /* <DEDUP_REMOVED lines=15> */
.L_x_7622:
[----:B------:R-:W-:Y:S05]  /*89e0*/  BSYNC B0 ;  /* 0x0000000000007941 */ /* 0x000fea0003800000 */
.L_x_7621:
        /* <DEDUP_REMOVED lines=30> */
.L_x_7624:
[----:B------:R-:W-:Y:S05]  /*8bd0*/  BSYNC B0 ;  /* 0x0000000000007941 */ /* 0x000fea0003800000 */
.L_x_7623:
        /* <DEDUP_REMOVED lines=22> */
.L_x_7632:
        /* <DEDUP_REMOVED lines=26> */
.L_x_7630:
[----:B0-----:R0:W5:Y:S02]  /*8ee0*/  LDG.E R6, [R2.64+0x8] ;  /* 0x0000082402067981 */ /* 0x001164000c1e1900 */
[----:B-----5:R-:W-:Y:S01]  /*8ef0*/  MOV R4, R11 ;  /* 0x0000000b00047202 */ /* 0x020fe20000000f00 */
[----:B------:R-:W-:Y:S01]  /*8f00*/  IMAD.MOV.U32 R7, RZ, RZ, R13 ;  /* 0x000000ffff077224 */ /* 0x000fe200078e000d */
[----:B------:R-:W-:-:S03]  /*8f10*/  MOV R5, R8 ;  /* 0x0000000800057202 */ /* 0x000fc60000000f00 */
.L_x_7631:
[----:B------:R-:W-:Y:S05]  /*8f20*/  BSYNC B2 ;  /* 0x0000000000027941 */ /* 0x000fea0003800000 */
.L_x_7629:
[----:B------:R-:W-:Y:S05]  /*8f30*/  @!P2 BRA `(.L_x_7632) ;  /* 0xfffffe000000a947 */ /* 0x000fea000383ffff */
.L_x_7628:
[----:B------:R-:W-:Y:S05]  /*8f40*/  BSYNC B1 ;  /* 0x0000000000017941 */ /* 0x000fea0003800000 */
.L_x_7627:
[----:B------:R-:W-:Y:S05]  /*8f50*/  BRA `(.L_x_7633) ;  /* 0x0000023000007947 */ /* 0x000fea0003800000 */
.L_x_7626:
[----:B------:R-:W-:-:S13]  /*8f60*/  ISETP.GE.U32.AND P0, PT, R21, c[0x0][0x18c], PT ;  /* 0x0000630015007a0c */ /* 0x000fda0003f06070 */
[----:B------:R-:W-:Y:S05]  /*8f70*/  @P0 BRA `(.L_x_7633) ;  /* 0x0000021000000947 */ /* 0x000fea0003800000 */
[----:B------:R-:W-:-:S04]  /*8f80*/  MOV R9, R21 ;  /* 0x0000001500097202 */ /* 0x000fc80000000f00 */
.L_x_7637:
        /* <DEDUP_REMOVED lines=26> */
.L_x_7635:
[----:B0-----:R0:W5:Y:S02]  /*9130*/  LDG.E R6, [R2.64+0x8] ;  /* 0x0000082402067981 */ /* 0x001164000c1e1900 */
[----:B-----5:R-:W-:Y:S01]  /*9140*/  MOV R4, R11 ;  /* 0x0000000b00047202 */ /* 0x020fe20000000f00 */
[----:B------:R-:W-:Y:S01]  /*9150*/  IMAD.MOV.U32 R5, RZ, RZ, R8 ;  /* 0x000000ffff057224 */ /* 0x000fe200078e0008 */
[----:B------:R-:W-:Y:S02]  /*9160*/  MOV R7, R13 ;  /* 0x0000000d00077202 */ /* 0x000fe40000000f00 */
.L_x_7636:
[----:B------:R-:W-:Y:S05]  /*9170*/  BSYNC B1 ;  /* 0x0000000000017941 */ /* 0x000fea0003800000 */
.L_x_7634:
[----:B------:R-:W-:Y:S05]  /*9180*/  @!P2 BRA `(.L_x_7637) ;  /* 0xfffffe000000a947 */ /* 0x000fea000383ffff */
.L_x_7633:
[----:B------:R-:W-:Y:S05]  /*9190*/  BSYNC B0 ;  /* 0x0000000000007941 */ /* 0x000fea0003800000 */
.L_x_7625:
        /* <DEDUP_REMOVED lines=8> */
.L_x_7644:
        /* <DEDUP_REMOVED lines=26> */
.L_x_7642:
[----:B0-----:R0:W2:Y:S01]  /*93c0*/  LDS R6, [R17+0x8] ;  /* 0x0000080011067984 */ /* 0x0010a20000000800 */
[----:B-1----:R-:W-:Y:S01]  /*93d0*/  IMAD.MOV.U32 R4, RZ, RZ, R8 ;  /* 0x000000ffff047224 */ /* 0x002fe200078e0008 */
[----:B------:R-:W-:Y:S02]  /*93e0*/  MOV R5, R9 ;  /* 0x0000000900057202 */ /* 0x000fe40000000f00 */
[----:B------:R-:W-:Y:S02]  /*93f0*/  MOV R7, R11 ;  /* 0x0000000b00077202 */ /* 0x000fe40000000f00 */
.L_x_7643:
[----:B------:R-:W-:Y:S05]  /*9400*/  BSYNC B1 ;  /* 0x0000000000017941 */ /* 0x000fea0003800000 */
.L_x_7641:
[----:B--2---:R1:W-:Y:S02]  /*9410*/  STS.128 [R2.X16+0x10], R4 ;  /* 0x0000100402007388 */ /* 0x0043e4000000cc00 */
.L_x_7640:
[----:B------:R-:W-:Y:S05]  /*9420*/  BSYNC B0 ;  /* 0x0000000000007941 */ /* 0x000fea0003800000 */
.L_x_7639:
[----:B------:R-:W-:Y:S02]  /*9430*/  ISETP.GT.AND P0, PT, R12, 0x1, PT ;  /* 0x000000010c00780c */ /* 0x000fe40003f04270 */
[----:B------:R-:W-:-:S11]  /*9440*/  SHF.R.S32.HI R12, RZ, 0x1, R12 ;  /* 0x00000001ff0c7819 */ /* 0x000fd6000001140c */
[----:B------:R-:W-:Y:S05]  /*9450*/  @P0 BRA `(.L_x_7644) ;  /* 0xfffffdc000000947 */ /* 0x000fea000383ffff */
.L_x_7638:
        /* <DEDUP_REMOVED lines=12> */
.L_x_7652:
        /* <DEDUP_REMOVED lines=25> */
.L_x_7650:
[----:B01----:R-:W-:Y:S01]  /*96b0*/  MOV R6, R10 ;  /* 0x0000000a00067202 */ /* 0x003fe20000000f00 */
[----:B------:R-:W-:Y:S01]  /*96c0*/  IMAD.MOV.U32 R5, RZ, RZ, R9 ;  /* 0x000000ffff057224 */ /* 0x000fe200078e0009 */
[----:B------:R-:W-:Y:S02]  /*96d0*/  MOV R4, R8 ;  /* 0x0000000800047202 */ /* 0x000fe40000000f00 */
[----:B------:R-:W-:Y:S02]  /*96e0*/  MOV R7, R11 ;  /* 0x0000000b00077202 */ /* 0x000fe40000000f00 */
.L_x_7651:
[----:B------:R-:W-:Y:S05]  /*96f0*/  BSYNC B1 ;  /* 0x0000000000017941 */ /* 0x000fea0003800000 */
.L_x_7649:
[----:B------:R0:W-:Y:S02]  /*9700*/  STS.128 [R2.X16+0x10], R4 ;  /* 0x0000100402007388 */ /* 0x0001e4000000cc00 */
.L_x_7648:
[----:B------:R-:W-:Y:S05]  /*9710*/  BSYNC B0 ;  /* 0x0000000000007941 */ /* 0x000fea0003800000 */
.L_x_7647:
[----:B------:R-:W-:-:S04]  /*9720*/  SHF.R.S32.HI R13, RZ, 0x1, R13 ;  /* 0x00000001ff0d7819 */ /* 0x000fc8000001140d */
[----:B------:R-:W-:-:S13]  /*9730*/  ISETP.GE.AND P0, PT, R13, 0x20, PT ;  /* 0x000000200d00780c */ /* 0x000fda0003f06270 */
[----:B------:R-:W-:Y:S05]  /*9740*/  @P0 BRA `(.L_x_7652) ;  /* 0xfffffdd000000947 */ /* 0x000fea000383ffff */
[----:B------:R-:W-:-:S09]  /*9750*/  HFMA2.MMA R8, -RZ, RZ, 0, 1.9073486328125e-06 ;  /* 0x00000020ff087435 */ /* 0x000fd200000001ff */
.L_x_7646:
[----:B------:R-:W-:Y:S01]  /*9760*/  BAR.SYNC.DEFER_BLOCKING 0x0 ;  /* 0x0000000000007b1d */ /* 0x000fe20000010000 */
[----:B------:R-:W-:-:S13]  /*9770*/  ISETP.GE.AND P0, PT, R8, 0x2, PT ;  /* 0x000000020800780c */ /* 0x000fda0003f06270 */
[----:B------:R-:W-:Y:S05]  /*9780*/  @!P0 BRA `(.L_x_7645) ;  /* 0x000001e000008947 */ /* 0x000fea0003800000 */
[----:B------:R-:W-:-:S04]  /*9790*/  IMAD.MOV.U32 R3, RZ, RZ, 0x1 ;  /* 0x00000001ff037424 */ /* 0x000fc800078e00ff */
.L_x_7656:
        /* <DEDUP_REMOVED lines=21> */
.L_x_7654:
[----:B--23--:R-:W-:Y:S01]  /*98f0*/  IMAD.MOV.U32 R4, RZ, RZ, R9 ;  /* 0x000000ffff047224 */ /* 0x00cfe200078e0009 */
[----:B----4-:R-:W-:Y:S01]  /*9900*/  MOV R5, R10 ;  /* 0x0000000a00057202 */ /* 0x010fe20000000f00 */
[----:B-1----:R-:W-:Y:S01]  /*9910*/  IMAD.MOV.U32 R7, RZ, RZ, R12 ;  /* 0x000000ffff077224 */ /* 0x002fe200078e000c */
[----:B0-----:R-:W-:Y:S02]  /*9920*/  MOV R6, R2 ;  /* 0x0000000200067202 */ /* 0x001fe40000000f00 */
.L_x_7655:
[----:B------:R-:W-:Y:S05]  /*9930*/  BSYNC B0 ;  /* 0x0000000000007941 */ /* 0x000fea0003800000 */
.L_x_7653:
[----:B--2---:R-:W-:-:S04]  /*9940*/  SHF.L.U32 R3, R3, 0x1, RZ ;  /* 0x0000000103037819 */ /* 0x004fc800000006ff */
[----:B------:R-:W-:-:S13]  /*9950*/  ISETP.GE.AND P0, PT, R3, R8, PT ;  /* 0x000000080300720c */ /* 0x000fda0003f06270 */
[----:B------:R-:W-:Y:S05]  /*9960*/  @!P0 BRA `(.L_x_7656) ;  /* 0xfffffe3000008947 */ /* 0x000fea000383ffff */
.L_x_7645:
        /* <DEDUP_REMOVED lines=29> */
.L_x_7659:
[----:B0-----:R-:W-:Y:S05]  /*9b40*/  BSYNC B0 ;  /* 0x0000000000007941 */ /* 0x001fea0003800000 */
.L_x_7658:
        /* <DEDUP_REMOVED lines=18> */
[----:B0-----:R-:W-:Y:S02]  /*9c70*/  LOP3.LUT R2, R16, 0xfffffffc, RZ, 0xc0, !PT ;  /* 0xfffffffc10027812 */ /* 0x001fe400078ec0ff */
[----:B------:R-:W-:-:S02]  /*9c80*/  F2FP.PACK_AB R4, RZ, R4 ;  /* 0x00000004ff04723e */ /* 0x000fc400000000ff */
[----:B------:R-:W-:-:S03]  /*9c90*/  IADD3 R2, P0, R2, c[0x0][0x558], RZ ;  /* 0x0001560002027a10 */ /* 0x000fc60007f1e0ff */
[----:B------:R-:W-:Y:S02]  /*9ca0*/  HADD2.F32 R5, -RZ, R4.H0_H0 ;  /* 0x20000004ff057230 */ /* 0x000fe40000004100 */
[----:B------:R-:W-:-:S05]  /*9cb0*/  IMAD.X R3, RZ, RZ, c[0x0][0x55c], P0 ;  /* 0x00015700ff037624 */ /* 0x000fca00000e06ff */
[----:B------:R-:W-:Y:S01]  /*9cc0*/  STG.E [R2.64], R5 ;  /* 0x0000000502007986 */ /* 0x000fe2000c101924 */
[----:B------:R-:W-:Y:S05]  /*9cd0*/  EXIT ;  /* 0x000000000000794d */ /* 0x000fea0003800000 */
.L_x_7660:
[----:B------:R-:W-:Y:S04]  /*9ce0*/  STG.E [R14.64], R4 ;  /* 0x000000040e007986 */ /* 0x000fe8000c101924 */
[----:B------:R-:W-:Y:S04]  /*9cf0*/  STG.E [R14.64+0x4], R5 ;  /* 0x000004050e007986 */ /* 0x000fe8000c101924 */
[----:B-----5:R-:W-:Y:S04]  /*9d00*/  STG.E [R14.64+0x8], R6 ;  /* 0x000008060e007986 */ /* 0x020fe8000c101924 */
[----:B------:R-:W-:Y:S01]  /*9d10*/  STG.E [R14.64+0xc], R7 ;  /* 0x00000c070e007986 */ /* 0x000fe2000c101924 */
[----:B------:R-:W-:Y:S05]  /*9d20*/  EXIT ;  /* 0x000000000000794d */ /* 0x000fea0003800000 */
.L_x_7657:
        /* <DEDUP_REMOVED lines=23> */
.L_x_7661:
        /* <DEDUP_REMOVED lines=19> */
[----:B0-----:R-:W-:Y:S02]  /*9fd0*/  LOP3.LUT R2, R16, 0xfffffffc, RZ, 0xc0, !PT ;  /* 0xfffffffc10027812 */ /* 0x001fe400078ec0ff */
[----:B------:R-:W-:Y:S02]  /*9fe0*/  F2FP.PACK_AB R4, RZ, R4 ;  /* 0x00000004ff04723e */ /* 0x000fe400000000ff */
[----:B------:R-:W-:-:S03]  /*9ff0*/  IADD3 R2, P0, R2, c[0x0][0x558], RZ ;  /* 0x0001560002027a10 */ /* 0x000fc60007f1e0ff */
[----:B------:R-:W-:Y:S01]  /*a000*/  HADD2.F32 R5, -RZ, R4.H0_H0 ;  /* 0x20000004ff057230 */ /* 0x000fe20000004100 */
[----:B------:R-:W-:-:S05]  /*a010*/  IADD3.X R3, RZ, c[0x0][0x55c], RZ, P0, !PT ;  /* 0x00015700ff037a10 */ /* 0x000fca00007fe4ff */
[----:B------:R-:W-:Y:S01]  /*a020*/  STG.E [R2.64], R5 ;  /* 0x0000000502007986 */ /* 0x000fe2000c101924 */
[----:B------:R-:W-:Y:S05]  /*a030*/  EXIT ;  /* 0x000000000000794d */ /* 0x000fea0003800000 */
.L_x_7662:
        /* <DEDUP_REMOVED lines=20> */
.L_x_7617:
        /* <DEDUP_REMOVED lines=40> */
.L_x_7665:
[----:B0-----:R-:W-:Y:S05]  /*a400*/  BSYNC B0 ;  /* 0x0000000000007941 */ /* 0x001fea0003800000 */
.L_x_7664:
        /* <DEDUP_REMOVED lines=18> */
[----:B------:R-:W-:Y:S02]  /*a530*/  LOP3.LUT R2, R2, 0xfffffffc, RZ, 0xc0, !PT ;  /* 0xfffffffc02027812 */ /* 0x000fe400078ec0ff */
[----:B------:R-:W-:-:S02]  /*a540*/  F2FP.PACK_AB R8, RZ, R8 ;  /* 0x00000008ff08723e */ /* 0x000fc400000000ff */
[----:B------:R-:W-:-:S03]  /*a550*/  IADD3 R2, P0, R2, c[0x0][0x558], RZ ;  /* 0x0001560002027a10 */ /* 0x000fc60007f1e0ff */
[----:B0-----:R-:W-:Y:S01]  /*a560*/  HADD2.F32 R5, -RZ, R8.H0_H0 ;  /* 0x20000008ff057230 */ /* 0x001fe20000004100 */
[----:B------:R-:W-:-:S05]  /*a570*/  IADD3.X R3, RZ, c[0x0][0x55c], RZ, P0, !PT ;  /* 0x00015700ff037a10 */ /* 0x000fca00007fe4ff */
[----:B------:R-:W-:Y:S01]  /*a580*/  STG.E [R2.64], R5 ;  /* 0x0000000502007986 */ /* 0x000fe2000c101924 */
[----:B------:R-:W-:Y:S05]  /*a590*/  EXIT ;  /* 0x000000000000794d */ /* 0x000fea0003800000 */
.L_x_7666:
[----:B------:R-:W-:Y:S04]  /*a5a0*/  STG.E [R14.64], R8 ;  /* 0x000000080e007986 */ /* 0x000fe8000c101924 */
[----:B------:R-:W-:Y:S04]  /*a5b0*/  STG.E [R14.64+0x4], R9 ;  /* 0x000004090e007986 */ /* 0x000fe8000c101924 */
[----:B-----5:R-:W-:Y:S04]  /*a5c0*/  STG.E [R14.64+0x8], R10 ;  /* 0x0000080a0e007986 */ /* 0x020fe8000c101924 */
[----:B------:R-:W-:Y:S01]  /*a5d0*/  STG.E [R14.64+0xc], R11 ;  /* 0x00000c0b0e007986 */ /* 0x000fe2000c101924 */
[----:B------:R-:W-:Y:S05]  /*a5e0*/  EXIT ;  /* 0x000000000000794d */ /* 0x000fea0003800000 */
.L_x_7663:
        /* <DEDUP_REMOVED lines=23> */
.L_x_7667:
        /* <DEDUP_REMOVED lines=19> */
[----:B------:R-:W-:Y:S02]  /*a890*/  LOP3.LUT R2, R2, 0xfffffffc, RZ, 0xc0, !PT ;  /* 0xfffffffc02027812 */ /* 0x000fe400078ec0ff */
[----:B------:R-:W-:-:S02]  /*a8a0*/  F2FP.PACK_AB R8, RZ, R8 ;  /* 0x00000008ff08723e */ /* 0x000fc400000000ff */
[----:B------:R-:W-:-:S03]  /*a8b0*/  IADD3 R2, P0, R2, c[0x0][0x558], RZ ;  /* 0x0001560002027a10 */ /* 0x000fc60007f1e0ff */
[----:B0-----:R-:W-:Y:S02]  /*a8c0*/  HADD2.F32 R5, -RZ, R8.H0_H0 ;  /* 0x20000008ff057230 */ /* 0x001fe40000004100 */
[----:B------:R-:W-:-:S05]  /*a8d0*/  IMAD.X R3, RZ, RZ, c[0x0][0x55c], P0 ;  /* 0x00015700ff037624 */ /* 0x000fca00000e06ff */
[----:B------:R-:W-:Y:S01]  /*a8e0*/  STG.E [R2.64], R5 ;  /* 0x0000000502007986 */ /* 0x000fe2000c101924 */
[----:B------:R-:W-:Y:S05]  /*a8f0*/  EXIT ;  /* 0x000000000000794d */ /* 0x000fea0003800000 */
.L_x_7668:
        /* <DEDUP_REMOVED lines=20> */
        .weak           $__internal_48_$__cuda_sm20_div_u64
        .type           $__internal_48_$__cuda_sm20_div_u64,@function
        .size           $__internal_48_$__cuda_sm20_div_u64,($__internal_49_$__cuda_sm20_rem_u64 - $__internal_48_$__cuda_sm20_div_u64)
$__internal_48_$__cuda_sm20_div_u64:
        /* <DEDUP_REMOVED lines=68> */
[----:B------:R-:W-:Y:S06]  /*ae80*/  RET.REL.NODEC R6 `(_ZN2at6native13reduce_kernelILi512ELi1ENS0_8ReduceOpIN3c104HalfENS0_10WelfordOpsIS4_fiN4cuda3std3__44pairIffEEEEjfLi2ELi2EEEEEvT1_) ;  /* 0xffff517006007950 */ /* 0x000fec0003c3ffff */
        .weak           $__internal_49_$__cuda_sm20_rem_u64
        .type           $__internal_49_$__cuda_sm20_rem_u64,@function
        .size           $__internal_49_$__cuda_sm20_rem_u64,(.L_x_8161 - $__internal_49_$__cuda_sm20_rem_u64)
$__internal_49_$__cuda_sm20_rem_u64:
        /* <DEDUP_REMOVED lines=64> */
[----:B------:R-:W-:Y:S06]  /*b290*/  RET.REL.NODEC R16 `(_ZN2at6native13reduce_kernelILi512ELi1ENS0_8ReduceOpIN3c104HalfENS0_10WelfordOpsIS4_fiN4cuda3std3__44pairIffEEEEjfLi2ELi2EEEEEvT1_) ;  /* 0xffff4d6010007950 */ /* 0x000fec0003c3ffff */
.L_x_7669:
        /* <DEDUP_REMOVED lines=14> */
.L_x_8161:


//--------------------- .text._ZN2at6native13reduce_kernelILi256ELi2ENS0_8ReduceOpIN3c104HalfENS0_10WelfordOpsIS4_fiN4cuda3std3__44pairIffEEEEjfLi2ELi2EEEEEvT1_ --------------------------
	.section	.text._ZN2at6native13reduce_kernelILi256ELi2ENS0_8ReduceOpIN3c104HalfENS0_10WelfordOpsIS4_fiN4cuda3std3__44pairIffEEEEjfLi2ELi2EEEEEvT1_,"ax",@progbits
	.sectioninfo	@"SHI_REGISTERS=34"
	.align	128
        .global         _ZN2at6native13reduce_kernelILi256ELi2ENS0_8ReduceOpIN3c104HalfENS0_10WelfordOpsIS4_fiN4cuda3std3__44pairIffEEEEjfLi2ELi2EEEEEvT1_
        .type           _ZN2at6native13reduce_kernelILi256ELi2ENS0_8ReduceOpIN3c104HalfENS0_10WelfordOpsIS4_fiN4cuda3std3__44pairIffEEEEjfLi2ELi2EEEEEvT1_,@function
        .size           _ZN2at6native13reduce_kernelILi256ELi2ENS0_8ReduceOpIN3c104HalfENS0_10WelfordOpsIS4_fiN4cuda3std3__44pairIffEEEEjfLi2ELi2EEEEEvT1_,(.L_x_8163 - _ZN2at6native13reduce_kernelILi256ELi2ENS0_8ReduceOpIN3c104HalfENS0_10WelfordOpsIS4_fiN4cuda3std3__44pairIffEEEEjfLi2ELi2EEEEEvT1_)
        .other          _ZN2at6native13reduce_kernelILi256ELi2ENS0_8ReduceOpIN3c104HalfENS0_10WelfordOpsIS4_fiN4cuda3std3__44pairIffEEEEjfLi2ELi2EEEEEvT1_,@"STO_CUDA_ENTRY STV_DEFAULT"
_ZN2at6native13reduce_kernelILi256ELi2ENS0_8ReduceOpIN3c104HalfENS0_10WelfordOpsIS4_fiN4cuda3std3__44pairIffEEEEjfLi2ELi2EEEEEvT1_:
.text._ZN2at6native13reduce_kernelILi256ELi2ENS0_8ReduceOpIN3c104HalfENS0_10WelfordOpsIS4_fiN4cuda3std3__44pairIffEEEEjfLi2ELi2EEEEEvT1_:
        /* <DEDUP_REMOVED lines=214> */
.L_x_7670:
        /* <DEDUP_REMOVED lines=57> */
.L_x_7679:
[----:B------:R-:W-:Y:S05]  /*10f0*/  BSYNC B2 ;  /* 0x0000000000027941 */ /* 0x000fea0003800000 */
.L_x_7678:
        /* <DEDUP_REMOVED lines=17> */
.L_x_7677:
[----:B------:R-:W-:Y:S05]  /*1210*/  BSYNC B1 ;  /* 0x0000000000017941 */ /* 0x000fea0003800000 */
.L_x_7676:
[C---:B------:R-:W-:Y:S02]  /*1220*/  IADD3 R0, P0, -R11.reuse, 0x2, RZ ;  /* 0x000000020b007810 */ /* 0x040fe40007f1e1ff */
[----:B------:R-:W-:Y:S02]  /*1230*/  IADD3 R9, R11, c[0x0][0x17c], RZ ;  /* 0x00005f000b097a10 */ /* 0x000fe40007ffe0ff */
[C---:B------:R-:W-:Y:S02]  /*1240*/  LEA R16, P1, R0.reuse, R16, 0x1 ;  /* 0x0000001000107211 */ /* 0x040fe400078208ff */
[----:B------:R-:W-:Y:S02]  /*1250*/  IADD3.X R3, RZ, -0x1, RZ, P0, !PT ;  /* 0xffffffffff037810 */ /* 0x000fe400007fe4ff */
[----:B------:R-:W-:Y:S02]  /*1260*/  IADD3 R9, R9, -0x2, RZ ;  /* 0xfffffffe09097810 */ /* 0x000fe40007ffe0ff */
[----:B------:R-:W-:-:S02]  /*1270*/  LEA.HI.X R17, R0, R17, R3, 0x1, P1 ;  /* 0x0000001100117211 */ /* 0x000fc400008f0c03 */
.L_x_7675:
[----:B------:R-:W-:Y:S05]  /*1280*/  BSYNC B0 ;  /* 0x0000000000007941 */ /* 0x000fea0003800000 */
.L_x_7674:
        /* <DEDUP_REMOVED lines=13> */
.L_x_7683:
        /* <DEDUP_REMOVED lines=23> */
.L_x_7682:
[----:B------:R-:W-:Y:S01]  /*14d0*/  MOV R10, R14 ;  /* 0x0000000e000a7202 */ /* 0x000fe20000000f00 */
[----:B------:R-:W-:Y:S02]  /*14e0*/  IMAD.MOV.U32 R7, RZ, RZ, R12 ;  /* 0x000000ffff077224 */ /* 0x000fe400078e000c */
.L_x_7681:
[----:B------:R-:W-:Y:S05]  /*14f0*/  BSYNC B0 ;  /* 0x0000000000007941 */ /* 0x000fea0003800000 */
.L_x_7680:
        /* <DEDUP_REMOVED lines=10> */
.L_x_7685:
[----:B------:R-:W-:Y:S05]  /*15a0*/  BSYNC B0 ;  /* 0x0000000000007941 */ /* 0x000fea0003800000 */
.L_x_7684:
        /* <DEDUP_REMOVED lines=18> */
.L_x_7687:
[----:B------:R-:W-:Y:S05]  /*16d0*/  BSYNC B0 ;  /* 0x0000000000007941 */ /* 0x000fea0003800000 */
.L_x_7686:
        /* <DEDUP_REMOVED lines=17> */
.L_x_7689:
[----:B------:R-:W-:Y:S01]  /*17f0*/  MOV R4, R3 ;  /* 0x0000000300047202 */ /* 0x000fe20000000f00 */
[----:B------:R-:W-:Y:S01]  /*1800*/  IMAD.MOV.U32 R5, RZ, RZ, R8 ;  /* 0x000000ffff057224 */ /* 0x000fe200078e0008 */
[----:B------:R-:W-:Y:S01]  /*1810*/  MOV R6, R0 ;  /* 0x0000000000067202 */ /* 0x000fe20000000f00 */
[----:B------:R-:W-:Y:S02]  /*1820*/  IMAD.MOV.U32 R7, RZ, RZ, R10 ;  /* 0x000000ffff077224 */ /* 0x000fe400078e000a */
.L_x_7690:
[----:B------:R-:W-:Y:S05]  /*1830*/  BSYNC B0 ;  /* 0x0000000000007941 */ /* 0x000fea0003800000 */
.L_x_7688:
[----:B------:R-:W-:Y:S01]  /*1840*/  CS2R R8, SRZ ;  /* 0x0000000000087805 */ /* 0x000fe2000001ff00 */
[----:B------:R-:W-:Y:S01]  /*1850*/  CS2R R10, SRZ ;  /* 0x00000000000a7805 */ /* 0x000fe2000001ff00 */
[----:B------:R-:W-:Y:S05]  /*1860*/  BRA `(.L_x_7672) ;  /* 0x0000526000007947 */ /* 0x000fea0003800000 */
.L_x_7673:
        /* <DEDUP_REMOVED lines=30> */
.L_x_7699:
        /* <DEDUP_REMOVED lines=213> */
.L_x_7696:
        /* <DEDUP_REMOVED lines=218> */
.L_x_7697:
        /* <DEDUP_REMOVED lines=32> */
.L_x_7698:
[----:B------:R-:W-:Y:S05]  /*3740*/  BSYNC B1 ;  /* 0x0000000000017941 */ /* 0x000fea0003800000 */
.L_x_7695:
[----:B------:R-:W-:Y:S02]  /*3750*/  PRMT R30, R10, 0x5432, R10 ;  /* 0x000054320a1e7816 */ /* 0x000fe4000000000a */
.L_x_7694:
[----:B------:R-:W-:Y:S05]  /*3760*/  BSYNC B0 ;  /* 0x0000000000007941 */ /* 0x000fea0003800000 */
.L_x_7693:
        /* <DEDUP_REMOVED lines=210> */
.L_x_7702:
        /* <DEDUP_REMOVED lines=208> */
.L_x_7703:
[----:B------:R-:W-:-:S04]  /*5190*/  LOP3.LUT R3, R3, 0xfffffffc, RZ, 0xc0, !PT ;  /* 0xfffffffc03037812 */ /* 0x000fc800078ec0ff */
[----:B------:R-:W-:-:S05]  /*51a0*/  IADD3 R16, P1, R3, R16, RZ ;  /* 0x0000001003107210 */ /* 0x000fca0007f3e0ff */
[----:B------:R-:W-:-:S05]  /*51b0*/  IMAD.X R17, RZ, RZ, R17, P1 ;  /* 0x000000ffff117224 */ /* 0x000fca00008e0611 */
[----:B------:R-:W2:Y:S02]  /*51c0*/  LDG.E R16, [R16.64] ;  /* 0x0000002410107981 */ /* 0x000ea4000c1e1900 */
[----:B--2---:R-:W-:Y:S02]  /*51d0*/  PRMT R30, R16, 0x5432, R16 ;  /* 0x00005432101e7816 */ /* 0x004fe40000000010 */
.L_x_7701:
[----:B------:R-:W-:Y:S05]  /*51e0*/  BSYNC B0 ;  /* 0x0000000000007941 */ /* 0x000fea0003800000 */
.L_x_7700:
        /* <DEDUP_REMOVED lines=37> */
.L_x_7705:
[----:B------:R-:W-:Y:S05]  /*5440*/  BSYNC B0 ;  /* 0x0000000000007941 */ /* 0x000fea0003800000 */
.L_x_7704:
        /* <DEDUP_REMOVED lines=17> */
.L_x_7707:
[----:B------:R-:W-:Y:S01]  /*5560*/  IMAD.MOV.U32 R4, RZ, RZ, R25 ;  /* 0x000000ffff047224 */ /* 0x000fe200078e0019 */
[----:B------:R-:W-:Y:S01]  /*5570*/  MOV R5, R24 ;  /* 0x0000001800057202 */ /* 0x000fe20000000f00 */
[----:B------:R-:W-:Y:S01]  /*5580*/  IMAD.MOV.U32 R7, RZ, RZ, R20 ;  /* 0x000000ffff077224 */ /* 0x000fe200078e0014 */
[----:B------:R-:W-:Y:S02]  /*5590*/  MOV R6, R21 ;  /* 0x0000001500067202 */ /* 0x000fe40000000f00 */
.L_x_7708:
[----:B------:R-:W-:Y:S05]  /*55a0*/  BSYNC B0 ;  /* 0x0000000000007941 */ /* 0x000fea0003800000 */
.L_x_7706:
        /* <DEDUP_REMOVED lines=16> */
.L_x_7709:
[----:B------:R-:W-:Y:S01]  /*56b0*/  IMAD.MOV.U32 R8, RZ, RZ, R27 ;  /* 0x000000ffff087224 */ /* 0x000fe200078e001b */
[----:B------:R-:W-:Y:S01]  /*56c0*/  MOV R9, R26 ;  /* 0x0000001a00097202 */ /* 0x000fe20000000f00 */
[----:B------:R-:W-:Y:S01]  /*56d0*/  IMAD.MOV.U32 R11, RZ, RZ, R12 ;  /* 0x000000ffff0b7224 */ /* 0x000fe200078e000c */
[----:B------:R-:W-:Y:S01]  /*56e0*/  MOV R10, R13 ;  /* 0x0000000d000a7202 */ /* 0x000fe20000000f00 */
[----:B------:R-:W-:Y:S05]  /*56f0*/  BRA `(.L_x_7672) ;  /* 0x000013d000007947 */ /* 0x000fea0003800000 */
.L_x_7692:
        /* <DEDUP_REMOVED lines=16> */
.L_x_7713:
        /* <DEDUP_REMOVED lines=37> */
.L_x_7712:
[----:B------:R-:W-:Y:S02]  /*5a50*/  PRMT R21, R10, 0x7610, R10 ;  /* 0x000076100a157816 */ /* 0x000fe4000000000a */
.L_x_7711:
[----:B------:R-:W-:Y:S05]  /*5a60*/  BSYNC B0 ;  /* 0x0000000000007941 */ /* 0x000fea0003800000 */
.L_x_7710:
        /* <DEDUP_REMOVED lines=21> */
.L_x_7715:
[----:B0-----:R-:W-:Y:S05]  /*5bc0*/  BSYNC B0 ;  /* 0x0000000000007941 */ /* 0x001fea0003800000 */
.L_x_7714:
        /* <DEDUP_REMOVED lines=37> */
.L_x_7717:
[----:B------:R-:W-:Y:S05]  /*5e20*/  BSYNC B0 ;  /* 0x0000000000007941 */ /* 0x000fea0003800000 */
.L_x_7716:
        /* <DEDUP_REMOVED lines=17> */
.L_x_7719:
[----:B------:R-:W-:Y:S01]  /*5f40*/  IMAD.MOV.U32 R4, RZ, RZ, R3 ;  /* 0x000000ffff047224 */ /* 0x000fe200078e0003 */
[----:B------:R-:W-:Y:S01]  /*5f50*/  MOV R5, R0 ;  /* 0x0000000000057202 */ /* 0x000fe20000000f00 */
[----:B------:R-:W-:Y:S01]  /*5f60*/  IMAD.MOV.U32 R7, RZ, RZ, R18 ;  /* 0x000000ffff077224 */ /* 0x000fe200078e0012 */
[----:B------:R-:W-:Y:S02]  /*5f70*/  MOV R6, R15 ;  /* 0x0000000f00067202 */ /* 0x000fe40000000f00 */
.L_x_7720:
[----:B------:R-:W-:Y:S05]  /*5f80*/  BSYNC B0 ;  /* 0x0000000000007941 */ /* 0x000fea0003800000 */
.L_x_7718:
        /* <DEDUP_REMOVED lines=16> */
.L_x_7721:
[----:B------:R-:W-:Y:S01]  /*6090*/  IMAD.MOV.U32 R8, RZ, RZ, R27 ;  /* 0x000000ffff087224 */ /* 0x000fe200078e001b */
[----:B------:R-:W-:Y:S01]  /*60a0*/  MOV R9, R26 ;  /* 0x0000001a00097202 */ /* 0x000fe20000000f00 */
[----:B------:R-:W-:Y:S01]  /*60b0*/  IMAD.MOV.U32 R11, RZ, RZ, R20 ;  /* 0x000000ffff0b7224 */ /* 0x000fe200078e0014 */
[----:B------:R-:W-:Y:S01]  /*60c0*/  MOV R10, R19 ;  /* 0x00000013000a7202 */ /* 0x000fe20000000f00 */
[----:B------:R-:W-:Y:S05]  /*60d0*/  BRA `(.L_x_7672) ;  /* 0x000009f000007947 */ /* 0x000fea0003800000 */
.L_x_7691:
        /* <DEDUP_REMOVED lines=22> */
.L_x_7725:
        /* <DEDUP_REMOVED lines=35> */
.L_x_7724:
[----:B------:R-:W-:Y:S02]  /*6470*/  PRMT R25, R10, 0x7610, R10 ;  /* 0x000076100a197816 */ /* 0x000fe4000000000a */
.L_x_7723:
[----:B------:R-:W-:Y:S05]  /*6480*/  BSYNC B0 ;  /* 0x0000000000007941 */ /* 0x000fea0003800000 */
.L_x_7722:
        /* <DEDUP_REMOVED lines=19> */
.L_x_7727:
[----:B0-----:R-:W-:Y:S05]  /*65c0*/  BSYNC B0 ;  /* 0x0000000000007941 */ /* 0x001fea0003800000 */
.L_x_7726:
        /* <DEDUP_REMOVED lines=37> */
.L_x_7729:
[----:B------:R-:W-:Y:S05]  /*6820*/  BSYNC B0 ;  /* 0x0000000000007941 */ /* 0x000fea0003800000 */
.L_x_7728:
        /* <DEDUP_REMOVED lines=17> */
.L_x_7731:
[----:B------:R-:W-:Y:S01]  /*6940*/  MOV R4, R3 ;  /* 0x0000000300047202 */ /* 0x000fe20000000f00 */
[----:B------:R-:W-:Y:S01]  /*6950*/  IMAD.MOV.U32 R5, RZ, RZ, R0 ;  /* 0x000000ffff057224 */ /* 0x000fe200078e0000 */
[----:B------:R-:W-:Y:S02]  /*6960*/  MOV R6, R19 ;  /* 0x0000001300067202 */ /* 0x000fe40000000f00 */
[----:B------:R-:W-:Y:S02]  /*6970*/  MOV R7, R20 ;  /* 0x0000001400077202 */ /* 0x000fe40000000f00 */
.L_x_7732:
[----:B------:R-:W-:Y:S05]  /*6980*/  BSYNC B0 ;  /* 0x0000000000007941 */ /* 0x000fea0003800000 */
.L_x_7730:
        /* <DEDUP_REMOVED lines=16> */
.L_x_7733:
[----:B------:R-:W-:Y:S01]  /*6a90*/  MOV R8, R15 ;  /* 0x0000000f00087202 */ /* 0x000fe20000000f00 */
[----:B------:R-:W-:Y:S01]  /*6aa0*/  IMAD.MOV.U32 R9, RZ, RZ, R14 ;  /* 0x000000ffff097224 */ /* 0x000fe200078e000e */
[----:B------:R-:W-:Y:S02]  /*6ab0*/  MOV R10, R21 ;  /* 0x00000015000a7202 */ /* 0x000fe40000000f00 */
[----:B------:R-:W-:Y:S02]  /*6ac0*/  MOV R11, R24 ;  /* 0x00000018000b7202 */ /* 0x000fe40000000f00 */
.L_x_7672:
[----:B------:R-:W-:Y:S05]  /*6ad0*/  BSYNC B6 ;  /* 0x0000000000067941 */ /* 0x000fea0003800000 */
.L_x_7671:
        /* <DEDUP_REMOVED lines=12> */
.L_x_7743:
        /* <DEDUP_REMOVED lines=29> */
.L_x_7738:
[----:B------:R3:W4:Y:S01]  /*6d70*/  LDS R6, [R20+0x8] ;  /* 0x0000080014067984 */ /* 0x0007220000000800 */
[----:B-1----:R-:W-:Y:S01]  /*6d80*/  IMAD.MOV.U32 R4, RZ, RZ, R16 ;  /* 0x000000ffff047224 */ /* 0x002fe200078e0010 */
[----:B------:R-:W-:Y:S02]  /*6d90*/  MOV R5, R17 ;  /* 0x0000001100057202 */ /* 0x000fe40000000f00 */
[----:B------:R-:W-:Y:S02]  /*6da0*/  MOV R7, R19 ;  /* 0x0000001300077202 */ /* 0x000fe40000000f00 */
.L_x_7739:
[----:B------:R-:W-:Y:S05]  /*6db0*/  BSYNC B1 ;  /* 0x0000000000017941 */ /* 0x000fea0003800000 */
.L_x_7737:
        /* <DEDUP_REMOVED lines=17> */
.L_x_7741:
[----:B--2---:R-:W-:Y:S01]  /*6ed0*/  MOV R8, R12 ;  /* 0x0000000c00087202 */ /* 0x004fe20000000f00 */
[----:B------:R-:W-:Y:S01]  /*6ee0*/  IMAD.MOV.U32 R9, RZ, RZ, R13 ;  /* 0x000000ffff097224 */ /* 0x000fe200078e000d */
[----:B------:R-:W-:Y:S02]  /*6ef0*/  MOV R10, R14 ;  /* 0x0000000e000a7202 */ /* 0x000fe40000000f00 */
[----:B------:R-:W-:Y:S02]  /*6f00*/  MOV R11, R15 ;  /* 0x0000000f000b7202 */ /* 0x000fe40000000f00 */
.L_x_7742:
[----:B------:R-:W-:Y:S05]  /*6f10*/  BSYNC B1 ;  /* 0x0000000000017941 */ /* 0x000fea0003800000 */
.L_x_7740:
[----:B----4-:R1:W-:Y:S04]  /*6f20*/  STS.128 [R3], R4 ;  /* 0x0000000403007388 */ /* 0x0103e80000000c00 */
[----:B------:R1:W-:Y:S02]  /*6f30*/  STS.128 [R3+0x10], R8 ;  /* 0x0000100803007388 */ /* 0x0003e40000000c00 */
.L_x_7736:
[----:B------:R-:W-:Y:S05]  /*6f40*/  BSYNC B0 ;  /* 0x0000000000007941 */ /* 0x000fea0003800000 */
.L_x_7735:
[----:B------:R-:W-:Y:S02]  /*6f50*/  ISETP.GT.AND P0, PT, R0, 0x1, PT ;  /* 0x000000010000780c */ /* 0x000fe40003f04270 */
[----:B------:R-:W-:-:S11]  /*6f60*/  SHF.R.S32.HI R0, RZ, 0x1, R0 ;  /* 0x00000001ff007819 */ /* 0x000fd60000011400 */
[----:B------:R-:W-:Y:S05]  /*6f70*/  @P0 BRA `(.L_x_7743) ;  /* 0xfffffc2000000947 */ /* 0x000fea000383ffff */
.L_x_7734:
        /* <DEDUP_REMOVED lines=17> */
.L_x_7754:
        /* <DEDUP_REMOVED lines=27> */
.L_x_7749:
[----:B-1----:R-:W-:Y:S01]  /*7240*/  IMAD.MOV.U32 R4, RZ, RZ, R12 ;  /* 0x000000ffff047224 */ /* 0x002fe200078e000c */
[----:B------:R-:W-:Y:S01]  /*7250*/  MOV R5, R13 ;  /* 0x0000000d00057202 */ /* 0x000fe20000000f00 */
[----:B------:R-:W-:Y:S01]  /*7260*/  IMAD.MOV.U32 R6, RZ, RZ, R14 ;  /* 0x000000ffff067224 */ /* 0x000fe200078e000e */
[----:B------:R-:W-:Y:S02]  /*7270*/  MOV R7, R15 ;  /* 0x0000000f00077202 */ /* 0x000fe40000000f00 */
.L_x_7750:
[----:B------:R-:W-:Y:S05]  /*7280*/  BSYNC B1 ;  /* 0x0000000000017941 */ /* 0x000fea0003800000 */
.L_x_7748:
        /* <DEDUP_REMOVED lines=17> */
.L_x_7752:
[----:B--2---:R-:W-:Y:S01]  /*73a0*/  IMAD.MOV.U32 R8, RZ, RZ, R16 ;  /* 0x000000ffff087224 */ /* 0x004fe200078e0010 */
[----:B------:R-:W-:Y:S01]  /*73b0*/  MOV R9, R17 ;  /* 0x0000001100097202 */ /* 0x000fe20000000f00 */
[----:B------:R-:W-:Y:S01]  /*73c0*/  IMAD.MOV.U32 R11, RZ, RZ, R19 ;  /* 0x000000ffff0b7224 */ /* 0x000fe200078e0013 */
[----:B------:R-:W-:Y:S02]  /*73d0*/  MOV R10, R18 ;  /* 0x00000012000a7202 */ /* 0x000fe40000000f00 */
.L_x_7753:
[----:B------:R-:W-:Y:S05]  /*73e0*/  BSYNC B1 ;  /* 0x0000000000017941 */ /* 0x000fea0003800000 */
.L_x_7751:
[----:B------:R1:W-:Y:S04]  /*73f0*/  STS.128 [R0], R4 ;  /* 0x0000000400007388 */ /* 0x0003e80000000c00 */
[----:B------:R1:W-:Y:S02]  /*7400*/  STS.128 [R0+0x10], R8 ;  /* 0x0000100800007388 */ /* 0x0003e40000000c00 */
.L_x_7747:
[----:B------:R-:W-:Y:S05]  /*7410*/  BSYNC B0 ;  /* 0x0000000000007941 */ /* 0x000fea0003800000 */
.L_x_7746:
[----:B------:R-:W-:-:S04]  /*7420*/  SHF.R.S32.HI R3, RZ, 0x1, R3 ;  /* 0x00000001ff037819 */ /* 0x000fc80000011403 */
[----:B------:R-:W-:-:S13]  /*7430*/  ISETP.GE.AND P0, PT, R3, 0x20, PT ;  /* 0x000000200300780c */ /* 0x000fda0003f06270 */
[----:B------:R-:W-:Y:S05]  /*7440*/  @P0 BRA `(.L_x_7754) ;  /* 0xfffffc4000000947 */ /* 0x000fea000383ffff */
[----:B------:R-:W-:-:S10]  /*7450*/  HFMA2.MMA R3, -RZ, RZ, 0, 1.9073486328125e-06 ;  /* 0x00000020ff037435 */ /* 0x000fd400000001ff */
.L_x_7745:
[----:B------:R-:W-:Y:S01]  /*7460*/  ISETP.GE.AND P0, PT, R3, 0x2, PT ;  /* 0x000000020300780c */ /* 0x000fe20003f06270 */
[----:B------:R-:W-:Y:S01]  /*7470*/  WARPSYNC 0xffffffff ;  /* 0xffffffff00007948 */ /* 0x000fe20003800000 */
[----:B------:R-:W-:Y:S11]  /*7480*/  BAR.SYNC.DEFER_BLOCKING 0x0 ;  /* 0x0000000000007b1d */ /* 0x000ff60000010000 */
[----:B------:R-:W-:Y:S05]  /*7490*/  @!P0 BRA `(.L_x_7744) ;  /* 0x0000038000008947 */ /* 0x000fea0003800000 */
[----:B-1----:R-:W-:-:S04]  /*74a0*/  MOV R0, 0x1 ;  /* 0x0000000100007802 */ /* 0x002fc80000000f00 */
.L_x_7761:
        /* <DEDUP_REMOVED lines=21> */
.L_x_7756:
[----:B01----:R-:W-:Y:S01]  /*7600*/  MOV R4, R13 ;  /* 0x0000000d00047202 */ /* 0x003fe20000000f00 */
[----:B--2---:R-:W-:Y:S01]  /*7610*/  IMAD.MOV.U32 R5, RZ, RZ, R14 ;  /* 0x000000ffff057224 */ /* 0x004fe200078e000e */
[----:B---3--:R-:W-:Y:S02]  /*7620*/  MOV R7, R16 ;  /* 0x0000001000077202 */ /* 0x008fe40000000f00 */
[----:B----4-:R-:W-:Y:S02]  /*7630*/  MOV R6, R12 ;  /* 0x0000000c00067202 */ /* 0x010fe40000000f00 */
.L_x_7757:
[----:B------:R-:W-:Y:S05]  /*7640*/  BSYNC B0 ;  /* 0x0000000000007941 */ /* 0x000fea0003800000 */
.L_x_7755:
        /* <DEDUP_REMOVED lines=21> */
.L_x_7759:
[----:B-1-3--:R-:W-:Y:S01]  /*77a0*/  MOV R8, R13 ;  /* 0x0000000d00087202 */ /* 0x00afe20000000f00 */
[----:B--2---:R-:W-:Y:S01]  /*77b0*/  IMAD.MOV.U32 R9, RZ, RZ, R14 ;  /* 0x000000ffff097224 */ /* 0x004fe200078e000e */
[----:B0-----:R-:W-:Y:S02]  /*77c0*/  MOV R11, R16 ;  /* 0x00000010000b7202 */ /* 0x001fe40000000f00 */
[----:B----4-:R-:W-:Y:S02]  /*77d0*/  MOV R10, R12 ;  /* 0x0000000c000a7202 */ /* 0x010fe40000000f00 */
.L_x_7760:
[----:B------:R-:W-:Y:S05]  /*77e0*/  BSYNC B0 ;  /* 0x0000000000007941 */ /* 0x000fea0003800000 */
.L_x_7758:
[----:B-1----:R-:W-:-:S05]  /*77f0*/  IMAD.SHL.U32 R0, R0, 0x2, RZ ;  /* 0x0000000200007824 */ /* 0x002fca00078e00ff */
[----:B------:R-:W-:-:S13]  /*7800*/  ISETP.GE.AND P0, PT, R0, R3, PT ;  /* 0x000000030000720c */ /* 0x000fda0003f06270 */
[----:B------:R-:W-:Y:S05]  /*7810*/  @!P0 BRA `(.L_x_7761) ;  /* 0xfffffc9000008947 */ /* 0x000fea000383ffff */
.L_x_7744:
        /* <DEDUP_REMOVED lines=207> */
.L_x_7762:
        /* <DEDUP_REMOVED lines=204> */
.L_x_7763:
        /* <DEDUP_REMOVED lines=11> */
.L_x_7769:
        /* <DEDUP_REMOVED lines=9> */
[----:B------:R-:W-:Y:S05]  /*9310*/  CALL.REL.NOINC `($__internal_51_$__cuda_sm20_rem_u64) ;  /* 0x00005a6000007944 */ /* 0x000fea0003c00000 */
[----:B------:R-:W-:Y:S01]  /*9320*/  MOV R18, R0 ;  /* 0x0000000000127202 */ /* 0x000fe20000000f00 */
[----:B------:R-:W-:Y:S01]  /*9330*/  IMAD.MOV.U32 R19, RZ, RZ, R3 ;  /* 0x000000ffff137224 */ /* 0x000fe200078e0003 */
[----:B------:R-:W-:Y:S05]  /*9340*/  BRA `(.L_x_7768) ;  /* 0x0000013000007947 */ /* 0x000fea0003800000 */
.L_x_7767:
        /* <DEDUP_REMOVED lines=19> */
.L_x_7768:
[----:B------:R-:W-:Y:S05]  /*9480*/  BSYNC B1 ;  /* 0x0000000000017941 */ /* 0x000fea0003800000 */
.L_x_7766:
[----:B------:R-:W-:Y:S01]  /*9490*/  ISETP.NE.U32.AND P0, PT, R18, RZ, PT ;  /* 0x000000ff1200720c */ /* 0x000fe20003f05070 */
[----:B------:R-:W-:Y:S01]  /*94a0*/  IMAD.MOV.U32 R20, RZ, RZ, R15 ;  /* 0x000000ffff147224 */ /* 0x000fe200078e000f */
[----:B------:R-:W-:Y:S02]  /*94b0*/  MOV R0, R26 ;  /* 0x0000001a00007202 */ /* 0x000fe40000000f00 */
[----:B------:R-:W-:-:S13]  /*94c0*/  ISETP.NE.AND.EX P0, PT, R19, RZ, PT, P0 ;  /* 0x000000ff1300720c */ /* 0x000fda0003f05300 */
[----:B------:R-:W-:Y:S05]  /*94d0*/  @P0 BRA `(.L_x_7769) ;  /* 0xfffffda000000947 */ /* 0x000fea000383ffff */
[----:B------:R-:W-:Y:S05]  /*94e0*/  BSYNC B0 ;  /* 0x0000000000007941 */ /* 0x000fea0003800000 */
.L_x_7765:
[----:B------:R-:W-:Y:S01]  /*94f0*/  ISETP.NE.U32.AND P2, PT, R15, RZ, PT ;  /* 0x000000ff0f00720c */ /* 0x000fe20003f45070 */
[----:B------:R-:W-:-:S12]  /*9500*/  BSSY B0, `(.L_x_7770) ;  /* 0x000001c000007945 */ /* 0x000fd80003800000 */
[----:B------:R-:W-:Y:S05]  /*9510*/  @!P2 BRA `(.L_x_7771) ;  /* 0x000000700000a947 */ /* 0x000fea0003800000 */
[----:B--2---:R-:W-:Y:S01]  /*9520*/  HFMA2.MMA R14, -RZ, RZ, 0, 9.5367431640625e-07 ;  /* 0x00000010ff0e7435 */ /* 0x004fe200000001ff */
[----:B------:R-:W-:Y:S02]  /*9530*/  MOV R0, RZ ;  /* 0x000000ff00007202 */ /* 0x000fe40000000f00 */
[----:B------:R-:W-:-:S03]  /*9540*/  MOV R20, 0x9560 ;  /* 0x0000956000147802 */ /* 0x000fc60000000f00 */
[----:B------:R-:W-:Y:S05]  /*9550*/  CALL.REL.NOINC `($__internal_50_$__cuda_sm20_div_u64) ;  /* 0x000053c000007944 */ /* 0x000fea0003c00000 */
[----:B------:R-:W-:Y:S01]  /*9560*/  IMAD.MOV.U32 R18, RZ, RZ, R14 ;  /* 0x000000ffff127224 */ /* 0x000fe200078e000e */
[----:B------:R-:W-:Y:S01]  /*9570*/  MOV R19, R27 ;  /* 0x0000001b00137202 */ /* 0x000fe20000000f00 */
[----:B------:R-:W-:Y:S05]  /*9580*/  BRA `(.L_x_7772) ;  /* 0x0000013000007947 */ /* 0x000fea0003800000 */
.L_x_7771:
        /* <DEDUP_REMOVED lines=19> */
.L_x_7772:
[----:B------:R-:W-:Y:S05]  /*96c0*/  BSYNC B0 ;  /* 0x0000000000007941 */ /* 0x000fea0003800000 */
.L_x_7770:
[----:B------:R-:W-:Y:S01]  /*96d0*/  BSSY B0, `(.L_x_7773) ;  /* 0x000001c000007945 */ /* 0x000fe20003800000 */
[----:B------:R-:W-:Y:S05]  /*96e0*/  @!P2 BRA `(.L_x_7774) ;  /* 0x000000600000a947 */ /* 0x000fea0003800000 */
[----:B--2---:R-:W-:Y:S01]  /*96f0*/  HFMA2.MMA R14, -RZ, RZ, 0, 2.384185791015625e-07 ;  /* 0x00000004ff0e7435 */ /* 0x004fe200000001ff */
[----:B------:R-:W-:Y:S02]  /*9700*/  MOV R0, RZ ;  /* 0x000000ff00007202 */ /* 0x000fe40000000f00 */
[----:B------:R-:W-:-:S03]  /*9710*/  MOV R20, 0x9730 ;  /* 0x0000973000147802 */ /* 0x000fc60000000f00 */
[----:B------:R-:W-:Y:S05]  /*9720*/  CALL.REL.NOINC `($__internal_50_$__cuda_sm20_div_u64) ;  /* 0x000051f000007944 */ /* 0x000fea0003c00000 */
[----:B------:R-:W-:Y:S01]  /*9730*/  IMAD.MOV.U32 R26, RZ, RZ, R14 ;  /* 0x000000ffff1a7224 */ /* 0x000fe200078e000e */
[----:B------:R-:W-:Y:S05]  /*9740*/  BRA `(.L_x_7775) ;  /* 0x0000014000007947 */ /* 0x000fea0003800000 */
.L_x_7774:
        /* <DEDUP_REMOVED lines=20> */
.L_x_7775:
[----:B------:R-:W-:Y:S05]  /*9890*/  BSYNC B0 ;  /* 0x0000000000007941 */ /* 0x000fea0003800000 */
.L_x_7773:
        /* <DEDUP_REMOVED lines=8> */
[----:B------:R-:W-:Y:S05]  /*9920*/  CALL.REL.NOINC `($__internal_50_$__cuda_sm20_div_u64) ;  /* 0x00004ff000007944 */ /* 0x000fea0003c00000 */
[----:B------:R-:W-:Y:S01]  /*9930*/  IMAD.MOV.U32 R15, RZ, RZ, R27 ;  /* 0x000000ffff0f7224 */ /* 0x000fe200078e001b */
[----:B------:R-:W-:Y:S05]  /*9940*/  BRA `(.L_x_7778) ;  /* 0x0000014000007947 */ /* 0x000fea0003800000 */
.L_x_7777:
        /* <DEDUP_REMOVED lines=20> */
.L_x_7778:
[----:B------:R-:W-:Y:S05]  /*9a90*/  BSYNC B0 ;  /* 0x0000000000007941 */ /* 0x000fea0003800000 */
.L_x_7776:
[----:B------:R-:W-:-:S04]  /*9aa0*/  IADD3 R0, P0, R14, c[0x0][0x560], RZ ;  /* 0x000158000e007a10 */ /* 0x000fc80007f1e0ff */
[----:B------:R-:W-:-:S04]  /*9ab0*/  IADD3.X R25, R15, c[0x0][0x564], RZ, P0, !PT ;  /* 0x000159000f197a10 */ /* 0x000fc800007fe4ff */
[----:B------:R-:W-:Y:S02]  /*9ac0*/  MOV R3, R25 ;  /* 0x0000001900037202 */ /* 0x000fe40000000f00 */
.L_x_7764:
        /* <DEDUP_REMOVED lines=209> */
.L_x_7780:
        /* <DEDUP_REMOVED lines=200> */
.L_x_7781:
        /* <DEDUP_REMOVED lines=11> */
.L_x_7783:
[----:B------:R-:W-:Y:S05]  /*b510*/  BSYNC B0 ;  /* 0x0000000000007941 */ /* 0x000fea0003800000 */
.L_x_7782:
        /* <DEDUP_REMOVED lines=19> */
.L_x_7785:
[----:B------:R-:W-:Y:S05]  /*b650*/  BSYNC B0 ;  /* 0x0000000000007941 */ /* 0x000fea0003800000 */
.L_x_7784:
        /* <DEDUP_REMOVED lines=31> */
.L_x_7787:
[----:B------:R-:W-:Y:S05]  /*b850*/  BSYNC B0 ;  /* 0x0000000000007941 */ /* 0x000fea0003800000 */
.L_x_7786:
        /* <DEDUP_REMOVED lines=30> */
.L_x_7798:
        /* <DEDUP_REMOVED lines=30> */
.L_x_7793:
[----:B0-----:R0:W5:Y:S02]  /*bc20*/  LDG.E R14, [R4.64+0x8] ;  /* 0x00000824040e7981 */ /* 0x001164000c1e1900 */
[----:B-----5:R-:W-:Y:S01]  /*bc30*/  IMAD.MOV.U32 R12, RZ, RZ, R29 ;  /* 0x000000ffff0c7224 */ /* 0x020fe200078e001d */
[----:B------:R-:W-:Y:S02]  /*bc40*/  MOV R13, R6 ;  /* 0x00000006000d7202 */ /* 0x000fe40000000f00 */
[----:B------:R-:W-:Y:S02]  /*bc50*/  MOV R15, R8 ;  /* 0x00000008000f7202 */ /* 0x000fe40000000f00 */
.L_x_7794:
[----:B------:R-:W-:Y:S05]  /*bc60*/  BSYNC B2 ;  /* 0x0000000000027941 */ /* 0x000fea0003800000 */
.L_x_7792:
        /* <DEDUP_REMOVED lines=17> */
.L_x_7796:
[----:B------:R-:W-:Y:S01]  /*bd80*/  MOV R16, R9 ;  /* 0x0000000900107202 */ /* 0x000fe20000000f00 */
[----:B------:R-:W-:Y:S01]  /*bd90*/  IMAD.MOV.U32 R17, RZ, RZ, R10 ;  /* 0x000000ffff117224 */ /* 0x000fe200078e000a */
[----:B------:R-:W-:Y:S02]  /*bda0*/  MOV R18, R11 ;  /* 0x0000000b00127202 */ /* 0x000fe40000000f00 */
[----:B------:R-:W-:Y:S02]  /*bdb0*/  MOV R19, R26 ;  /* 0x0000001a00137202 */ /* 0x000fe40000000f00 */
.L_x_7797:
[----:B------:R-:W-:Y:S05]  /*bdc0*/  BSYNC B2 ;  /* 0x0000000000027941 */ /* 0x000fea0003800000 */
.L_x_7795:
[----:B------:R-:W-:Y:S05]  /*bdd0*/  @!P0 BRA `(.L_x_7798) ;  /* 0xfffffc6000008947 */ /* 0x000fea000383ffff */
.L_x_7791:
[----:B------:R-:W-:Y:S05]  /*bde0*/  BSYNC B1 ;  /* 0x0000000000017941 */ /* 0x000fea0003800000 */
.L_x_7790:
[----:B------:R-:W-:Y:S05]  /*bdf0*/  BRA `(.L_x_7799) ;  /* 0x0000045000007947 */ /* 0x000fea0003800000 */
.L_x_7789:
        /* <DEDUP_REMOVED lines=11> */
.L_x_7806:
        /* <DEDUP_REMOVED lines=30> */
.L_x_7801:
[----:B0-----:R0:W5:Y:S02]  /*c090*/  LDG.E R14, [R4.64+0x8] ;  /* 0x00000824040e7981 */ /* 0x001164000c1e1900 */
[----:B-----5:R-:W-:Y:S01]  /*c0a0*/  IMAD.MOV.U32 R12, RZ, RZ, R27 ;  /* 0x000000ffff0c7224 */ /* 0x020fe200078e001b */
[----:B------:R-:W-:Y:S02]  /*c0b0*/  MOV R13, R28 ;  /* 0x0000001c000d7202 */ /* 0x000fe40000000f00 */
[----:B------:R-:W-:Y:S02]  /*c0c0*/  MOV R15, R26 ;  /* 0x0000001a000f7202 */ /* 0x000fe40000000f00 */
.L_x_7802:
[----:B------:R-:W-:Y:S05]  /*c0d0*/  BSYNC B1 ;  /* 0x0000000000017941 */ /* 0x000fea0003800000 */
.L_x_7800:
        /* <DEDUP_REMOVED lines=17> */
.L_x_7804:
[----:B------:R-:W-:Y:S01]  /*c1f0*/  MOV R16, R9 ;  /* 0x0000000900107202 */ /* 0x000fe20000000f00 */
[----:B------:R-:W-:Y:S01]  /*c200*/  IMAD.MOV.U32 R17, RZ, RZ, R8 ;  /* 0x000000ffff117224 */ /* 0x000fe200078e0008 */
[----:B------:R-:W-:Y:S02]  /*c210*/  MOV R18, R10 ;  /* 0x0000000a00127202 */ /* 0x000fe40000000f00 */
[----:B------:R-:W-:Y:S02]  /*c220*/  MOV R19, R6 ;  /* 0x0000000600137202 */ /* 0x000fe40000000f00 */
.L_x_7805:
[----:B------:R-:W-:Y:S05]  /*c230*/  BSYNC B1 ;  /* 0x0000000000017941 */ /* 0x000fea0003800000 */
.L_x_7803:
[----:B------:R-:W-:Y:S05]  /*c240*/  @!P0 BRA `(.L_x_7806) ;  /* 0xfffffc6000008947 */ /* 0x000fea000383ffff */
.L_x_7799:
[----:B------:R-:W-:Y:S05]  /*c250*/  BSYNC B0 ;  /* 0x0000000000007941 */ /* 0x000fea0003800000 */
.L_x_7788:
        /* <DEDUP_REMOVED lines=10> */
.L_x_7816:
        /* <DEDUP_REMOVED lines=28> */
.L_x_7811:
[----:B------:R3:W4:Y:S01]  /*c4c0*/  LDS R14, [R27+0x8] ;  /* 0x000008001b0e7984 */ /* 0x0007220000000800 */
[----:B--2---:R-:W-:Y:S01]  /*c4d0*/  IMAD.MOV.U32 R12, RZ, RZ, R8 ;  /* 0x000000ffff0c7224 */ /* 0x004fe200078e0008 */
[----:B------:R-:W-:Y:S02]  /*c4e0*/  MOV R13, R9 ;  /* 0x00000009000d7202 */ /* 0x000fe40000000f00 */
[----:B------:R-:W-:Y:S02]  /*c4f0*/  MOV R15, R11 ;  /* 0x0000000b000f7202 */ /* 0x000fe40000000f00 */
.L_x_7812:
[----:B------:R-:W-:Y:S05]  /*c500*/  BSYNC B1 ;  /* 0x0000000000017941 */ /* 0x000fea0003800000 */
.L_x_7810:
        /* <DEDUP_REMOVED lines=17> */
.L_x_7814:
[----:B0-----:R-:W-:Y:S01]  /*c620*/  MOV R16, R4 ;  /* 0x0000000400107202 */ /* 0x001fe20000000f00 */
[----:B------:R-:W-:Y:S01]  /*c630*/  IMAD.MOV.U32 R17, RZ, RZ, R5 ;  /* 0x000000ffff117224 */ /* 0x000fe200078e0005 */
[----:B------:R-:W-:Y:S02]  /*c640*/  MOV R18, R6 ;  /* 0x0000000600127202 */ /* 0x000fe40000000f00 */
[----:B------:R-:W-:Y:S02]  /*c650*/  MOV R19, R7 ;  /* 0x0000000700137202 */ /* 0x000fe40000000f00 */
.L_x_7815:
[----:B------:R-:W-:Y:S05]  /*c660*/  BSYNC B1 ;  /* 0x0000000000017941 */ /* 0x000fea0003800000 */
.L_x_7813:
[----:B----4-:R0:W-:Y:S04]  /*c670*/  STS.128 [R20], R12 ;  /* 0x0000000c14007388 */ /* 0x0101e80000000c00 */
[----:B------:R0:W-:Y:S02]  /*c680*/  STS.128 [R20+0x10], R16 ;  /* 0x0000101014007388 */ /* 0x0001e40000000c00 */
.L_x_7809:
[----:B------:R-:W-:Y:S05]  /*c690*/  BSYNC B0 ;  /* 0x0000000000007941 */ /* 0x000fea0003800000 */
.L_x_7808:
[----:B------:R-:W-:Y:S02]  /*c6a0*/  ISETP.GT.AND P0, PT, R26, 0x1, PT ;  /* 0x000000011a00780c */ /* 0x000fe40003f04270 */
[----:B------:R-:W-:-:S11]  /*c6b0*/  SHF.R.S32.HI R26, RZ, 0x1, R26 ;  /* 0x00000001ff1a7819 */ /* 0x000fd6000001141a */
[----:B------:R-:W-:Y:S05]  /*c6c0*/  @P0 BRA `(.L_x_7816) ;  /* 0xfffffc3000000947 */ /* 0x000fea000383ffff */
.L_x_7807:
        /* <DEDUP_REMOVED lines=14> */
.L_x_7827:
        /* <DEDUP_REMOVED lines=26> */
.L_x_7822:
[----:B--2---:R-:W-:Y:S01]  /*c950*/  MOV R12, R4 ;  /* 0x00000004000c7202 */ /* 0x004fe20000000f00 */
[----:B------:R-:W-:Y:S01]  /*c960*/  IMAD.MOV.U32 R13, RZ, RZ, R5 ;  /* 0x000000ffff0d7224 */ /* 0x000fe200078e0005 */
[----:B------:R-:W-:-:S02]  /*c970*/  MOV R15, R7 ;  /* 0x00000007000f7202 */ /* 0x000fc40000000f00 */
[----:B------:R-:W-:Y:S02]  /*c980*/  MOV R14, R6 ;  /* 0x00000006000e7202 */ /* 0x000fe40000000f00 */
.L_x_7823:
[----:B------:R-:W-:Y:S05]  /*c990*/  BSYNC B1 ;  /* 0x0000000000017941 */ /* 0x000fea0003800000 */
.L_x_7821:
        /* <DEDUP_REMOVED lines=17> */
.L_x_7825:
[----:B----4-:R-:W-:Y:S01]  /*cab0*/  MOV R16, R8 ;  /* 0x0000000800107202 */ /* 0x010fe20000000f00 */
[----:B------:R-:W-:Y:S01]  /*cac0*/  IMAD.MOV.U32 R17, RZ, RZ, R9 ;  /* 0x000000ffff117224 */ /* 0x000fe200078e0009 */
[----:B------:R-:W-:Y:S02]  /*cad0*/  MOV R18, R10 ;  /* 0x0000000a00127202 */ /* 0x000fe40000000f00 */
[----:B------:R-:W-:Y:S02]  /*cae0*/  MOV R19, R11 ;  /* 0x0000000b00137202 */ /* 0x000fe40000000f00 */
.L_x_7826:
[----:B------:R-:W-:Y:S05]  /*caf0*/  BSYNC B1 ;  /* 0x0000000000017941 */ /* 0x000fea0003800000 */
.L_x_7824:
[----:B------:R2:W-:Y:S04]  /*cb00*/  STS.128 [R20], R12 ;  /* 0x0000000c14007388 */ /* 0x0005e80000000c00 */
[----:B------:R2:W-:Y:S02]  /*cb10*/  STS.128 [R20+0x10], R16 ;  /* 0x0000101014007388 */ /* 0x0005e40000000c00 */
.L_x_7820:
[----:B------:R-:W-:Y:S05]  /*cb20*/  BSYNC B0 ;  /* 0x0000000000007941 */ /* 0x000fea0003800000 */
.L_x_7819:
[----:B------:R-:W-:-:S04]  /*cb30*/  SHF.R.S32.HI R21, RZ, 0x1, R21 ;  /* 0x00000001ff157819 */ /* 0x000fc80000011415 */
[----:B------:R-:W-:-:S13]  /*cb40*/  ISETP.GE.AND P0, PT, R21, 0x20, PT ;  /* 0x000000201500780c */ /* 0x000fda0003f06270 */
[----:B------:R-:W-:Y:S05]  /*cb50*/  @P0 BRA `(.L_x_7827) ;  /* 0xfffffc5000000947 */ /* 0x000fea000383ffff */
[----:B------:R-:W-:-:S04]  /*cb60*/  IMAD.MOV.U32 R4, RZ, RZ, 0x20 ;  /* 0x00000020ff047424 */ /* 0x000fc800078e00ff */
.L_x_7818:
[----:B------:R-:W-:Y:S01]  /*cb70*/  BAR.SYNC.DEFER_BLOCKING 0x0 ;  /* 0x0000000000007b1d */ /* 0x000fe20000010000 */
[----:B------:R-:W-:-:S13]  /*cb80*/  ISETP.GE.AND P0, PT, R4, 0x2, PT ;  /* 0x000000020400780c */ /* 0x000fda0003f06270 */
[----:B------:R-:W-:Y:S05]  /*cb90*/  @!P0 BRA `(.L_x_7817) ;  /* 0x0000038000008947 */ /* 0x000fea0003800000 */
[----:B------:R-:W-:-:S06]  /*cba0*/  HFMA2.MMA R5, -RZ, RZ, 0, 5.9604644775390625e-08 ;  /* 0x00000001ff057435 */ /* 0x000fcc00000001ff */
.L_x_7834:
        /* <DEDUP_REMOVED lines=21> */
.L_x_7829:
[----:B0-2-4-:R-:W-:Y:S01]  /*cd00*/  MOV R12, R7 ;  /* 0x00000007000c7202 */ /* 0x015fe20000000f00 */
[----:B---3--:R-:W-:Y:S01]  /*cd10*/  IMAD.MOV.U32 R15, RZ, RZ, R10 ;  /* 0x000000ffff0f7224 */ /* 0x008fe200078e000a */
[----:B-1----:R-:W-:Y:S02]  /*cd20*/  MOV R13, R8 ;  /* 0x00000008000d7202 */ /* 0x002fe40000000f00 */
[----:B------:R-:W-:Y:S02]  /*cd30*/  MOV R14, R2 ;  /* 0x00000002000e7202 */ /* 0x000fe40000000f00 */
.L_x_7830:
[----:B------:R-:W-:Y:S05]  /*cd40*/  BSYNC B0 ;  /* 0x0000000000007941 */ /* 0x000fea0003800000 */
.L_x_7828:
        /* <DEDUP_REMOVED lines=21> */
.L_x_7832:
[----:B0--3--:R-:W-:Y:S01]  /*cea0*/  MOV R16, R7 ;  /* 0x0000000700107202 */ /* 0x009fe20000000f00 */
[----:B--2---:R-:W-:Y:S01]  /*ceb0*/  IMAD.MOV.U32 R19, RZ, RZ, R2 ;  /* 0x000000ffff137224 */ /* 0x004fe200078e0002 */
[----:B----4-:R-:W-:Y:S02]  /*cec0*/  MOV R17, R6 ;  /* 0x0000000600117202 */ /* 0x010fe40000000f00 */
[----:B-1----:R-:W-:Y:S02]  /*ced0*/  MOV R18, R8 ;  /* 0x0000000800127202 */ /* 0x002fe40000000f00 */
.L_x_7833:
[----:B------:R-:W-:Y:S05]  /*cee0*/  BSYNC B0 ;  /* 0x0000000000007941 */ /* 0x000fea0003800000 */
.L_x_7831:
[----:B0---4-:R-:W-:-:S04]  /*cef0*/  SHF.L.U32 R5, R5, 0x1, RZ ;  /* 0x0000000105057819 */ /* 0x011fc800000006ff */
[----:B------:R-:W-:-:S13]  /*cf00*/  ISETP.GE.AND P0, PT, R5, R4, PT ;  /* 0x000000040500720c */ /* 0x000fda0003f06270 */
[----:B------:R-:W-:Y:S05]  /*cf10*/  @!P0 BRA `(.L_x_7834) ;  /* 0xfffffc9000008947 */ /* 0x000fea000383ffff */
.L_x_7817:
        /* <DEDUP_REMOVED lines=31> */
.L_x_7838:
[----:B0-----:R-:W-:Y:S05]  /*d110*/  BSYNC B0 ;  /* 0x0000000000007941 */ /* 0x001fea0003800000 */
.L_x_7837:
        /* <DEDUP_REMOVED lines=20> */
.L_x_7839:
[----:B0-----:R-:W-:Y:S05]  /*d260*/  BSYNC B0 ;  /* 0x0000000000007941 */ /* 0x001fea0003800000 */
.L_x_7836:
        /* <DEDUP_REMOVED lines=11> */
[----:B------:R-:W-:Y:S01]  /*d320*/  FSEL R5, R2, RZ, P0 ;  /* 0x000000ff02057208 */ /* 0x000fe20000000000 */
[----:B------:R-:W4:Y:S01]  /*d330*/  MUFU.RCP R0, R0 ;  /* 0x0000000000007308 */ /* 0x000f220000001000 */
[C---:B------:R-:W-:Y:S02]  /*d340*/  ISETP.GE.AND P0, PT, R3.reuse, 0x2, PT ;  /* 0x000000020300780c */ /* 0x040fe40003f06270 */
[----:B------:R-:W-:Y:S02]  /*d350*/  ISETP.GE.AND P1, PT, R3, 0x1, PT ;  /* 0x000000010300780c */ /* 0x000fe40003f26270 */
[----:B0-2---:R-:W-:-:S03]  /*d360*/  F2FP.PACK_AB R12, R16, R12 ;  /* 0x0000000c100c723e */ /* 0x005fc600000000ff */
[----:B------:R0:W2:Y:S02]  /*d370*/  MUFU.RCP R2, R5 ;  /* 0x0000000500027308 */ /* 0x0000a40000001000 */
[----:B------:R-:W-:-:S04]  /*d380*/  HADD2.F32 R9, -RZ, R12.H0_H0 ;  /* 0x2000000cff097230 */ /* 0x000fc80000004100 */
[----:B------:R-:W-:Y:S01]  /*d390*/  @P0 LOP3.LUT R4, R22, 0xfffffffc, RZ, 0xc0, !PT ;  /* 0xfffffffc16040812 */ /* 0x000fe200078ec0ff */
[----:B----4-:R-:W-:Y:S01]  /*d3a0*/  FMUL.FTZ R13, R0, R13 ;  /* 0x0000000d000d7220 */ /* 0x010fe20000410000 */
[----:B------:R-:W-:Y:S02]  /*d3b0*/  @P1 IADD3 R6, P4, R23, c[0x0][0x550], RZ ;  /* 0x0001540017061a10 */ /* 0x000fe40007f9e0ff */
[----:B------:R-:W-:-:S03]  /*d3c0*/  @P0 IADD3 R4, P3, R4, c[0x0][0x558], RZ ;  /* 0x0001560004040a10 */ /* 0x000fc60007f7e0ff */
[----:B------:R-:W4:Y:S01]  /*d3d0*/  @P2 MUFU.SQRT R13, R13 ;  /* 0x0000000d000d2308 */ /* 0x000f220000002000 */
[----:B0-----:R-:W-:Y:S01]  /*d3e0*/  @P0 IADD3.X R5, RZ, c[0x0][0x55c], RZ, P3, !PT ;  /* 0x00015700ff050a10 */ /* 0x001fe20001ffe4ff */
[----:B--2---:R-:W-:Y:S02]  /*d3f0*/  FMUL.FTZ R17, R2, R17 ;  /* 0x0000001102117220 */ /* 0x004fe40000410000 */
[----:B---3--:R-:W-:-:S04]  /*d400*/  @P1 IMAD.X R7, RZ, RZ, c[0x0][0x554], P4 ;  /* 0x00015500ff071624 */ /* 0x008fc800020e06ff */
[----:B------:R-:W0:Y:S01]  /*d410*/  @P2 MUFU.SQRT R17, R17 ;  /* 0x0000001100112308 */ /* 0x000e220000002000 */
[----:B------:R-:W-:-:S04]  /*d420*/  @P1 IADD3 R2, P2, R22, c[0x0][0x550], RZ ;  /* 0x0001540016021a10 */ /* 0x000fc80007f5e0ff */
[----:B------:R-:W-:-:S05]  /*d430*/  @P1 IADD3.X R3, RZ, c[0x0][0x554], RZ, P2, !PT ;  /* 0x00015500ff031a10 */ /* 0x000fca00017fe4ff */
[----:B----4-:R2:W-:Y:S04]  /*d440*/  @P1 STG.E [R2.64], R13 ;  /* 0x0000000d02001986 */ /* 0x0105e8000c101924 */
[----:B------:R2:W-:Y:S04]  /*d450*/  @P0 STG.E [R4.64], R9 ;  /* 0x0000000904000986 */ /* 0x0005e8000c101924 */
[----:B0-----:R2:W-:Y:S01]  /*d460*/  @P1 STG.E [R6.64], R17 ;  /* 0x0000001106001986 */ /* 0x0015e2000c101924 */
[----:B------:R-:W-:Y:S05]  /*d470*/  @!P0 EXIT ;  /* 0x000000000000894d */ /* 0x000fea0003800000 */
[----:B--2---:R-:W-:Y:S01]  /*d480*/  LOP3.LUT R2, R23, 0xfffffffc, RZ, 0xc0, !PT ;  /* 0xfffffffc17027812 */ /* 0x004fe200078ec0ff */
[----:B------:R-:W-:-:S03]  /*d490*/  HADD2.F32 R5, -RZ, R12.H1_H1 ;  /* 0x3000000cff057230 */ /* 0x000fc60000004100 */
[----:B------:R-:W-:-:S04]  /*d4a0*/  IADD3 R2, P0, R2, c[0x0][0x558], RZ ;  /* 0x0001560002027a10 */ /* 0x000fc80007f1e0ff */
[----:B------:R-:W-:-:S05]  /*d4b0*/  IADD3.X R3, RZ, c[0x0][0x55c], RZ, P0, !PT ;  /* 0x00015700ff037a10 */ /* 0x000fca00007fe4ff */
[----:B------:R-:W-:Y:S01]  /*d4c0*/  STG.E [R2.64], R5 ;  /* 0x0000000502007986 */ /* 0x000fe2000c101924 */
[----:B------:R-:W-:Y:S05]  /*d4d0*/  EXIT ;  /* 0x000000000000794d */ /* 0x000fea0003800000 */
.L_x_7840:
        /* <DEDUP_REMOVED lines=9> */
.L_x_7835:
        /* <DEDUP_REMOVED lines=25> */
.L_x_7841:
        /* <DEDUP_REMOVED lines=11> */
[----:B------:R-:W-:-:S02]  /*d7b0*/  ISETP.NE.AND P2, PT, RZ, UR4, PT ;  /* 0x00000004ff007c0c */ /* 0x000fc4000bf45270 */
[----:B------:R-:W-:Y:S01]  /*d7c0*/  FSEL R2, R2, RZ, P0 ;  /* 0x000000ff02027208 */ /* 0x000fe20000000000 */
[----:B------:R-:W0:Y:S01]  /*d7d0*/  MUFU.RCP R0, R0 ;  /* 0x0000000000007308 */ /* 0x000e220000001000 */
[----:B------:R-:W-:Y:S02]  /*d7e0*/  ISETP.GE.AND P0, PT, R4, 0x2, PT ;  /* 0x000000020400780c */ /* 0x000fe40003f06270 */
[----:B------:R-:W-:Y:S02]  /*d7f0*/  ISETP.LE.AND P1, PT, R3, c[0x0][0x584], PT ;  /* 0x0001610003007a0c */ /* 0x000fe40003f23270 */
[----:B--2---:R-:W-:-:S03]  /*d800*/  F2FP.PACK_AB R12, R16, R12 ;  /* 0x0000000c100c723e */ /* 0x004fc600000000ff */
[----:B------:R-:W2:Y:S02]  /*d810*/  MUFU.RCP R2, R2 ;  /* 0x0000000200027308 */ /* 0x000ea40000001000 */
[----:B------:R-:W-:-:S04]  /*d820*/  HADD2.F32 R9, -RZ, R12.H0_H0 ;  /* 0x2000000cff097230 */ /* 0x000fc80000004100 */
[----:B------:R-:W-:Y:S01]  /*d830*/  @P0 LOP3.LUT R4, R22, 0xfffffffc, RZ, 0xc0, !PT ;  /* 0xfffffffc16040812 */ /* 0x000fe200078ec0ff */
[----:B0-----:R-:W-:Y:S01]  /*d840*/  FMUL.FTZ R13, R0, R13 ;  /* 0x0000000d000d7220 */ /* 0x001fe20000410000 */
[----:B------:R-:W-:Y:S02]  /*d850*/  @P1 IADD3 R6, P4, R23, c[0x0][0x550], RZ ;  /* 0x0001540017061a10 */ /* 0x000fe40007f9e0ff */
[----:B------:R-:W-:Y:S02]  /*d860*/  @P0 IADD3 R4, P3, R4, c[0x0][0x558], RZ ;  /* 0x0001560004040a10 */ /* 0x000fe40007f7e0ff */
[----:B---3--:R-:W-:Y:S01]  /*d870*/  @P1 IADD3.X R7, RZ, c[0x0][0x554], RZ, P4, !PT ;  /* 0x00015500ff071a10 */ /* 0x008fe200027fe4ff */
[----:B------:R-:W0:Y:S01]  /*d880*/  @P2 MUFU.SQRT R13, R13 ;  /* 0x0000000d000d2308 */ /* 0x000e220000002000 */
[----:B--2---:R-:W-:Y:S02]  /*d890*/  FMUL.FTZ R17, R2, R17 ;  /* 0x0000001102117220 */ /* 0x004fe40000410000 */
[----:B------:R-:W-:-:S05]  /*d8a0*/  @P0 IMAD.X R5, RZ, RZ, c[0x0][0x55c], P3 ;  /* 0x00015700ff050624 */ /* 0x000fca00018e06ff */
[----:B------:R-:W2:Y:S01]  /*d8b0*/  @P2 MUFU.SQRT R17, R17 ;  /* 0x0000001100112308 */ /* 0x000ea20000002000 */
[----:B------:R-:W-:-:S04]  /*d8c0*/  @P1 IADD3 R2, P2, R22, c[0x0][0x550], RZ ;  /* 0x0001540016021a10 */ /* 0x000fc80007f5e0ff */
[----:B------:R-:W-:-:S05]  /*d8d0*/  @P1 IADD3.X R3, RZ, c[0x0][0x554], RZ, P2, !PT ;  /* 0x00015500ff031a10 */ /* 0x000fca00017fe4ff */
[----:B0-----:R0:W-:Y:S04]  /*d8e0*/  @P1 STG.E [R2.64], R13 ;  /* 0x0000000d02001986 */ /* 0x0011e8000c101924 */
[----:B------:R0:W-:Y:S04]  /*d8f0*/  @P0 STG.E [R4.64], R9 ;  /* 0x0000000904000986 */ /* 0x0001e8000c101924 */
[----:B--2---:R0:W-:Y:S01]  /*d900*/  @P1 STG.E [R6.64], R17 ;  /* 0x0000001106001986 */ /* 0x0041e2000c101924 */
[----:B------:R-:W-:Y:S05]  /*d910*/  @!P0 EXIT ;  /* 0x000000000000894d */ /* 0x000fea0003800000 */
[----:B0-----:R-:W-:Y:S01]  /*d920*/  LOP3.LUT R2, R23, 0xfffffffc, RZ, 0xc0, !PT ;  /* 0xfffffffc17027812 */ /* 0x001fe200078ec0ff */
[----:B------:R-:W-:-:S03]  /*d930*/  HADD2.F32 R5, -RZ, R12.H1_H1 ;  /* 0x3000000cff057230 */ /* 0x000fc60000004100 */
[----:B------:R-:W-:-:S04]  /*d940*/  IADD3 R2, P0, R2, c[0x0][0x558], RZ ;  /* 0x0001560002027a10 */ /* 0x000fc80007f1e0ff */
[----:B------:R-:W-:-:S05]  /*d950*/  IADD3.X R3, RZ, c[0x0][0x55c], RZ, P0, !PT ;  /* 0x00015700ff037a10 */ /* 0x000fca00007fe4ff */
[----:B------:R-:W-:Y:S01]  /*d960*/  STG.E [R2.64], R5 ;  /* 0x0000000502007986 */ /* 0x000fe2000c101924 */
[----:B------:R-:W-:Y:S05]  /*d970*/  EXIT ;  /* 0x000000000000794d */ /* 0x000fea0003800000 */
.L_x_7842:
        /* <DEDUP_REMOVED lines=38> */
.L_x_7779:
        /* <DEDUP_REMOVED lines=39> */
.L_x_7846:
[----:B0-----:R-:W-:Y:S05]  /*de50*/  BSYNC B0 ;  /* 0x0000000000007941 */ /* 0x001fea0003800000 */
.L_x_7845:
        /* <DEDUP_REMOVED lines=20> */
.L_x_7847:
[----:B0-----:R-:W-:Y:S05]  /*dfa0*/  BSYNC B0 ;  /* 0x0000000000007941 */ /* 0x001fea0003800000 */
.L_x_7844:
[----:B------:R-:W-:Y:S02]  /*dfb0*/  ULDC.U8 UR4, c[0x0][0x581] ;  /* 0x0001604000047ab9 */ /* 0x000fe40000000000 */
[----:B------:R-:W-:-:S13]  /*dfc0*/  ISETP.NE.AND P0, PT, RZ, UR4, PT ;  /* 0x00000004ff007c0c */ /* 0x000fda000bf05270 */
[----:B------:R-:W-:Y:S05]  /*dfd0*/  @!P0 BRA `(.L_x_7848) ;  /* 0x0000024000008947 */ /* 0x000fea0003800000 */
[C---:B------:R-:W-:Y:S01]  /*dfe0*/  FADD.FTZ R0, R7.reuse, -c[0x0][0x160] ;  /* 0x8000580007007621 */ /* 0x040fe20000010000 */
[----:B------:R-:W-:Y:S01]  /*dff0*/  FSETP.GT.FTZ.AND P0, PT, R7, c[0x0][0x160], PT ;  /* 0x0000580007007a0b */ /* 0x000fe20003f14000 */
[C---:B------:R-:W-:Y:S01]  /*e000*/  FADD.FTZ R2, R11.reuse, -c[0x0][0x160] ;  /* 0x800058000b027621 */ /* 0x040fe20000010000 */
[----:B------:R-:W-:Y:S01]  /*e010*/  ULDC.U8 UR4, c[0x0][0x164] ;  /* 0x0000590000047ab9 */ /* 0x000fe20000000000 */
[----:B------:R-:W-:Y:S02]  /*e020*/  F2FP.PACK_AB R8, R8, R4 ;  /* 0x000000040808723e */ /* 0x000fe400000000ff */
[----:B------:R-:W-:Y:S02]  /*e030*/  FSEL R0, R0, RZ, P0 ;  /* 0x000000ff00007208 */ /* 0x000fe40000000000 */
[----:B------:R-:W-:Y:S01]  /*e040*/  FSETP.GT.FTZ.AND P0, PT, R11, c[0x0][0x160], PT ;  /* 0x000058000b007a0b */ /* 0x000fe20003f14000 */
[----:B---3-5:R-:W-:Y:S01]  /*e050*/  HADD2.F32 R13, -RZ, R8.H0_H0 ;  /* 0x20000008ff0d7230 */ /* 0x028fe20000004100 */
[----:B------:R-:W-:-:S02]  /*e060*/  ISETP.NE.AND P2, PT, RZ, UR4, PT ;  /* 0x00000004ff007c0c */ /* 0x000fc4000bf45270 */
[----:B------:R-:W-:Y:S01]  /*e070*/  FSEL R6, R2, RZ, P0 ;  /* 0x000000ff02067208 */ /* 0x000fe20000000000 */
[----:B------:R-:W0:Y:S01]  /*e080*/  MUFU.RCP R0, R0 ;  /* 0x0000000000007308 */ /* 0x000e220000001000 */
[----:B------:R-:W-:-:S04]  /*e090*/  MOV R2, c[0x0][0x584] ;  /* 0x0001610000027a02 */ /* 0x000fc80000000f00 */
[C---:B------:R-:W-:Y:S02]  /*e0a0*/  ISETP.GE.AND P0, PT, R2.reuse, 0x2, PT ;  /* 0x000000020200780c */ /* 0x040fe40003f06270 */
[----:B------:R-:W-:Y:S01]  /*e0b0*/  ISETP.GE.AND P1, PT, R2, 0x1, PT ;  /* 0x000000010200780c */ /* 0x000fe20003f26270 */
[----:B------:R-:W1:Y:S01]  /*e0c0*/  MUFU.RCP R6, R6 ;  /* 0x0000000600067308 */ /* 0x000e620000001000 */
[----:B0-----:R-:W-:-:S09]  /*e0d0*/  FMUL.FTZ R11, R0, R5 ;  /* 0x00000005000b7220 */ /* 0x001fd20000410000 */
[----:B------:R-:W-:Y:S01]  /*e0e0*/  @P0 LOP3.LUT R5, R16, 0xfffffffc, RZ, 0xc0, !PT ;  /* 0xfffffffc10050812 */ /* 0x000fe200078ec0ff */
[----:B------:R-:W0:Y:S03]  /*e0f0*/  @P2 MUFU.SQRT R11, R11 ;  /* 0x0000000b000b2308 */ /* 0x000e260000002000 */
[----:B------:R-:W-:Y:S01]  /*e100*/  @P0 IADD3 R4, P3, R5, c[0x0][0x558], RZ ;  /* 0x0001560005040a10 */ /* 0x000fe20007f7e0ff */
[----:B-1----:R-:W-:Y:S01]  /*e110*/  FMUL.FTZ R9, R6, R9 ;  /* 0x0000000906097220 */ /* 0x002fe20000410000 */
[----:B------:R-:W-:Y:S02]  /*e120*/  @P1 IADD3 R6, P4, R17, c[0x0][0x550], RZ ;  /* 0x0001540011061a10 */ /* 0x000fe40007f9e0ff */
[----:B------:R-:W-:-:S03]  /*e130*/  @P0 IADD3.X R5, RZ, c[0x0][0x55c], RZ, P3, !PT ;  /* 0x00015700ff050a10 */ /* 0x000fc60001ffe4ff */
[----:B------:R-:W1:Y:S01]  /*e140*/  @P2 MUFU.SQRT R9, R9 ;  /* 0x0000000900092308 */ /* 0x000e620000002000 */
[----:B------:R-:W-:Y:S01]  /*e150*/  @P1 IADD3 R2, P2, R16, c[0x0][0x550], RZ ;  /* 0x0001540010021a10 */ /* 0x000fe20007f5e0ff */
[----:B------:R-:W-:-:S03]  /*e160*/  @P1 IMAD.X R7, RZ, RZ, c[0x0][0x554], P4 ;  /* 0x00015500ff071624 */ /* 0x000fc600020e06ff */
[----:B------:R-:W-:-:S05]  /*e170*/  @P1 IADD3.X R3, RZ, c[0x0][0x554], RZ, P2, !PT ;  /* 0x00015500ff031a10 */ /* 0x000fca00017fe4ff */
[----:B0-----:R0:W-:Y:S04]  /*e180*/  @P1 STG.E [R2.64], R11 ;  /* 0x0000000b02001986 */ /* 0x0011e8000c101924 */
[----:B------:R0:W-:Y:S04]  /*e190*/  @P0 STG.E [R4.64], R13 ;  /* 0x0000000d04000986 */ /* 0x0001e8000c101924 */
[----:B-1----:R0:W-:Y:S01]  /*e1a0*/  @P1 STG.E [R6.64], R9 ;  /* 0x0000000906001986 */ /* 0x0021e2000c101924 */
[----:B------:R-:W-:Y:S05]  /*e1b0*/  @!P0 EXIT ;  /* 0x000000000000894d */ /* 0x000fea0003800000 */
[----:B0-----:R-:W-:Y:S01]  /*e1c0*/  LOP3.LUT R2, R17, 0xfffffffc, RZ, 0xc0, !PT ;  /* 0xfffffffc11027812 */ /* 0x001fe200078ec0ff */
[----:B------:R-:W-:-:S03]  /*e1d0*/  HADD2.F32 R5, -RZ, R8.H1_H1 ;  /* 0x30000008ff057230 */ /* 0x000fc60000004100 */
[----:B------:R-:W-:-:S04]  /*e1e0*/  IADD3 R2, P0, R2, c[0x0][0x558], RZ ;  /* 0x0001560002027a10 */ /* 0x000fc80007f1e0ff */
[----:B------:R-:W-:-:S05]  /*e1f0*/  IADD3.X R3, RZ, c[0x0][0x55c], RZ, P0, !PT ;  /* 0x00015700ff037a10 */ /* 0x000fca00007fe4ff */
[----:B------:R-:W-:Y:S01]  /*e200*/  STG.E [R2.64], R5 ;  /* 0x0000000502007986 */ /* 0x000fe2000c101924 */
[----:B------:R-:W-:Y:S05]  /*e210*/  EXIT ;  /* 0x000000000000794d */ /* 0x000fea0003800000 */
.L_x_7848:
        /* <DEDUP_REMOVED lines=9> */
.L_x_7843:
        /* <DEDUP_REMOVED lines=25> */
.L_x_7849:
        /* <DEDUP_REMOVED lines=16> */
[----:B------:R-:W-:-:S03]  /*e540*/  F2FP.PACK_AB R8, R8, R4 ;  /* 0x000000040808723e */ /* 0x000fc600000000ff */
[----:B------:R-:W1:Y:S02]  /*e550*/  MUFU.RCP R2, R2 ;  /* 0x0000000200027308 */ /* 0x000e640000001000 */
[----:B---3-5:R-:W-:Y:S01]  /*e560*/  HADD2.F32 R13, -RZ, R8.H0_H0 ;  /* 0x20000008ff0d7230 */ /* 0x028fe20000004100 */
[----:B0-----:R-:W-:-:S03]  /*e570*/  FMUL.FTZ R11, R0, R5 ;  /* 0x00000005000b7220 */ /* 0x001fc60000410000 */
[----:B------:R-:W-:Y:S02]  /*e580*/  @P0 LOP3.LUT R5, R16, 0xfffffffc, RZ, 0xc0, !PT ;  /* 0xfffffffc10050812 */ /* 0x000fe400078ec0ff */
[----:B------:R-:W-:Y:S02]  /*e590*/  @P1 IADD3 R6, P4, R17, c[0x0][0x550], RZ ;  /* 0x0001540011061a10 */ /* 0x000fe40007f9e0ff */
[----:B------:R-:W-:Y:S01]  /*e5a0*/  @P0 IADD3 R4, P3, R5, c[0x0][0x558], RZ ;  /* 0x0001560005040a10 */ /* 0x000fe20007f7e0ff */
[----:B------:R-:W0:Y:S01]  /*e5b0*/  @P2 MUFU.SQRT R11, R11 ;  /* 0x0000000b000b2308 */ /* 0x000e220000002000 */
[----:B------:R-:W-:Y:S01]  /*e5c0*/  @P1 IADD3.X R7, RZ, c[0x0][0x554], RZ, P4, !PT ;  /* 0x00015500ff071a10 */ /* 0x000fe200027fe4ff */
[----:B-1----:R-:W-:Y:S02]  /*e5d0*/  FMUL.FTZ R9, R2, R9 ;  /* 0x0000000902097220 */ /* 0x002fe40000410000 */
[----:B------:R-:W-:-:S04]  /*e5e0*/  @P0 IMAD.X R5, RZ, RZ, c[0x0][0x55c], P3 ;  /* 0x00015700ff050624 */ /* 0x000fc800018e06ff */
[----:B------:R-:W1:Y:S01]  /*e5f0*/  @P2 MUFU.SQRT R9, R9 ;  /* 0x0000000900092308 */ /* 0x000e620000002000 */
[----:B------:R-:W-:-:S04]  /*e600*/  @P1 IADD3 R2, P2, R16, c[0x0][0x550], RZ ;  /* 0x0001540010021a10 */ /* 0x000fc80007f5e0ff */
        /* <DEDUP_REMOVED lines=11> */
.L_x_7850:
        /* <DEDUP_REMOVED lines=38> */
        .weak           $__internal_50_$__cuda_sm20_div_u64
        .type           $__internal_50_$__cuda_sm20_div_u64,@function
        .size           $__internal_50_$__cuda_sm20_div_u64,($__internal_51_$__cuda_sm20_rem_u64 - $__internal_50_$__cuda_sm20_div_u64)
$__internal_50_$__cuda_sm20_div_u64:
        /* <DEDUP_REMOVED lines=69> */
[----:B------:R-:W-:Y:S06]  /*ed70*/  RET.REL.NODEC R22 `(_ZN2at6native13reduce_kernelILi256ELi2ENS0_8ReduceOpIN3c104HalfENS0_10WelfordOpsIS4_fiN4cuda3std3__44pairIffEEEEjfLi2ELi2EEEEEvT1_) ;  /* 0xffff128016007950 */ /* 0x000fec0003c3ffff */
        .weak           $__internal_51_$__cuda_sm20_rem_u64
        .type           $__internal_51_$__cuda_sm20_rem_u64,@function
        .size           $__internal_51_$__cuda_sm20_rem_u64,(.L_x_8163 - $__internal_51_$__cuda_sm20_rem_u64)
$__internal_51_$__cuda_sm20_rem_u64:
        /* <DEDUP_REMOVED lines=65> */
[----:B------:R-:W-:Y:S06]  /*f190*/  RET.REL.NODEC R18 `(_ZN2at6native13reduce_kernelILi256ELi2ENS0_8ReduceOpIN3c104HalfENS0_10WelfordOpsIS4_fiN4cuda3std3__44pairIffEEEEjfLi2ELi2EEEEEvT1_) ;  /* 0xffff0e6012007950 */ /* 0x000fec0003c3ffff */
.L_x_7851:
        /* <DEDUP_REMOVED lines=14> */
.L_x_8163:


//--------------------- .text._ZN2at6native13reduce_kernelILi128ELi4ENS0_8ReduceOpIN3c104HalfENS0_10WelfordOpsIS4_fiN4cuda3std3__44pairIffEEEEjfLi2ELi2EEEEEvT1_ --------------------------
	.section	.text._ZN2at6native13reduce_kernelILi128ELi4ENS0_8ReduceOpIN3c104HalfENS0_10WelfordOpsIS4_fiN4cuda3std3__44pairIffEEEEjfLi2ELi2EEEEEvT1_,"ax",@progbits
	.sectioninfo	@"SHI_REGISTERS=55"
	.align	128
        .global         _ZN2at6native13reduce_kernelILi128ELi4ENS0_8ReduceOpIN3c104HalfENS0_10WelfordOpsIS4_fiN4cuda3std3__44pairIffEEEEjfLi2ELi2EEEEEvT1_
        .type           _ZN2at6native13reduce_kernelILi128ELi4ENS0_8ReduceOpIN3c104HalfENS0_10WelfordOpsIS4_fiN4cuda3std3__44pairIffEEEEjfLi2ELi2EEEEEvT1_,@function
        .size           _ZN2at6native13reduce_kernelILi128ELi4ENS0_8ReduceOpIN3c104HalfENS0_10WelfordOpsIS4_fiN4cuda3std3__44pairIffEEEEjfLi2ELi2EEEEEvT1_,(.L_x_8165 - _ZN2at6native13reduce_kernelILi128ELi4ENS0_8ReduceOpIN3c104HalfENS0_10WelfordOpsIS4_fiN4cuda3std3__44pairIffEEEEjfLi2ELi2EEEEEvT1_)
        .other          _ZN2at6native13reduce_kernelILi128ELi4ENS0_8ReduceOpIN3c104HalfENS0_10WelfordOpsIS4_fiN4cuda3std3__44pairIffEEEEjfLi2ELi2EEEEEvT1_,@"STO_CUDA_ENTRY STV_DEFAULT"
_ZN2at6native13reduce_kernelILi128ELi4ENS0_8ReduceOpIN3c104HalfENS0_10WelfordOpsIS4_fiN4cuda3std3__44pairIffEEEEjfLi2ELi2EEEEEvT1_:
.text._ZN2at6native13reduce_kernelILi128ELi4ENS0_8ReduceOpIN3c104HalfENS0_10WelfordOpsIS4_fiN4cuda3std3__44pairIffEEEEjfLi2ELi2EEEEEvT1_:
        /* <DEDUP_REMOVED lines=214> */
.L_x_7852:
        /* <DEDUP_REMOVED lines=61> */
.L_x_7861:
[----:B------:R-:W-:Y:S05]  /*1130*/  BSYNC B2 ;  /* 0x0000000000027941 */ /* 0x000fea0003800000 */
.L_x_7860:
[----:B------:R-:W-:Y:S02]  /*1140*/  PRMT R0, R0, 0x9910, RZ ;  /* 0x0000991000007816 */ /* 0x000fe400000000ff */
[----:B------:R-:W-:Y:S02]  /*1150*/  MOV R10, c[0x0][0x170] ;  /* 0x00005c00000a7a02 */ /* 0x000fe40000000f00 */
        /* <DEDUP_REMOVED lines=15> */
.L_x_7859:
[----:B------:R-:W-:Y:S05]  /*1250*/  BSYNC B1 ;  /* 0x0000000000017941 */ /* 0x000fea0003800000 */
.L_x_7858:
[C---:B------:R-:W-:Y:S02]  /*1260*/  IADD3 R3, P0, -R11.reuse, 0x2, RZ ;  /* 0x000000020b037810 */ /* 0x040fe40007f1e1ff */
[----:B------:R-:W-:Y:S02]  /*1270*/  IADD3 R0, R11, c[0x0][0x17c], RZ ;  /* 0x00005f000b007a10 */ /* 0x000fe40007ffe0ff */
[----:B------:R-:W-:Y:S01]  /*1280*/  LEA R24, P1, R3, R24, 0x1 ;  /* 0x0000001803187211 */ /* 0x000fe200078208ff */
[----:B------:R-:W-:Y:S01]  /*1290*/  IMAD.X R8, RZ, RZ, -0x1, P0 ;  /* 0xffffffffff087424 */ /* 0x000fe200000e06ff */
[----:B------:R-:W-:-:S04]  /*12a0*/  IADD3 R0, R0, -0x2, RZ ;  /* 0xfffffffe00007810 */ /* 0x000fc80007ffe0ff */
[----:B------:R-:W-:Y:S02]  /*12b0*/  LEA.HI.X R25, R3, R25, R8, 0x1, P1 ;  /* 0x0000001903197211 */ /* 0x000fe400008f0c08 */
.L_x_7857:
[----:B------:R-:W-:Y:S05]  /*12c0*/  BSYNC B0 ;  /* 0x0000000000007941 */ /* 0x000fea0003800000 */
.L_x_7856:
        /* <DEDUP_REMOVED lines=13> */
.L_x_7865:
        /* <DEDUP_REMOVED lines=23> */
.L_x_7864:
[----:B------:R-:W-:Y:S02]  /*1510*/  IMAD.MOV.U32 R8, RZ, RZ, R14 ;  /* 0x000000ffff087224 */ /* 0x000fe400078e000e */
.L_x_7863:
[----:B------:R-:W-:Y:S05]  /*1520*/  BSYNC B0 ;  /* 0x0000000000007941 */ /* 0x000fea0003800000 */
.L_x_7862:
        /* <DEDUP_REMOVED lines=10> */
.L_x_7867:
[----:B------:R-:W-:Y:S05]  /*15d0*/  BSYNC B0 ;  /* 0x0000000000007941 */ /* 0x000fea0003800000 */
.L_x_7866:
        /* <DEDUP_REMOVED lines=18> */
.L_x_7869:
[----:B------:R-:W-:Y:S05]  /*1700*/  BSYNC B0 ;  /* 0x0000000000007941 */ /* 0x000fea0003800000 */
.L_x_7868:
        /* <DEDUP_REMOVED lines=17> */
.L_x_7871:
[----:B------:R-:W-:Y:S01]  /*1820*/  MOV R4, R11 ;  /* 0x0000000b00047202 */ /* 0x000fe20000000f00 */
[----:B------:R-:W-:Y:S01]  /*1830*/  IMAD.MOV.U32 R5, RZ, RZ, R10 ;  /* 0x000000ffff057224 */ /* 0x000fe200078e000a */
[----:B------:R-:W-:Y:S02]  /*1840*/  MOV R6, R12 ;  /* 0x0000000c00067202 */ /* 0x000fe40000000f00 */
[----:B------:R-:W-:Y:S02]  /*1850*/  MOV R7, R8 ;  /* 0x0000000800077202 */ /* 0x000fe40000000f00 */
.L_x_7872:
[----:B------:R-:W-:Y:S05]  /*1860*/  BSYNC B0 ;  /* 0x0000000000007941 */ /* 0x000fea0003800000 */
.L_x_7870:
[----:B------:R-:W-:Y:S01]  /*1870*/  CS2R R8, SRZ ;  /* 0x0000000000087805 */ /* 0x000fe2000001ff00 */
[----:B------:R-:W-:Y:S01]  /*1880*/  CS2R R10, SRZ ;  /* 0x00000000000a7805 */ /* 0x000fe2000001ff00 */
[----:B------:R-:W-:Y:S01]  /*1890*/  CS2R R12, SRZ ;  /* 0x00000000000c7805 */ /* 0x000fe2000001ff00 */
[----:B------:R-:W-:Y:S01]  /*18a0*/  CS2R R14, SRZ ;  /* 0x00000000000e7805 */ /* 0x000fe2000001ff00 */
[----:B------:R-:W-:Y:S01]  /*18b0*/  CS2R R16, SRZ ;  /* 0x0000000000107805 */ /* 0x000fe2000001ff00 */
[----:B------:R-:W-:Y:S01]  /*18c0*/  CS2R R18, SRZ ;  /* 0x0000000000127805 */ /* 0x000fe2000001ff00 */
[----:B------:R-:W-:Y:S05]  /*18d0*/  BRA `(.L_x_7854) ;  /* 0x00006a1000007947 */ /* 0x000fea0003800000 */
.L_x_7855:
        /* <DEDUP_REMOVED lines=9> */
[----:B------:R-:W-:Y:S01]  /*1970*/  MOV R41, R30 ;  /* 0x0000001e00297202 */ /* 0x000fe20000000f00 */
[----:B------:R-:W-:Y:S01]  /*1980*/  IMAD.MOV.U32 R7, RZ, RZ, c[0x0][0x174] ;  /* 0x00005d00ff077624 */ /* 0x000fe200078e00ff */
[----:B------:R-:W-:Y:S02]  /*1990*/  MOV R42, c[0x0][0x16c] ;  /* 0x00005b00002a7a02 */ /* 0x000fe40000000f00 */
        /* <DEDUP_REMOVED lines=35> */
.L_x_7881:
[----:B------:R-:W-:Y:S01]  /*1bd0*/  HFMA2.MMA R0, -RZ, RZ, 0, 0 ;  /* 0x00000000ff007435 */ /* 0x000fe200000001ff */
[----:B------:R-:W-:Y:S01]  /*1be0*/  IMAD.MOV.U32 R3, RZ, RZ, RZ ;  /* 0x000000ffff037224 */ /* 0x000fe200078e00ff */
        /* <DEDUP_REMOVED lines=212> */
.L_x_7878:
        /* <DEDUP_REMOVED lines=220> */
.L_x_7879:
[----:B------:R-:W-:-:S04]  /*36f0*/  LOP3.LUT R11, R0, 0xfffffff8, RZ, 0xc0, !PT ;  /* 0xfffffff8000b7812 */ /* 0x000fc800078ec0ff */
[----:B------:R-:W-:-:S04]  /*3700*/  IADD3 R10, P1, R11, R24, RZ ;  /* 0x000000180b0a7210 */ /* 0x000fc80007f3e0ff */
[----:B------:R-:W-:-:S06]  /*3710*/  IADD3.X R11, RZ, R25, RZ, P1, !PT ;  /* 0x00000019ff0b7210 */ /* 0x000fcc0000ffe4ff */
        /* <DEDUP_REMOVED lines=49> */
.L_x_7880:
[----:B------:R-:W-:Y:S05]  /*3a30*/  BSYNC B1 ;  /* 0x0000000000017941 */ /* 0x000fea0003800000 */
.L_x_7877:
[----:B------:R-:W-:Y:S02]  /*3a40*/  PRMT R45, R10, 0x7610, R10 ;  /* 0x000076100a2d7816 */ /* 0x000fe4000000000a */
[----:B------:R-:W-:-:S02]  /*3a50*/  PRMT R46, R11, 0x7610, R46 ;  /* 0x000076100b2e7816 */ /* 0x000fc4000000002e */
[----:B------:R-:W-:Y:S02]  /*3a60*/  PRMT R48, R11, 0x7632, R48 ;  /* 0x000076320b307816 */ /* 0x000fe40000000030 */
.L_x_7876:
[----:B------:R-:W-:Y:S05]  /*3a70*/  BSYNC B0 ;  /* 0x0000000000007941 */ /* 0x000fea0003800000 */
.L_x_7875:
        /* <DEDUP_REMOVED lines=219> */
.L_x_7884:
[----:B------:R-:W-:-:S04]  /*4830*/  LOP3.LUT R35, R44, 0xfffffff8, RZ, 0xc0, !PT ;  /* 0xfffffff82c237812 */ /* 0x000fc800078ec0ff */
[----:B------:R-:W-:-:S05]  /*4840*/  IADD3 R34, P2, R35, R24, RZ ;  /* 0x0000001823227210 */ /* 0x000fca0007f5e0ff */
[----:B------:R-:W-:-:S06]  /*4850*/  IMAD.X R35, RZ, RZ, R25, P2 ;  /* 0x000000ffff237224 */ /* 0x000fcc00010e0619 */
[----:B------:R-:W2:Y:S01]  /*4860*/  LDG.E.64 R34, [R34.64] ;  /* 0x0000002422227981 */ /* 0x000ea2000c1e1b00 */
[----:B------:R-:W-:-:S04]  /*4870*/  IADD3 R33, R41, c[0x0][0x184], RZ ;  /* 0x0000610029217a10 */ /* 0x000fc80007ffe0ff */
[----:B------:R-:W-:Y:S02]  /*4880*/  ISETP.GE.U32.AND P2, PT, R33, c[0x0][0x17c], PT ;  /* 0x00005f0021007a0c */ /* 0x000fe40003f46070 */
[----:B--2---:R-:W-:Y:S02]  /*4890*/  PRMT R46, R46, 0x5410, R34 ;  /* 0x000054102e2e7816 */ /* 0x004fe40000000022 */
[--C-:B------:R-:W-:Y:S02]  /*48a0*/  PRMT R47, R34, 0x5432, R35.reuse ;  /* 0x00005432222f7816 */ /* 0x100fe40000000023 */
[----:B------:R-:W-:-:S07]  /*48b0*/  PRMT R48, R48, 0x7610, R35 ;  /* 0x0000761030307816 */ /* 0x000fce0000000023 */
        /* <DEDUP_REMOVED lines=201> */
.L_x_7885:
[----:B------:R-:W-:-:S04]  /*5550*/  LOP3.LUT R33, R44, 0xfffffff8, RZ, 0xc0, !PT ;  /* 0xfffffff82c217812 */ /* 0x000fc800078ec0ff */
[----:B------:R-:W-:-:S04]  /*5560*/  IADD3 R24, P1, R33, R24, RZ ;  /* 0x0000001821187210 */ /* 0x000fc80007f3e0ff */
[----:B------:R-:W-:-:S06]  /*5570*/  IADD3.X R25, RZ, R25, RZ, P1, !PT ;  /* 0x00000019ff197210 */ /* 0x000fcc0000ffe4ff */
[----:B------:R-:W2:Y:S02]  /*5580*/  LDG.E.64 R24, [R24.64] ;  /* 0x0000002418187981 */ /* 0x000ea4000c1e1b00 */
[----:B--2---:R-:W-:Y:S02]  /*5590*/  PRMT R45, R24, 0x7610, R24 ;  /* 0x00007610182d7816 */ /* 0x004fe40000000018 */
[C---:B------:R-:W-:Y:S02]  /*55a0*/  PRMT R46, R25.reuse, 0x7610, R46 ;  /* 0x00007610192e7816 */ /* 0x040fe4000000002e */
[----:B------:R-:W-:Y:S02]  /*55b0*/  PRMT R48, R25, 0x7632, R48 ;  /* 0x0000763219307816 */ /* 0x000fe40000000030 */
.L_x_7883:
[----:B------:R-:W-:Y:S05]  /*55c0*/  BSYNC B0 ;  /* 0x0000000000007941 */ /* 0x000fea0003800000 */
.L_x_7882:
        /* <DEDUP_REMOVED lines=69> */
.L_x_7887:
[----:B------:R-:W-:Y:S05]  /*5a20*/  BSYNC B0 ;  /* 0x0000000000007941 */ /* 0x000fea0003800000 */
.L_x_7886:
        /* <DEDUP_REMOVED lines=17> */
.L_x_7889:
[----:B------:R-:W-:Y:S01]  /*5b40*/  MOV R4, R29 ;  /* 0x0000001d00047202 */ /* 0x000fe20000000f00 */
[----:B------:R-:W-:Y:S01]  /*5b50*/  IMAD.MOV.U32 R5, RZ, RZ, R30 ;  /* 0x000000ffff057224 */ /* 0x000fe200078e001e */
[----:B------:R-:W-:Y:S02]  /*5b60*/  MOV R6, R27 ;  /* 0x0000001b00067202 */ /* 0x000fe40000000f00 */
[----:B------:R-:W-:Y:S02]  /*5b70*/  MOV R7, R28 ;  /* 0x0000001c00077202 */ /* 0x000fe40000000f00 */
.L_x_7890:
[----:B------:R-:W-:Y:S05]  /*5b80*/  BSYNC B0 ;  /* 0x0000000000007941 */ /* 0x000fea0003800000 */
.L_x_7888:
        /* <DEDUP_REMOVED lines=17> */
.L_x_7892:
[----:B------:R-:W-:Y:S01]  /*5ca0*/  MOV R8, R31 ;  /* 0x0000001f00087202 */ /* 0x000fe20000000f00 */
[----:B------:R-:W-:Y:S01]  /*5cb0*/  IMAD.MOV.U32 R9, RZ, RZ, R38 ;  /* 0x000000ffff097224 */ /* 0x000fe200078e0026 */
[----:B------:R-:W-:Y:S02]  /*5cc0*/  MOV R10, R26 ;  /* 0x0000001a000a7202 */ /* 0x000fe40000000f00 */
[----:B------:R-:W-:Y:S02]  /*5cd0*/  MOV R11, R22 ;  /* 0x00000016000b7202 */ /* 0x000fe40000000f00 */
.L_x_7893:
[----:B------:R-:W-:Y:S05]  /*5ce0*/  BSYNC B0 ;  /* 0x0000000000007941 */ /* 0x000fea0003800000 */
.L_x_7891:
        /* <DEDUP_REMOVED lines=17> */
.L_x_7895:
[----:B------:R-:W-:Y:S01]  /*5e00*/  MOV R12, R37 ;  /* 0x00000025000c7202 */ /* 0x000fe20000000f00 */
[----:B------:R-:W-:Y:S01]  /*5e10*/  IMAD.MOV.U32 R13, RZ, RZ, R40 ;  /* 0x000000ffff0d7224 */ /* 0x000fe200078e0028 */
[----:B------:R-:W-:Y:S02]  /*5e20*/  MOV R14, R21 ;  /* 0x00000015000e7202 */ /* 0x000fe40000000f00 */
[----:B------:R-:W-:Y:S02]  /*5e30*/  MOV R15, R20 ;  /* 0x00000014000f7202 */ /* 0x000fe40000000f00 */
.L_x_7896:
[----:B------:R-:W-:Y:S05]  /*5e40*/  BSYNC B0 ;  /* 0x0000000000007941 */ /* 0x000fea0003800000 */
.L_x_7894:
        /* <DEDUP_REMOVED lines=16> */
.L_x_7897:
[----:B------:R-:W-:Y:S01]  /*5f50*/  MOV R16, R39 ;  /* 0x0000002700107202 */ /* 0x000fe20000000f00 */
[----:B------:R-:W-:Y:S01]  /*5f60*/  IMAD.MOV.U32 R17, RZ, RZ, R42 ;  /* 0x000000ffff117224 */ /* 0x000fe200078e002a */
[----:B------:R-:W-:Y:S02]  /*5f70*/  MOV R18, R3 ;  /* 0x0000000300127202 */ /* 0x000fe40000000f00 */
[----:B------:R-:W-:Y:S01]  /*5f80*/  MOV R19, R0 ;  /* 0x0000000000137202 */ /* 0x000fe20000000f00 */
[----:B------:R-:W-:Y:S05]  /*5f90*/  BRA `(.L_x_7854) ;  /* 0x0000235000007947 */ /* 0x000fea0003800000 */
.L_x_7874:
        /* <DEDUP_REMOVED lines=32> */
.L_x_7901:
        /* <DEDUP_REMOVED lines=57> */
.L_x_7900:
[----:B------:R-:W-:Y:S02]  /*6530*/  PRMT R43, R14, 0x7610, R14 ;  /* 0x000076100e2b7816 */ /* 0x000fe4000000000e */
[----:B------:R-:W-:-:S02]  /*6540*/  PRMT R21, R15, 0x7610, R15 ;  /* 0x000076100f157816 */ /* 0x000fc4000000000f */
[----:B------:R-:W-:Y:S02]  /*6550*/  PRMT R28, R10, 0x7610, R10 ;  /* 0x000076100a1c7816 */ /* 0x000fe4000000000a */
[----:B------:R-:W-:Y:S02]  /*6560*/  PRMT R30, R11, 0x7610, R11 ;  /* 0x000076100b1e7816 */ /* 0x000fe4000000000b */
.L_x_7899:
[----:B------:R-:W-:Y:S05]  /*6570*/  BSYNC B0 ;  /* 0x0000000000007941 */ /* 0x000fea0003800000 */
.L_x_7898:
        /* <DEDUP_REMOVED lines=32> */
.L_x_7903:
[----:B------:R-:W-:Y:S05]  /*6780*/  BSYNC B0 ;  /* 0x0000000000007941 */ /* 0x000fea0003800000 */
.L_x_7902:
        /* <DEDUP_REMOVED lines=69> */
.L_x_7905:
[----:B------:R-:W-:Y:S05]  /*6be0*/  BSYNC B0 ;  /* 0x0000000000007941 */ /* 0x000fea0003800000 */
.L_x_7904:
        /* <DEDUP_REMOVED lines=17> */
.L_x_7907:
[----:B------:R-:W-:Y:S01]  /*6d00*/  MOV R4, R3 ;  /* 0x0000000300047202 */ /* 0x000fe20000000f00 */
[----:B------:R-:W-:Y:S01]  /*6d10*/  IMAD.MOV.U32 R5, RZ, RZ, R0 ;  /* 0x000000ffff057224 */ /* 0x000fe200078e0000 */
[----:B------:R-:W-:Y:S02]  /*6d20*/  MOV R6, R31 ;  /* 0x0000001f00067202 */ /* 0x000fe40000000f00 */
[----:B------:R-:W-:Y:S02]  /*6d30*/  MOV R7, R32 ;  /* 0x0000002000077202 */ /* 0x000fe40000000f00 */
.L_x_7908:
[----:B------:R-:W-:Y:S05]  /*6d40*/  BSYNC B0 ;  /* 0x0000000000007941 */ /* 0x000fea0003800000 */
.L_x_7906:
        /* <DEDUP_REMOVED lines=17> */
.L_x_7910:
[----:B------:R-:W-:Y:S01]  /*6e60*/  MOV R8, R27 ;  /* 0x0000001b00087202 */ /* 0x000fe20000000f00 */
[----:B------:R-:W-:Y:S01]  /*6e70*/  IMAD.MOV.U32 R9, RZ, RZ, R22 ;  /* 0x000000ffff097224 */ /* 0x000fe200078e0016 */
[----:B------:R-:W-:Y:S02]  /*6e80*/  MOV R10, R33 ;  /* 0x00000021000a7202 */ /* 0x000fe40000000f00 */
[----:B------:R-:W-:Y:S02]  /*6e90*/  MOV R11, R34 ;  /* 0x00000022000b7202 */ /* 0x000fe40000000f00 */
.L_x_7911:
[----:B------:R-:W-:Y:S05]  /*6ea0*/  BSYNC B0 ;  /* 0x0000000000007941 */ /* 0x000fea0003800000 */
.L_x_7909:
        /* <DEDUP_REMOVED lines=17> */
.L_x_7913:
[----:B------:R-:W-:Y:S01]  /*6fc0*/  MOV R12, R29 ;  /* 0x0000001d000c7202 */ /* 0x000fe20000000f00 */
[----:B------:R-:W-:Y:S01]  /*6fd0*/  IMAD.MOV.U32 R13, RZ, RZ, R26 ;  /* 0x000000ffff0d7224 */ /* 0x000fe200078e001a */
[----:B------:R-:W-:Y:S02]  /*6fe0*/  MOV R14, R35 ;  /* 0x00000023000e7202 */ /* 0x000fe40000000f00 */
[----:B------:R-:W-:Y:S02]  /*6ff0*/  MOV R15, R38 ;  /* 0x00000026000f7202 */ /* 0x000fe40000000f00 */
.L_x_7914:
[----:B------:R-:W-:Y:S05]  /*7000*/  BSYNC B0 ;  /* 0x0000000000007941 */ /* 0x000fea0003800000 */
.L_x_7912:
        /* <DEDUP_REMOVED lines=16> */
.L_x_7915:
[----:B------:R-:W-:Y:S01]  /*7110*/  MOV R16, R39 ;  /* 0x0000002700107202 */ /* 0x000fe20000000f00 */
[----:B------:R-:W-:Y:S01]  /*7120*/  IMAD.MOV.U32 R17, RZ, RZ, R42 ;  /* 0x000000ffff117224 */ /* 0x000fe200078e002a */
[----:B------:R-:W-:Y:S02]  /*7130*/  MOV R18, R37 ;  /* 0x0000002500127202 */ /* 0x000fe40000000f00 */
[----:B------:R-:W-:Y:S01]  /*7140*/  MOV R19, R40 ;  /* 0x0000002800137202 */ /* 0x000fe20000000f00 */
[----:B------:R-:W-:Y:S05]  /*7150*/  BRA `(.L_x_7854) ;  /* 0x0000119000007947 */ /* 0x000fea0003800000 */
.L_x_7873:
        /* <DEDUP_REMOVED lines=37> */
.L_x_7919:
        /* <DEDUP_REMOVED lines=55> */
.L_x_7918:
[----:B------:R-:W-:Y:S02]  /*7720*/  PRMT R41, R20, 0x7610, R20 ;  /* 0x0000761014297816 */ /* 0x000fe40000000014 */
.L_x_7917:
[----:B------:R-:W-:Y:S05]  /*7730*/  BSYNC B0 ;  /* 0x0000000000007941 */ /* 0x000fea0003800000 */
.L_x_7916:
        /* <DEDUP_REMOVED lines=30> */
.L_x_7921:
[----:B------:R-:W-:Y:S05]  /*7920*/  BSYNC B0 ;  /* 0x0000000000007941 */ /* 0x000fea0003800000 */
.L_x_7920:
        /* <DEDUP_REMOVED lines=69> */
.L_x_7923:
[----:B------:R-:W-:Y:S05]  /*7d80*/  BSYNC B0 ;  /* 0x0000000000007941 */ /* 0x000fea0003800000 */
.L_x_7922:
        /* <DEDUP_REMOVED lines=17> */
.L_x_7925:
[----:B------:R-:W-:Y:S01]  /*7ea0*/  IMAD.MOV.U32 R4, RZ, RZ, R3 ;  /* 0x000000ffff047224 */ /* 0x000fe200078e0003 */
[----:B------:R-:W-:Y:S01]  /*7eb0*/  MOV R5, R0 ;  /* 0x0000000000057202 */ /* 0x000fe20000000f00 */
[----:B------:R-:W-:Y:S01]  /*7ec0*/  IMAD.MOV.U32 R7, RZ, RZ, R38 ;  /* 0x000000ffff077224 */ /* 0x000fe200078e0026 */
[----:B------:R-:W-:Y:S02]  /*7ed0*/  MOV R6, R34 ;  /* 0x0000002200067202 */ /* 0x000fe40000000f00 */
.L_x_7926:
[----:B------:R-:W-:Y:S05]  /*7ee0*/  BSYNC B0 ;  /* 0x0000000000007941 */ /* 0x000fea0003800000 */
.L_x_7924:
        /* <DEDUP_REMOVED lines=17> */
.L_x_7928:
[----:B------:R-:W-:Y:S01]  /*8000*/  IMAD.MOV.U32 R8, RZ, RZ, R27 ;  /* 0x000000ffff087224 */ /* 0x000fe200078e001b */
[----:B------:R-:W-:Y:S01]  /*8010*/  MOV R9, R22 ;  /* 0x0000001600097202 */ /* 0x000fe20000000f00 */
[----:B------:R-:W-:Y:S01]  /*8020*/  IMAD.MOV.U32 R11, RZ, RZ, R40 ;  /* 0x000000ffff0b7224 */ /* 0x000fe200078e0028 */
[----:B------:R-:W-:Y:S02]  /*8030*/  MOV R10, R35 ;  /* 0x00000023000a7202 */ /* 0x000fe40000000f00 */
.L_x_7929:
[----:B------:R-:W-:Y:S05]  /*8040*/  BSYNC B0 ;  /* 0x0000000000007941 */ /* 0x000fea0003800000 */
.L_x_7927:
        /* <DEDUP_REMOVED lines=17> */
.L_x_7931:
[----:B------:R-:W-:Y:S01]  /*8160*/  IMAD.MOV.U32 R12, RZ, RZ, R29 ;  /* 0x000000ffff0c7224 */ /* 0x000fe200078e001d */
[----:B------:R-:W-:Y:S01]  /*8170*/  MOV R13, R26 ;  /* 0x0000001a000d7202 */ /* 0x000fe20000000f00 */
[----:B------:R-:W-:Y:S01]  /*8180*/  IMAD.MOV.U32 R15, RZ, RZ, R42 ;  /* 0x000000ffff0f7224 */ /* 0x000fe200078e002a */
[----:B------:R-:W-:Y:S02]  /*8190*/  MOV R14, R37 ;  /* 0x00000025000e7202 */ /* 0x000fe40000000f00 */
.L_x_7932:
[----:B------:R-:W-:Y:S05]  /*81a0*/  BSYNC B0 ;  /* 0x0000000000007941 */ /* 0x000fea0003800000 */
.L_x_7930:
        /* <DEDUP_REMOVED lines=16> */
.L_x_7933:
[----:B------:R-:W-:Y:S01]  /*82b0*/  IMAD.MOV.U32 R16, RZ, RZ, R31 ;  /* 0x000000ffff107224 */ /* 0x000fe200078e001f */
[----:B------:R-:W-:Y:S01]  /*82c0*/  MOV R17, R28 ;  /* 0x0000001c00117202 */ /* 0x000fe20000000f00 */
[----:B------:R-:W-:Y:S01]  /*82d0*/  IMAD.MOV.U32 R19, RZ, RZ, R44 ;  /* 0x000000ffff137224 */ /* 0x000fe200078e002c */
[----:B------:R-:W-:Y:S02]  /*82e0*/  MOV R18, R39 ;  /* 0x0000002700127202 */ /* 0x000fe40000000f00 */
.L_x_7854:
[----:B------:R-:W-:Y:S05]  /*82f0*/  BSYNC B6 ;  /* 0x0000000000067941 */ /* 0x000fea0003800000 */
.L_x_7853:
        /* <DEDUP_REMOVED lines=9> */
[----:B------:R0:W-:Y:S04]  /*8390*/  STS.128 [R3+0x20], R8 ;  /* 0x0000200803007388 */ /* 0x0001e80000000c00 */
[----:B------:R0:W-:Y:S04]  /*83a0*/  STS.128 [R3+0x30], R12 ;  /* 0x0000300c03007388 */ /* 0x0001e80000000c00 */
[----:B------:R0:W-:Y:S01]  /*83b0*/  STS.128 [R3+0x40], R16 ;  /* 0x0000401003007388 */ /* 0x0001e20000000c00 */
[----:B------:R-:W-:Y:S05]  /*83c0*/  @!P0 BRA `(.L_x_7934) ;  /* 0x000006f000008947 */ /* 0x000fea0003800000 */
[----:B------:R-:W-:-:S05]  /*83d0*/  MOV R20, UR4 ;  /* 0x0000000400147c02 */ /* 0x000fca0008000f00 */
.L_x_7949:
        /* <DEDUP_REMOVED lines=10> */
[C---:B------:R-:W-:Y:S02]  /*8480*/  SHF.L.U32 R21, R3.reuse, 0x6, RZ ;  /* 0x0000000603157819 */ /* 0x040fe400000006ff */
[----:B------:R-:W-:-:S03]  /*8490*/  LEA R3, R3, 0x10, 0x6 ;  /* 0x0000001003037811 */ /* 0x000fc600078e30ff */
        /* <DEDUP_REMOVED lines=19> */
.L_x_7938:
[----:B------:R0:W4:Y:S01]  /*85d0*/  LDS R6, [R3+0x8] ;  /* 0x0000080003067984 */ /* 0x0001220000000800 */
[----:B-1----:R-:W-:Y:S01]  /*85e0*/  MOV R4, R40 ;  /* 0x0000002800047202 */ /* 0x002fe20000000f00 */
[----:B------:R-:W-:Y:S01]  /*85f0*/  IMAD.MOV.U32 R7, RZ, RZ, R43 ;  /* 0x000000ffff077224 */ /* 0x000fe200078e002b */
[----:B------:R-:W-:Y:S02]  /*8600*/  MOV R5, R41 ;  /* 0x0000002900057202 */ /* 0x000fe40000000f00 */
.L_x_7939:
[----:B------:R-:W-:Y:S05]  /*8610*/  BSYNC B1 ;  /* 0x0000000000017941 */ /* 0x000fea0003800000 */
.L_x_7937:
        /* <DEDUP_REMOVED lines=17> */
.L_x_7941:
[----:B--2---:R-:W-:Y:S01]  /*8730*/  IMAD.MOV.U32 R8, RZ, RZ, R24 ;  /* 0x000000ffff087224 */ /* 0x004fe200078e0018 */
[----:B------:R-:W-:Y:S01]  /*8740*/  MOV R9, R25 ;  /* 0x0000001900097202 */ /* 0x000fe20000000f00 */
[----:B------:R-:W-:Y:S01]  /*8750*/  IMAD.MOV.U32 R11, RZ, RZ, R27 ;  /* 0x000000ffff0b7224 */ /* 0x000fe200078e001b */
[----:B------:R-:W-:Y:S02]  /*8760*/  MOV R10, R26 ;  /* 0x0000001a000a7202 */ /* 0x000fe40000000f00 */
.L_x_7942:
[----:B------:R-:W-:Y:S05]  /*8770*/  BSYNC B1 ;  /* 0x0000000000017941 */ /* 0x000fea0003800000 */
.L_x_7940:
        /* <DEDUP_REMOVED lines=17> */
.L_x_7944:
[----:B---3--:R-:W-:Y:S01]  /*8890*/  IMAD.MOV.U32 R12, RZ, RZ, R28 ;  /* 0x000000ffff0c7224 */ /* 0x008fe200078e001c */
[----:B------:R-:W-:Y:S01]  /*88a0*/  MOV R13, R29 ;  /* 0x0000001d000d7202 */ /* 0x000fe20000000f00 */
[----:B------:R-:W-:Y:S01]  /*88b0*/  IMAD.MOV.U32 R15, RZ, RZ, R31 ;  /* 0x000000ffff0f7224 */ /* 0x000fe200078e001f */
[----:B------:R-:W-:Y:S02]  /*88c0*/  MOV R14, R30 ;  /* 0x0000001e000e7202 */ /* 0x000fe40000000f00 */
.L_x_7945:
[----:B------:R-:W-:Y:S05]  /*88d0*/  BSYNC B1 ;  /* 0x0000000000017941 */ /* 0x000fea0003800000 */
.L_x_7943:
        /* <DEDUP_REMOVED lines=17> */
.L_x_7947:
[----:B----4-:R-:W-:Y:S01]  /*89f0*/  IMAD.MOV.U32 R16, RZ, RZ, R32 ;  /* 0x000000ffff107224 */ /* 0x010fe200078e0020 */
[----:B------:R-:W-:Y:S01]  /*8a00*/  MOV R17, R33 ;  /* 0x0000002100117202 */ /* 0x000fe20000000f00 */
[----:B------:R-:W-:Y:S01]  /*8a10*/  IMAD.MOV.U32 R19, RZ, RZ, R35 ;  /* 0x000000ffff137224 */ /* 0x000fe200078e0023 */
[----:B------:R-:W-:Y:S02]  /*8a20*/  MOV R18, R34 ;  /* 0x0000002200127202 */ /* 0x000fe40000000f00 */
.L_x_7948:
[----:B------:R-:W-:Y:S05]  /*8a30*/  BSYNC B1 ;  /* 0x0000000000017941 */ /* 0x000fea0003800000 */
.L_x_7946:
[----:B------:R1:W-:Y:S04]  /*8a40*/  STS.128 [R0], R4 ;  /* 0x0000000400007388 */ /* 0x0003e80000000c00 */
[----:B------:R1:W-:Y:S04]  /*8a50*/  STS.128 [R0+0x10], R8 ;  /* 0x0000100800007388 */ /* 0x0003e80000000c00 */
[----:B------:R1:W-:Y:S04]  /*8a60*/  STS.128 [R0+0x20], R12 ;  /* 0x0000200c00007388 */ /* 0x0003e80000000c00 */
[----:B------:R1:W-:Y:S02]  /*8a70*/  STS.128 [R0+0x30], R16 ;  /* 0x0000301000007388 */ /* 0x0003e40000000c00 */
.L_x_7936:
[----:B------:R-:W-:Y:S05]  /*8a80*/  BSYNC B0 ;  /* 0x0000000000007941 */ /* 0x000fea0003800000 */
.L_x_7935:
[----:B------:R-:W-:Y:S02]  /*8a90*/  ISETP.GT.AND P0, PT, R20, 0x1, PT ;  /* 0x000000011400780c */ /* 0x000fe40003f04270 */
[----:B------:R-:W-:-:S11]  /*8aa0*/  SHF.R.S32.HI R20, RZ, 0x1, R20 ;  /* 0x00000001ff147819 */ /* 0x000fd60000011414 */
[----:B------:R-:W-:Y:S05]  /*8ab0*/  @P0 BRA `(.L_x_7949) ;  /* 0xfffff92000000947 */ /* 0x000fea000383ffff */
.L_x_7934:
[----:B------:R-:W-:-:S13]  /*8ac0*/  ISETP.NE.AND P0, PT, RZ, c[0x0][0x190], PT ;  /* 0x00006400ff007a0c */ /* 0x000fda0003f05270 */
[----:B------:R-:W-:Y:S05]  /*8ad0*/  @!P0 BRA `(.L_x_7950) ;  /* 0x00000ee000008947 */ /* 0x000fea0003800000 */
[----:B-1----:R-:W-:Y:S02]  /*8ae0*/  MOV R0, c[0x0][0x0] ;  /* 0x0000000000007a02 */ /* 0x002fe40000000f00 */
[----:B0-----:R-:W-:Y:S02]  /*8af0*/  MOV R3, c[0x0][0x0] ;  /* 0x0000000000037a02 */ /* 0x001fe40000000f00 */
[----:B------:R-:W-:-:S13]  /*8b00*/  ISETP.GT.AND P0, PT, R0, 0x20, PT ;  /* 0x000000200000780c */ /* 0x000fda0003f04270 */
[----:B------:R-:W-:Y:S05]  /*8b10*/  @!P0 BRA `(.L_x_7951) ;  /* 0x000007a000008947 */ /* 0x000fea0003800000 */
[----:B------:R-:W-:Y:S01]  /*8b20*/  IMAD R23, R23, c[0x0][0x0], R2 ;  /* 0x0000000017177a24 */ /* 0x000fe200078e0202 */
[----:B------:R-:W-:Y:S01]  /*8b30*/  LEA.HI R0, R0, c[0x0][0x0], RZ, 0x1 ;  /* 0x0000000000007a11 */ /* 0x000fe200078f08ff */
[----:B------:R-:W-:Y:S02]  /*8b40*/  HFMA2.MMA R3, -RZ, RZ, 0, 1.9073486328125e-06 ;  /* 0x00000020ff037435 */ /* 0x000fe400000001ff */
[C---:B------:R-:W-:Y:S01]  /*8b50*/  IMAD.SHL.U32 R21, R23.reuse, 0x40, RZ ;  /* 0x0000004017157824 */ /* 0x040fe200078e00ff */
[----:B------:R-:W-:Y:S02]  /*8b60*/  SHF.R.S32.HI R20, RZ, 0x1, R0 ;  /* 0x00000001ff147819 */ /* 0x000fe40000011400 */
[----:B------:R-:W-:Y:S02]  /*8b70*/  LEA R0, R23, 0x10, 0x6 ;  /* 0x0000001017007811 */ /* 0x000fe400078e30ff */
[----:B------:R0:W-:Y:S01]  /*8b80*/  STS.128 [R21+0x10], R4 ;  /* 0x0000100415007388 */ /* 0x0001e20000000c00 */
[----:B------:R-:W-:-:S03]  /*8b90*/  ISETP.GE.AND P0, PT, R20, 0x20, PT ;  /* 0x000000201400780c */ /* 0x000fc60003f06270 */
[----:B------:R0:W-:Y:S04]  /*8ba0*/  STS.128 [R21+0x20], R8 ;  /* 0x0000200815007388 */ /* 0x0001e80000000c00 */
[----:B------:R0:W-:Y:S04]  /*8bb0*/  STS.128 [R21+0x30], R12 ;  /* 0x0000300c15007388 */ /* 0x0001e80000000c00 */
[----:B------:R0:W-:Y:S02]  /*8bc0*/  STS.128 [R21+0x40], R16 ;  /* 0x0000401015007388 */ /* 0x0001e40000000c00 */
[----:B------:R-:W-:Y:S05]  /*8bd0*/  @!P0 BRA `(.L_x_7951) ;  /* 0x000006e000008947 */ /* 0x000fea0003800000 */
[----:B------:R-:W-:-:S05]  /*8be0*/  MOV R3, R20 ;  /* 0x0000001400037202 */ /* 0x000fca0000000f00 */
.L_x_7966:
        /* <DEDUP_REMOVED lines=29> */
.L_x_7955:
[----:B-1----:R-:W-:Y:S01]  /*8dc0*/  MOV R4, R20 ;  /* 0x0000001400047202 */ /* 0x002fe20000000f00 */
[----:B------:R-:W-:Y:S01]  /*8dd0*/  IMAD.MOV.U32 R7, RZ, RZ, R23 ;  /* 0x000000ffff077224 */ /* 0x000fe200078e0017 */
[----:B------:R-:W-:Y:S02]  /*8de0*/  MOV R5, R21 ;  /* 0x0000001500057202 */ /* 0x000fe40000000f00 */
[----:B------:R-:W-:Y:S02]  /*8df0*/  MOV R6, R22 ;  /* 0x0000001600067202 */ /* 0x000fe40000000f00 */
.L_x_7956:
[----:B------:R-:W-:Y:S05]  /*8e00*/  BSYNC B1 ;  /* 0x0000000000017941 */ /* 0x000fea0003800000 */
.L_x_7954:
        /* <DEDUP_REMOVED lines=17> */
.L_x_7958:
[----:B--2---:R-:W-:Y:S01]  /*8f20*/  MOV R8, R24 ;  /* 0x0000001800087202 */ /* 0x004fe20000000f00 */
[----:B------:R-:W-:Y:S01]  /*8f30*/  IMAD.MOV.U32 R11, RZ, RZ, R27 ;  /* 0x000000ffff0b7224 */ /* 0x000fe200078e001b */
[----:B------:R-:W-:Y:S02]  /*8f40*/  MOV R9, R25 ;  /* 0x0000001900097202 */ /* 0x000fe40000000f00 */
[----:B------:R-:W-:Y:S02]  /*8f50*/  MOV R10, R26 ;  /* 0x0000001a000a7202 */ /* 0x000fe40000000f00 */
.L_x_7959:
[----:B------:R-:W-:Y:S05]  /*8f60*/  BSYNC B1 ;  /* 0x0000000000017941 */ /* 0x000fea0003800000 */
.L_x_7957:
        /* <DEDUP_REMOVED lines=17> */
.L_x_7961:
[----:B---3--:R-:W-:Y:S01]  /*9080*/  MOV R12, R28 ;  /* 0x0000001c000c7202 */ /* 0x008fe20000000f00 */
[----:B------:R-:W-:Y:S01]  /*9090*/  IMAD.MOV.U32 R15, RZ, RZ, R31 ;  /* 0x000000ffff0f7224 */ /* 0x000fe200078e001f */
[----:B------:R-:W-:Y:S02]  /*90a0*/  MOV R13, R29 ;  /* 0x0000001d000d7202 */ /* 0x000fe40000000f00 */
[----:B------:R-:W-:Y:S02]  /*90b0*/  MOV R14, R30 ;  /* 0x0000001e000e7202 */ /* 0x000fe40000000f00 */
.L_x_7962:
[----:B------:R-:W-:Y:S05]  /*90c0*/  BSYNC B1 ;  /* 0x0000000000017941 */ /* 0x000fea0003800000 */
.L_x_7960:
        /* <DEDUP_REMOVED lines=17> */
.L_x_7964:
[----:B----4-:R-:W-:Y:S01]  /*91e0*/  MOV R16, R32 ;  /* 0x0000002000107202 */ /* 0x010fe20000000f00 */
[----:B------:R-:W-:Y:S01]  /*91f0*/  IMAD.MOV.U32 R18, RZ, RZ, R34 ;  /* 0x000000ffff127224 */ /* 0x000fe200078e0022 */
[----:B------:R-:W-:Y:S02]  /*9200*/  MOV R17, R33 ;  /* 0x0000002100117202 */ /* 0x000fe40000000f00 */
[----:B------:R-:W-:Y:S02]  /*9210*/  MOV R19, R35 ;  /* 0x0000002300137202 */ /* 0x000fe40000000f00 */
.L_x_7965:
[----:B------:R-:W-:Y:S05]  /*9220*/  BSYNC B1 ;  /* 0x0000000000017941 */ /* 0x000fea0003800000 */
.L_x_7963:
[----:B------:R1:W-:Y:S04]  /*9230*/  STS.128 [R0], R4 ;  /* 0x0000000400007388 */ /* 0x0003e80000000c00 */
[----:B------:R1:W-:Y:S04]  /*9240*/  STS.128 [R0+0x10], R8 ;  /* 0x0000100800007388 */ /* 0x0003e80000000c00 */
[----:B------:R1:W-:Y:S04]  /*9250*/  STS.128 [R0+0x20], R12 ;  /* 0x0000200c00007388 */ /* 0x0003e80000000c00 */
[----:B------:R1:W-:Y:S02]  /*9260*/  STS.128 [R0+0x30], R16 ;  /* 0x0000301000007388 */ /* 0x0003e40000000c00 */
.L_x_7953:
[----:B------:R-:W-:Y:S05]  /*9270*/  BSYNC B0 ;  /* 0x0000000000007941 */ /* 0x000fea0003800000 */
.L_x_7952:
[----:B------:R-:W-:-:S04]  /*9280*/  SHF.R.S32.HI R3, RZ, 0x1, R3 ;  /* 0x00000001ff037819 */ /* 0x000fc80000011403 */
[----:B------:R-:W-:-:S13]  /*9290*/  ISETP.GE.AND P0, PT, R3, 0x20, PT ;  /* 0x000000200300780c */ /* 0x000fda0003f06270 */
[----:B------:R-:W-:Y:S05]  /*92a0*/  @P0 BRA `(.L_x_7966) ;  /* 0xfffff94000000947 */ /* 0x000fea000383ffff */
[----:B------:R-:W-:-:S10]  /*92b0*/  HFMA2.MMA R3, -RZ, RZ, 0, 1.9073486328125e-06 ;  /* 0x00000020ff037435 */ /* 0x000fd400000001ff */
.L_x_7951:
[----:B------:R-:W-:Y:S01]  /*92c0*/  ISETP.GE.AND P0, PT, R3, 0x2, PT ;  /* 0x000000020300780c */ /* 0x000fe20003f06270 */
[----:B------:R-:W-:Y:S01]  /*92d0*/  WARPSYNC 0xffffffff ;  /* 0xffffffff00007948 */ /* 0x000fe20003800000 */
[----:B------:R-:W-:Y:S11]  /*92e0*/  BAR.SYNC.DEFER_BLOCKING 0x0 ;  /* 0x0000000000007b1d */ /* 0x000ff60000010000 */
[----:B------:R-:W-:Y:S05]  /*92f0*/  @!P0 BRA `(.L_x_7950) ;  /* 0x000006c000008947 */ /* 0x000fea0003800000 */
[----:B-1----:R-:W-:-:S04]  /*9300*/  IMAD.MOV.U32 R0, RZ, RZ, 0x1 ;  /* 0x00000001ff007424 */ /* 0x002fc800078e00ff */
.L_x_7979:
        /* <DEDUP_REMOVED lines=14> */
[----:B------:R-:W-:Y:S01]  /*93f0*/  FMUL.FTZ R22, R7, R6 ;  /* 0x0000000607167220 */ /* 0x000fe20000410000 */
[----:B------:R-:W-:Y:S01]  /*9400*/  MOV R6, 0xffffffff ;  /* 0xffffffff00067802 */ /* 0x000fe20000000f00 */
[----:B-1----:R-:W-:-:S04]  /*9410*/  FMUL.FTZ R7, R24, R23 ;  /* 0x0000001718077220 */ /* 0x002fc80000410000 */
[----:B------:R-:W-:Y:S02]  /*9420*/  FFMA.FTZ R5, R7, R22, R5 ;  /* 0x0000001607057223 */ /* 0x000fe40000010005 */
[----:B------:R-:W-:Y:S01]  /*9430*/  FFMA.FTZ R4, R21, R7, R4 ;  /* 0x0000000715047223 */ /* 0x000fe20000010004 */
[----:B------:R-:W-:Y:S01]  /*9440*/  MOV R7, R20 ;  /* 0x0000001400077202 */ /* 0x000fe20000000f00 */
[----:B------:R-:W-:Y:S05]  /*9450*/  BRA `(.L_x_7969) ;  /* 0x0000004000007947 */ /* 0x000fea0003800000 */
.L_x_7968:
[----:B01----:R-:W-:Y:S01]  /*9460*/  IMAD.MOV.U32 R4, RZ, RZ, R21 ;  /* 0x000000ffff047224 */ /* 0x003fe200078e0015 */
[----:B--2---:R-:W-:Y:S01]  /*9470*/  MOV R5, R22 ;  /* 0x0000001600057202 */ /* 0x004fe20000000f00 */
[----:B---3--:R-:W-:Y:S01]  /*9480*/  IMAD.MOV.U32 R6, RZ, RZ, R20 ;  /* 0x000000ffff067224 */ /* 0x008fe200078e0014 */
[----:B----4-:R-:W-:Y:S02]  /*9490*/  MOV R7, R24 ;  /* 0x0000001800077202 */ /* 0x010fe40000000f00 */
.L_x_7969:
[----:B------:R-:W-:Y:S05]  /*94a0*/  BSYNC B0 ;  /* 0x0000000000007941 */ /* 0x000fea0003800000 */
.L_x_7967:
        /* <DEDUP_REMOVED lines=21> */
.L_x_7971:
[----:B-1--4-:R-:W-:Y:S01]  /*9600*/  IMAD.MOV.U32 R8, RZ, RZ, R21 ;  /* 0x000000ffff087224 */ /* 0x012fe200078e0015 */
[----:B--2---:R-:W-:Y:S01]  /*9610*/  MOV R9, R22 ;  /* 0x0000001600097202 */ /* 0x004fe20000000f00 */
[----:B---3--:R-:W-:Y:S01]  /*9620*/  IMAD.MOV.U32 R10, RZ, RZ, R20 ;  /* 0x000000ffff0a7224 */ /* 0x008fe200078e0014 */
[----:B0-----:R-:W-:Y:S02]  /*9630*/  MOV R11, R24 ;  /* 0x00000018000b7202 */ /* 0x001fe40000000f00 */
.L_x_7972:
[----:B------:R-:W-:Y:S05]  /*9640*/  BSYNC B0 ;  /* 0x0000000000007941 */ /* 0x000fea0003800000 */
.L_x_7970:
        /* <DEDUP_REMOVED lines=21> */
.L_x_7974:
[----:B0---4-:R-:W-:Y:S01]  /*97a0*/  IMAD.MOV.U32 R12, RZ, RZ, R21 ;  /* 0x000000ffff0c7224 */ /* 0x011fe200078e0015 */
[----:B--2---:R-:W-:Y:S01]  /*97b0*/  MOV R13, R22 ;  /* 0x00000016000d7202 */ /* 0x004fe20000000f00 */
[----:B---3--:R-:W-:Y:S01]  /*97c0*/  IMAD.MOV.U32 R14, RZ, RZ, R20 ;  /* 0x000000ffff0e7224 */ /* 0x008fe200078e0014 */
[----:B-1----:R-:W-:Y:S02]  /*97d0*/  MOV R15, R24 ;  /* 0x00000018000f7202 */ /* 0x002fe40000000f00 */
.L_x_7975:
[----:B------:R-:W-:Y:S05]  /*97e0*/  BSYNC B0 ;  /* 0x0000000000007941 */ /* 0x000fea0003800000 */
.L_x_7973:
        /* <DEDUP_REMOVED lines=21> */
.L_x_7977:
[----:B-1--4-:R-:W-:Y:S01]  /*9940*/  IMAD.MOV.U32 R16, RZ, RZ, R21 ;  /* 0x000000ffff107224 */ /* 0x012fe200078e0015 */
[----:B--2---:R-:W-:Y:S01]  /*9950*/  MOV R17, R22 ;  /* 0x0000001600117202 */ /* 0x004fe20000000f00 */
[----:B---3--:R-:W-:Y:S01]  /*9960*/  IMAD.MOV.U32 R18, RZ, RZ, R20 ;  /* 0x000000ffff127224 */ /* 0x008fe200078e0014 */
[----:B0-----:R-:W-:Y:S02]  /*9970*/  MOV R19, R24 ;  /* 0x0000001800137202 */ /* 0x001fe40000000f00 */
.L_x_7978:
[----:B------:R-:W-:Y:S05]  /*9980*/  BSYNC B0 ;  /* 0x0000000000007941 */ /* 0x000fea0003800000 */
.L_x_7976:
[----:B-1----:R-:W-:-:S04]  /*9990*/  SHF.L.U32 R0, R0, 0x1, RZ ;  /* 0x0000000100007819 */ /* 0x002fc800000006ff */
[----:B------:R-:W-:-:S13]  /*99a0*/  ISETP.GE.AND P0, PT, R0, R3, PT ;  /* 0x000000030000720c */ /* 0x000fda0003f06270 */
[----:B------:R-:W-:Y:S05]  /*99b0*/  @!P0 BRA `(.L_x_7979) ;  /* 0xfffff95000008947 */ /* 0x000fea000383ffff */
.L_x_7950:
[----:B------:R-:W-:Y:S01]  /*99c0*/  ISETP.NE.AND P0, PT, RZ, c[0x0][0x34c], PT ;  /* 0x0000d300ff007a0c */ /* 0x000fe20003f05270 */
[----:B--2---:R-:W-:-:S12]  /*99d0*/  CS2R R22, SRZ ;  /* 0x0000000000167805 */ /* 0x004fd8000001ff00 */
[----:B------:R-:W-:Y:S05]  /*99e0*/  @!P0 BRA `(.L_x_7980) ;  /* 0x00000cc000008947 */ /* 0x000fea0003800000 */
[----:B0-----:R-:W0:Y:S01]  /*99f0*/  S2R R3, SR_TID.Y ;  /* 0x0000000000037919 */ /* 0x001e220000002200 */
[----:B---3--:R-:W-:-:S03]  /*9a00*/  IMAD.MOV.U32 R20, RZ, RZ, RZ ;  /* 0x000000ffff147224 */ /* 0x008fc600078e00ff */
[----:B-1----:R-:W1:Y:S01]  /*9a10*/  S2R R0, SR_CTAID.X ;  /* 0x0000000000007919 */ /* 0x002e620000002500 */
[----:B0-----:R-:W-:-:S04]  /*9a20*/  IMAD R3, R3, c[0x0][0x1a0], R36 ;  /* 0x0000680003037a24 */ /* 0x001fc800078e0224 */
[----:B-1----:R-:W-:-:S05]  /*9a30*/  IMAD R0, R0, c[0x0][0x188], R3 ;  /* 0x0000620000007a24 */ /* 0x002fca00078e0203 */
[----:B----4-:R-:W-:Y:S01]  /*9a40*/  SHF.L.U32 R21, R0, 0x2, RZ ;  /* 0x0000000200157819 */ /* 0x010fe200000006ff */
[----:B------:R-:W-:-:S04]  /*9a50*/  HFMA2.MMA R0, -RZ, RZ, 0, 5.9604644775390625e-08 ;  /* 0x00000001ff007435 */ /* 0x000fc800000001ff */
[----:B------:R-:W-:-:S05]  /*9a60*/  IMAD.HI.U32 R24, R21, c[0x0][0x354], R20 ;  /* 0x0000d50015187a27 */ /* 0x000fca00078e0014 */
[----:B------:R-:W-:Y:S02]  /*9a70*/  SHF.R.U32.HI R25, RZ, c[0x0][0x358], R24 ;  /* 0x0000d600ff197a19 */ /* 0x000fe40000011618 */
[----:B------:R-:W-:Y:S02]  /*9a80*/  ISETP.NE.AND P1, PT, R0, c[0x0][0x34c], PT ;  /* 0x0000d30000007a0c */ /* 0x000fe40003f25270 */
[----:B------:R-:W-:-:S05]  /*9a90*/  IADD3 R3, -R25, RZ, RZ ;  /* 0x000000ff19037210 */ /* 0x000fca0007ffe1ff */
[----:B------:R-:W-:-:S04]  /*9aa0*/  IMAD R3, R3, c[0x0][0x350], R21 ;  /* 0x0000d40003037a24 */ /* 0x000fc800078e0215 */
[----:B------:R-:W-:Y:S02]  /*9ab0*/  IMAD R22, R3, c[0x0][0x47c], RZ ;  /* 0x00011f0003167a24 */ /* 0x000fe400078e02ff */
        /* <DEDUP_REMOVED lines=191> */
.L_x_7980:
[----:B------:R-:W2:Y:S04]  /*a6b0*/  S2R R41, SR_TID.Y ;  /* 0x0000000000297919 */ /* 0x000ea80000002200 */
[----:B-1----:R-:W1:Y:S01]  /*a6c0*/  S2R R0, SR_CTAID.X ;  /* 0x0000000000007919 */ /* 0x002e620000002500 */
[----:B0-2---:R-:W-:-:S04]  /*a6d0*/  IMAD R3, R41, c[0x0][0x1a0], R36 ;  /* 0x0000680029037a24 */ /* 0x005fc800078e0224 */
[----:B-1----:R-:W-:Y:S01]  /*a6e0*/  IMAD R0, R0, c[0x0][0x188], R3 ;  /* 0x0000620000007a24 */ /* 0x002fe200078e0203 */
[----:B------:R-:W-:Y:S05]  /*a6f0*/  @!P0 BRA `(.L_x_7981) ;  /* 0x00000c7000008947 */ /* 0x000fea0003800000 */
[----:B----4-:R-:W-:Y:S02]  /*a700*/  LEA R21, R0, 0x1, 0x2 ;  /* 0x0000000100157811 */ /* 0x010fe400078e10ff */
[----:B---3--:R-:W-:Y:S02]  /*a710*/  MOV R20, RZ ;  /* 0x000000ff00147202 */ /* 0x008fe40000000f00 */
        /* <DEDUP_REMOVED lines=197> */
.L_x_7981:
[----:B------:R-:W-:Y:S01]  /*b370*/  CS2R R24, SRZ ;  /* 0x0000000000187805 */ /* 0x000fe2000001ff00 */
        /* <DEDUP_REMOVED lines=200> */
.L_x_7982:
        /* <DEDUP_REMOVED lines=200> */
.L_x_7983:
        /* <DEDUP_REMOVED lines=8> */
[----:B------:R-:W-:Y:S01]  /*cd00*/  MOV R30, 0x4 ;  /* 0x00000004001e7802 */ /* 0x000fe20000000f00 */
[----:B------:R-:W-:Y:S01]  /*cd10*/  IMAD.MOV.U32 R28, RZ, RZ, 0x10 ;  /* 0x00000010ff1c7424 */ /* 0x000fe200078e00ff */
[----:B------:R-:W-:-:S06]  /*cd20*/  MOV R29, 0x0 ;  /* 0x00000000001d7802 */ /* 0x000fcc0000000f00 */
.L_x_7989:
[----:B------:R-:W-:Y:S01]  /*cd30*/  LOP3.LUT R3, R31, R29, RZ, 0xfc, !PT ;  /* 0x0000001d1f037212 */ /* 0x000fe200078efcff */
[----:B------:R-:W-:Y:S01]  /*cd40*/  BSSY B1, `(.L_x_7986) ;  /* 0x000001d000017945 */ /* 0x000fe20003800000 */
[----:B------:R-:W-:Y:S02]  /*cd50*/  MOV R26, R28 ;  /* 0x0000001c001a7202 */ /* 0x000fe40000000f00 */
[----:B------:R-:W-:Y:S01]  /*cd60*/  ISETP.NE.U32.AND P0, PT, R3, RZ, PT ;  /* 0x000000ff0300720c */ /* 0x000fe20003f05070 */
[----:B------:R-:W-:-:S12]  /*cd70*/  IMAD.MOV.U32 R3, RZ, RZ, R29 ;  /* 0x000000ffff037224 */ /* 0x000fd800078e001d */
[----:B------:R-:W-:Y:S05]  /*cd80*/  @!P0 BRA `(.L_x_7987) ;  /* 0x0000005000008947 */ /* 0x000fea0003800000 */
[----:B------:R-:W-:Y:S02]  /*cd90*/  MOV R27, R28 ;  /* 0x0000001c001b7202 */ /* 0x000fe40000000f00 */
[----:B------:R-:W-:Y:S02]  /*cda0*/  MOV R28, R30 ;  /* 0x0000001e001c7202 */ /* 0x000fe40000000f00 */
[----:B------:R-:W-:Y:S02]  /*cdb0*/  MOV R30, 0xcdd0 ;  /* 0x0000cdd0001e7802 */ /* 0x000fe40000000f00 */
[----:B---34-:R-:W-:Y:S05]  /*cdc0*/  CALL.REL.NOINC `($__internal_53_$__cuda_sm20_rem_u64) ;  /* 0x000098d000007944 */ /* 0x018fea0003c00000 */
[----:B------:R-:W-:Y:S05]  /*cdd0*/  BRA `(.L_x_7988) ;  /* 0x0000013000007947 */ /* 0x000fea0003800000 */
.L_x_7987:
[----:B------:R-:W0:Y:S01]  /*cde0*/  I2F.U32.RP R27, R28 ;  /* 0x0000001c001b7306 */ /* 0x000e220000209000 */
[----:B------:R-:W-:-:S07]  /*cdf0*/  ISETP.NE.U32.AND P1, PT, R28, RZ, PT ;  /* 0x000000ff1c00720c */ /* 0x000fce0003f25070 */
[----:B0-----:R-:W0:Y:S02]  /*ce00*/  MUFU.RCP R27, R27 ;  /* 0x0000001b001b7308 */ /* 0x001e240000001000 */
[----:B0--3--:R-:W-:-:S06]  /*ce10*/  IADD3 R20, R27, 0xffffffe, RZ ;  /* 0x0ffffffe1b147810 */ /* 0x009fcc0007ffe0ff */
[----:B----4-:R0:W1:Y:S02]  /*ce20*/  F2I.FTZ.U32.TRUNC.NTZ R21, R20 ;  /* 0x0000001400157305 */ /* 0x010064000021f000 */
[----:B0-----:R-:W-:Y:S01]  /*ce30*/  HFMA2.MMA R20, -RZ, RZ, 0, 0 ;  /* 0x00000000ff147435 */ /* 0x001fe200000001ff */
[----:B-1----:R-:W-:-:S04]  /*ce40*/  IMAD.MOV R29, RZ, RZ, -R21 ;  /* 0x000000ffff1d7224 */ /* 0x002fc800078e0a15 */
[----:B------:R-:W-:-:S05]  /*ce50*/  IMAD R29, R29, R28, RZ ;  /* 0x0000001c1d1d7224 */ /* 0x000fca00078e02ff */
[----:B------:R-:W-:-:S04]  /*ce60*/  IMAD.HI.U32 R21, R21, R29, R20 ;  /* 0x0000001d15157227 */ /* 0x000fc800078e0014 */
[----:B------:R-:W-:Y:S02]  /*ce70*/  IMAD.MOV.U32 R29, RZ, RZ, RZ ;  /* 0x000000ffff1d7224 */ /* 0x000fe400078e00ff */
        /* <DEDUP_REMOVED lines=9> */
.L_x_7988:
[----:B------:R-:W-:Y:S05]  /*cf10*/  BSYNC B1 ;  /* 0x0000000000017941 */ /* 0x000fea0003800000 */
.L_x_7986:
[----:B------:R-:W-:Y:S02]  /*cf20*/  ISETP.NE.U32.AND P0, PT, R28, RZ, PT ;  /* 0x000000ff1c00720c */ /* 0x000fe40003f05070 */
[----:B------:R-:W-:Y:S02]  /*cf30*/  MOV R30, R26 ;  /* 0x0000001a001e7202 */ /* 0x000fe40000000f00 */
[----:B------:R-:W-:Y:S02]  /*cf40*/  ISETP.NE.AND.EX P0, PT, R29, RZ, PT, P0 ;  /* 0x000000ff1d00720c */ /* 0x000fe40003f05300 */
[----:B------:R-:W-:-:S11]  /*cf50*/  MOV R31, R3 ;  /* 0x00000003001f7202 */ /* 0x000fd60000000f00 */
[----:B------:R-:W-:Y:S05]  /*cf60*/  @P0 BRA `(.L_x_7989) ;  /* 0xfffffdc000000947 */ /* 0x000fea000383ffff */
[----:B------:R-:W-:Y:S05]  /*cf70*/  BSYNC B0 ;  /* 0x0000000000007941 */ /* 0x000fea0003800000 */
.L_x_7985:
[----:B------:R-:W-:Y:S01]  /*cf80*/  ISETP.NE.U32.AND P2, PT, R3, RZ, PT ;  /* 0x000000ff0300720c */ /* 0x000fe20003f45070 */
[----:B------:R-:W-:-:S12]  /*cf90*/  BSSY B0, `(.L_x_7990) ;  /* 0x000001c000007945 */ /* 0x000fd80003800000 */
[----:B------:R-:W-:Y:S05]  /*cfa0*/  @!P2 BRA `(.L_x_7991) ;  /* 0x000000700000a947 */ /* 0x000fea0003800000 */
[----:B------:R-:W-:Y:S01]  /*cfb0*/  HFMA2.MMA R27, -RZ, RZ, 0, 0 ;  /* 0x00000000ff1b7435 */ /* 0x000fe200000001ff */
[----:B------:R-:W-:Y:S01]  /*cfc0*/  IMAD.MOV.U32 R30, RZ, RZ, 0x10 ;  /* 0x00000010ff1e7424 */ /* 0x000fe200078e00ff */
[----:B------:R-:W-:-:S04]  /*cfd0*/  MOV R32, 0xcff0 ;  /* 0x0000cff000207802 */ /* 0x000fc80000000f00 */
[----:B------:R-:W-:Y:S05]  /*cfe0*/  CALL.REL.NOINC `($__internal_52_$__cuda_sm20_div_u64) ;  /* 0x0000926000007944 */ /* 0x000fea0003c00000 */
[----:B------:R-:W-:Y:S01]  /*cff0*/  MOV R20, R28 ;  /* 0x0000001c00147202 */ /* 0x000fe20000000f00 */
[----:B------:R-:W-:Y:S01]  /*d000*/  IMAD.MOV.U32 R21, RZ, RZ, R29 ;  /* 0x000000ffff157224 */ /* 0x000fe200078e001d */
[----:B------:R-:W-:Y:S05]  /*d010*/  BRA `(.L_x_7992) ;  /* 0x0000013000007947 */ /* 0x000fea0003800000 */
.L_x_7991:
        /* <DEDUP_REMOVED lines=19> */
.L_x_7992:
[----:B------:R-:W-:Y:S05]  /*d150*/  BSYNC B0 ;  /* 0x0000000000007941 */ /* 0x000fea0003800000 */
.L_x_7990:
[----:B------:R-:W-:Y:S01]  /*d160*/  BSSY B0, `(.L_x_7993) ;  /* 0x000001d000007945 */ /* 0x000fe20003800000 */
        /* <DEDUP_REMOVED lines=8> */
.L_x_7994:
        /* <DEDUP_REMOVED lines=20> */
.L_x_7995:
[----:B------:R-:W-:Y:S05]  /*d330*/  BSYNC B0 ;  /* 0x0000000000007941 */ /* 0x000fea0003800000 */
.L_x_7993:
        /* <DEDUP_REMOVED lines=9> */
[----:B------:R-:W-:Y:S05]  /*d3d0*/  CALL.REL.NOINC `($__internal_52_$__cuda_sm20_div_u64) ;  /* 0x00008e7000007944 */ /* 0x000fea0003c00000 */
[----:B------:R-:W-:Y:S02]  /*d3e0*/  MOV R20, R28 ;  /* 0x0000001c00147202 */ /* 0x000fe40000000f00 */
[----:B------:R-:W-:Y:S01]  /*d3f0*/  MOV R21, R29 ;  /* 0x0000001d00157202 */ /* 0x000fe20000000f00 */
[----:B------:R-:W-:Y:S05]  /*d400*/  BRA `(.L_x_7998) ;  /* 0x0000013000007947 */ /* 0x000fea0003800000 */
.L_x_7997:
        /* <DEDUP_REMOVED lines=19> */
.L_x_7998:
[----:B------:R-:W-:Y:S05]  /*d540*/  BSYNC B0 ;  /* 0x0000000000007941 */ /* 0x000fea0003800000 */
.L_x_7996:
[----:B------:R-:W-:-:S04]  /*d550*/  IADD3 R40, P0, R20, c[0x0][0x560], RZ ;  /* 0x0001580014287a10 */ /* 0x000fc80007f1e0ff */
[----:B------:R-:W-:-:S04]  /*d560*/  IADD3.X R43, R21, c[0x0][0x564], RZ, P0, !PT ;  /* 0x00015900152b7a10 */ /* 0x000fc800007fe4ff */
[----:B------:R-:W-:Y:S02]  /*d570*/  MOV R3, R43 ;  /* 0x0000002b00037202 */ /* 0x000fe40000000f00 */
.L_x_7984:
[----:B------:R-:W-:Y:S01]  /*d580*/  ISETP.NE.AND P0, PT, RZ, c[0x0][0x198], PT ;  /* 0x00006600ff007a0c */ /* 0x000fe20003f05270 */
[----:B------:R-:W-:-:S12]  /*d590*/  IMAD.MOV.U32 R42, RZ, RZ, R40 ;  /* 0x000000ffff2a7224 */ /* 0x000fd800078e0028 */
[----:B------:R-:W-:Y:S05]  /*d5a0*/  @!P0 BRA `(.L_x_7999) ;  /* 0x000075e000008947 */ /* 0x000fea0003800000 */
[----:B------:R-:W0:Y:S01]  /*d5b0*/  S2R R0, SR_CTAID.X ;  /* 0x0000000000007919 */ /* 0x000e220000002500 */
[----:B------:R-:W-:Y:S01]  /*d5c0*/  ISETP.NE.AND P0, PT, RZ, c[0x0][0x34c], PT ;  /* 0x0000d300ff007a0c */ /* 0x000fe20003f05270 */
[----:B---3--:R-:W-:Y:S01]  /*d5d0*/  IMAD R20, R2, c[0x0][0x19c], RZ ;  /* 0x0000670002147a24 */ /* 0x008fe200078e02ff */
[----:B------:R-:W-:-:S03]  /*d5e0*/  CS2R R38, SRZ ;  /* 0x0000000000267805 */ /* 0x000fc6000001ff00 */
[----:B----4-:R-:W-:-:S04]  /*d5f0*/  IMAD R21, R41, c[0x0][0x1a0], R20 ;  /* 0x0000680029157a24 */ /* 0x010fc800078e0214 */
        /* <DEDUP_REMOVED lines=201> */
.L_x_8000:
        /* <DEDUP_REMOVED lines=199> */
[----:B------:R-:W-:Y:S02]  /*ef00*/  @P1 IMAD R39, R24, c[0x0][0x53c], R39 ;  /* 0x00014f0018271a24 */ /* 0x000fe400078e0227 */
.L_x_8001:
[----:B------:R-:W-:Y:S01]  /*ef10*/  CS2R R36, SRZ ;  /* 0x0000000000247805 */ /* 0x000fe2000001ff00 */
        /* <DEDUP_REMOVED lines=200> */
.L_x_8002:
        /* <DEDUP_REMOVED lines=200> */
.L_x_8003:
        /* <DEDUP_REMOVED lines=11> */
.L_x_8005:
[----:B------:R-:W-:Y:S05]  /*108d0*/  BSYNC B0 ;  /* 0x0000000000007941 */ /* 0x000fea0003800000 */
.L_x_8004:
        /* <DEDUP_REMOVED lines=27> */
.L_x_8007:
[----:B------:R-:W-:Y:S05]  /*10a90*/  BSYNC B0 ;  /* 0x0000000000007941 */ /* 0x000fea0003800000 */
.L_x_8006:
        /* <DEDUP_REMOVED lines=31> */
.L_x_8009:
[----:B------:R-:W-:Y:S05]  /*10c90*/  BSYNC B0 ;  /* 0x0000000000007941 */ /* 0x000fea0003800000 */
.L_x_8008:
        /* <DEDUP_REMOVED lines=46> */
.L_x_8026:
[----:B0-----:R-:W-:Y:S01]  /*10f80*/  HFMA2.MMA R5, -RZ, RZ, 0, 3.814697265625e-06 ;  /* 0x00000040ff057435 */ /* 0x001fe200000001ff */
        /* <DEDUP_REMOVED lines=37> */
.L_x_8015:
[----:B0-----:R0:W5:Y:S02]  /*111e0*/  LDG.E R22, [R4.64+0x8] ;  /* 0x0000082404167981 */ /* 0x001164000c1e1900 */
[----:B-----5:R-:W-:Y:S01]  /*111f0*/  MOV R20, R19 ;  /* 0x0000001300147202 */ /* 0x020fe20000000f00 */
[----:B------:R-:W-:Y:S01]  /*11200*/  IMAD.MOV.U32 R21, RZ, RZ, R44 ;  /* 0x000000ffff157224 */ /* 0x000fe200078e002c */
[----:B------:R-:W-:-:S03]  /*11210*/  MOV R23, R46 ;  /* 0x0000002e00177202 */ /* 0x000fc60000000f00 */
.L_x_8016:
[----:B------:R-:W-:Y:S05]  /*11220*/  BSYNC B2 ;  /* 0x0000000000027941 */ /* 0x000fea0003800000 */
.L_x_8014:
        /* <DEDUP_REMOVED lines=17> */
.L_x_8018:
[----:B------:R-:W-:Y:S01]  /*11340*/  MOV R24, R15 ;  /* 0x0000000f00187202 */ /* 0x000fe20000000f00 */
[----:B------:R-:W-:Y:S01]  /*11350*/  IMAD.MOV.U32 R26, RZ, RZ, R45 ;  /* 0x000000ffff1a7224 */ /* 0x000fe200078e002d */
[----:B------:R-:W-:Y:S02]  /*11360*/  MOV R25, R18 ;  /* 0x0000001200197202 */ /* 0x000fe40000000f00 */
[----:B------:R-:W-:Y:S02]  /*11370*/  MOV R27, R16 ;  /* 0x00000010001b7202 */ /* 0x000fe40000000f00 */
.L_x_8019:
[----:B------:R-:W-:Y:S05]  /*11380*/  BSYNC B2 ;  /* 0x0000000000027941 */ /* 0x000fea0003800000 */
.L_x_8017:
        /* <DEDUP_REMOVED lines=17> */
.L_x_8021:
[----:B------:R-:W-:Y:S01]  /*114a0*/  MOV R28, R13 ;  /* 0x0000000d001c7202 */ /* 0x000fe20000000f00 */
[----:B------:R-:W-:Y:S01]  /*114b0*/  IMAD.MOV.U32 R30, RZ, RZ, R14 ;  /* 0x000000ffff1e7224 */ /* 0x000fe200078e000e */
[----:B------:R-:W-:Y:S02]  /*114c0*/  MOV R29, R6 ;  /* 0x00000006001d7202 */ /* 0x000fe40000000f00 */
[----:B------:R-:W-:Y:S02]  /*114d0*/  MOV R31, R12 ;  /* 0x0000000c001f7202 */ /* 0x000fe40000000f00 */
.L_x_8022:
[----:B------:R-:W-:Y:S05]  /*114e0*/  BSYNC B2 ;  /* 0x0000000000027941 */ /* 0x000fea0003800000 */
.L_x_8020:
        /* <DEDUP_REMOVED lines=17> */
.L_x_8024:
[----:B------:R-:W-:Y:S01]  /*11600*/  MOV R32, R9 ;  /* 0x0000000900207202 */ /* 0x000fe20000000f00 */
[----:B------:R-:W-:Y:S01]  /*11610*/  IMAD.MOV.U32 R34, RZ, RZ, R11 ;  /* 0x000000ffff227224 */ /* 0x000fe200078e000b */
[----:B------:R-:W-:Y:S02]  /*11620*/  MOV R33, R10 ;  /* 0x0000000a00217202 */ /* 0x000fe40000000f00 */
[----:B------:R-:W-:Y:S02]  /*11630*/  MOV R35, R8 ;  /* 0x0000000800237202 */ /* 0x000fe40000000f00 */
.L_x_8025:
[----:B------:R-:W-:Y:S05]  /*11640*/  BSYNC B2 ;  /* 0x0000000000027941 */ /* 0x000fea0003800000 */
.L_x_8023:
[----:B------:R-:W-:Y:S05]  /*11650*/  @!P0 BRA `(.L_x_8026) ;  /* 0xfffff92000008947 */ /* 0x000fea000383ffff */
.L_x_8013:
[----:B------:R-:W-:Y:S05]  /*11660*/  BSYNC B0 ;  /* 0x0000000000007941 */ /* 0x000fea0003800000 */
.L_x_8012:
[----:B------:R-:W-:Y:S05]  /*11670*/  BRA `(.L_x_8027) ;  /* 0x0000089000007947 */ /* 0x000fea0003800000 */
.L_x_8011:
        /* <DEDUP_REMOVED lines=27> */
.L_x_8040:
        /* <DEDUP_REMOVED lines=38> */
.L_x_8029:
[----:B0-----:R0:W5:Y:S02]  /*11a90*/  LDG.E R22, [R4.64+0x8] ;  /* 0x0000082404167981 */ /* 0x001164000c1e1900 */
[----:B-----5:R-:W-:Y:S01]  /*11aa0*/  IMAD.MOV.U32 R20, RZ, RZ, R19 ;  /* 0x000000ffff147224 */ /* 0x020fe200078e0013 */
[----:B------:R-:W-:Y:S02]  /*11ab0*/  MOV R21, R44 ;  /* 0x0000002c00157202 */ /* 0x000fe40000000f00 */
[----:B------:R-:W-:Y:S02]  /*11ac0*/  MOV R23, R46 ;  /* 0x0000002e00177202 */ /* 0x000fe40000000f00 */
.L_x_8030:
[----:B------:R-:W-:Y:S05]  /*11ad0*/  BSYNC B0 ;  /* 0x0000000000007941 */ /* 0x000fea0003800000 */
.L_x_8028:
        /* <DEDUP_REMOVED lines=17> */
.L_x_8032:
[----:B------:R-:W-:Y:S01]  /*11bf0*/  MOV R24, R15 ;  /* 0x0000000f00187202 */ /* 0x000fe20000000f00 */
[----:B------:R-:W-:Y:S01]  /*11c00*/  IMAD.MOV.U32 R25, RZ, RZ, R18 ;  /* 0x000000ffff197224 */ /* 0x000fe200078e0012 */
[----:B------:R-:W-:Y:S02]  /*11c10*/  MOV R26, R45 ;  /* 0x0000002d001a7202 */ /* 0x000fe40000000f00 */
[----:B------:R-:W-:Y:S02]  /*11c20*/  MOV R27, R16 ;  /* 0x00000010001b7202 */ /* 0x000fe40000000f00 */
.L_x_8033:
[----:B------:R-:W-:Y:S05]  /*11c30*/  BSYNC B0 ;  /* 0x0000000000007941 */ /* 0x000fea0003800000 */
.L_x_8031:
        /* <DEDUP_REMOVED lines=17> */
.L_x_8035:
[----:B------:R-:W-:Y:S01]  /*11d50*/  MOV R28, R13 ;  /* 0x0000000d001c7202 */ /* 0x000fe20000000f00 */
[----:B------:R-:W-:Y:S01]  /*11d60*/  IMAD.MOV.U32 R29, RZ, RZ, R6 ;  /* 0x000000ffff1d7224 */ /* 0x000fe200078e0006 */
[----:B------:R-:W-:Y:S02]  /*11d70*/  MOV R30, R14 ;  /* 0x0000000e001e7202 */ /* 0x000fe40000000f00 */
[----:B------:R-:W-:Y:S02]  /*11d80*/  MOV R31, R12 ;  /* 0x0000000c001f7202 */ /* 0x000fe40000000f00 */
.L_x_8036:
[----:B------:R-:W-:Y:S05]  /*11d90*/  BSYNC B0 ;  /* 0x0000000000007941 */ /* 0x000fea0003800000 */
.L_x_8034:
        /* <DEDUP_REMOVED lines=17> */
.L_x_8038:
[----:B------:R-:W-:Y:S01]  /*11eb0*/  MOV R32, R9 ;  /* 0x0000000900207202 */ /* 0x000fe20000000f00 */
[----:B------:R-:W-:Y:S01]  /*11ec0*/  IMAD.MOV.U32 R33, RZ, RZ, R10 ;  /* 0x000000ffff217224 */ /* 0x000fe200078e000a */
[----:B------:R-:W-:Y:S02]  /*11ed0*/  MOV R34, R11 ;  /* 0x0000000b00227202 */ /* 0x000fe40000000f00 */
[----:B------:R-:W-:Y:S02]  /*11ee0*/  MOV R35, R8 ;  /* 0x0000000800237202 */ /* 0x000fe40000000f00 */
.L_x_8039:
[----:B------:R-:W-:Y:S05]  /*11ef0*/  BSYNC B0 ;  /* 0x0000000000007941 */ /* 0x000fea0003800000 */
.L_x_8037:
[----:B------:R-:W-:Y:S05]  /*11f00*/  @!P0 BRA `(.L_x_8040) ;  /* 0xfffff92000008947 */ /* 0x000fea000383ffff */
.L_x_8027:
[----:B------:R-:W-:Y:S05]  /*11f10*/  BSYNC B1 ;  /* 0x0000000000017941 */ /* 0x000fea0003800000 */
.L_x_8010:
        /* <DEDUP_REMOVED lines=12> */
.L_x_8056:
        /* <DEDUP_REMOVED lines=8> */
[----:B------:R-:W-:Y:S02]  /*12060*/  BSSY B1, `(.L_x_8044) ;  /* 0x000001a000017945 */ /* 0x000fe40003800000 */
[C---:B------:R-:W-:Y:S01]  /*12070*/  IMAD.SHL.U32 R46, R45.reuse, 0x40, RZ ;  /* 0x000000402d2e7824 */ /* 0x040fe200078e00ff */
[----:B------:R-:W-:-:S04]  /*12080*/  LEA R45, R45, 0x10, 0x6 ;  /* 0x000000102d2d7811 */ /* 0x000fc800078e30ff */
        /* <DEDUP_REMOVED lines=19> */
.L_x_8045:
[----:B------:R1:W4:Y:S01]  /*121c0*/  LDS R22, [R45+0x8] ;  /* 0x000008002d167984 */ /* 0x0003220000000800 */
[----:B--2---:R-:W-:Y:S01]  /*121d0*/  IMAD.MOV.U32 R20, RZ, RZ, R16 ;  /* 0x000000ffff147224 */ /* 0x004fe200078e0010 */
[----:B------:R-:W-:Y:S02]  /*121e0*/  MOV R21, R17 ;  /* 0x0000001100157202 */ /* 0x000fe40000000f00 */
[----:B------:R-:W-:Y:S02]  /*121f0*/  MOV R23, R19 ;  /* 0x0000001300177202 */ /* 0x000fe40000000f00 */
.L_x_8046:
[----:B------:R-:W-:Y:S05]  /*12200*/  BSYNC B1 ;  /* 0x0000000000017941 */ /* 0x000fea0003800000 */
.L_x_8044:
        /* <DEDUP_REMOVED lines=17> */
.L_x_8048:
[----:B0-----:R-:W-:Y:S01]  /*12320*/  MOV R24, R4 ;  /* 0x0000000400187202 */ /* 0x001fe20000000f00 */
[----:B------:R-:W-:Y:S01]  /*12330*/  IMAD.MOV.U32 R25, RZ, RZ, R5 ;  /* 0x000000ffff197224 */ /* 0x000fe200078e0005 */
[----:B------:R-:W-:Y:S02]  /*12340*/  MOV R26, R6 ;  /* 0x00000006001a7202 */ /* 0x000fe40000000f00 */
[----:B------:R-:W-:Y:S02]  /*12350*/  MOV R27, R7 ;  /* 0x00000007001b7202 */ /* 0x000fe40000000f00 */
.L_x_8049:
[----:B------:R-:W-:Y:S05]  /*12360*/  BSYNC B1 ;  /* 0x0000000000017941 */ /* 0x000fea0003800000 */
.L_x_8047:
[----:B------:R-:W-:Y:S01]  /*12370*/  FSETP.NEU.FTZ.AND P0, PT, R31, RZ, PT ;  /* 0x000000ff1f00720b */ /* 0x000fe20003f1d000 */
[----:B------:R-:W-:-:S12]  /*12380*/  BSSY B1, `(.L_x_8050) ;  /* 0x0000014000017945 */ /* 0x000fd80003800000 */
[----:B------:R-:W-:Y:S05]  /*12390*/  @!P0 BRA `(.L_x_8051) ;  /* 0x000000e000008947 */ /* 0x000fea0003800000 */
[----:B---3--:R-:W-:-:S13]  /*123a0*/  FSETP.NEU.FTZ.AND P0, PT, R11, RZ, PT ;  /* 0x000000ff0b00720b */ /* 0x008fda0003f1d000 */
        /* <DEDUP_REMOVED lines=13> */
.L_x_8051:
[----:B---3--:R-:W-:Y:S01]  /*12480*/  MOV R28, R8 ;  /* 0x00000008001c7202 */ /* 0x008fe20000000f00 */
[----:B------:R-:W-:Y:S01]  /*12490*/  IMAD.MOV.U32 R29, RZ, RZ, R9 ;  /* 0x000000ffff1d7224 */ /* 0x000fe200078e0009 */
[----:B------:R-:W-:Y:S02]  /*124a0*/  MOV R30, R10 ;  /* 0x0000000a001e7202 */ /* 0x000fe40000000f00 */
[----:B------:R-:W-:Y:S02]  /*124b0*/  MOV R31, R11 ;  /* 0x0000000b001f7202 */ /* 0x000fe40000000f00 */
.L_x_8052:
[----:B------:R-:W-:Y:S05]  /*124c0*/  BSYNC B1 ;  /* 0x0000000000017941 */ /* 0x000fea0003800000 */
.L_x_8050:
[----:B------:R-:W-:Y:S01]  /*124d0*/  FSETP.NEU.FTZ.AND P0, PT, R35, RZ, PT ;  /* 0x000000ff2300720b */ /* 0x000fe20003f1d000 */
[----:B------:R-:W-:-:S12]  /*124e0*/  BSSY B1, `(.L_x_8053) ;  /* 0x0000014000017945 */ /* 0x000fd80003800000 */
[----:B------:R-:W-:Y:S05]  /*124f0*/  @!P0 BRA `(.L_x_8054) ;  /* 0x000000e000008947 */ /* 0x000fea0003800000 */
[----:B----4-:R-:W-:-:S13]  /*12500*/  FSETP.NEU.FTZ.AND P0, PT, R15, RZ, PT ;  /* 0x000000ff0f00720b */ /* 0x010fda0003f1d000 */
        /* <DEDUP_REMOVED lines=13> */
.L_x_8054:
[----:B----4-:R-:W-:Y:S01]  /*125e0*/  MOV R32, R12 ;  /* 0x0000000c00207202 */ /* 0x010fe20000000f00 */
[----:B------:R-:W-:Y:S01]  /*125f0*/  IMAD.MOV.U32 R33, RZ, RZ, R13 ;  /* 0x000000ffff217224 */ /* 0x000fe200078e000d */
[----:B------:R-:W-:Y:S02]  /*12600*/  MOV R34, R14 ;  /* 0x0000000e00227202 */ /* 0x000fe40000000f00 */
[----:B------:R-:W-:Y:S02]  /*12610*/  MOV R35, R15 ;  /* 0x0000000f00237202 */ /* 0x000fe40000000f00 */
.L_x_8055:
[----:B------:R-:W-:Y:S05]  /*12620*/  BSYNC B1 ;  /* 0x0000000000017941 */ /* 0x000fea0003800000 */
.L_x_8053:
[----:B------:R0:W-:Y:S04]  /*12630*/  STS.128 [R0], R20 ;  /* 0x0000001400007388 */ /* 0x0001e80000000c00 */
[----:B------:R0:W-:Y:S04]  /*12640*/  STS.128 [R0+0x10], R24 ;  /* 0x0000101800007388 */ /* 0x0001e80000000c00 */
[----:B------:R0:W-:Y:S04]  /*12650*/  STS.128 [R0+0x20], R28 ;  /* 0x0000201c00007388 */ /* 0x0001e80000000c00 */
[----:B------:R0:W-:Y:S02]  /*12660*/  STS.128 [R0+0x30], R32 ;  /* 0x0000302000007388 */ /* 0x0001e40000000c00 */
.L_x_8043:
[----:B------:R-:W-:Y:S05]  /*12670*/  BSYNC B0 ;  /* 0x0000000000007941 */ /* 0x000fea0003800000 */
.L_x_8042:
[----:B------:R-:W-:Y:S02]  /*12680*/  ISETP.GT.AND P0, PT, R44, 0x1, PT ;  /* 0x000000012c00780c */ /* 0x000fe40003f04270 */
[----:B------:R-:W-:-:S11]  /*12690*/  SHF.R.S32.HI R44, RZ, 0x1, R44 ;  /* 0x00000001ff2c7819 */ /* 0x000fd6000001142c */
[----:B------:R-:W-:Y:S05]  /*126a0*/  @P0 BRA `(.L_x_8056) ;  /* 0xfffff93000000947 */ /* 0x000fea000383ffff */
.L_x_8041:
[----:B------:R-:W-:-:S13]  /*126b0*/  ISETP.NE.AND P0, PT, RZ, c[0x0][0x190], PT ;  /* 0x00006400ff007a0c */ /* 0x000fda0003f05270 */
[----:B------:R-:W-:Y:S05]  /*126c0*/  @!P0 BRA `(.L_x_8057) ;  /* 0x00000e8000008947 */ /* 0x000fea0003800000 */
[----:B------:R-:W-:Y:S01]  /*126d0*/  IMAD.MOV.U32 R5, RZ, RZ, c[0x0][0x0] ;  /* 0x00000000ff057624 */ /* 0x000fe200078e00ff */
[----:B0-----:R-:W-:-:S04]  /*126e0*/  MOV R4, c[0x0][0x0] ;  /* 0x0000000000047a02 */ /* 0x001fc80000000f00 */
        /* <DEDUP_REMOVED lines=11> */
.L_x_8073:
[----:B------:R-:W-:Y:S01]  /*127a0*/  IMAD.IADD R4, R2, 0x1, R41 ;  /* 0x0000000102047824 */ /* 0x000fe200078e0229 */
[----:B------:R-:W-:Y:S04]  /*127b0*/  BAR.SYNC.DEFER_BLOCKING 0x0 ;  /* 0x0000000000007b1d */ /* 0x000fe80000010000 */
[----:B------:R-:W-:-:S02]  /*127c0*/  ISETP.GE.U32.AND P0, PT, R4, c[0x0][0x0], PT ;  /* 0x0000000004007a0c */ /* 0x000fc40003f06070 */
[----:B------:R-:W-:Y:S02]  /*127d0*/  BSSY B0, `(.L_x_8059) ;  /* 0x0000064000007945 */ /* 0x000fe40003800000 */
        /* <DEDUP_REMOVED lines=24> */
.L_x_8062:
[----:B0--3--:R-:W-:Y:S01]  /*12960*/  MOV R20, R4 ;  /* 0x0000000400147202 */ /* 0x009fe20000000f00 */
[----:B------:R-:W-:Y:S01]  /*12970*/  IMAD.MOV.U32 R23, RZ, RZ, R7 ;  /* 0x000000ffff177224 */ /* 0x000fe200078e0007 */
[----:B------:R-:W-:Y:S02]  /*12980*/  MOV R21, R5 ;  /* 0x0000000500157202 */ /* 0x000fe40000000f00 */
[----:B------:R-:W-:Y:S02]  /*12990*/  MOV R22, R6 ;  /* 0x0000000600167202 */ /* 0x000fe40000000f00 */
.L_x_8063:
[----:B------:R-:W-:Y:S05]  /*129a0*/  BSYNC B1 ;  /* 0x0000000000017941 */ /* 0x000fea0003800000 */
.L_x_8061:
        /* <DEDUP_REMOVED lines=17> */
.L_x_8065:
[----:B0---4-:R-:W-:Y:S01]  /*12ac0*/  MOV R24, R8 ;  /* 0x0000000800187202 */ /* 0x011fe20000000f00 */
[----:B------:R-:W-:Y:S01]  /*12ad0*/  IMAD.MOV.U32 R27, RZ, RZ, R11 ;  /* 0x000000ffff1b7224 */ /* 0x000fe200078e000b */
[----:B------:R-:W-:Y:S02]  /*12ae0*/  MOV R25, R9 ;  /* 0x0000000900197202 */ /* 0x000fe40000000f00 */
[----:B------:R-:W-:Y:S02]  /*12af0*/  MOV R26, R10 ;  /* 0x0000000a001a7202 */ /* 0x000fe40000000f00 */
.L_x_8066:
[----:B------:R-:W-:Y:S05]  /*12b00*/  BSYNC B1 ;  /* 0x0000000000017941 */ /* 0x000fea0003800000 */
.L_x_8064:
        /* <DEDUP_REMOVED lines=17> */
.L_x_8068:
[----:B0-----:R-:W-:Y:S01]  /*12c20*/  MOV R28, R12 ;  /* 0x0000000c001c7202 */ /* 0x001fe20000000f00 */
[----:B------:R-:W-:Y:S01]  /*12c30*/  IMAD.MOV.U32 R31, RZ, RZ, R15 ;  /* 0x000000ffff1f7224 */ /* 0x000fe200078e000f */
[----:B------:R-:W-:Y:S02]  /*12c40*/  MOV R29, R13 ;  /* 0x0000000d001d7202 */ /* 0x000fe40000000f00 */
[----:B------:R-:W-:Y:S02]  /*12c50*/  MOV R30, R14 ;  /* 0x0000000e001e7202 */ /* 0x000fe40000000f00 */
.L_x_8069:
[----:B------:R-:W-:Y:S05]  /*12c60*/  BSYNC B1 ;  /* 0x0000000000017941 */ /* 0x000fea0003800000 */
.L_x_8067:
        /* <DEDUP_REMOVED lines=17> */
.L_x_8071:
[----:B-1----:R-:W-:Y:S01]  /*12d80*/  MOV R32, R16 ;  /* 0x0000001000207202 */ /* 0x002fe20000000f00 */
[----:B------:R-:W-:Y:S01]  /*12d90*/  IMAD.MOV.U32 R34, RZ, RZ, R18 ;  /* 0x000000ffff227224 */ /* 0x000fe200078e0012 */
[----:B------:R-:W-:Y:S02]  /*12da0*/  MOV R33, R17 ;  /* 0x0000001100217202 */ /* 0x000fe40000000f00 */
[----:B------:R-:W-:Y:S02]  /*12db0*/  MOV R35, R19 ;  /* 0x0000001300237202 */ /* 0x000fe40000000f00 */
.L_x_8072:
[----:B------:R-:W-:Y:S05]  /*12dc0*/  BSYNC B1 ;  /* 0x0000000000017941 */ /* 0x000fea0003800000 */
.L_x_8070:
[----:B------:R0:W-:Y:S04]  /*12dd0*/  STS.128 [R0], R20 ;  /* 0x0000001400007388 */ /* 0x0001e80000000c00 */
[----:B------:R0:W-:Y:S04]  /*12de0*/  STS.128 [R0+0x10], R24 ;  /* 0x0000101800007388 */ /* 0x0001e80000000c00 */
[----:B------:R0:W-:Y:S04]  /*12df0*/  STS.128 [R0+0x20], R28 ;  /* 0x0000201c00007388 */ /* 0x0001e80000000c00 */
[----:B------:R0:W-:Y:S02]  /*12e00*/  STS.128 [R0+0x30], R32 ;  /* 0x0000302000007388 */ /* 0x0001e40000000c00 */
.L_x_8060:
[----:B------:R-:W-:Y:S05]  /*12e10*/  BSYNC B0 ;  /* 0x0000000000007941 */ /* 0x000fea0003800000 */
.L_x_8059:
[----:B------:R-:W-:-:S04]  /*12e20*/  SHF.R.S32.HI R41, RZ, 0x1, R41 ;  /* 0x00000001ff297819 */ /* 0x000fc80000011429 */
[----:B------:R-:W-:-:S13]  /*12e30*/  ISETP.GE.AND P0, PT, R41, 0x20, PT ;  /* 0x000000202900780c */ /* 0x000fda0003f06270 */
[----:B------:R-:W-:Y:S05]  /*12e40*/  @P0 BRA `(.L_x_8073) ;  /* 0xfffff95000000947 */ /* 0x000fea000383ffff */
[----:B------:R-:W-:-:S09]  /*12e50*/  HFMA2.MMA R4, -RZ, RZ, 0, 1.9073486328125e-06 ;  /* 0x00000020ff047435 */ /* 0x000fd200000001ff */
.L_x_8058:
[----:B------:R-:W-:Y:S01]  /*12e60*/  BAR.SYNC.DEFER_BLOCKING 0x0 ;  /* 0x0000000000007b1d */ /* 0x000fe20000010000 */
[----:B------:R-:W-:-:S13]  /*12e70*/  ISETP.GE.AND P0, PT, R4, 0x2, PT ;  /* 0x000000020400780c */ /* 0x000fda0003f06270 */
[----:B------:R-:W-:Y:S05]  /*12e80*/  @!P0 BRA `(.L_x_8057) ;  /* 0x000006c000008947 */ /* 0x000fea0003800000 */
[----:B------:R-:W-:-:S04]  /*12e90*/  IMAD.MOV.U32 R5, RZ, RZ, 0x1 ;  /* 0x00000001ff057424 */ /* 0x000fc800078e00ff */
.L_x_8086:
        /* <DEDUP_REMOVED lines=21> */
.L_x_8075:
[----:B---34-:R-:W-:Y:S01]  /*12ff0*/  IMAD.MOV.U32 R20, RZ, RZ, R7 ;  /* 0x000000ffff147224 */ /* 0x018fe200078e0007 */
[----:B------:R-:W-:Y:S01]  /*13000*/  MOV R21, R6 ;  /* 0x0000000600157202 */ /* 0x000fe20000000f00 */
[----:B0-----:R-:W-:Y:S01]  /*13010*/  IMAD.MOV.U32 R22, RZ, RZ, R0 ;  /* 0x000000ffff167224 */ /* 0x001fe200078e0000 */
[----:B-1----:R-:W-:Y:S02]  /*13020*/  MOV R23, R9 ;  /* 0x0000000900177202 */ /* 0x002fe40000000f00 */
.L_x_8076:
[----:B------:R-:W-:Y:S05]  /*13030*/  BSYNC B0 ;  /* 0x0000000000007941 */ /* 0x000fea0003800000 */
.L_x_8074:
        /* <DEDUP_REMOVED lines=21> */
.L_x_8078:
[----:B-1--4-:R-:W-:Y:S01]  /*13190*/  IMAD.MOV.U32 R24, RZ, RZ, R7 ;  /* 0x000000ffff187224 */ /* 0x012fe200078e0007 */
[----:B--2---:R-:W-:Y:S01]  /*131a0*/  MOV R25, R6 ;  /* 0x0000000600197202 */ /* 0x004fe20000000f00 */
[----:B0-----:R-:W-:Y:S01]  /*131b0*/  IMAD.MOV.U32 R26, RZ, RZ, R0 ;  /* 0x000000ffff1a7224 */ /* 0x001fe200078e0000 */
[----:B---3--:R-:W-:Y:S02]  /*131c0*/  MOV R27, R9 ;  /* 0x00000009001b7202 */ /* 0x008fe40000000f00 */
.L_x_8079:
[----:B------:R-:W-:Y:S05]  /*131d0*/  BSYNC B0 ;  /* 0x0000000000007941 */ /* 0x000fea0003800000 */
.L_x_8077:
        /* <DEDUP_REMOVED lines=21> */
.L_x_8081:
[----:B---34-:R-:W-:Y:S01]  /*13330*/  IMAD.MOV.U32 R28, RZ, RZ, R7 ;  /* 0x000000ffff1c7224 */ /* 0x018fe200078e0007 */
[----:B--2---:R-:W-:Y:S01]  /*13340*/  MOV R29, R6 ;  /* 0x00000006001d7202 */ /* 0x004fe20000000f00 */
[----:B0-----:R-:W-:Y:S01]  /*13350*/  IMAD.MOV.U32 R30, RZ, RZ, R0 ;  /* 0x000000ffff1e7224 */ /* 0x001fe200078e0000 */
[----:B-1----:R-:W-:Y:S02]  /*13360*/  MOV R31, R9 ;  /* 0x00000009001f7202 */ /* 0x002fe40000000f00 */
.L_x_8082:
[----:B------:R-:W-:Y:S05]  /*13370*/  BSYNC B0 ;  /* 0x0000000000007941 */ /* 0x000fea0003800000 */
.L_x_8080:
        /* <DEDUP_REMOVED lines=21> */
.L_x_8084:
[----:B-1--4-:R-:W-:Y:S01]  /*134d0*/  IMAD.MOV.U32 R32, RZ, RZ, R7 ;  /* 0x000000ffff207224 */ /* 0x012fe200078e0007 */
[----:B--2---:R-:W-:Y:S01]  /*134e0*/  MOV R33, R6 ;  /* 0x0000000600217202 */ /* 0x004fe20000000f00 */
[----:B0-----:R-:W-:Y:S01]  /*134f0*/  IMAD.MOV.U32 R34, RZ, RZ, R0 ;  /* 0x000000ffff227224 */ /* 0x001fe200078e0000 */
[----:B---3--:R-:W-:Y:S02]  /*13500*/  MOV R35, R9 ;  /* 0x0000000900237202 */ /* 0x008fe40000000f00 */
.L_x_8085:
[----:B------:R-:W-:Y:S05]  /*13510*/  BSYNC B0 ;  /* 0x0000000000007941 */ /* 0x000fea0003800000 */
.L_x_8083:
[----:B-1----:R-:W-:-:S04]  /*13520*/  SHF.L.U32 R5, R5, 0x1, RZ ;  /* 0x0000000105057819 */ /* 0x002fc800000006ff */
[----:B------:R-:W-:-:S13]  /*13530*/  ISETP.GE.AND P0, PT, R5, R4, PT ;  /* 0x000000040500720c */ /* 0x000fda0003f06270 */
[----:B------:R-:W-:Y:S05]  /*13540*/  @!P0 BRA `(.L_x_8086) ;  /* 0xfffff95000008947 */ /* 0x000fea000383ffff */
.L_x_8057:
        /* <DEDUP_REMOVED lines=35> */
.L_x_8090:
[----:B0-----:R-:W-:Y:S05]  /*13780*/  BSYNC B0 ;  /* 0x0000000000007941 */ /* 0x001fea0003800000 */
.L_x_8089:
        /* <DEDUP_REMOVED lines=20> */
.L_x_8092:
[----:B0-----:R-:W-:Y:S05]  /*138d0*/  BSYNC B0 ;  /* 0x0000000000007941 */ /* 0x001fea0003800000 */
.L_x_8091:
        /* <DEDUP_REMOVED lines=20> */
.L_x_8094:
[----:B0-----:R-:W-:Y:S05]  /*13a20*/  BSYNC B0 ;  /* 0x0000000000007941 */ /* 0x001fea0003800000 */
.L_x_8093:
        /* <DEDUP_REMOVED lines=20> */
.L_x_8095:
[----:B0-----:R-:W-:Y:S05]  /*13b70*/  BSYNC B0 ;  /* 0x0000000000007941 */ /* 0x001fea0003800000 */
.L_x_8088:
        /* <DEDUP_REMOVED lines=22> */
[----:B------:R-:W-:Y:S01]  /*13ce0*/  F2FP.PACK_AB R20, R24, R20 ;  /* 0x000000141814723e */ /* 0x000fe200000000ff */
[----:B--2---:R2:W1:Y:S01]  /*13cf0*/  MUFU.RCP R6, R3 ;  /* 0x0000000300067308 */ /* 0x0044620000001000 */
[----:B0-----:R-:W-:Y:S01]  /*13d00*/  FMUL.FTZ R21, R0, R21 ;  /* 0x0000001500157220 */ /* 0x001fe20000410000 */
[----:B------:R-:W-:Y:S02]  /*13d10*/  F2FP.PACK_AB R28, R32, R28 ;  /* 0x0000001c201c723e */ /* 0x000fe400000000ff */
[--C-:B------:R-:W-:Y:S02]  /*13d20*/  HADD2.F32 R15, -RZ, R20.reuse.H0_H0 ;  /* 0x20000014ff0f7230 */ /* 0x100fe40000004100 */
[----:B------:R-:W-:Y:S02]  /*13d30*/  HADD2.F32 R17, -RZ, R20.H1_H1 ;  /* 0x30000014ff117230 */ /* 0x000fe40000004100 */
[----:B------:R-:W0:Y:S01]  /*13d40*/  MUFU.RCP R8, R35 ;  /* 0x0000002300087308 */ /* 0x000e220000001000 */
[----:B---3--:R-:W-:Y:S01]  /*13d50*/  FMUL.FTZ R25, R2, R25 ;  /* 0x0000001902197220 */ /* 0x008fe20000410000 */
[----:B------:R-:W-:-:S02]  /*13d60*/  @P2 IADD3 R2, P3, R38, c[0x0][0x550], RZ ;  /* 0x0001540026022a10 */ /* 0x000fc40007f7e0ff */
[----:B------:R-:W-:Y:S02]  /*13d70*/  @P1 LOP3.LUT R4, R38, 0xfffffffc, RZ, 0xc0, !PT ;  /* 0xfffffffc26041812 */ /* 0x000fe400078ec0ff */
[----:B--2---:R-:W-:Y:S02]  /*13d80*/  @P2 IADD3.X R3, RZ, c[0x0][0x554], RZ, P3, !PT ;  /* 0x00015500ff032a10 */ /* 0x004fe40001ffe4ff */
[----:B------:R-:W2:Y:S01]  /*13d90*/  @P0 MUFU.SQRT R21, R21 ;  /* 0x0000001500150308 */ /* 0x000ea20000002000 */
[----:B-1----:R-:W-:Y:S01]  /*13da0*/  FMUL.FTZ R29, R6, R29 ;  /* 0x0000001d061d7220 */ /* 0x002fe20000410000 */
[----:B------:R-:W-:Y:S02]  /*13db0*/  @P1 IADD3 R4, P3, R4, c[0x0][0x558], RZ ;  /* 0x0001560004041a10 */ /* 0x000fe40007f7e0ff */
[----:B------:R-:W-:-:S03]  /*13dc0*/  @P2 IADD3 R6, P4, R39, c[0x0][0x550], RZ ;  /* 0x0001540027062a10 */ /* 0x000fc60007f9e0ff */
[----:B------:R-:W-:Y:S01]  /*13dd0*/  @P1 IMAD.X R5, RZ, RZ, c[0x0][0x55c], P3 ;  /* 0x00015700ff051624 */ /* 0x000fe200018e06ff */
[----:B------:R-:W1:Y:S01]  /*13de0*/  @P0 MUFU.SQRT R25, R25 ;  /* 0x0000001900190308 */ /* 0x000e620000002000 */
[----:B0-----:R-:W-:Y:S01]  /*13df0*/  FMUL.FTZ R33, R8, R33 ;  /* 0x0000002108217220 */ /* 0x001fe20000410000 */
[----:B------:R-:W-:Y:S02]  /*13e00*/  @P1 LOP3.LUT R8, R39, 0xfffffffc, RZ, 0xc0, !PT ;  /* 0xfffffffc27081812 */ /* 0x000fe400078ec0ff */
[----:B----4-:R-:W-:Y:S02]  /*13e10*/  @P2 IADD3.X R7, RZ, c[0x0][0x554], RZ, P4, !PT ;  /* 0x00015500ff072a10 */ /* 0x010fe400027fe4ff */
[----:B------:R-:W-:Y:S02]  /*13e20*/  @P2 IADD3 R10, P3, R36, c[0x0][0x550], RZ ;  /* 0x00015400240a2a10 */ /* 0x000fe40007f7e0ff */
[----:B------:R-:W0:Y:S01]  /*13e30*/  @P0 MUFU.SQRT R29, R29 ;  /* 0x0000001d001d0308 */ /* 0x000e220000002000 */
[----:B------:R-:W-:Y:S01]  /*13e40*/  @P1 IADD3 R8, P4, R8, c[0x0][0x558], RZ ;  /* 0x0001560008081a10 */ /* 0x000fe20007f9e0ff */
[----:B--2---:R2:W-:Y:S01]  /*13e50*/  @P2 STG.E [R2.64], R21 ;  /* 0x0000001502002986 */ /* 0x0045e2000c101924 */
[----:B------:R-:W-:Y:S01]  /*13e60*/  @P1 LOP3.LUT R36, R36, 0xfffffffc, RZ, 0xc0, !PT ;  /* 0xfffffffc24241812 */ /* 0x000fe200078ec0ff */
[----:B------:R-:W-:Y:S01]  /*13e70*/  @P2 IMAD.X R11, RZ, RZ, c[0x0][0x554], P3 ;  /* 0x00015500ff0b2624 */ /* 0x000fe200018e06ff */
[----:B------:R-:W-:Y:S01]  /*13e80*/  @P1 IADD3.X R9, RZ, c[0x0][0x55c], RZ, P4, !PT ;  /* 0x00015700ff091a10 */ /* 0x000fe200027fe4ff */
[----:B------:R3:W-:Y:S01]  /*13e90*/  @P1 STG.E [R4.64], R15 ;  /* 0x0000000f04001986 */ /* 0x0007e2000c101924 */
[----:B------:R-:W-:Y:S01]  /*13ea0*/  @P2 IADD3 R12, P4, R37, c[0x0][0x550], RZ ;  /* 0x00015400250c2a10 */ /* 0x000fe20007f9e0ff */
[----:B------:R-:W4:Y:S02]  /*13eb0*/  @P0 MUFU.SQRT R33, R33 ;  /* 0x0000002100210308 */ /* 0x000f240000002000 */
[----:B-1----:R1:W-:Y:S01]  /*13ec0*/  @P2 STG.E [R6.64], R25 ;  /* 0x0000001906002986 */ /* 0x0023e2000c101924 */
[----:B------:R-:W-:-:S02]  /*13ed0*/  @P2 IADD3.X R13, RZ, c[0x0][0x554], RZ, P4, !PT ;  /* 0x00015500ff0d2a10 */ /* 0x000fc400027fe4ff */
[----:B--2---:R-:W-:Y:S01]  /*13ee0*/  @P1 IADD3 R2, P0, R36, c[0x0][0x558], RZ ;  /* 0x0001560024021a10 */ /* 0x004fe20007f1e0ff */
[----:B------:R1:W-:Y:S03]  /*13ef0*/  @P1 STG.E [R8.64], R17 ;  /* 0x0000001108001986 */ /* 0x0003e6000c101924 */
[----:B------:R-:W-:Y:S01]  /*13f00*/  @P1 IADD3.X R3, RZ, c[0x0][0x55c], RZ, P0, !PT ;  /* 0x00015700ff031a10 */ /* 0x000fe200007fe4ff */
[----:B---3--:R-:W-:Y:S01]  /*13f10*/  HADD2.F32 R5, -RZ, R28.H0_H0 ;  /* 0x2000001cff057230 */ /* 0x008fe20000004100 */
[----:B0-----:R1:W-:Y:S04]  /*13f20*/  @P2 STG.E [R10.64], R29 ;  /* 0x0000001d0a002986 */ /* 0x0013e8000c101924 */
[----:B------:R1:W-:Y:S04]  /*13f30*/  @P1 STG.E [R2.64], R5 ;  /* 0x0000000502001986 */ /* 0x0003e8000c101924 */
[----:B----4-:R1:W-:Y:S01]  /*13f40*/  @P2 STG.E [R12.64], R33 ;  /* 0x000000210c002986 */ /* 0x0103e2000c101924 */
[----:B------:R-:W-:Y:S05]  /*13f50*/  @!P1 EXIT ;  /* 0x000000000000994d */ /* 0x000fea0003800000 */
[----:B-1----:R-:W-:Y:S01]  /*13f60*/  LOP3.LUT R2, R37, 0xfffffffc, RZ, 0xc0, !PT ;  /* 0xfffffffc25027812 */ /* 0x002fe200078ec0ff */
[----:B------:R-:W-:-:S03]  /*13f70*/  HADD2.F32 R5, -RZ, R28.H1_H1 ;  /* 0x3000001cff057230 */ /* 0x000fc60000004100 */
[----:B------:R-:W-:-:S05]  /*13f80*/  IADD3 R2, P0, R2, c[0x0][0x558], RZ ;  /* 0x0001560002027a10 */ /* 0x000fca0007f1e0ff */
[----:B------:R-:W-:-:S05]  /*13f90*/  IMAD.X R3, RZ, RZ, c[0x0][0x55c], P0 ;  /* 0x00015700ff037624 */ /* 0x000fca00000e06ff */
[----:B------:R-:W-:Y:S01]  /*13fa0*/  STG.E [R2.64], R5 ;  /* 0x0000000502007986 */ /* 0x000fe2000c101924 */
[----:B------:R-:W-:Y:S05]  /*13fb0*/  EXIT ;  /* 0x000000000000794d */ /* 0x000fea0003800000 */
.L_x_8096:
        /* <DEDUP_REMOVED lines=17> */
.L_x_8087:
[----:B------:R-:W-:-:S13]  /*140d0*/  ISETP.NE.AND P0, PT, RZ, UR38, PT ;  /* 0x00000026ff007c0c */ /* 0x000fda000bf05270 */
[----:B------:R-:W-:Y:S05]  /*140e0*/  @!P0 BRA `(.L_x_8097) ;  /* 0x000001b000008947 */ /* 0x000fea0003800000 */
[----:B0-----:R-:W-:Y:S01]  /*140f0*/  MOV R0, 0x0 ;  /* 0x0000000000007802 */ /* 0x001fe20000000f00 */
[----:B------:R-:W-:Y:S01]  /*14100*/  HFMA2.MMA R8, -RZ, RZ, 0, 4.3690204620361328125e-05 ;  /* 0x000002ddff087435 */ /* 0x000fe200000001ff */
[----:B------:R-:W-:Y:S01]  /*14110*/  MOV R4, c[0x4][0x580] ;  /* 0x0101600000047a02 */ /* 0x000fe20000000f00 */
[----:B------:R-:W-:Y:S01]  /*14120*/  HFMA2.MMA R12, -RZ, RZ, 0, 5.9604644775390625e-08 ;  /* 0x00000001ff0c7435 */ /* 0x000fe200000001ff */
[----:B------:R0:W3:Y:S01]  /*14130*/  LDC.64 R2, c[0x4][R0] ;  /* 0x0100000000027b82 */ /* 0x0000e20000000a00 */
[----:B------:R-:W-:Y:S01]  /*14140*/  MOV R5, c[0x4][0x584] ;  /* 0x0101610000057a02 */ /* 0x000fe20000000f00 */
[----:B--2---:R-:W-:Y:S01]  /*14150*/  IMAD.MOV.U32 R6, RZ, RZ, c[0x4][0x578] ;  /* 0x01015e00ff067624 */ /* 0x004fe200078e00ff */
[----:B----4-:R-:W-:Y:S01]  /*14160*/  MOV R7, c[0x4][0x57c] ;  /* 0x01015f0000077a02 */ /* 0x010fe20000000f00 */
        /* <DEDUP_REMOVED lines=13> */
[----:B------:R-:W-:Y:S01]  /*14240*/  MOV R23, RZ ;  /* 0x000000ff00177202 */ /* 0x000fe20000000f00 */
[----:B------:R-:W-:Y:S01]  /*14250*/  CS2R R24, SRZ ;  /* 0x0000000000187805 */ /* 0x000fe2000001ff00 */
[----:B------:R-:W-:Y:S01]  /*14260*/  CS2R R28, SRZ ;  /* 0x00000000001c7805 */ /* 0x000fe2000001ff00 */
[----:B------:R-:W-:Y:S01]  /*14270*/  IMAD.MOV.U32 R31, RZ, RZ, RZ ;  /* 0x000000ffff1f7224 */ /* 0x000fe200078e00ff */
[----:B------:R-:W-:Y:S01]  /*14280*/  CS2R R32, SRZ ;  /* 0x0000000000207805 */ /* 0x000fe2000001ff00 */
[----:B------:R-:W-:Y:S02]  /*14290*/  MOV R35, RZ ;  /* 0x000000ff00237202 */ /* 0x000fe40000000f00 */
.L_x_8097:
        /* <DEDUP_REMOVED lines=9> */
[----:B------:R-:W-:Y:S01]  /*14330*/  HFMA2.MMA R5, -RZ, RZ, 0, 5.9604644775390625e-08 ;  /* 0x00000001ff057435 */ /* 0x000fe200000001ff */
[----:B------:R-:W-:Y:S01]  /*14340*/  FSETP.GT.FTZ.AND P0, PT, R27, c[0x0][0x160], PT ;  /* 0x000058001b007a0b */ /* 0x000fe20003f14000 */
[----:B------:R-:W-:Y:S01]  /*14350*/  FADD.FTZ R35, R35, -c[0x0][0x160] ;  /* 0x8000580023237621 */ /* 0x000fe20000010000 */
[----:B------:R-:W-:Y:S01]  /*14360*/  ULDC.U8 UR4, c[0x0][0x164] ;  /* 0x0000590000047ab9 */ /* 0x000fe20000000000 */
[----:B----4-:R-:W-:Y:S01]  /*14370*/  IMAD.MOV.U32 R7, RZ, RZ, c[0x0][0x584] ;  /* 0x00016100ff077624 */ /* 0x010fe200078e00ff */
[----:B------:R-:W0:Y:S01]  /*14380*/  MUFU.RCP R0, R0 ;  /* 0x0000000000007308 */ /* 0x000e220000001000 */
[----:B------:R-:W-:-:S02]  /*14390*/  FSEL R2, R2, RZ, P0 ;  /* 0x000000ff02027208 */ /* 0x000fc40000000000 */
[----:B------:R-:W-:Y:S02]  /*143a0*/  FSETP.GT.FTZ.AND P0, PT, R31, c[0x0][0x160], PT ;  /* 0x000058001f007a0b */ /* 0x000fe40003f14000 */
[----:B------:R-:W-:Y:S02]  /*143b0*/  FSEL R35, R35, RZ, P1 ;  /* 0x000000ff23237208 */ /* 0x000fe40000800000 */
[----:B------:R-:W-:Y:S01]  /*143c0*/  FSEL R3, R3, RZ, P0 ;  /* 0x000000ff03037208 */ /* 0x000fe20000000000 */
[----:B------:R-:W3:Y:S01]  /*143d0*/  MUFU.RCP R2, R2 ;  /* 0x0000000200027308 */ /* 0x000ee20000001000 */
[----:B------:R-:W-:Y:S02]  /*143e0*/  ISETP.NE.AND P0, PT, RZ, UR4, PT ;  /* 0x00000004ff007c0c */ /* 0x000fe4000bf05270 */
[----:B------:R-:W-:Y:S02]  /*143f0*/  ISETP.LE.AND P2, PT, R5, c[0x0][0x584], PT ;  /* 0x0001610005007a0c */ /* 0x000fe40003f43270 */
[----:B------:R-:W-:-:S02]  /*14400*/  ISETP.GE.AND P1, PT, R7, 0x2, PT ;  /* 0x000000020700780c */ /* 0x000fc40003f26270 */
[----:B------:R-:W-:Y:S01]  /*14410*/  F2FP.PACK_AB R20, R24, R20 ;  /* 0x000000141814723e */ /* 0x000fe200000000ff */
[----:B------:R4:W5:Y:S01]  /*14420*/  MUFU.RCP R4, R3 ;  /* 0x0000000300047308 */ /* 0x0009620000001000 */
[----:B0-----:R-:W-:Y:S01]  /*14430*/  FMUL.FTZ R21, R0, R21 ;  /* 0x0000001500157220 */ /* 0x001fe20000410000 */
[----:B------:R-:W-:Y:S02]  /*14440*/  F2FP.PACK_AB R28, R32, R28 ;  /* 0x0000001c201c723e */ /* 0x000fe400000000ff */
[--C-:B------:R-:W-:Y:S02]  /*14450*/  HADD2.F32 R15, -RZ, R20.reuse.H0_H0 ;  /* 0x20000014ff0f7230 */ /* 0x100fe40000004100 */
[----:B------:R-:W-:Y:S02]  /*14460*/  HADD2.F32 R17, -RZ, R20.H1_H1 ;  /* 0x30000014ff117230 */ /* 0x000fe40000004100 */
[----:B--2---:R-:W0:Y:S01]  /*14470*/  MUFU.RCP R6, R35 ;  /* 0x0000002300067308 */ /* 0x004e220000001000 */
[----:B---3--:R-:W-:Y:S01]  /*14480*/  FMUL.FTZ R25, R2, R25 ;  /* 0x0000001902197220 */ /* 0x008fe20000410000 */
[----:B------:R-:W-:-:S02]  /*14490*/  @P2 IADD3 R2, P3, R38, c[0x0][0x550], RZ ;  /* 0x0001540026022a10 */ /* 0x000fc40007f7e0ff */
[----:B------:R-:W-:Y:S02]  /*144a0*/  @P1 LOP3.LUT R5, R38, 0xfffffffc, RZ, 0xc0, !PT ;  /* 0xfffffffc26051812 */ /* 0x000fe400078ec0ff */
[----:B----4-:R-:W-:Y:S02]  /*144b0*/  @P2 IADD3.X R3, RZ, c[0x0][0x554], RZ, P3, !PT ;  /* 0x00015500ff032a10 */ /* 0x010fe40001ffe4ff */
[----:B------:R-:W2:Y:S01]  /*144c0*/  @P0 MUFU.SQRT R21, R21 ;  /* 0x0000001500150308 */ /* 0x000ea20000002000 */
[----:B-----5:R-:W-:Y:S01]  /*144d0*/  FMUL.FTZ R29, R4, R29 ;  /* 0x0000001d041d7220 */ /* 0x020fe20000410000 */
[----:B------:R-:W-:Y:S02]  /*144e0*/  @P1 IADD3 R4, P3, R5, c[0x0][0x558], RZ ;  /* 0x0001560005041a10 */ /* 0x000fe40007f7e0ff */
[C---:B------:R-:W-:Y:S02]  /*144f0*/  @P1 LOP3.LUT R8, R39.reuse, 0xfffffffc, RZ, 0xc0, !PT ;  /* 0xfffffffc27081812 */ /* 0x040fe400078ec0ff */
[----:B------:R-:W-:Y:S01]  /*14500*/  @P1 IADD3.X R5, RZ, c[0x0][0x55c], RZ, P3, !PT ;  /* 0x00015700ff051a10 */ /* 0x000fe20001ffe4ff */
[----:B0-----:R-:W-:Y:S01]  /*14510*/  FMUL.FTZ R33, R6, R33 ;  /* 0x0000002106217220 */ /* 0x001fe20000410000 */
[----:B------:R-:W-:Y:S01]  /*14520*/  @P2 IADD3 R6, P4, R39, c[0x0][0x550], RZ ;  /* 0x0001540027062a10 */ /* 0x000fe20007f9e0ff */
[----:B------:R-:W0:Y:S01]  /*14530*/  @P0 MUFU.SQRT R25, R25 ;  /* 0x0000001900190308 */ /* 0x000e220000002000 */
[----:B------:R-:W-:-:S02]  /*14540*/  @P2 IADD3 R10, P3, R36, c[0x0][0x550], RZ ;  /* 0x00015400240a2a10 */ /* 0x000fc40007f7e0ff */
[----:B------:R-:W-:Y:S01]  /*14550*/  @P1 LOP3.LUT R36, R36, 0xfffffffc, RZ, 0xc0, !PT ;  /* 0xfffffffc24241812 */ /* 0x000fe200078ec0ff */
[----:B------:R-:W-:Y:S01]  /*14560*/  @P2 IMAD.X R7, RZ, RZ, c[0x0][0x554], P4 ;  /* 0x00015500ff072624 */ /* 0x000fe200020e06ff */
[----:B------:R-:W-:Y:S01]  /*14570*/  @P1 IADD3 R8, P4, R8, c[0x0][0x558], RZ ;  /* 0x0001560008081a10 */ /* 0x000fe20007f9e0ff */
[----:B--2---:R2:W-:Y:S01]  /*14580*/  @P2 STG.E [R2.64], R21 ;  /* 0x0000001502002986 */ /* 0x0045e2000c101924 */
[----:B------:R-:W-:Y:S01]  /*14590*/  @P2 IADD3.X R11, RZ, c[0x0][0x554], RZ, P3, !PT ;  /* 0x00015500ff0b2a10 */ /* 0x000fe20001ffe4ff */
[----:B------:R-:W3:Y:S01]  /*145a0*/  @P0 MUFU.SQRT R29, R29 ;  /* 0x0000001d001d0308 */ /* 0x000ee20000002000 */
[----:B------:R-:W-:Y:S01]  /*145b0*/  @P1 IADD3.X R9, RZ, c[0x0][0x55c], RZ, P4, !PT ;  /* 0x00015700ff091a10 */ /* 0x000fe200027fe4ff */
[----:B------:R4:W-:Y:S01]  /*145c0*/  @P1 STG.E [R4.64], R15 ;  /* 0x0000000f04001986 */ /* 0x0009e2000c101924 */
[----:B------:R-:W-:-:S05]  /*145d0*/  @P2 IADD3 R12, P4, R37, c[0x0][0x550], RZ ;  /* 0x00015400250c2a10 */ /* 0x000fca0007f9e0ff */
[----:B------:R-:W5:Y:S01]  /*145e0*/  @P0 MUFU.SQRT R33, R33 ;  /* 0x0000002100210308 */ /* 0x000f620000002000 */
[----:B------:R-:W-:Y:S01]  /*145f0*/  @P2 IMAD.X R13, RZ, RZ, c[0x0][0x554], P4 ;  /* 0x00015500ff0d2624 */ /* 0x000fe200020e06ff */
[----:B--2---:R-:W-:Y:S01]  /*14600*/  @P1 IADD3 R2, P0, R36, c[0x0][0x558], RZ ;  /* 0x0001560024021a10 */ /* 0x004fe20007f1e0ff */
[----:B0-----:R0:W-:Y:S03]  /*14610*/  @P2 STG.E [R6.64], R25 ;  /* 0x0000001906002986 */ /* 0x0011e6000c101924 */
[----:B------:R-:W-:Y:S01]  /*14620*/  @P1 IADD3.X R3, RZ, c[0x0][0x55c], RZ, P0, !PT ;  /* 0x00015700ff031a10 */ /* 0x000fe200007fe4ff */
[----:B----4-:R-:W-:Y:S01]  /*14630*/  HADD2.F32 R5, -RZ, R28.H0_H0 ;  /* 0x2000001cff057230 */ /* 0x010fe20000004100 */
[----:B------:R0:W-:Y:S04]  /*14640*/  @P1 STG.E [R8.64], R17 ;  /* 0x0000001108001986 */ /* 0x0001e8000c101924 */
[----:B---3--:R0:W-:Y:S04]  /*14650*/  @P2 STG.E [R10.64], R29 ;  /* 0x0000001d0a002986 */ /* 0x0081e8000c101924 */
[----:B------:R0:W-:Y:S04]  /*14660*/  @P1 STG.E [R2.64], R5 ;  /* 0x0000000502001986 */ /* 0x0001e8000c101924 */
[----:B-----5:R0:W-:Y:S01]  /*14670*/  @P2 STG.E [R12.64], R33 ;  /* 0x000000210c002986 */ /* 0x0201e2000c101924 */
[----:B------:R-:W-:Y:S05]  /*14680*/  @!P1 EXIT ;  /* 0x000000000000994d */ /* 0x000fea0003800000 */
[----:B0-----:R-:W-:Y:S01]  /*14690*/  LOP3.LUT R2, R37, 0xfffffffc, RZ, 0xc0, !PT ;  /* 0xfffffffc25027812 */ /* 0x001fe200078ec0ff */
[----:B------:R-:W-:-:S03]  /*146a0*/  HADD2.F32 R5, -RZ, R28.H1_H1 ;  /* 0x3000001cff057230 */ /* 0x000fc60000004100 */
[----:B------:R-:W-:-:S04]  /*146b0*/  IADD3 R2, P0, R2, c[0x0][0x558], RZ ;  /* 0x0001560002027a10 */ /* 0x000fc80007f1e0ff */
[----:B------:R-:W-:-:S05]  /*146c0*/  IADD3.X R3, RZ, c[0x0][0x55c], RZ, P0, !PT ;  /* 0x00015700ff037a10 */ /* 0x000fca00007fe4ff */
[----:B------:R-:W-:Y:S01]  /*146d0*/  STG.E [R2.64], R5 ;  /* 0x0000000502007986 */ /* 0x000fe2000c101924 */
[----:B------:R-:W-:Y:S05]  /*146e0*/  EXIT ;  /* 0x000000000000794d */ /* 0x000fea0003800000 */
.L_x_8098:
[----:B------:R-:W-:Y:S01]  /*146f0*/  MOV R2, 0x0 ;  /* 0x0000000000027802 */ /* 0x000fe20000000f00 */
[----:B------:R-:W-:Y:S01]  /*14700*/  HFMA2.MMA R8, -RZ, RZ, 0, 4.4405460357666015625e-05 ;  /* 0x000002e9ff087435 */ /* 0x000fe200000001ff */
[----:B0-----:R-:W-:Y:S01]  /*14710*/  IMAD.MOV.U32 R4, RZ, RZ, c[0x4][0x580] ;  /* 0x01016000ff047624 */ /* 0x001fe200078e00ff */
[----:B------:R-:W-:Y:S01]  /*14720*/  HFMA2.MMA R12, -RZ, RZ, 0, 5.9604644775390625e-08 ;  /* 0x00000001ff0c7435 */ /* 0x000fe200000001ff */
[----:B------:R0:W3:Y:S01]  /*14730*/  LDC.64 R14, c[0x4][R2] ;  /* 0x01000000020e7b82 */ /* 0x0000e20000000a00 */
[----:B------:R-:W-:Y:S01]  /*14740*/  MOV R5, c[0x4][0x584] ;  /* 0x0101610000057a02 */ /* 0x000fe20000000f00 */
[----:B----4-:R-:W-:Y:S01]  /*14750*/  IMAD.MOV.U32 R7, RZ, RZ, c[0x4][0x57c] ;  /* 0x01015f00ff077624 */ /* 0x010fe200078e00ff */
[----:B--2---:R-:W-:Y:S01]  /*14760*/  MOV R6, c[0x4][0x578] ;  /* 0x01015e0000067a02 */ /* 0x004fe20000000f00 */
        /* <DEDUP_REMOVED lines=13> */
[----:B------:R-:W-:Y:S01]  /*14840*/  IMAD.MOV.U32 R4, RZ, RZ, c[0x4][0x580] ;  /* 0x01016000ff047624 */ /* 0x000fe200078e00ff */
[----:B------:R-:W-:Y:S01]  /*14850*/  HFMA2.MMA R12, -RZ, RZ, 0, 5.9604644775390625e-08 ;  /* 0x00000001ff0c7435 */ /* 0x000fe200000001ff */
[----:B------:R-:W-:Y:S01]  /*14860*/  MOV R5, c[0x4][0x584] ;  /* 0x0101610000057a02 */ /* 0x000fe20000000f00 */
[----:B------:R-:W-:Y:S01]  /*14870*/  IMAD.MOV.U32 R7, RZ, RZ, c[0x4][0x57c] ;  /* 0x01015f00ff077624 */ /* 0x000fe200078e00ff */
[----:B------:R-:W-:Y:S01]  /*14880*/  MOV R6, c[0x4][0x578] ;  /* 0x01015e0000067a02 */ /* 0x000fe20000000f00 */
[----:B------:R-:W-:Y:S01]  /*14890*/  IMAD.MOV.U32 R11, RZ, RZ, c[0x4][0x24] ;  /* 0x01000900ff0b7624 */ /* 0x000fe200078e00ff */
        /* <DEDUP_REMOVED lines=47> */
.L_x_7999:
        /* <DEDUP_REMOVED lines=43> */
.L_x_8102:
[----:B0-----:R-:W-:Y:S05]  /*14e40*/  BSYNC B0 ;  /* 0x0000000000007941 */ /* 0x001fea0003800000 */
.L_x_8101:
        /* <DEDUP_REMOVED lines=20> */
.L_x_8104:
[----:B0-----:R-:W-:Y:S05]  /*14f90*/  BSYNC B0 ;  /* 0x0000000000007941 */ /* 0x001fea0003800000 */
.L_x_8103:
        /* <DEDUP_REMOVED lines=20> */
.L_x_8106:
[----:B0-----:R-:W-:Y:S05]  /*150e0*/  BSYNC B0 ;  /* 0x0000000000007941 */ /* 0x001fea0003800000 */
.L_x_8105:
        /* <DEDUP_REMOVED lines=20> */
.L_x_8107:
[----:B0-----:R-:W-:Y:S05]  /*15230*/  BSYNC B0 ;  /* 0x0000000000007941 */ /* 0x001fea0003800000 */
.L_x_8100:
        /* <DEDUP_REMOVED lines=12> */
[----:B-----5:R0:W1:Y:S01]  /*15300*/  MUFU.RCP R6, R0 ;  /* 0x0000000000067308 */ /* 0x0200620000001000 */
[----:B------:R-:W-:Y:S01]  /*15310*/  ULDC.U8 UR4, c[0x0][0x164] ;  /* 0x0000590000047ab9 */ /* 0x000fe20000000000 */
[----:B------:R-:W-:-:S02]  /*15320*/  FSEL R2, R2, RZ, P0 ;  /* 0x000000ff02027208 */ /* 0x000fc40000000000 */
[----:B------:R-:W-:Y:S02]  /*15330*/  FSETP.GT.FTZ.AND P0, PT, R15, c[0x0][0x160], PT ;  /* 0x000058000f007a0b */ /* 0x000fe40003f14000 */
[----:B------:R-:W-:Y:S02]  /*15340*/  ISETP.GE.AND P2, PT, R7, 0x1, PT ;  /* 0x000000010700780c */ /* 0x000fe40003f46270 */
[----:B------:R-:W-:Y:S01]  /*15350*/  FSEL R3, R3, RZ, P0 ;  /* 0x000000ff03037208 */ /* 0x000fe20000000000 */
[----:B------:R-:W2:Y:S01]  /*15360*/  MUFU.RCP R2, R2 ;  /* 0x0000000200027308 */ /* 0x000ea20000001000 */
[----:B0-----:R-:W-:Y:S02]  /*15370*/  FSEL R0, R19, RZ, P1 ;  /* 0x000000ff13007208 */ /* 0x001fe40000800000 */
[----:B------:R-:W-:Y:S02]  /*15380*/  ISETP.NE.AND P0, PT, RZ, UR4, PT ;  /* 0x00000004ff007c0c */ /* 0x000fe4000bf05270 */
[----:B------:R-:W-:Y:S01]  /*15390*/  ISETP.GE.AND P1, PT, R7, 0x2, PT ;  /* 0x000000020700780c */ /* 0x000fe20003f26270 */
[----:B-1----:R-:W-:-:S02]  /*153a0*/  FMUL.FTZ R15, R6, R5 ;  /* 0x00000005060f7220 */ /* 0x002fc40000410000 */
[----:B------:R0:W1:Y:S01]  /*153b0*/  MUFU.RCP R10, R3 ;  /* 0x00000003000a7308 */ /* 0x0000620000001000 */
[----:B------:R-:W-:Y:S02]  /*153c0*/  F2FP.PACK_AB R11, R8, R4 ;  /* 0x00000004080b723e */ /* 0x000fe400000000ff */
[----:B------:R-:W-:Y:S02]  /*153d0*/  @P2 IADD3 R6, P4, R23, c[0x0][0x550], RZ ;  /* 0x0001540017062a10 */ /* 0x000fe40007f9e0ff */
[----:B------:R-:W-:Y:S01]  /*153e0*/  F2FP.PACK_AB R16, R16, R12 ;  /* 0x0000000c1010723e */ /* 0x000fe200000000ff */
[----:B------:R-:W-:Y:S02]  /*153f0*/  HADD2.F32 R27, -RZ, R11.H0_H0 ;  /* 0x2000000bff1b7230 */ /* 0x000fe40000004100 */
[----:B------:R-:W4:Y:S01]  /*15400*/  MUFU.RCP R0, R0 ;  /* 0x0000000000007308 */ /* 0x000f220000001000 */
[----:B--2---:R-:W-:Y:S01]  /*15410*/  FMUL.FTZ R19, R2, R9 ;  /* 0x0000000902137220 */ /* 0x004fe20000410000 */
[C---:B------:R-:W-:Y:S01]  /*15420*/  @P2 IADD3 R2, P3, R22.reuse, c[0x0][0x550], RZ ;  /* 0x0001540016022a10 */ /* 0x040fe20007f7e0ff */
[----:B------:R-:W-:Y:S01]  /*15430*/  @P2 IMAD.X R7, RZ, RZ, c[0x0][0x554], P4 ;  /* 0x00015500ff072624 */ /* 0x000fe200020e06ff */
[----:B------:R-:W-:-:S02]  /*15440*/  @P1 LOP3.LUT R4, R22, 0xfffffffc, RZ, 0xc0, !PT ;  /* 0xfffffffc16041812 */ /* 0x000fc400078ec0ff */
[----:B0-----:R-:W-:Y:S02]  /*15450*/  @P2 IADD3.X R3, RZ, c[0x0][0x554], RZ, P3, !PT ;  /* 0x00015500ff032a10 */ /* 0x001fe40001ffe4ff */
[----:B------:R-:W0:Y:S01]  /*15460*/  @P0 MUFU.SQRT R15, R15 ;  /* 0x0000000f000f0308 */ /* 0x000e220000002000 */
[----:B-1--4-:R-:W-:Y:S01]  /*15470*/  FMUL.FTZ R21, R10, R13 ;  /* 0x0000000d0a157220 */ /* 0x012fe20000410000 */
[----:B------:R-:W-:Y:S02]  /*15480*/  @P1 IADD3 R4, P3, R4, c[0x0][0x558], RZ ;  /* 0x0001560004041a10 */ /* 0x000fe40007f7e0ff */
[----:B------:R-:W-:Y:S02]  /*15490*/  @P1 LOP3.LUT R8, R23, 0xfffffffc, RZ, 0xc0, !PT ;  /* 0xfffffffc17081812 */ /* 0x000fe400078ec0ff */
[----:B------:R-:W-:Y:S01]  /*154a0*/  @P1 IADD3.X R5, RZ, c[0x0][0x55c], RZ, P3, !PT ;  /* 0x00015700ff051a10 */ /* 0x000fe20001ffe4ff */
[----:B------:R-:W-:Y:S01]  /*154b0*/  FMUL.FTZ R17, R0, R17 ;  /* 0x0000001100117220 */ /* 0x000fe20000410000 */
[----:B------:R-:W1:Y:S01]  /*154c0*/  @P0 MUFU.SQRT R19, R19 ;  /* 0x0000001300130308 */ /* 0x000e620000002000 */
[----:B------:R-:W-:-:S02]  /*154d0*/  @P1 IADD3 R8, P4, R8, c[0x0][0x558], RZ ;  /* 0x0001560008081a10 */ /* 0x000fc40007f9e0ff */
[C---:B------:R-:W-:Y:S02]  /*154e0*/  @P2 IADD3 R10, P3, R25.reuse, c[0x0][0x550], RZ ;  /* 0x00015400190a2a10 */ /* 0x040fe40007f7e0ff */
[----:B------:R-:W-:Y:S01]  /*154f0*/  @P1 LOP3.LUT R25, R25, 0xfffffffc, RZ, 0xc0, !PT ;  /* 0xfffffffc19191812 */ /* 0x000fe200078ec0ff */
[----:B0-----:R0:W-:Y:S02]  /*15500*/  @P2 STG.E [R2.64], R15 ;  /* 0x0000000f02002986 */ /* 0x0011e4000c101924 */
[----:B------:R-:W2:Y:S01]  /*15510*/  @P0 MUFU.SQRT R21, R21 ;  /* 0x0000001500150308 */ /* 0x000ea20000002000 */
[----:B------:R-:W-:Y:S02]  /*15520*/  @P1 IADD3.X R9, RZ, c[0x0][0x55c], RZ, P4, !PT ;  /* 0x00015700ff091a10 */ /* 0x000fe400027fe4ff */
[----:B------:R-:W-:Y:S01]  /*15530*/  @P2 IADD3 R12, P4, R24, c[0x0][0x550], RZ ;  /* 0x00015400180c2a10 */ /* 0x000fe20007f9e0ff */
[----:B------:R4:W-:Y:S04]  /*15540*/  @P1 STG.E [R4.64], R27 ;  /* 0x0000001b04001986 */ /* 0x0009e8000c101924 */
[----:B------:R-:W3:Y:S01]  /*15550*/  @P0 MUFU.SQRT R17, R17 ;  /* 0x0000001100110308 */ /* 0x000ee20000002000 */
[----:B------:R-:W-:Y:S01]  /*15560*/  @P2 IMAD.X R13, RZ, RZ, c[0x0][0x554], P4 ;  /* 0x00015500ff0d2624 */ /* 0x000fe200020e06ff */
[----:B-1----:R1:W-:Y:S01]  /*15570*/  @P2 STG.E [R6.64], R19 ;  /* 0x0000001306002986 */ /* 0x0023e2000c101924 */
[----:B0-----:R-:W-:Y:S01]  /*15580*/  @P1 IADD3 R2, P0, R25, c[0x0][0x558], RZ ;  /* 0x0001560019021a10 */ /* 0x001fe20007f1e0ff */
[----:B------:R-:W-:Y:S01]  /*15590*/  HADD2.F32 R15, -RZ, R11.H1_H1 ;  /* 0x3000000bff0f7230 */ /* 0x000fe20000004100 */
[----:B------:R-:W-:-:S02]  /*155a0*/  @P2 IADD3.X R11, RZ, c[0x0][0x554], RZ, P3, !PT ;  /* 0x00015500ff0b2a10 */ /* 0x000fc40001ffe4ff */
[----:B------:R-:W-:Y:S01]  /*155b0*/  @P1 IADD3.X R3, RZ, c[0x0][0x55c], RZ, P0, !PT ;  /* 0x00015700ff031a10 */ /* 0x000fe200007fe4ff */
[----:B----4-:R-:W-:Y:S01]  /*155c0*/  HADD2.F32 R5, -RZ, R16.H0_H0 ;  /* 0x20000010ff057230 */ /* 0x010fe20000004100 */
[----:B------:R1:W-:Y:S04]  /*155d0*/  @P1 STG.E [R8.64], R15 ;  /* 0x0000000f08001986 */ /* 0x0003e8000c101924 */
[----:B--2---:R1:W-:Y:S04]  /*155e0*/  @P2 STG.E [R10.64], R21 ;  /* 0x000000150a002986 */ /* 0x0043e8000c101924 */
[----:B------:R1:W-:Y:S04]  /*155f0*/  @P1 STG.E [R2.64], R5 ;  /* 0x0000000502001986 */ /* 0x0003e8000c101924 */
[----:B---3--:R1:W-:Y:S01]  /*15600*/  @P2 STG.E [R12.64], R17 ;  /* 0x000000110c002986 */ /* 0x0083e2000c101924 */
[----:B------:R-:W-:Y:S05]  /*15610*/  @!P1 EXIT ;  /* 0x000000000000994d */ /* 0x000fea0003800000 */
[----:B-1----:R-:W-:Y:S01]  /*15620*/  LOP3.LUT R2, R24, 0xfffffffc, RZ, 0xc0, !PT ;  /* 0xfffffffc18027812 */ /* 0x002fe200078ec0ff */
[----:B------:R-:W-:-:S03]  /*15630*/  HADD2.F32 R5, -RZ, R16.H1_H1 ;  /* 0x30000010ff057230 */ /* 0x000fc60000004100 */
[----:B------:R-:W-:-:S04]  /*15640*/  IADD3 R2, P0, R2, c[0x0][0x558], RZ ;  /* 0x0001560002027a10 */ /* 0x000fc80007f1e0ff */
[----:B------:R-:W-:-:S05]  /*15650*/  IADD3.X R3, RZ, c[0x0][0x55c], RZ, P0, !PT ;  /* 0x00015700ff037a10 */ /* 0x000fca00007fe4ff */
[----:B------:R-:W-:Y:S01]  /*15660*/  STG.E [R2.64], R5 ;  /* 0x0000000502007986 */ /* 0x000fe2000c101924 */
[----:B------:R-:W-:Y:S05]  /*15670*/  EXIT ;  /* 0x000000000000794d */ /* 0x000fea0003800000 */
.L_x_8108:
        /* <DEDUP_REMOVED lines=17> */
.L_x_8099:
[----:B0-----:R-:W-:-:S13]  /*15790*/  ISETP.NE.AND P0, PT, R0, RZ, PT ;  /* 0x000000ff0000720c */ /* 0x001fda0003f05270 */
[----:B------:R-:W-:Y:S05]  /*157a0*/  @!P0 BRA `(.L_x_8109) ;  /* 0x000001b000008947 */ /* 0x000fea0003800000 */
[----:B------:R-:W-:Y:S01]  /*157b0*/  MOV R0, 0x0 ;  /* 0x0000000000007802 */ /* 0x000fe20000000f00 */
[----:B------:R-:W-:Y:S01]  /*157c0*/  HFMA2.MMA R8, -RZ, RZ, 0, 4.3690204620361328125e-05 ;  /* 0x000002ddff087435 */ /* 0x000fe200000001ff */
        /* <DEDUP_REMOVED lines=18> */
[----:B------:R-:W-:Y:S01]  /*158f0*/  IMAD.MOV.U32 R19, RZ, RZ, RZ ;  /* 0x000000ffff137224 */ /* 0x000fe200078e00ff */
[----:B------:R-:W-:Y:S01]  /*15900*/  CS2R R16, SRZ ;  /* 0x0000000000107805 */ /* 0x000fe2000001ff00 */
[----:B------:R-:W-:Y:S01]  /*15910*/  CS2R R12, SRZ ;  /* 0x00000000000c7805 */ /* 0x000fe2000001ff00 */
[----:B------:R-:W-:Y:S01]  /*15920*/  MOV R11, RZ ;  /* 0x000000ff000b7202 */ /* 0x000fe20000000f00 */
[----:B------:R-:W-:Y:S01]  /*15930*/  CS2R R8, SRZ ;  /* 0x0000000000087805 */ /* 0x000fe2000001ff00 */
[----:B------:R-:W-:Y:S01]  /*15940*/  IMAD.MOV.U32 R7, RZ, RZ, RZ ;  /* 0x000000ffff077224 */ /* 0x000fe200078e00ff */
[----:B------:R-:W-:Y:S02]  /*15950*/  CS2R R4, SRZ ;  /* 0x0000000000047805 */ /* 0x000fe4000001ff00 */
.L_x_8109:
        /* <DEDUP_REMOVED lines=12> */
[----:B------:R0:W1:Y:S01]  /*15a20*/  MUFU.RCP R6, R0 ;  /* 0x0000000000067308 */ /* 0x0000620000001000 */
[----:B------:R-:W-:Y:S01]  /*15a30*/  ULDC.U8 UR4, c[0x0][0x164] ;  /* 0x0000590000047ab9 */ /* 0x000fe20000000000 */
[----:B------:R-:W-:-:S02]  /*15a40*/  FSEL R2, R2, RZ, P0 ;  /* 0x000000ff02027208 */ /* 0x000fc40000000000 */
[----:B------:R-:W-:Y:S02]  /*15a50*/  FSETP.GT.FTZ.AND P0, PT, R15, c[0x0][0x160], PT ;  /* 0x000058000f007a0b */ /* 0x000fe40003f14000 */
[----:B------:R-:W-:Y:S02]  /*15a60*/  MOV R11, c[0x0][0x584] ;  /* 0x00016100000b7a02 */ /* 0x000fe40000000f00 */
[----:B------:R-:W-:Y:S01]  /*15a70*/  FSEL R3, R3, RZ, P0 ;  /* 0x000000ff03037208 */ /* 0x000fe20000000000 */
[----:B------:R-:W2:Y:S01]  /*15a80*/  MUFU.RCP R2, R2 ;  /* 0x0000000200027308 */ /* 0x000ea20000001000 */
[----:B0-----:R-:W-:Y:S02]  /*15a90*/  FSEL R0, R19, RZ, P1 ;  /* 0x000000ff13007208 */ /* 0x001fe40000800000 */
[----:B------:R-:W-:Y:S02]  /*15aa0*/  ISETP.NE.AND P0, PT, RZ, UR4, PT ;  /* 0x00000004ff007c0c */ /* 0x000fe4000bf05270 */
[----:B------:R-:W-:-:S02]  /*15ab0*/  ISETP.LE.AND P2, PT, R7, c[0x0][0x584], PT ;  /* 0x0001610007007a0c */ /* 0x000fc40003f43270 */
[----:B------:R-:W-:Y:S01]  /*15ac0*/  ISETP.GE.AND P1, PT, R11, 0x2, PT ;  /* 0x000000020b00780c */ /* 0x000fe20003f26270 */
[----:B------:R0:W5:Y:S01]  /*15ad0*/  MUFU.RCP R10, R3 ;  /* 0x00000003000a7308 */ /* 0x0001620000001000 */
[----:B-1----:R-:W-:Y:S01]  /*15ae0*/  FMUL.FTZ R15, R6, R5 ;  /* 0x00000005060f7220 */ /* 0x002fe20000410000 */
[----:B------:R-:W-:Y:S02]  /*15af0*/  F2FP.PACK_AB R11, R8, R4 ;  /* 0x00000004080b723e */ /* 0x000fe400000000ff */
[----:B------:R-:W-:-:S03]  /*15b00*/  F2FP.PACK_AB R16, R16, R12 ;  /* 0x0000000c1010723e */ /* 0x000fc600000000ff */
[----:B------:R-:W-:Y:S01]  /*15b10*/  HADD2.F32 R27, -RZ, R11.H0_H0 ;  /* 0x2000000bff1b7230 */ /* 0x000fe20000004100 */
[----:B------:R-:W1:Y:S01]  /*15b20*/  MUFU.RCP R0, R0 ;  /* 0x0000000000007308 */ /* 0x000e620000001000 */
[----:B--2---:R-:W-:Y:S01]  /*15b30*/  FMUL.FTZ R19, R2, R9 ;  /* 0x0000000902137220 */ /* 0x004fe20000410000 */
[C---:B------:R-:W-:Y:S02]  /*15b40*/  @P2 IADD3 R2, P3, R22.reuse, c[0x0][0x550], RZ ;  /* 0x0001540016022a10 */ /* 0x040fe40007f7e0ff */
[----:B------:R-:W-:Y:S02]  /*15b50*/  @P1 LOP3.LUT R4, R22, 0xfffffffc, RZ, 0xc0, !PT ;  /* 0xfffffffc16041812 */ /* 0x000fe400078ec0ff */
[----:B0-----:R-:W-:Y:S02]  /*15b60*/  @P2 IADD3.X R3, RZ, c[0x0][0x554], RZ, P3, !PT ;  /* 0x00015500ff032a10 */ /* 0x001fe40001ffe4ff */
[----:B------:R-:W0:Y:S01]  /*15b70*/  @P0 MUFU.SQRT R15, R15 ;  /* 0x0000000f000f0308 */ /* 0x000e220000002000 */
[----:B----45:R-:W-:Y:S01]  /*15b80*/  FMUL.FTZ R21, R10, R13 ;  /* 0x0000000d0a157220 */ /* 0x030fe20000410000 */
[----:B------:R-:W-:-:S02]  /*15b90*/  @P1 IADD3 R4, P3, R4, c[0x0][0x558], RZ ;  /* 0x0001560004041a10 */ /* 0x000fc40007f7e0ff */
[C---:B------:R-:W-:Y:S02]  /*15ba0*/  @P2 IADD3 R6, P4, R23.reuse, c[0x0][0x550], RZ ;  /* 0x0001540017062a10 */ /* 0x040fe40007f9e0ff */
[----:B------:R-:W-:Y:S01]  /*15bb0*/  @P1 LOP3.LUT R8, R23, 0xfffffffc, RZ, 0xc0, !PT ;  /* 0xfffffffc17081812 */ /* 0x000fe200078ec0ff */
[----:B------:R-:W-:Y:S01]  /*15bc0*/  @P1 IMAD.X R5, RZ, RZ, c[0x0][0x55c], P3 ;  /* 0x00015700ff051624 */ /* 0x000fe200018e06ff */
[----:B------:R-:W2:Y:S01]  /*15bd0*/  @P0 MUFU.SQRT R19, R19 ;  /* 0x0000001300130308 */ /* 0x000ea20000002000 */
[----:B-1----:R-:W-:Y:S01]  /*15be0*/  FMUL.FTZ R17, R0, R17 ;  /* 0x0000001100117220 */ /* 0x002fe20000410000 */
[----:B------:R-:W-:Y:S02]  /*15bf0*/  @P2 IADD3.X R7, RZ, c[0x0][0x554], RZ, P4, !PT ;  /* 0x00015500ff072a10 */ /* 0x000fe400027fe4ff */
[----:B------:R-:W-:Y:S02]  /*15c00*/  @P1 IADD3 R8, P4, R8, c[0x0][0x558], RZ ;  /* 0x0001560008081a10 */ /* 0x000fe40007f9e0ff */
[----:B------:R-:W-:-:S02]  /*15c10*/  @P2 IADD3 R10, P3, R25, c[0x0][0x550], RZ ;  /* 0x00015400190a2a10 */ /* 0x000fc40007f7e0ff */
[----:B------:R-:W1:Y:S01]  /*15c20*/  @P0 MUFU.SQRT R21, R21 ;  /* 0x0000001500150308 */ /* 0x000e620000002000 */
[----:B------:R-:W-:Y:S01]  /*15c30*/  @P1 LOP3.LUT R25, R25, 0xfffffffc, RZ, 0xc0, !PT ;  /* 0xfffffffc19191812 */ /* 0x000fe200078ec0ff */
[----:B0-----:R0:W-:Y:S01]  /*15c40*/  @P2 STG.E [R2.64], R15 ;  /* 0x0000000f02002986 */ /* 0x0011e2000c101924 */
[----:B------:R-:W-:Y:S02]  /*15c50*/  @P1 IADD3.X R9, RZ, c[0x0][0x55c], RZ, P4, !PT ;  /* 0x00015700ff091a10 */ /* 0x000fe400027fe4ff */
[----:B------:R-:W-:Y:S01]  /*15c60*/  @P2 IADD3 R12, P4, R24, c[0x0][0x550], RZ ;  /* 0x00015400180c2a10 */ /* 0x000fe20007f9e0ff */
[----:B------:R4:W-:Y:S02]  /*15c70*/  @P1 STG.E [R4.64], R27 ;  /* 0x0000001b04001986 */ /* 0x0009e4000c101924 */
[----:B------:R-:W5:Y:S02]  /*15c80*/  @P0 MUFU.SQRT R17, R17 ;  /* 0x0000001100110308 */ /* 0x000f640000002000 */
[----:B------:R-:W-:Y:S01]  /*15c90*/  @P2 IMAD.X R13, RZ, RZ, c[0x0][0x554], P4 ;  /* 0x00015500ff0d2624 */ /* 0x000fe200020e06ff */
[----:B--2---:R2:W-:Y:S01]  /*15ca0*/  @P2 STG.E [R6.64], R19 ;  /* 0x0000001306002986 */ /* 0x0045e2000c101924 */
[----:B0-----:R-:W-:Y:S01]  /*15cb0*/  @P1 IADD3 R2, P0, R25, c[0x0][0x558], RZ ;  /* 0x0001560019021a10 */ /* 0x001fe20007f1e0ff */
[----:B------:R-:W-:Y:S01]  /*15cc0*/  HADD2.F32 R15, -RZ, R11.H1_H1 ;  /* 0x3000000bff0f7230 */ /* 0x000fe20000004100 */
[----:B------:R-:W-:-:S02]  /*15cd0*/  @P2 IADD3.X R11, RZ, c[0x0][0x554], RZ, P3, !PT ;  /* 0x00015500ff0b2a10 */ /* 0x000fc40001ffe4ff */
[----:B------:R-:W-:Y:S01]  /*15ce0*/  @P1 IADD3.X R3, RZ, c[0x0][0x55c], RZ, P0, !PT ;  /* 0x00015700ff031a10 */ /* 0x000fe200007fe4ff */
[----:B----4-:R-:W-:Y:S01]  /*15cf0*/  HADD2.F32 R5, -RZ, R16.H0_H0 ;  /* 0x20000010ff057230 */ /* 0x010fe20000004100 */
[----:B------:R2:W-:Y:S04]  /*15d00*/  @P1 STG.E [R8.64], R15 ;  /* 0x0000000f08001986 */ /* 0x0005e8000c101924 */
[----:B-1----:R2:W-:Y:S04]  /*15d10*/  @P2 STG.E [R10.64], R21 ;  /* 0x000000150a002986 */ /* 0x0025e8000c101924 */
[----:B------:R2:W-:Y:S04]  /*15d20*/  @P1 STG.E [R2.64], R5 ;  /* 0x0000000502001986 */ /* 0x0005e8000c101924 */
[----:B-----5:R2:W-:Y:S01]  /*15d30*/  @P2 STG.E [R12.64], R17 ;  /* 0x000000110c002986 */ /* 0x0205e2000c101924 */
[----:B------:R-:W-:Y:S05]  /*15d40*/  @!P1 EXIT ;  /* 0x000000000000994d */ /* 0x000fea0003800000 */
[----:B--2---:R-:W-:Y:S01]  /*15d50*/  LOP3.LUT R2, R24, 0xfffffffc, RZ, 0xc0, !PT ;  /* 0xfffffffc18027812 */ /* 0x004fe200078ec0ff */
[----:B------:R-:W-:-:S03]  /*15d60*/  HADD2.F32 R5, -RZ, R16.H1_H1 ;  /* 0x30000010ff057230 */ /* 0x000fc60000004100 */
[----:B------:R-:W-:-:S04]  /*15d70*/  IADD3 R2, P0, R2, c[0x0][0x558], RZ ;  /* 0x0001560002027a10 */ /* 0x000fc80007f1e0ff */
[----:B------:R-:W-:-:S05]  /*15d80*/  IADD3.X R3, RZ, c[0x0][0x55c], RZ, P0, !PT ;  /* 0x00015700ff037a10 */ /* 0x000fca00007fe4ff */
[----:B------:R-:W-:Y:S01]  /*15d90*/  STG.E [R2.64], R5 ;  /* 0x0000000502007986 */ /* 0x000fe2000c101924 */
[----:B------:R-:W-:Y:S05]  /*15da0*/  EXIT ;  /* 0x000000000000794d */ /* 0x000fea0003800000 */
.L_x_8110:
        /* <DEDUP_REMOVED lines=74> */
        .weak           $__internal_52_$__cuda_sm20_div_u64
        .type           $__internal_52_$__cuda_sm20_div_u64,@function
        .size           $__internal_52_$__cuda_sm20_div_u64,($__internal_53_$__cuda_sm20_rem_u64 - $__internal_52_$__cuda_sm20_div_u64)
$__internal_52_$__cuda_sm20_div_u64:
        /* <DEDUP_REMOVED lines=68> */
[----:B------:R-:W-:Y:S06]  /*16690*/  RET.REL.NODEC R32 `(_ZN2at6native13reduce_kernelILi128ELi4ENS0_8ReduceOpIN3c104HalfENS0_10WelfordOpsIS4_fiN4cuda3std3__44pairIffEEEEjfLi2ELi2EEEEEvT1_) ;  /* 0xfffe996020007950 */ /* 0x000fec0003c3ffff */
        .weak           $__internal_53_$__cuda_sm20_rem_u64
        .type           $__internal_53_$__cuda_sm20_rem_u64,@function
        .size           $__internal_53_$__cuda_sm20_rem_u64,(.L_x_8165 - $__internal_53_$__cuda_sm20_rem_u64)
$__internal_53_$__cuda_sm20_rem_u64:
        /* <DEDUP_REMOVED lines=64> */
[----:B------:R-:W-:Y:S06]  /*16aa0*/  RET.REL.NODEC R30 `(_ZN2at6native13reduce_kernelILi128ELi4ENS0_8ReduceOpIN3c104HalfENS0_10WelfordOpsIS4_fiN4cuda3std3__44pairIffEEEEjfLi2ELi2EEEEEvT1_) ;  /* 0xfffe95501e007950 */ /* 0x000fec0003c3ffff */
.L_x_8111:
        /* <DEDUP_REMOVED lines=13> */
.L_x_8165:


//--------------------- .nv.global.init           --------------------------
	.section	.nv.global.init,"aw",@progbits
.nv.global.init:
	.type		$str$8,@object
	.size		$str$8,(__unnamed_99 - $str$8)
$str$8:
        /*0000*/ 	.byte	0x66, 0x61, 0x6c, 0x73, 0x65, 0x00
	.type		__unnamed_99,@object
	.size		__unnamed_99,(__unnamed_71 - __unnamed_99)
__unnamed_99:
        /*0006*/ 	.byte	0x73, 0x65, 0x74, 0x5f, 0x72, 0x65, 0x73, 0x75, 0x6c, 0x74, 0x73, 0x00
	.type		__unnamed_71,@object
	.size		__unnamed_71,(__unnamed_127 - __unnamed_71)
__unnamed_71:
        /*0012*/ 	.byte	0x73, 0x65, 0x74, 0x5f, 0x72, 0x65, 0x73, 0x75, 0x6c, 0x74, 0x73, 0x00
	.type		__unnamed_127,@object
	.size		__unnamed_127,(__unnamed_113 - __unnamed_127)
__unnamed_127:
        /*001e*/ 	.byte	0x73, 0x65, 0x74, 0x5f, 0x72, 0x65, 0x73, 0x75, 0x6c, 0x74, 0x73, 0x00
	.type		__unnamed_113,@object
	.size		__unnamed_113,(__unnamed_57 - __unnamed_113)
__unnamed_113:
        /*002a*/ 	.byte	0x73, 0x65, 0x74, 0x5f, 0x72, 0x65, 0x73, 0x75, 0x6c, 0x74, 0x73, 0x00
	.type		__unnamed_57,@object
	.size		__unnamed_57,(__unnamed_85 - __unnamed_57)
__unnamed_57:
        /*0036*/ 	.byte	0x73, 0x65, 0x74, 0x5f, 0x72, 0x65, 0x73, 0x75, 0x6c, 0x74, 0x73, 0x00
	.type		__unnamed_85,@object
	.size		__unnamed_85,(__unnamed_141 - __unnamed_85)
__unnamed_85:
        /*0042*/ 	.byte	0x73, 0x65, 0x74, 0x5f, 0x72, 0x65, 0x73, 0x75, 0x6c, 0x74, 0x73, 0x00
	.type		__unnamed_141,@object
	.size		__unnamed_141,(__unnamed_106 - __unnamed_141)
__unnamed_141:
        /*004e*/ 	.byte	0x73, 0x65, 0x74, 0x5f, 0x72, 0x65, 0x73, 0x75, 0x6c, 0x74, 0x73, 0x00
	.type		__unnamed_106,@object
	.size		__unnamed_106,(__unnamed_134 - __unnamed_106)
__unnamed_106:
        /*005a*/ 	.byte	0x73, 0x65, 0x74, 0x5f, 0x72, 0x65, 0x73, 0x75, 0x6c, 0x74, 0x73, 0x00
	.type		__unnamed_134,@object
	.size		__unnamed_134,(__unnamed_78 - __unnamed_134)
__unnamed_134:
        /*0066*/ 	.byte	0x73, 0x65, 0x74, 0x5f, 0x72, 0x65, 0x73, 0x75, 0x6c, 0x74, 0x73, 0x00
	.type		__unnamed_78,@object
	.size		__unnamed_78,(__unnamed_92 - __unnamed_78)
__unnamed_78:
        /*0072*/ 	.byte	0x73, 0x65, 0x74, 0x5f, 0x72, 0x65, 0x73, 0x75, 0x6c, 0x74, 0x73, 0x00
	.type		__unnamed_92,@object
	.size		__unnamed_92,(__unnamed_64 - __unnamed_92)
__unnamed_92:
        /*007e*/ 	.byte	0x73, 0x65, 0x74, 0x5f, 0x72, 0x65, 0x73, 0x75, 0x6c, 0x74, 0x73, 0x00
	.type		__unnamed_64,@object
	.size		__unnamed_64,(__unnamed_120 - __unnamed_64)
__unnamed_64:
        /*008a*/ 	.byte	0x73, 0x65, 0x74, 0x5f, 0x72, 0x65, 0x73, 0x75, 0x6c, 0x74, 0x73, 0x00
	.type		__unnamed_120,@object
	.size		__unnamed_120,($str$9 - __unnamed_120)
__unnamed_120:
        /*0096*/ 	.byte	0x73, 0x65, 0x74, 0x5f, 0x72, 0x65, 0x73, 0x75, 0x6c, 0x74, 0x73, 0x00
	.type		$str$9,@object
	.size		$str$9,(__unnamed_19 - $str$9)
$str$9:
        /*00a2*/ 	.byte	0x66, 0x69, 0x6e, 0x61, 0x6c, 0x5f, 0x6f, 0x75, 0x74, 0x70, 0x75, 0x74, 0x00
	.type		__unnamed_19,@object
	.size		__unnamed_19,(__unnamed_83 - __unnamed_19)
__unnamed_19:
        /*00af*/ 	.byte	0x74, 0x68, 0x72, 0x65, 0x61, 0x64, 0x5f, 0x72, 0x65, 0x64, 0x75, 0x63, 0x65, 0x00
	.type		__unnamed_83,@object
	.size		__unnamed_83,(__unnamed_115 - __unnamed_83)
__unnamed_83:
        /*00bd*/ 	.byte	0x74, 0x68, 0x72, 0x65, 0x61, 0x64, 0x5f, 0x72, 0x65, 0x64, 0x75, 0x63, 0x65, 0x00
	.type		__unnamed_115,@object
	.size		__unnamed_115,(__unnamed_139 - __unnamed_115)
__unnamed_115:
        /*00cb*/ 	.byte	0x74, 0x68, 0x72, 0x65, 0x61, 0x64, 0x5f, 0x72, 0x65, 0x64, 0x75, 0x63, 0x65, 0x00
	.type		__unnamed_139,@object
	.size		__unnamed_139,(__unnamed_59 - __unnamed_139)
__unnamed_139:
        /*00d9*/ 	.byte	0x74, 0x68, 0x72, 0x65, 0x61, 0x64, 0x5f, 0x72, 0x65, 0x64, 0x75, 0x63, 0x65, 0x00
	.type		__unnamed_59,@object
	.size		__unnamed_59,($str$11 - __unnamed_59)
__unnamed_59:
        /*00e7*/ 	.byte	0x74, 0x68, 0x72, 0x65, 0x61, 0x64, 0x5f, 0x72, 0x65, 0x64, 0x75, 0x63, 0x65, 0x00
	.type		$str$11,@object
	.size		$str$11,(__unnamed_23 - $str$11)
$str$11:
        /*00f5*/ 	.byte	0x21, 0x66, 0x69, 0x6e, 0x61, 0x6c, 0x5f, 0x6f, 0x75, 0x74, 0x70, 0x75, 0x74, 0x00
	.type		__unnamed_23,@object
	.size		__unnamed_23,(__unnamed_87 - __unnamed_23)
__unnamed_23:
        /*0103*/ 	.byte	0x74, 0x68, 0x72, 0x65, 0x61, 0x64, 0x5f, 0x72, 0x65, 0x64, 0x75, 0x63, 0x65, 0x00
	.type		__unnamed_87,@object
	.size		__unnamed_87,(__unnamed_55 - __unnamed_87)
__unnamed_87:
        /*0111*/ 	.byte	0x74, 0x68, 0x72, 0x65, 0x61, 0x64, 0x5f, 0x72, 0x65, 0x64, 0x75, 0x63, 0x65, 0x00
	.type		__unnamed_55,@object
	.size		__unnamed_55,(__unnamed_143 - __unnamed_55)
__unnamed_55:
        /*011f*/ 	.byte	0x74, 0x68, 0x72, 0x65, 0x61, 0x64, 0x5f, 0x72, 0x65, 0x64, 0x75, 0x63, 0x65, 0x00
	.type		__unnamed_143,@object
	.size		__unnamed_143,(__unnamed_111 - __unnamed_143)
__unnamed_143:
        /*012d*/ 	.byte	0x74, 0x68, 0x72, 0x65, 0x61, 0x64, 0x5f, 0x72, 0x65, 0x64, 0x75, 0x63, 0x65, 0x00
	.type		__unnamed_111,@object
	.size		__unnamed_111,(__unnamed_129 - __unnamed_111)
__unnamed_111:
        /*013b*/ 	.byte	0x74, 0x68, 0x72, 0x65, 0x61, 0x64, 0x5f, 0x72, 0x65, 0x64, 0x75, 0x63, 0x65, 0x00
	.type		__unnamed_129,@object
	.size		__unnamed_129,(__unnamed_1 - __unnamed_129)
__unnamed_129:
        /*0149*/ 	.byte	0x74, 0x68, 0x72, 0x65, 0x61, 0x64, 0x5f, 0x72, 0x65, 0x64, 0x75, 0x63, 0x65, 0x00
	.type		__unnamed_1,@object
	.size		__unnamed_1,(__unnamed_97 - __unnamed_1)
__unnamed_1:
        /*0157*/ 	.byte	0x74, 0x68, 0x72, 0x65, 0x61, 0x64, 0x5f, 0x72, 0x65, 0x64, 0x75, 0x63, 0x65, 0x00
	.type		__unnamed_97,@object
	.size		__unnamed_97,(__unnamed_73 - __unnamed_97)
__unnamed_97:
        /*0165*/ 	.byte	0x74, 0x68, 0x72, 0x65, 0x61, 0x64, 0x5f, 0x72, 0x65, 0x64, 0x75, 0x63, 0x65, 0x00
	.type		__unnamed_73,@object
	.size		__unnamed_73,(__unnamed_41 - __unnamed_73)
__unnamed_73:
        /*0173*/ 	.byte	0x74, 0x68, 0x72, 0x65, 0x61, 0x64, 0x5f, 0x72, 0x65, 0x64, 0x75, 0x63, 0x65, 0x00
	.type		__unnamed_41,@object
	.size		__unnamed_41,(__unnamed_5 - __unnamed_41)
__unnamed_41:
        /*0181*/ 	.byte	0x74, 0x68, 0x72, 0x65, 0x61, 0x64, 0x5f, 0x72, 0x65, 0x64, 0x75, 0x63, 0x65, 0x00
	.type		__unnamed_5,@object
	.size		__unnamed_5,(__unnamed_69 - __unnamed_5)
__unnamed_5:
        /*018f*/ 	.byte	0x74, 0x68, 0x72, 0x65, 0x61, 0x64, 0x5f, 0x72, 0x65, 0x64, 0x75, 0x63, 0x65, 0x00
	.type		__unnamed_69,@object
	.size		__unnamed_69,(__unnamed_37 - __unnamed_69)
__unnamed_69:
        /*019d*/ 	.byte	0x74, 0x68, 0x72, 0x65, 0x61, 0x64, 0x5f, 0x72, 0x65, 0x64, 0x75, 0x63, 0x65, 0x00
	.type		__unnamed_37,@object
	.size		__unnamed_37,(__unnamed_101 - __unnamed_37)
__unnamed_37:
        /*01ab*/ 	.byte	0x74, 0x68, 0x72, 0x65, 0x61, 0x64, 0x5f, 0x72, 0x65, 0x64, 0x75, 0x63, 0x65, 0x00
	.type		__unnamed_101,@object
	.size		__unnamed_101,(__unnamed_125 - __unnamed_101)
__unnamed_101:
        /*01b9*/ 	.byte	0x74, 0x68, 0x72, 0x65, 0x61, 0x64, 0x5f, 0x72, 0x65, 0x64, 0x75, 0x63, 0x65, 0x00
	.type		__unnamed_125,@object
	.size		__unnamed_125,(__unnamed_66 - __unnamed_125)
__unnamed_125:
        /*01c7*/ 	.byte	0x74, 0x68, 0x72, 0x65, 0x61, 0x64, 0x5f, 0x72, 0x65, 0x64, 0x75, 0x63, 0x65, 0x00
	.type		__unnamed_66,@object
	.size		__unnamed_66,(__unnamed_50 - __unnamed_66)
__unnamed_66:
        /*01d5*/ 	.byte	0x74, 0x68, 0x72, 0x65, 0x61, 0x64, 0x5f, 0x72, 0x65, 0x64, 0x75, 0x63, 0x65, 0x00
	.type		__unnamed_50,@object
	.size		__unnamed_50,(__unnamed_10 - __unnamed_50)
__unnamed_50:
        /*01e3*/ 	.byte	0x74, 0x68, 0x72, 0x65, 0x61, 0x64, 0x5f, 0x72, 0x65, 0x64, 0x75, 0x63, 0x65, 0x00
	.type		__unnamed_10,@object
	.size		__unnamed_10,(__unnamed_122 - __unnamed_10)
__unnamed_10:
        /*01f1*/ 	.byte	0x74, 0x68, 0x72, 0x65, 0x61, 0x64, 0x5f, 0x72, 0x65, 0x64, 0x75, 0x63, 0x65, 0x00
	.type		__unnamed_122,@object
	.size		__unnamed_122,(__unnamed_90 - __unnamed_122)
__unnamed_122:
        /*01ff*/ 	.byte	0x74, 0x68, 0x72, 0x65, 0x61, 0x64, 0x5f, 0x72, 0x65, 0x64, 0x75, 0x63, 0x65, 0x00
	.type		__unnamed_90,@object
	.size		__unnamed_90,($str$10 - __unnamed_90)
__unnamed_90:
        /*020d*/ 	.byte	0x74, 0x68, 0x72, 0x65, 0x61, 0x64, 0x5f, 0x72, 0x65, 0x64, 0x75, 0x63, 0x65, 0x00
	.type		$str$10,@object
	.size		$str$10,(__unnamed_118 - $str$10)
$str$10:
        /*021b*/ 	.byte	0x6e, 0x6f, 0x75, 0x74, 0x70, 0x75, 0x74, 0x73, 0x20, 0x3d, 0x3d, 0x20, 0x31, 0x00
	.type		__unnamed_118,@object
	.size		__unnamed_118,(__unnamed_14 - __unnamed_118)
__unnamed_118:
        /*0229*/ 	.byte	0x74, 0x68, 0x72, 0x65, 0x61, 0x64, 0x5f, 0x72, 0x65, 0x64, 0x75, 0x63, 0x65, 0x00
	.type		__unnamed_14,@object
	.size		__unnamed_14,(__unnamed_46 - __unnamed_14)
__unnamed_14:
        /*0237*/ 	.byte	0x74, 0x68, 0x72, 0x65, 0x61, 0x64, 0x5f, 0x72, 0x65, 0x64, 0x75, 0x63, 0x65, 0x00
	.type		__unnamed_46,@object
	.size		__unnamed_46,(__unnamed_62 - __unnamed_46)
__unnamed_46:
        /*0245*/ 	.byte	0x74, 0x68, 0x72, 0x65, 0x61, 0x64, 0x5f, 0x72, 0x65, 0x64, 0x75, 0x63, 0x65, 0x00
	.type		__unnamed_62,@object
	.size		__unnamed_62,(__unnamed_94 - __unnamed_62)
__unnamed_62:
        /*0253*/ 	.byte	0x74, 0x68, 0x72, 0x65, 0x61, 0x64, 0x5f, 0x72, 0x65, 0x64, 0x75, 0x63, 0x65, 0x00
	.type		__unnamed_94,@object
	.size		__unnamed_94,(__unnamed_132 - __unnamed_94)
__unnamed_94:
        /*0261*/ 	.byte	0x74, 0x68, 0x72, 0x65, 0x61, 0x64, 0x5f, 0x72, 0x65, 0x64, 0x75, 0x63, 0x65, 0x00
	.type		__unnamed_132,@object
	.size		__unnamed_132,(__unnamed_76 - __unnamed_132)
__unnamed_132:
        /*026f*/ 	.byte	0x74, 0x68, 0x72, 0x65, 0x61, 0x64, 0x5f, 0x72, 0x65, 0x64, 0x75, 0x63, 0x65, 0x00
	.type		__unnamed_76,@object
	.size		__unnamed_76,(__unnamed_108 - __unnamed_76)
__unnamed_76:
        /*027d*/ 	.byte	0x74, 0x68, 0x72, 0x65, 0x61, 0x64, 0x5f, 0x72, 0x65, 0x64, 0x75, 0x63, 0x65, 0x00
	.type		__unnamed_108,@object
	.size		__unnamed_108,(__unnamed_28 - __unnamed_108)
__unnamed_108:
        /*028b*/ 	.byte	0x74, 0x68, 0x72, 0x65, 0x61, 0x64, 0x5f, 0x72, 0x65, 0x64, 0x75, 0x63, 0x65, 0x00
	.type		__unnamed_28,@object
	.size		__unnamed_28,(__unnamed_80 - __unnamed_28)
__unnamed_28:
        /*0299*/ 	.byte	0x74, 0x68, 0x72, 0x65, 0x61, 0x64, 0x5f, 0x72, 0x65, 0x64, 0x75, 0x63, 0x65, 0x00
	.type		__unnamed_80,@object
	.size		__unnamed_80,(__unnamed_32 - __unnamed_80)
__unnamed_80:
        /*02a7*/ 	.byte	0x74, 0x68, 0x72, 0x65, 0x61, 0x64, 0x5f, 0x72, 0x65, 0x64, 0x75, 0x63, 0x65, 0x00
	.type		__unnamed_32,@object
	.size		__unnamed_32,(__unnamed_136 - __unnamed_32)
__unnamed_32:
        /*02b5*/ 	.byte	0x74, 0x68, 0x72, 0x65, 0x61, 0x64, 0x5f, 0x72, 0x65, 0x64, 0x75, 0x63, 0x65, 0x00
	.type		__unnamed_136,@object
	.size		__unnamed_136,(__unnamed_104 - __unnamed_136)
__unnamed_136:
        /*02c3*/ 	.byte	0x74, 0x68, 0x72, 0x65, 0x61, 0x64, 0x5f, 0x72, 0x65, 0x64, 0x75, 0x63, 0x65, 0x00
	.type		__unnamed_104,@object
	.size		__unnamed_104,(__unnamed_35 - __unnamed_104)
__unnamed_104:
        /*02d1*/ 	.byte	0x74, 0x68, 0x72, 0x65, 0x61, 0x64, 0x5f, 0x72, 0x65, 0x64, 0x75, 0x63, 0x65, 0x00
	.type		__unnamed_35,@object
	.size		__unnamed_35,(__unnamed_51 - __unnamed_35)
__unnamed_35:
        /*02df*/ 	.byte	0x61, 0x63, 0x63, 0x75, 0x6d, 0x75, 0x6c, 0x61, 0x74, 0x65, 0x5f, 0x69, 0x6e, 0x5f, 0x6f, 0x75
        /*02ef*/ 	.byte	0x74, 0x70, 0x75, 0x74, 0x00
	.type		__unnamed_51,@object
	.size		__unnamed_51,(__unnamed_11 - __unnamed_51)
__unnamed_51:
        /*02f4*/ 	.byte	0x61, 0x63, 0x63, 0x75, 0x6d, 0x75, 0x6c, 0x61, 0x74, 0x65, 0x5f, 0x69, 0x6e, 0x5f, 0x6f, 0x75
        /*0304*/ 	.byte	0x74, 0x70, 0x75, 0x74, 0x00
	.type		__unnamed_11,@object
	.size		__unnamed_11,(__unnamed_15 - __unnamed_11)
__unnamed_11:
        /*0309*/ 	.byte	0x61, 0x63, 0x63, 0x75, 0x6d, 0x75, 0x6c, 0x61, 0x74, 0x65, 0x5f, 0x69, 0x6e, 0x5f, 0x6f, 0x75
        /*0319*/ 	.byte	0x74, 0x70, 0x75, 0x74, 0x00
	.type		__unnamed_15,@object
	.size		__unnamed_15,(__unnamed_47 - __unnamed_15)
__unnamed_15:
        /*031e*/ 	.byte	0x61, 0x63, 0x63, 0x75, 0x6d, 0x75, 0x6c, 0x61, 0x74, 0x65, 0x5f, 0x69, 0x6e, 0x5f, 0x6f, 0x75
        /*032e*/ 	.byte	0x74, 0x70, 0x75, 0x74, 0x00
	.type		__unnamed_47,@object
	.size		__unnamed_47,(__unnamed_33 - __unnamed_47)
__unnamed_47:
        /*0333*/ 	.byte	0x61, 0x63, 0x63, 0x75, 0x6d, 0x75, 0x6c, 0x61, 0x74, 0x65, 0x5f, 0x69, 0x6e, 0x5f, 0x6f, 0x75
        /*0343*/ 	.byte	0x74, 0x70, 0x75, 0x74, 0x00
	.type		__unnamed_33,@object
	.size		__unnamed_33,(__unnamed_17 - __unnamed_33)
__unnamed_33:
        /*0348*/ 	.byte	0x61, 0x63, 0x63, 0x75, 0x6d, 0x75, 0x6c, 0x61, 0x74, 0x65, 0x5f, 0x69, 0x6e, 0x5f, 0x6f, 0x75
        /*0358*/ 	.byte	0x74, 0x70, 0x75, 0x74, 0x00
	.type		__unnamed_17,@object
	.size		__unnamed_17,(__unnamed_53 - __unnamed_17)
__unnamed_17:
        /*035d*/ 	.byte	0x61, 0x63, 0x63, 0x75, 0x6d, 0x75, 0x6c, 0x61, 0x74, 0x65, 0x5f, 0x69, 0x6e, 0x5f, 0x6f, 0x75
        /*036d*/ 	.byte	0x74, 0x70, 0x75, 0x74, 0x00
	.type		__unnamed_53,@object
	.size		__unnamed_53,(__unnamed_29 - __unnamed_53)
__unnamed_53:
        /*0372*/ 	.byte	0x61, 0x63, 0x63, 0x75, 0x6d, 0x75, 0x6c, 0x61, 0x74, 0x65, 0x5f, 0x69, 0x6e, 0x5f, 0x6f, 0x75
        /*0382*/ 	.byte	0x74, 0x70, 0x75, 0x74, 0x00
	.type		__unnamed_29,@object
	.size		__unnamed_29,(__unnamed_2 - __unnamed_29)
__unnamed_29:
        /*0387*/ 	.byte	0x61, 0x63, 0x63, 0x75, 0x6d, 0x75, 0x6c, 0x61, 0x74, 0x65, 0x5f, 0x69, 0x6e, 0x5f, 0x6f, 0x75
        /*0397*/ 	.byte	0x74, 0x70, 0x75, 0x74, 0x00
	.type		__unnamed_2,@object
	.size		__unnamed_2,($str$6 - __unnamed_2)
__unnamed_2:
        /*039c*/ 	.byte	0x61, 0x63, 0x63, 0x75, 0x6d, 0x75, 0x6c, 0x61, 0x74, 0x65, 0x5f, 0x69, 0x6e, 0x5f, 0x6f, 0x75
        /*03ac*/ 	.byte	0x74, 0x70, 0x75, 0x74, 0x00
	.type		$str$6,@object
	.size		$str$6,(__unnamed_42 - $str$6)
$str$6:
        /*03b1*/ 	.byte	0x6f, 0x75, 0x74, 0x70, 0x75, 0x74, 0x5f, 0x76, 0x65, 0x63, 0x5f, 0x73, 0x69, 0x7a, 0x65, 0x20
        /*03c1*/ 	.byte	0x3d, 0x3d, 0x20, 0x31, 0x00
	.type		__unnamed_42,@object
	.size		__unnamed_42,(__unnamed_26 - __unnamed_42)
__unnamed_42:
        /*03c6*/ 	.byte	0x61, 0x63, 0x63, 0x75, 0x6d, 0x75, 0x6c, 0x61, 0x74, 0x65, 0x5f, 0x69, 0x6e, 0x5f, 0x6f, 0x75
        /*03d6*/ 	.byte	0x74, 0x70, 0x75, 0x74, 0x00
	.type		__unnamed_26,@object
	.size		__unnamed_26,(__unnamed_6 - __unnamed_26)
__unnamed_26:
        /*03db*/ 	.byte	0x61, 0x63, 0x63, 0x75, 0x6d, 0x75, 0x6c, 0x61, 0x74, 0x65, 0x5f, 0x69, 0x6e, 0x5f, 0x6f, 0x75
        /*03eb*/ 	.byte	0x74, 0x70, 0x75, 0x74, 0x00
	.type		__unnamed_6,@object
	.size		__unnamed_6,(__unnamed_38 - __unnamed_6)
__unnamed_6:
        /*03f0*/ 	.byte	0x61, 0x63, 0x63, 0x75, 0x6d, 0x75, 0x6c, 0x61, 0x74, 0x65, 0x5f, 0x69, 0x6e, 0x5f, 0x6f, 0x75
        /*0400*/ 	.byte	0x74, 0x70, 0x75, 0x74, 0x00
	.type		__unnamed_38,@object
	.size		__unnamed_38,(__unnamed_20 - __unnamed_38)
__unnamed_38:
        /*0405*/ 	.byte	0x61, 0x63, 0x63, 0x75, 0x6d, 0x75, 0x6c, 0x61, 0x74, 0x65, 0x5f, 0x69, 0x6e, 0x5f, 0x6f, 0x75
        /*0415*/ 	.byte	0x74, 0x70, 0x75, 0x74, 0x00
	.type		__unnamed_20,@object
	.size		__unnamed_20,(__unnamed_44 - __unnamed_20)
__unnamed_20:
        /*041a*/ 	.byte	0x61, 0x63, 0x63, 0x75, 0x6d, 0x75, 0x6c, 0x61, 0x74, 0x65, 0x5f, 0x69, 0x6e, 0x5f, 0x6f, 0x75
        /*042a*/ 	.byte	0x74, 0x70, 0x75, 0x74, 0x00
	.type		__unnamed_44,@object
	.size		__unnamed_44,(__unnamed_8 - __unnamed_44)
__unnamed_44:
        /*042f*/ 	.byte	0x61, 0x63, 0x63, 0x75, 0x6d, 0x75, 0x6c, 0x61, 0x74, 0x65, 0x5f, 0x69, 0x6e, 0x5f, 0x6f, 0x75
        /*043f*/ 	.byte	0x74, 0x70, 0x75, 0x74, 0x00
	.type		__unnamed_8,@object
	.size		__unnamed_8,(__unnamed_24 - __unnamed_8)
__unnamed_8:
        /*0444*/ 	.byte	0x61, 0x63, 0x63, 0x75, 0x6d, 0x75, 0x6c, 0x61, 0x74, 0x65, 0x5f, 0x69, 0x6e, 0x5f, 0x6f, 0x75
        /*0454*/ 	.byte	0x74, 0x70, 0x75, 0x74, 0x00
	.type		__unnamed_24,@object
	.size		__unnamed_24,(__unnamed_131 - __unnamed_24)
__unnamed_24:
        /*0459*/ 	.byte	0x61, 0x63, 0x63, 0x75, 0x6d, 0x75, 0x6c, 0x61, 0x74, 0x65, 0x5f, 0x69, 0x6e, 0x5f, 0x6f, 0x75
        /*0469*/ 	.byte	0x74, 0x70, 0x75, 0x74, 0x00
	.type		__unnamed_131,@object
	.size		__unnamed_131,(__unnamed_3 - __unnamed_131)
__unnamed_131:
        /*046e*/ 	.byte	0x73, 0x65, 0x74, 0x5f, 0x72, 0x65, 0x73, 0x75, 0x6c, 0x74, 0x73, 0x5f, 0x74, 0x6f, 0x5f, 0x6f
        /*047e*/ 	.byte	0x75, 0x74, 0x70, 0x75, 0x74, 0x00
	.type		__unnamed_3,@object
	.size		__unnamed_3,(__unnamed_67 - __unnamed_3)
__unnamed_3:
        /*0484*/ 	.byte	0x73, 0x65, 0x74, 0x5f, 0x72, 0x65, 0x73, 0x75, 0x6c, 0x74, 0x73, 0x5f, 0x74, 0x6f, 0x5f, 0x6f
        /*0494*/ 	.byte	0x75, 0x74, 0x70, 0x75, 0x74, 0x00
	.type		__unnamed_67,@object
	.size		__unnamed_67,(__unnamed_75 - __unnamed_67)
__unnamed_67:
        /*049a*/ 	.byte	0x73, 0x65, 0x74, 0x5f, 0x72, 0x65, 0x73, 0x75, 0x6c, 0x74, 0x73, 0x5f, 0x74, 0x6f, 0x5f, 0x6f
        /*04aa*/ 	.byte	0x75, 0x74, 0x70, 0x75, 0x74, 0x00
	.type		__unnamed_75,@object
	.size		__unnamed_75,(__unnamed_43 - __unnamed_75)
__unnamed_75:
        /*04b0*/ 	.byte	0x73, 0x65, 0x74, 0x5f, 0x72, 0x65, 0x73, 0x75, 0x6c, 0x74, 0x73, 0x5f, 0x74, 0x6f, 0x5f, 0x6f
        /*04c0*/ 	.byte	0x75, 0x74, 0x70, 0x75, 0x74, 0x00
	.type		__unnamed_43,@object
	.size		__unnamed_43,(__unnamed_123 - __unnamed_43)
__unnamed_43:
        /*04c6*/ 	.byte	0x73, 0x65, 0x74, 0x5f, 0x72, 0x65, 0x73, 0x75, 0x6c, 0x74, 0x73, 0x5f, 0x74, 0x6f, 0x5f, 0x6f
        /*04d6*/ 	.byte	0x75, 0x74, 0x70, 0x75, 0x74, 0x00
	.type		__unnamed_123,@object
	.size		__unnamed_123,(__unnamed_27 - __unnamed_123)
__unnamed_123:
        /*04dc*/ 	.byte	0x73, 0x65, 0x74, 0x5f, 0x72, 0x65, 0x73, 0x75, 0x6c, 0x74, 0x73, 0x5f, 0x74, 0x6f, 0x5f, 0x6f
        /*04ec*/ 	.byte	0x75, 0x74, 0x70, 0x75, 0x74, 0x00
	.type		__unnamed_27,@object
	.size		__unnamed_27,(__unnamed_91 - __unnamed_27)
__unnamed_27:
        /*04f2*/ 	.byte	0x73, 0x65, 0x74, 0x5f, 0x72, 0x65, 0x73, 0x75, 0x6c, 0x74, 0x73, 0x5f, 0x74, 0x6f, 0x5f, 0x6f
        /*0502*/ 	.byte	0x75, 0x74, 0x70, 0x75, 0x74, 0x00
	.type		__unnamed_91,@object
	.size		__unnamed_91,(__unnamed_7 - __unnamed_91)
__unnamed_91:
        /*0508*/ 	.byte	0x73, 0x65, 0x74, 0x5f, 0x72, 0x65, 0x73, 0x75, 0x6c, 0x74, 0x73, 0x5f, 0x74, 0x6f, 0x5f, 0x6f
        /*0518*/ 	.byte	0x75, 0x74, 0x70, 0x75, 0x74, 0x00
	.type		__unnamed_7,@object
	.size		__unnamed_7,(__unnamed_39 - __unnamed_7)
__unnamed_7:
        /*051e*/ 	.byte	0x73, 0x65, 0x74, 0x5f, 0x72, 0x65, 0x73, 0x75, 0x6c, 0x74, 0x73, 0x5f, 0x74, 0x6f, 0x5f, 0x6f
        /*052e*/ 	.byte	0x75, 0x74, 0x70, 0x75, 0x74, 0x00
	.type		__unnamed_39,@object
	.size		__unnamed_39,(__unnamed_103 - __unnamed_39)
__unnamed_39:
        /*0534*/ 	.byte	0x73, 0x65, 0x74, 0x5f, 0x72, 0x65, 0x73, 0x75, 0x6c, 0x74, 0x73, 0x5f, 0x74, 0x6f, 0x5f, 0x6f
        /*0544*/ 	.byte	0x75, 0x74, 0x70, 0x75, 0x74, 0x00
	.type		__unnamed_103,@object
	.size		__unnamed_103,(__unnamed_119 - __unnamed_103)
__unnamed_103:
        /*054a*/ 	.byte	0x73, 0x65, 0x74, 0x5f, 0x72, 0x65, 0x73, 0x75, 0x6c, 0x74, 0x73, 0x5f, 0x74, 0x6f, 0x5f, 0x6f
        /*055a*/ 	.byte	0x75, 0x74, 0x70, 0x75, 0x74, 0x00
	.type		__unnamed_119,@object
	.size		__unnamed_119,(__unnamed_63 - __unnamed_119)
__unnamed_119:
        /*0560*/ 	.byte	0x73, 0x65, 0x74, 0x5f, 0x72, 0x65, 0x73, 0x75, 0x6c, 0x74, 0x73, 0x5f, 0x74, 0x6f, 0x5f, 0x6f
        /*0570*/ 	.byte	0x75, 0x74, 0x70, 0x75, 0x74, 0x00
	.type		__unnamed_63,@object
	.size		__unnamed_63,(__unnamed_95 - __unnamed_63)
__unnamed_63:
        /*0576*/ 	.byte	0x73, 0x65, 0x74, 0x5f, 0x72, 0x65, 0x73, 0x75, 0x6c, 0x74, 0x73, 0x5f, 0x74, 0x6f, 0x5f, 0x6f
        /*0586*/ 	.byte	0x75, 0x74, 0x70, 0x75, 0x74, 0x00
	.type		__unnamed_95,@object
	.size		__unnamed_95,(__unnamed_145 - __unnamed_95)
__unnamed_95:
        /*058c*/ 	.byte	0x73, 0x65, 0x74, 0x5f, 0x72, 0x65, 0x73, 0x75, 0x6c, 0x74, 0x73, 0x5f, 0x74, 0x6f, 0x5f, 0x6f
        /*059c*/ 	.byte	0x75, 0x74, 0x70, 0x75, 0x74, 0x00
	.type		__unnamed_145,@object
	.size		__unnamed_145,(__unnamed_81 - __unnamed_145)
__unnamed_145:
        /*05a2*/ 	.byte	0x73, 0x65, 0x74, 0x5f, 0x72, 0x65, 0x73, 0x75, 0x6c, 0x74, 0x73, 0x5f, 0x74, 0x6f, 0x5f, 0x6f
        /*05b2*/ 	.byte	0x75, 0x74, 0x70, 0x75, 0x74, 0x00
	.type		__unnamed_81,@object
	.size		__unnamed_81,(__unnamed_137 - __unnamed_81)
__unnamed_81:
        /*05b8*/ 	.byte	0x73, 0x65, 0x74, 0x5f, 0x72, 0x65, 0x73, 0x75, 0x6c, 0x74, 0x73, 0x5f, 0x74, 0x6f, 0x5f, 0x6f
        /*05c8*/ 	.byte	0x75, 0x74, 0x70, 0x75, 0x74, 0x00
	.type		__unnamed_137,@object
	.size		__unnamed_137,(__unnamed_9 - __unnamed_137)
__unnamed_137:
        /*05ce*/ 	.byte	0x73, 0x65, 0x74, 0x5f, 0x72, 0x65, 0x73, 0x75, 0x6c, 0x74, 0x73, 0x5f, 0x74, 0x6f, 0x5f, 0x6f
        /*05de*/ 	.byte	0x75, 0x74, 0x70, 0x75, 0x74, 0x00
	.type		__unnamed_9,@object
	.size		__unnamed_9,(__unnamed_105 - __unnamed_9)
__unnamed_9:
        /*05e4*/ 	.byte	0x73, 0x65, 0x74, 0x5f, 0x72, 0x65, 0x73, 0x75, 0x6c, 0x74, 0x73, 0x5f, 0x74, 0x6f, 0x5f, 0x6f
        /*05f4*/ 	.byte	0x75, 0x74, 0x70, 0x75, 0x74, 0x00
	.type		__unnamed_105,@object
	.size		__unnamed_105,(__unnamed_25 - __unnamed_105)
__unnamed_105:
        /*05fa*/ 	.byte	0x73, 0x65, 0x74, 0x5f, 0x72, 0x65, 0x73, 0x75, 0x6c, 0x74, 0x73, 0x5f, 0x74, 0x6f, 0x5f, 0x6f
        /*060a*/ 	.byte	0x75, 0x74, 0x70, 0x75, 0x74, 0x00
	.type		__unnamed_25,@object
	.size		__unnamed_25,(__unnamed_89 - __unnamed_25)
__unnamed_25:
        /*0610*/ 	.byte	0x73, 0x65, 0x74, 0x5f, 0x72, 0x65, 0x73, 0x75, 0x6c, 0x74, 0x73, 0x5f, 0x74, 0x6f, 0x5f, 0x6f
        /*0620*/ 	.byte	0x75, 0x74, 0x70, 0x75, 0x74, 0x00
	.type		__unnamed_89,@object
	.size		__unnamed_89,(__unnamed_133 - __unnamed_89)
__unnamed_89:
        /*0626*/ 	.byte	0x73, 0x65, 0x74, 0x5f, 0x72, 0x65, 0x73, 0x75, 0x6c, 0x74, 0x73, 0x5f, 0x74, 0x6f, 0x5f, 0x6f
        /*0636*/ 	.byte	0x75, 0x74, 0x70, 0x75, 0x74, 0x00
	.type		__unnamed_133,@object
	.size		__unnamed_133,(__unnamed_21 - __unnamed_133)
__unnamed_133:
        /*063c*/ 	.byte	0x73, 0x65, 0x74, 0x5f, 0x72, 0x65, 0x73, 0x75, 0x6c, 0x74, 0x73, 0x5f, 0x74, 0x6f, 0x5f, 0x6f
        /*064c*/ 	.byte	0x75, 0x74, 0x70, 0x75, 0x74, 0x00
	.type		__unnamed_21,@object
	.size		__unnamed_21,(__unnamed_117 - __unnamed_21)
__unnamed_21:
        /*0652*/ 	.byte	0x73, 0x65, 0x74, 0x5f, 0x72, 0x65, 0x73, 0x75, 0x6c, 0x74, 0x73, 0x5f, 0x74, 0x6f, 0x5f, 0x6f
        /*0662*/ 	.byte	0x75, 0x74, 0x70, 0x75, 0x74, 0x00
	.type		__unnamed_117,@object
	.size		__unnamed_117,(__unnamed_77 - __unnamed_117)
__unnamed_117:
        /*0668*/ 	.byte	0x73, 0x65, 0x74, 0x5f, 0x72, 0x65, 0x73, 0x75, 0x6c, 0x74, 0x73, 0x5f, 0x74, 0x6f, 0x5f, 0x6f
        /*0678*/ 	.byte	0x75, 0x74, 0x70, 0x75, 0x74, 0x00
	.type		__unnamed_77,@object
	.size		__unnamed_77,(__unnamed_45 - __unnamed_77)
__unnamed_77:
        /*067e*/ 	.byte	0x73, 0x65, 0x74, 0x5f, 0x72, 0x65, 0x73, 0x75, 0x6c, 0x74, 0x73, 0x5f, 0x74, 0x6f, 0x5f, 0x6f
        /*068e*/ 	.byte	0x75, 0x74, 0x70, 0x75, 0x74, 0x00
	.type		__unnamed_45,@object
	.size		__unnamed_45,(__unnamed_109 - __unnamed_45)
__unnamed_45:
        /*0694*/ 	.byte	0x73, 0x65, 0x74, 0x5f, 0x72, 0x65, 0x73, 0x75, 0x6c, 0x74, 0x73, 0x5f, 0x74, 0x6f, 0x5f, 0x6f
        /*06a4*/ 	.byte	0x75, 0x74, 0x70, 0x75, 0x74, 0x00
	.type		__unnamed_109,@object
	.size		__unnamed_109,(__unnamed_61 - __unnamed_109)
__unnamed_109:
        /*06aa*/ 	.byte	0x73, 0x65, 0x74, 0x5f, 0x72, 0x65, 0x73, 0x75, 0x6c, 0x74, 0x73, 0x5f, 0x74, 0x6f, 0x5f, 0x6f
        /*06ba*/ 	.byte	0x75, 0x74, 0x70, 0x75, 0x74, 0x00
	.type		__unnamed_61,@object
	.size		__unnamed_61,(__unnamed_130 - __unnamed_61)
__unnamed_61:
        /*06c0*/ 	.byte	0x73, 0x65, 0x74, 0x5f, 0x72, 0x65, 0x73, 0x75, 0x6c, 0x74, 0x73, 0x5f, 0x74, 0x6f, 0x5f, 0x6f
        /*06d0*/ 	.byte	0x75, 0x74, 0x70, 0x75, 0x74, 0x00
	.type		__unnamed_130,@object
	.size		__unnamed_130,(__unnamed_34 - __unnamed_130)
__unnamed_130:
        /*06d6*/ 	.byte	0x73, 0x65, 0x74, 0x5f, 0x72, 0x65, 0x73, 0x75, 0x6c, 0x74, 0x73, 0x5f, 0x74, 0x6f, 0x5f, 0x6f
        /*06e6*/ 	.byte	0x75, 0x74, 0x70, 0x75, 0x74, 0x00
	.type		__unnamed_34,@object
	.size		__unnamed_34,(__unnamed_98 - __unnamed_34)
__unnamed_34:
        /*06ec*/ 	.byte	0x73, 0x65, 0x74, 0x5f, 0x72, 0x65, 0x73, 0x75, 0x6c, 0x74, 0x73, 0x5f, 0x74, 0x6f, 0x5f, 0x6f
        /*06fc*/ 	.byte	0x75, 0x74, 0x70, 0x75, 0x74, 0x00
	.type		__unnamed_98,@object
	.size		__unnamed_98,(__unnamed_18 - __unnamed_98)
__unnamed_98:
        /*0702*/ 	.byte	0x73, 0x65, 0x74, 0x5f, 0x72, 0x65, 0x73, 0x75, 0x6c, 0x74, 0x73, 0x5f, 0x74, 0x6f, 0x5f, 0x6f
        /*0712*/ 	.byte	0x75, 0x74, 0x70, 0x75, 0x74, 0x00
	.type		__unnamed_18,@object
	.size		__unnamed_18,(__unnamed_82 - __unnamed_18)
__unnamed_18:
        /*0718*/ 	.byte	0x73, 0x65, 0x74, 0x5f, 0x72, 0x65, 0x73, 0x75, 0x6c, 0x74, 0x73, 0x5f, 0x74, 0x6f, 0x5f, 0x6f
        /*0728*/ 	.byte	0x75, 0x74, 0x70, 0x75, 0x74, 0x00
	.type		__unnamed_82,@object
	.size		__unnamed_82,(__unnamed_138 - __unnamed_82)
__unnamed_82:
        /*072e*/ 	.byte	0x73, 0x65, 0x74, 0x5f, 0x72, 0x65, 0x73, 0x75, 0x6c, 0x74, 0x73, 0x5f, 0x74, 0x6f, 0x5f, 0x6f
        /*073e*/ 	.byte	0x75, 0x74, 0x70, 0x75, 0x74, 0x00
	.type		__unnamed_138,@object
	.size		__unnamed_138,(__unnamed_74 - __unnamed_138)
__unnamed_138:
        /*0744*/ 	.byte	0x73, 0x65, 0x74, 0x5f, 0x72, 0x65, 0x73, 0x75, 0x6c, 0x74, 0x73, 0x5f, 0x74, 0x6f, 0x5f, 0x6f
        /*0754*/ 	.byte	0x75, 0x74, 0x70, 0x75, 0x74, 0x00
	.type		__unnamed_74,@object
	.size		__unnamed_74,(__unnamed_70 - __unnamed_74)
__unnamed_74:
        /*075a*/ 	.byte	0x73, 0x65, 0x74, 0x5f, 0x72, 0x65, 0x73, 0x75, 0x6c, 0x74, 0x73, 0x5f, 0x74, 0x6f, 0x5f, 0x6f
        /*076a*/ 	.byte	0x75, 0x74, 0x70, 0x75, 0x74, 0x00
	.type		__unnamed_70,@object
	.size		__unnamed_70,(__unnamed_102 - __unnamed_70)
__unnamed_70:
        /*0770*/ 	.byte	0x73, 0x65, 0x74, 0x5f, 0x72, 0x65, 0x73, 0x75, 0x6c, 0x74, 0x73, 0x5f, 0x74, 0x6f, 0x5f, 0x6f
        /*0780*/ 	.byte	0x75, 0x74, 0x70, 0x75, 0x74, 0x00
	.type		__unnamed_102,@object
	.size		__unnamed_102,(__unnamed_54 - __unnamed_102)
__unnamed_102:
        /*0786*/ 	.byte	0x73, 0x65, 0x74, 0x5f, 0x72, 0x65, 0x73, 0x75, 0x6c, 0x74, 0x73, 0x5f, 0x74, 0x6f, 0x5f, 0x6f
        /*0796*/ 	.byte	0x75, 0x74, 0x70, 0x75, 0x74, 0x00
	.type		__unnamed_54,@object
	.size		__unnamed_54,(__unnamed_110 - __unnamed_54)
__unnamed_54:
        /*079c*/ 	.byte	0x73, 0x65, 0x74, 0x5f, 0x72, 0x65, 0x73, 0x75, 0x6c, 0x74, 0x73, 0x5f, 0x74, 0x6f, 0x5f, 0x6f
        /*07ac*/ 	.byte	0x75, 0x74, 0x70, 0x75, 0x74, 0x00
	.type		__unnamed_110,@object
	.size		__unnamed_110,(__unnamed_126 - __unnamed_110)
__unnamed_110:
        /*07b2*/ 	.byte	0x73, 0x65, 0x74, 0x5f, 0x72, 0x65, 0x73, 0x75, 0x6c, 0x74, 0x73, 0x5f, 0x74, 0x6f, 0x5f, 0x6f
        /*07c2*/ 	.byte	0x75, 0x74, 0x70, 0x75, 0x74, 0x00
	.type		__unnamed_126,@object
	.size		__unnamed_126,(__unnamed_30 - __unnamed_126)
__unnamed_126:
        /*07c8*/ 	.byte	0x73, 0x65, 0x74, 0x5f, 0x72, 0x65, 0x73, 0x75, 0x6c, 0x74, 0x73, 0x5f, 0x74, 0x6f, 0x5f, 0x6f
        /*07d8*/ 	.byte	0x75, 0x74, 0x70, 0x75, 0x74, 0x00
	.type		__unnamed_30,@object
	.size		__unnamed_30,(__unnamed_68 - __unnamed_30)
__unnamed_30:
        /*07de*/ 	.byte	0x73, 0x65, 0x74, 0x5f, 0x72, 0x65, 0x73, 0x75, 0x6c, 0x74, 0x73, 0x5f, 0x74, 0x6f, 0x5f, 0x6f
        /*07ee*/ 	.byte	0x75, 0x74, 0x70, 0x75, 0x74, 0x00
	.type		__unnamed_68,@object
	.size		__unnamed_68,(__unnamed_36 - __unnamed_68)
__unnamed_68:
        /*07f4*/ 	.byte	0x73, 0x65, 0x74, 0x5f, 0x72, 0x65, 0x73, 0x75, 0x6c, 0x74, 0x73, 0x5f, 0x74, 0x6f, 0x5f, 0x6f
        /*0804*/ 	.byte	0x75, 0x74, 0x70, 0x75, 0x74, 0x00
	.type		__unnamed_36,@object
	.size		__unnamed_36,(__unnamed_84 - __unnamed_36)
__unnamed_36:
        /*080a*/ 	.byte	0x73, 0x65, 0x74, 0x5f, 0x72, 0x65, 0x73, 0x75, 0x6c, 0x74, 0x73, 0x5f, 0x74, 0x6f, 0x5f, 0x6f
        /*081a*/ 	.byte	0x75, 0x74, 0x70, 0x75, 0x74, 0x00
	.type		__unnamed_84,@object
	.size		__unnamed_84,(__unnamed_52 - __unnamed_84)
__unnamed_84:
        /*0820*/ 	.byte	0x73, 0x65, 0x74, 0x5f, 0x72, 0x65, 0x73, 0x75, 0x6c, 0x74, 0x73, 0x5f, 0x74, 0x6f, 0x5f, 0x6f
        /*0830*/ 	.byte	0x75, 0x74, 0x70, 0x75, 0x74, 0x00
	.type		__unnamed_52,@object
	.size		__unnamed_52,(__unnamed_116 - __unnamed_52)
__unnamed_52:
        /*0836*/ 	.byte	0x73, 0x65, 0x74, 0x5f, 0x72, 0x65, 0x73, 0x75, 0x6c, 0x74, 0x73, 0x5f, 0x74, 0x6f, 0x5f, 0x6f
        /*0846*/ 	.byte	0x75, 0x74, 0x70, 0x75, 0x74, 0x00
	.type		__unnamed_116,@object
	.size		__unnamed_116,(__unnamed_140 - __unnamed_116)
__unnamed_116:
        /*084c*/ 	.byte	0x73, 0x65, 0x74, 0x5f, 0x72, 0x65, 0x73, 0x75, 0x6c, 0x74, 0x73, 0x5f, 0x74, 0x6f, 0x5f, 0x6f
        /*085c*/ 	.byte	0x75, 0x74, 0x70, 0x75, 0x74, 0x00
	.type		__unnamed_140,@object
	.size		__unnamed_140,(__unnamed_12 - __unnamed_140)
__unnamed_140:
        /*0862*/ 	.byte	0x73, 0x65, 0x74, 0x5f, 0x72, 0x65, 0x73, 0x75, 0x6c, 0x74, 0x73, 0x5f, 0x74, 0x6f, 0x5f, 0x6f
        /*0872*/ 	.byte	0x75, 0x74, 0x70, 0x75, 0x74, 0x00
	.type		__unnamed_12,@object
	.size		__unnamed_12,(__unnamed_60 - __unnamed_12)
__unnamed_12:
        /*0878*/ 	.byte	0x73, 0x65, 0x74, 0x5f, 0x72, 0x65, 0x73, 0x75, 0x6c, 0x74, 0x73, 0x5f, 0x74, 0x6f, 0x5f, 0x6f
        /*0888*/ 	.byte	0x75, 0x74, 0x70, 0x75, 0x74, 0x00
	.type		__unnamed_60,@object
	.size		__unnamed_60,(__unnamed_124 - __unnamed_60)
__unnamed_60:
        /*088e*/ 	.byte	0x73, 0x65, 0x74, 0x5f, 0x72, 0x65, 0x73, 0x75, 0x6c, 0x74, 0x73, 0x5f, 0x74, 0x6f, 0x5f, 0x6f
        /*089e*/ 	.byte	0x75, 0x74, 0x70, 0x75, 0x74, 0x00
	.type		__unnamed_124,@object
	.size		__unnamed_124,(__unnamed_144 - __unnamed_124)
__unnamed_124:
        /*08a4*/ 	.byte	0x73, 0x65, 0x74, 0x5f, 0x72, 0x65, 0x73, 0x75, 0x6c, 0x74, 0x73, 0x5f, 0x74, 0x6f, 0x5f, 0x6f
        /*08b4*/ 	.byte	0x75, 0x74, 0x70, 0x75, 0x74, 0x00
	.type		__unnamed_144,@object
	.size		__unnamed_144,(__unnamed_16 - __unnamed_144)
__unnamed_144:
        /*08ba*/ 	.byte	0x73, 0x65, 0x74, 0x5f, 0x72, 0x65, 0x73, 0x75, 0x6c, 0x74, 0x73, 0x5f, 0x74, 0x6f, 0x5f, 0x6f
        /*08ca*/ 	.byte	0x75, 0x74, 0x70, 0x75, 0x74, 0x00
	.type		__unnamed_16,@object
	.size		__unnamed_16,(__unnamed_48 - __unnamed_16)
__unnamed_16:
        /*08d0*/ 	.byte	0x73, 0x65, 0x74, 0x5f, 0x72, 0x65, 0x73, 0x75, 0x6c, 0x74, 0x73, 0x5f, 0x74, 0x6f, 0x5f, 0x6f
        /*08e0*/ 	.byte	0x75, 0x74, 0x70, 0x75, 0x74, 0x00
	.type		__unnamed_48,@object
	.size		__unnamed_48,(__unnamed_112 - __unnamed_48)
__unnamed_48:
        /*08e6*/ 	.byte	0x73, 0x65, 0x74, 0x5f, 0x72, 0x65, 0x73, 0x75, 0x6c, 0x74, 0x73, 0x5f, 0x74, 0x6f, 0x5f, 0x6f
        /*08f6*/ 	.byte	0x75, 0x74, 0x70, 0x75, 0x74, 0x00
	.type		__unnamed_112,@object
	.size		__unnamed_112,(__unnamed_96 - __unnamed_112)
__unnamed_112:
        /*08fc*/ 	.byte	0x73, 0x65, 0x74, 0x5f, 0x72, 0x65, 0x73, 0x75, 0x6c, 0x74, 0x73, 0x5f, 0x74, 0x6f, 0x5f, 0x6f
        /*090c*/ 	.byte	0x75, 0x74, 0x70, 0x75, 0x74, 0x00
	.type		__unnamed_96,@object
	.size		__unnamed_96,(__unnamed_56 - __unnamed_96)
__unnamed_96:
        /*0912*/ 	.byte	0x73, 0x65, 0x74, 0x5f, 0x72, 0x65, 0x73, 0x75, 0x6c, 0x74, 0x73, 0x5f, 0x74, 0x6f, 0x5f, 0x6f
        /*0922*/ 	.byte	0x75, 0x74, 0x70, 0x75, 0x74, 0x00
	.type		__unnamed_56,@object
	.size		__unnamed_56,(__unnamed_88 - __unnamed_56)
__unnamed_56:
        /*0928*/ 	.byte	0x73, 0x65, 0x74, 0x5f, 0x72, 0x65, 0x73, 0x75, 0x6c, 0x74, 0x73, 0x5f, 0x74, 0x6f, 0x5f, 0x6f
        /*0938*/ 	.byte	0x75, 0x74, 0x70, 0x75, 0x74, 0x00
	.type		__unnamed_88,@object
	.size		__unnamed_88,(__unnamed_107 - __unnamed_88)
__unnamed_88:
        /*093e*/ 	.byte	0x73, 0x65, 0x74, 0x5f, 0x72, 0x65, 0x73, 0x75, 0x6c, 0x74, 0x73, 0x5f, 0x74, 0x6f, 0x5f, 0x6f
        /*094e*/ 	.byte	0x75, 0x74, 0x70, 0x75, 0x74, 0x00
	.type		__unnamed_107,@object
	.size		__unnamed_107,(__unnamed_135 - __unnamed_107)
__unnamed_107:
        /*0954*/ 	.byte	0x67, 0x65, 0x74, 0x5f, 0x61, 0x63, 0x63, 0x75, 0x6d, 0x75, 0x6c, 0x61, 0x74, 0x65, 0x64, 0x5f
        /*0964*/ 	.byte	0x6f, 0x75, 0x74, 0x70, 0x75, 0x74, 0x00
	.type		__unnamed_135,@object
	.size		__unnamed_135,(__unnamed_79 - __unnamed_135)
__unnamed_135:
        /*096b*/ 	.byte	0x67, 0x65, 0x74, 0x5f, 0x61, 0x63, 0x63, 0x75, 0x6d, 0x75, 0x6c, 0x61, 0x74, 0x65, 0x64, 0x5f
        /*097b*/ 	.byte	0x6f, 0x75, 0x74, 0x70, 0x75, 0x74, 0x00
	.type		__unnamed_79,@object
	.size		__unnamed_79,(__unnamed_31 - __unnamed_79)
__unnamed_79:
        /*0982*/ 	.byte	0x67, 0x65, 0x74, 0x5f, 0x61, 0x63, 0x63, 0x75, 0x6d, 0x75, 0x6c, 0x61, 0x74, 0x65, 0x64, 0x5f
        /*0992*/ 	.byte	0x6f, 0x75, 0x74, 0x70, 0x75, 0x74, 0x00
	.type		__unnamed_31,@object
	.size		__unnamed_31,(__unnamed_65 - __unnamed_31)
__unnamed_31:
        /*0999*/ 	.byte	0x67, 0x65, 0x74, 0x5f, 0x61, 0x63, 0x63, 0x75, 0x6d, 0x75, 0x6c, 0x61, 0x74, 0x65, 0x64, 0x5f
        /*09a9*/ 	.byte	0x6f, 0x75, 0x74, 0x70, 0x75, 0x74, 0x00
	.type		__unnamed_65,@object
	.size		__unnamed_65,(__unnamed_49 - __unnamed_65)
__unnamed_65:
        /*09b0*/ 	.byte	0x67, 0x65, 0x74, 0x5f, 0x61, 0x63, 0x63, 0x75, 0x6d, 0x75, 0x6c, 0x61, 0x74, 0x65, 0x64, 0x5f
        /*09c0*/ 	.byte	0x6f, 0x75, 0x74, 0x70, 0x75, 0x74, 0x00
	.type		__unnamed_49,@object
	.size		__unnamed_49,(__unnamed_121 - __unnamed_49)
__unnamed_49:
        /*09c7*/ 	.byte	0x67, 0x65, 0x74, 0x5f, 0x61, 0x63, 0x63, 0x75, 0x6d, 0x75, 0x6c, 0x61, 0x74, 0x65, 0x64, 0x5f
        /*09d7*/ 	.byte	0x6f, 0x75, 0x74, 0x70, 0x75, 0x74, 0x00
	.type		__unnamed_121,@object
	.size		__unnamed_121,(__unnamed_13 - __unnamed_121)
__unnamed_121:
        /*09de*/ 	.byte	0x67, 0x65, 0x74, 0x5f, 0x61, 0x63, 0x63, 0x75, 0x6d, 0x75, 0x6c, 0x61, 0x74, 0x65, 0x64, 0x5f
        /*09ee*/ 	.byte	0x6f, 0x75, 0x74, 0x70, 0x75, 0x74, 0x00
	.type		__unnamed_13,@object
	.size		__unnamed_13,(__unnamed_93 - __unnamed_13)
__unnamed_13:
        /*09f5*/ 	.byte	0x67, 0x65, 0x74, 0x5f, 0x61, 0x63, 0x63, 0x75, 0x6d, 0x75, 0x6c, 0x61, 0x74, 0x65, 0x64, 0x5f
        /*0a05*/ 	.byte	0x6f, 0x75, 0x74, 0x70, 0x75, 0x74, 0x00
	.type		__unnamed_93,@object
	.size		__unnamed_93,(__unnamed_114 - __unnamed_93)
__unnamed_93:
        /*0a0c*/ 	.byte	0x67, 0x65, 0x74, 0x5f, 0x61, 0x63, 0x63, 0x75, 0x6d, 0x75, 0x6c, 0x61, 0x74, 0x65, 0x64, 0x5f
        /*0a1c*/ 	.byte	0x6f, 0x75, 0x74, 0x70, 0x75, 0x74, 0x00
	.type		__unnamed_114,@object
	.size		__unnamed_114,(__unnamed_58 - __unnamed_114)
__unnamed_114:
        /*0a23*/ 	.byte	0x67, 0x65, 0x74, 0x5f, 0x61, 0x63, 0x63, 0x75, 0x6d, 0x75, 0x6c, 0x61, 0x74, 0x65, 0x64, 0x5f
        /*0a33*/ 	.byte	0x6f, 0x75, 0x74, 0x70, 0x75, 0x74, 0x00
	.type		__unnamed_58,@object
	.size		__unnamed_58,(__unnamed_22 - __unnamed_58)
__unnamed_58:
        /*0a3a*/ 	.byte	0x67, 0x65, 0x74, 0x5f, 0x61, 0x63, 0x63, 0x75, 0x6d, 0x75, 0x6c, 0x61, 0x74, 0x65, 0x64, 0x5f
        /*0a4a*/ 	.byte	0x6f, 0x75, 0x74, 0x70, 0x75, 0x74, 0x00
	.type		__unnamed_22,@object
	.size		__unnamed_22,(__unnamed_86 - __unnamed_22)
__unnamed_22:
        /*0a51*/ 	.byte	0x67, 0x65, 0x74, 0x5f, 0x61, 0x63, 0x63, 0x75, 0x6d, 0x75, 0x6c, 0x61, 0x74, 0x65, 0x64, 0x5f
        /*0a61*/ 	.byte	0x6f, 0x75, 0x74, 0x70, 0x75, 0x74, 0x00
	.type		__unnamed_86,@object
	.size		__unnamed_86,(__unnamed_142 - __unnamed_86)
__unnamed_86:
        /*0a68*/ 	.byte	0x67, 0x65, 0x74, 0x5f, 0x61, 0x63, 0x63, 0x75, 0x6d, 0x75, 0x6c, 0x61, 0x74, 0x65, 0x64, 0x5f
        /*0a78*/ 	.byte	0x6f, 0x75, 0x74, 0x70, 0x75, 0x74, 0x00
	.type		__unnamed_142,@object
	.size		__unnamed_142,(__unnamed_4 - __unnamed_142)
__unnamed_142:
        /*0a7f*/ 	.byte	0x67, 0x65, 0x74, 0x5f, 0x61, 0x63, 0x63, 0x75, 0x6d, 0x75, 0x6c, 0x61, 0x74, 0x65, 0x64, 0x5f
        /*0a8f*/ 	.byte	0x6f, 0x75, 0x74, 0x70, 0x75, 0x74, 0x00
	.type		__unnamed_4,@object
	.size		__unnamed_4,(__unnamed_100 - __unnamed_4)
__unnamed_4:
        /*0a96*/ 	.byte	0x67, 0x65, 0x74, 0x5f, 0x61, 0x63, 0x63, 0x75, 0x6d, 0x75, 0x6c, 0x61, 0x74, 0x65, 0x64, 0x5f
        /*0aa6*/ 	.byte	0x6f, 0x75, 0x74, 0x70, 0x75, 0x74, 0x00
	.type		__unnamed_100,@object
	.size		__unnamed_100,(__unnamed_128 - __unnamed_100)
__unnamed_100:
        /*0aad*/ 	.byte	0x67, 0x65, 0x74, 0x5f, 0x61, 0x63, 0x63, 0x75, 0x6d, 0x75, 0x6c, 0x61, 0x74, 0x65, 0x64, 0x5f
        /*0abd*/ 	.byte	0x6f, 0x75, 0x74, 0x70, 0x75, 0x74, 0x00
	.type		__unnamed_128,@object
	.size		__unnamed_128,(__unnamed_72 - __unnamed_128)
__unnamed_128:
        /*0ac4*/ 	.byte	0x67, 0x65, 0x74, 0x5f, 0x61, 0x63, 0x63, 0x75, 0x6d, 0x75, 0x6c, 0x61, 0x74, 0x65, 0x64, 0x5f
        /*0ad4*/ 	.byte	0x6f, 0x75, 0x74, 0x70, 0x75, 0x74, 0x00
	.type		__unnamed_72,@object
	.size		__unnamed_72,(__unnamed_40 - __unnamed_72)
__unnamed_72:
        /*0adb*/ 	.byte	0x67, 0x65, 0x74, 0x5f, 0x61, 0x63, 0x63, 0x75, 0x6d, 0x75, 0x6c, 0x61, 0x74, 0x65, 0x64, 0x5f
        /*0aeb*/ 	.byte	0x6f, 0x75, 0x74, 0x70, 0x75, 0x74, 0x00
	.type		__unnamed_40,@object
	.size		__unnamed_40,($str$7 - __unnamed_40)
__unnamed_40:
        /*0af2*/ 	.byte	0x67, 0x65, 0x74, 0x5f, 0x61, 0x63, 0x63, 0x75, 0x6d, 0x75, 0x6c, 0x61, 0x74, 0x65, 0x64, 0x5f
        /*0b02*/ 	.byte	0x6f, 0x75, 0x74, 0x70, 0x75, 0x74, 0x00
	.type		$str$7,@object
	.size		$str$7,(.L_174 - $str$7)
$str$7:
        /*0b09*/ 	.byte	0x2f, 0x72, 0x6f, 0x6f, 0x74, 0x2f, 0x2e, 0x70, 0x79, 0x65, 0x6e, 0x76, 0x2f, 0x76, 0x65, 0x72
        /*0b19*/ 	.byte	0x73, 0x69, 0x6f, 0x6e, 0x73, 0x2f, 0x33, 0x2e, 0x31, 0x33, 0x2e, 0x31, 0x32, 0x2f, 0x6c, 0x69
        /*0b29*/ 	.byte	0x62, 0x2f, 0x70, 0x79, 0x74, 0x68, 0x6f, 0x6e, 0x33, 0x2e, 0x31, 0x33, 0x2f, 0x73, 0x69, 0x74
        /*0b39*/ 	.byte	0x65, 0x2d, 0x70, 0x61, 0x63, 0x6b, 0x61, 0x67, 0x65, 0x73, 0x2f, 0x74, 0x6f, 0x72, 0x63, 0x68
        /*0b49*/ 	.byte	0x2f, 0x69, 0x6e, 0x63, 0x6c, 0x75, 0x64, 0x65, 0x2f, 0x41, 0x54, 0x65, 0x6e, 0x2f, 0x6e, 0x61
        /*0b59*/ 	.byte	0x74, 0x69, 0x76, 0x65, 0x2f, 0x63, 0x75, 0x64, 0x61, 0x2f, 0x52, 0x65, 0x64, 0x75, 0x63, 0x65
        /*0b69*/ 	.byte	0x2e, 0x63, 0x75, 0x68, 0x00
.L_174:


//--------------------- .nv.shared._ZN2at6native13reduce_kernelILi512ELi1ENS0_8ReduceOpIN3c107complexIfEENS0_7MeanOpsIS5_S5_fS5_EEjS5_Li4ELi4EEEEEvT1_ --------------------------
	.section	.nv.shared._ZN2at6native13reduce_kernelILi512ELi1ENS0_8ReduceOpIN3c107complexIfEENS0_7MeanOpsIS5_S5_fS5_EEjS5_Li4ELi4EEEEEvT1_,"aw",@nobits
	.sectionflags	@""
	.align	16
.nv.shared._ZN2at6native13reduce_kernelILi512ELi1ENS0_8ReduceOpIN3c107complexIfEENS0_7MeanOpsIS5_S5_fS5_EEjS5_Li4ELi4EEEEEvT1_:
	.zero		16


//--------------------- .nv.global                --------------------------
	.section	.nv.global,"aw",@nobits
.nv.global:
	.type		_ZN57_INTERNAL_d26a0b13_21_ReduceMomentKernel_cu_7dd49032_31924cuda3std3__48in_placeE,@object
	.size		_ZN57_INTERNAL_d26a0b13_21_ReduceMomentKernel_cu_7dd49032_31924cuda3std3__48in_placeE,(_ZN57_INTERNAL_d26a0b13_21_ReduceMomentKernel_cu_7dd49032_31924cuda3std6ranges3__45__cpo8distanceE - _ZN57_INTERNAL_d26a0b13_21_ReduceMomentKernel_cu_7dd49032_31924cuda3std3__48in_placeE)
_ZN57_INTERNAL_d26a0b13_21_ReduceMomentKernel_cu_7dd49032_31924cuda3std3__48in_placeE:
	.zero		1
	.type		_ZN57_INTERNAL_d26a0b13_21_ReduceMomentKernel_cu_7dd49032_31924cuda3std6ranges3__45__cpo8distanceE,@object
	.size		_ZN57_INTERNAL_d26a0b13_21_ReduceMomentKernel_cu_7dd49032_31924cuda3std6ranges3__45__cpo8distanceE,(_ZN57_INTERNAL_d26a0b13_21_ReduceMomentKernel_cu_7dd49032_31924cuda3std3__45__cpo6cbeginE - _ZN57_INTERNAL_d26a0b13_21_ReduceMomentKernel_cu_7dd49032_31924cuda3std6ranges3__45__cpo8distanceE)
_ZN57_INTERNAL_d26a0b13_21_ReduceMomentKernel_cu_7dd49032_31924cuda3std6ranges3__45__cpo8distanceE:
	.zero		1
	.type		_ZN57_INTERNAL_d26a0b13_21_ReduceMomentKernel_cu_7dd49032_31924cuda3std3__45__cpo6cbeginE,@object
	.size		_ZN57_INTERNAL_d26a0b13_21_ReduceMomentKernel_cu_7dd49032_31924cuda3std3__45__cpo6cbeginE,(_ZN57_INTERNAL_d26a0b13_21_ReduceMomentKernel_cu_7dd49032_31924cuda3std6ranges3__45__cpo7advanceE - _ZN57_INTERNAL_d26a0b13_21_ReduceMomentKernel_cu_7dd49032_31924cuda3std3__45__cpo6cbeginE)
_ZN57_INTERNAL_d26a0b13_21_ReduceMomentKernel_cu_7dd49032_31924cuda3std3__45__cpo6cbeginE:
	.zero		1
	.type		_ZN57_INTERNAL_d26a0b13_21_ReduceMomentKernel_cu_7dd49032_31924cuda3std6ranges3__45__cpo7advanceE,@object
	.size		_ZN57_INTERNAL_d26a0b13_21_ReduceMomentKernel_cu_7dd49032_31924cuda3std6ranges3__45__cpo7advanceE,(_ZN57_INTERNAL_d26a0b13_21_ReduceMomentKernel_cu_7dd49032_31924cuda3std3__45__cpo7crbeginE - _ZN57_INTERNAL_d26a0b13_21_ReduceMomentKernel_cu_7dd49032_31924cuda3std6ranges3__45__cpo7advanceE)
_ZN57_INTERNAL_d26a0b13_21_ReduceMomentKernel_cu_7dd49032_31924cuda3std6ranges3__45__cpo7advanceE:
	.zero		1
	.type		_ZN57_INTERNAL_d26a0b13_21_ReduceMomentKernel_cu_7dd49032_31924cuda3std3__45__cpo7crbeginE,@object
	.size		_ZN57_INTERNAL_d26a0b13_21_ReduceMomentKernel_cu_7dd49032_31924cuda3std3__45__cpo7crbeginE,(_ZN57_INTERNAL_d26a0b13_21_ReduceMomentKernel_cu_7dd49032_31924cuda3std6ranges3__45__cpo4dataE - _ZN57_INTERNAL_d26a0b13_21_ReduceMomentKernel_cu_7dd49032_31924cuda3std3__45__cpo7crbeginE)
_ZN57_INTERNAL_d26a0b13_21_ReduceMomentKernel_cu_7dd49032_31924cuda3std3__45__cpo7crbeginE:
	.zero		1
	.type		_ZN57_INTERNAL_d26a0b13_21_ReduceMomentKernel_cu_7dd49032_31924cuda3std6ranges3__45__cpo4dataE,@object
	.size		_ZN57_INTERNAL_d26a0b13_21_ReduceMomentKernel_cu_7dd49032_31924cuda3std6ranges3__45__cpo4dataE,(_ZN57_INTERNAL_d26a0b13_21_ReduceMomentKernel_cu_7dd49032_31924cuda3std6ranges3__45__cpo5beginE - _ZN57_INTERNAL_d26a0b13_21_ReduceMomentKernel_cu_7dd49032_31924cuda3std6ranges3__45__cpo4dataE)
_ZN57_INTERNAL_d26a0b13_21_ReduceMomentKernel_cu_7dd49032_31924cuda3std6ranges3__45__cpo4dataE:
	.zero		1
	.type		_ZN57_INTERNAL_d26a0b13_21_ReduceMomentKernel_cu_7dd49032_31924cuda3std6ranges3__45__cpo5beginE,@object
	.size		_ZN57_INTERNAL_d26a0b13_21_ReduceMomentKernel_cu_7dd49032_31924cuda3std6ranges3__45__cpo5beginE,(_ZN57_INTERNAL_d26a0b13_21_ReduceMomentKernel_cu_7dd49032_31924cuda3std3__459_GLOBAL__N__d26a0b13_21_ReduceMomentKernel_cu_7dd49032_31926ignoreE - _ZN57_INTERNAL_d26a0b13_21_ReduceMomentKernel_cu_7dd49032_31924cuda3std6ranges3__45__cpo5beginE)
_ZN57_INTERNAL_d26a0b13_21_ReduceMomentKernel_cu_7dd49032_31924cuda3std6ranges3__45__cpo5beginE:
	.zero		1
	.type		_ZN57_INTERNAL_d26a0b13_21_ReduceMomentKernel_cu_7dd49032_31924cuda3std3__459_GLOBAL__N__d26a0b13_21_ReduceMomentKernel_cu_7dd49032_31926ignoreE,@object
	.size		_ZN57_INTERNAL_d26a0b13_21_ReduceMomentKernel_cu_7dd49032_31924cuda3std3__459_GLOBAL__N__d26a0b13_21_ReduceMomentKernel_cu_7dd49032_31926ignoreE,(_ZN57_INTERNAL_d26a0b13_21_ReduceMomentKernel_cu_7dd49032_31924cuda3std6ranges3__45__cpo4sizeE - _ZN57_INTERNAL_d26a0b13_21_ReduceMomentKernel_cu_7dd49032_31924cuda3std3__459_GLOBAL__N__d26a0b13_21_ReduceMomentKernel_cu_7dd49032_31926ignoreE)
_ZN57_INTERNAL_d26a0b13_21_ReduceMomentKernel_cu_7dd49032_31924cuda3std3__459_GLOBAL__N__d26a0b13_21_ReduceMomentKernel_cu_7dd49032_31926ignoreE:
	.zero		1
	.type		_ZN57_INTERNAL_d26a0b13_21_ReduceMomentKernel_cu_7dd49032_31924cuda3std6ranges3__45__cpo4sizeE,@object
	.size		_ZN57_INTERNAL_d26a0b13_21_ReduceMomentKernel_cu_7dd49032_31924cuda3std6ranges3__45__cpo4sizeE,(_ZN57_INTERNAL_d26a0b13_21_ReduceMomentKernel_cu_7dd49032_31924cuda3std3__45__cpo5beginE - _ZN57_INTERNAL_d26a0b13_21_ReduceMomentKernel_cu_7dd49032_31924cuda3std6ranges3__45__cpo4sizeE)
_ZN57_INTERNAL_d26a0b13_21_ReduceMomentKernel_cu_7dd49032_31924cuda3std6ranges3__45__cpo4sizeE:
	.zero		1
	.type		_ZN57_INTERNAL_d26a0b13_21_ReduceMomentKernel_cu_7dd49032_31924cuda3std3__45__cpo5beginE,@object
	.size		_ZN57_INTERNAL_d26a0b13_21_ReduceMomentKernel_cu_7dd49032_31924cuda3std3__45__cpo5beginE,(_ZN57_INTERNAL_d26a0b13_21_ReduceMomentKernel_cu_7dd49032_31924cuda3std6ranges3__45__cpo6cbeginE - _ZN57_INTERNAL_d26a0b13_21_ReduceMomentKernel_cu_7dd49032_31924cuda3std3__45__cpo5beginE)
_ZN57_INTERNAL_d26a0b13_21_ReduceMomentKernel_cu_7dd49032_31924cuda3std3__45__cpo5beginE:
	.zero		1
	.type		_ZN57_INTERNAL_d26a0b13_21_ReduceMomentKernel_cu_7dd49032_31924cuda3std6ranges3__45__cpo6cbeginE,@object
	.size		_ZN57_INTERNAL_d26a0b13_21_ReduceMomentKernel_cu_7dd49032_31924cuda3std6ranges3__45__cpo6cbeginE,(_ZN57_INTERNAL_d26a0b13_21_ReduceMomentKernel_cu_7dd49032_31924cuda3std3__45__cpo6rbeginE - _ZN57_INTERNAL_d26a0b13_21_ReduceMomentKernel_cu_7dd49032_31924cuda3std6ranges3__45__cpo6cbeginE)
_ZN57_INTERNAL_d26a0b13_21_ReduceMomentKernel_cu_7dd49032_31924cuda3std6ranges3__45__cpo6cbeginE:
	.zero		1
	.type		_ZN57_INTERNAL_d26a0b13_21_ReduceMomentKernel_cu_7dd49032_31924cuda3std3__45__cpo6rbeginE,@object
	.size		_ZN57_INTERNAL_d26a0b13_21_ReduceMomentKernel_cu_7dd49032_31924cuda3std3__45__cpo6rbeginE,(_ZN57_INTERNAL_d26a0b13_21_ReduceMomentKernel_cu_7dd49032_31924cuda3std6ranges3__45__cpo4nextE - _ZN57_INTERNAL_d26a0b13_21_ReduceMomentKernel_cu_7dd49032_31924cuda3std3__45__cpo6rbeginE)
_ZN57_INTERNAL_d26a0b13_21_ReduceMomentKernel_cu_7dd49032_31924cuda3std3__45__cpo6rbeginE:
	.zero		1
	.type		_ZN57_INTERNAL_d26a0b13_21_ReduceMomentKernel_cu_7dd49032_31924cuda3std6ranges3__45__cpo4nextE,@object
	.size		_ZN57_INTERNAL_d26a0b13_21_ReduceMomentKernel_cu_7dd49032_31924cuda3std6ranges3__45__cpo4nextE,(_ZN57_INTERNAL_d26a0b13_21_ReduceMomentKernel_cu_7dd49032_31924cuda3std6ranges3__45__cpo4swapE - _ZN57_INTERNAL_d26a0b13_21_ReduceMomentKernel_cu_7dd49032_31924cuda3std6ranges3__45__cpo4nextE)
_ZN57_INTERNAL_d26a0b13_21_ReduceMomentKernel_cu_7dd49032_31924cuda3std6ranges3__45__cpo4nextE:
	.zero		1
	.type		_ZN57_INTERNAL_d26a0b13_21_ReduceMomentKernel_cu_7dd49032_31924cuda3std6ranges3__45__cpo4swapE,@object
	.size		_ZN57_INTERNAL_d26a0b13_21_ReduceMomentKernel_cu_7dd49032_31924cuda3std6ranges3__45__cpo4swapE,(_ZN57_INTERNAL_d26a0b13_21_ReduceMomentKernel_cu_7dd49032_31924cuda3std3__420unreachable_sentinelE - _ZN57_INTERNAL_d26a0b13_21_ReduceMomentKernel_cu_7dd49032_31924cuda3std6ranges3__45__cpo4swapE)
_ZN57_INTERNAL_d26a0b13_21_ReduceMomentKernel_cu_7dd49032_31924cuda3std6ranges3__45__cpo4swapE:
	.zero		1
	.type		_ZN57_INTERNAL_d26a0b13_21_ReduceMomentKernel_cu_7dd49032_31924cuda3std3__420unreachable_sentinelE,@object
	.size		_ZN57_INTERNAL_d26a0b13_21_ReduceMomentKernel_cu_7dd49032_31924cuda3std3__420unreachable_sentinelE,(_ZN57_INTERNAL_d26a0b13_21_ReduceMomentKernel_cu_7dd49032_31926thrust23THRUST_300001_SM_800_NS6system6detail10sequential3seqE - _ZN57_INTERNAL_d26a0b13_21_ReduceMomentKernel_cu_7dd49032_31924cuda3std3__420unreachable_sentinelE)
_ZN57_INTERNAL_d26a0b13_21_ReduceMomentKernel_cu_7dd49032_31924cuda3std3__420unreachable_sentinelE:
	.zero		1
	.type		_ZN57_INTERNAL_d26a0b13_21_ReduceMomentKernel_cu_7dd49032_31926thrust23THRUST_300001_SM_800_NS6system6detail10sequential3seqE,@object
	.size		_ZN57_INTERNAL_d26a0b13_21_ReduceMomentKernel_cu_7dd49032_31926thrust23THRUST_300001_SM_800_NS6system6detail10sequential3seqE,(_ZN57_INTERNAL_d26a0b13_21_ReduceMomentKernel_cu_7dd49032_31924cuda3std3__45__cpo4cendE - _ZN57_INTERNAL_d26a0b13_21_ReduceMomentKernel_cu_7dd49032_31926thrust23THRUST_300001_SM_800_NS6system6detail10sequential3seqE)
_ZN57_INTERNAL_d26a0b13_21_ReduceMomentKernel_cu_7dd49032_31926thrust23THRUST_300001_SM_800_NS6system6detail10sequential3seqE:
	.zero		1
	.type		_ZN57_INTERNAL_d26a0b13_21_ReduceMomentKernel_cu_7dd49032_31924cuda3std3__45__cpo4cendE,@object
	.size		_ZN57_INTERNAL_d26a0b13_21_ReduceMomentKernel_cu_7dd49032_31924cuda3std3__45__cpo4cendE,(_ZN57_INTERNAL_d26a0b13_21_ReduceMomentKernel_cu_7dd49032_31924cuda3std6ranges3__45__cpo9iter_swapE - _ZN57_INTERNAL_d26a0b13_21_ReduceMomentKernel_cu_7dd49032_31924cuda3std3__45__cpo4cendE)
_ZN57_INTERNAL_d26a0b13_21_ReduceMomentKernel_cu_7dd49032_31924cuda3std3__45__cpo4cendE:
	.zero		1
	.type		_ZN57_INTERNAL_d26a0b13_21_ReduceMomentKernel_cu_7dd49032_31924cuda3std6ranges3__45__cpo9iter_swapE,@object
	.size		_ZN57_INTERNAL_d26a0b13_21_ReduceMomentKernel_cu_7dd49032_31924cuda3std6ranges3__45__cpo9iter_swapE,(_ZN57_INTERNAL_d26a0b13_21_ReduceMomentKernel_cu_7dd49032_31924cuda3std3__45__cpo5crendE - _ZN57_INTERNAL_d26a0b13_21_ReduceMomentKernel_cu_7dd49032_31924cuda3std6ranges3__45__cpo9iter_swapE)
_ZN57_INTERNAL_d26a0b13_21_ReduceMomentKernel_cu_7dd49032_31924cuda3std6ranges3__45__cpo9iter_swapE:
	.zero		1
	.type		_ZN57_INTERNAL_d26a0b13_21_ReduceMomentKernel_cu_7dd49032_31924cuda3std3__45__cpo5crendE,@object
	.size		_ZN57_INTERNAL_d26a0b13_21_ReduceMomentKernel_cu_7dd49032_31924cuda3std3__45__cpo5crendE,(_ZN57_INTERNAL_d26a0b13_21_ReduceMomentKernel_cu_7dd49032_31924cuda3std6ranges3__45__cpo5cdataE - _ZN57_INTERNAL_d26a0b13_21_ReduceMomentKernel_cu_7dd49032_31924cuda3std3__45__cpo5crendE)
_ZN57_INTERNAL_d26a0b13_21_ReduceMomentKernel_cu_7dd49032_31924cuda3std3__45__cpo5crendE:
	.zero		1
	.type		_ZN57_INTERNAL_d26a0b13_21_ReduceMomentKernel_cu_7dd49032_31924cuda3std6ranges3__45__cpo5cdataE,@object
	.size		_ZN57_INTERNAL_d26a0b13_21_ReduceMomentKernel_cu_7dd49032_31924cuda3std6ranges3__45__cpo5cdataE,(_ZN57_INTERNAL_d26a0b13_21_ReduceMomentKernel_cu_7dd49032_31924cuda3std6ranges3__45__cpo3endE - _ZN57_INTERNAL_d26a0b13_21_ReduceMomentKernel_cu_7dd49032_31924cuda3std6ranges3__45__cpo5cdataE)
_ZN57_INTERNAL_d26a0b13_21_ReduceMomentKernel_cu_7dd49032_31924cuda3std6ranges3__45__cpo5cdataE:
	.zero		1
	.type		_ZN57_INTERNAL_d26a0b13_21_ReduceMomentKernel_cu_7dd49032_31924cuda3std6ranges3__45__cpo3endE,@object
	.size		_ZN57_INTERNAL_d26a0b13_21_ReduceMomentKernel_cu_7dd49032_31924cuda3std6ranges3__45__cpo3endE,(_ZN57_INTERNAL_d26a0b13_21_ReduceMomentKernel_cu_7dd49032_31924cuda3std3__419piecewise_constructE - _ZN57_INTERNAL_d26a0b13_21_ReduceMomentKernel_cu_7dd49032_31924cuda3std6ranges3__45__cpo3endE)
_ZN57_INTERNAL_d26a0b13_21_ReduceMomentKernel_cu_7dd49032_31924cuda3std6ranges3__45__cpo3endE:
	.zero		1
	.type		_ZN57_INTERNAL_d26a0b13_21_ReduceMomentKernel_cu_7dd49032_31924cuda3std3__419piecewise_constructE,@object
	.size		_ZN57_INTERNAL_d26a0b13_21_ReduceMomentKernel_cu_7dd49032_31924cuda3std3__419piecewise_constructE,(_ZN57_INTERNAL_d26a0b13_21_ReduceMomentKernel_cu_7dd49032_31924cuda3std6ranges3__45__cpo5ssizeE - _ZN57_INTERNAL_d26a0b13_21_ReduceMomentKernel_cu_7dd49032_31924cuda3std3__419piecewise_constructE)
_ZN57_INTERNAL_d26a0b13_21_ReduceMomentKernel_cu_7dd49032_31924cuda3std3__419piecewise_constructE:
	.zero		1
	.type		_ZN57_INTERNAL_d26a0b13_21_ReduceMomentKernel_cu_7dd49032_31924cuda3std6ranges3__45__cpo5ssizeE,@object
	.size		_ZN57_INTERNAL_d26a0b13_21_ReduceMomentKernel_cu_7dd49032_31924cuda3std6ranges3__45__cpo5ssizeE,(_ZN57_INTERNAL_d26a0b13_21_ReduceMomentKernel_cu_7dd49032_31924cuda3std3__45__cpo3endE - _ZN57_INTERNAL_d26a0b13_21_ReduceMomentKernel_cu_7dd49032_31924cuda3std6ranges3__45__cpo5ssizeE)
_ZN57_INTERNAL_d26a0b13_21_ReduceMomentKernel_cu_7dd49032_31924cuda3std6ranges3__45__cpo5ssizeE:
	.zero		1
	.type		_ZN57_INTERNAL_d26a0b13_21_ReduceMomentKernel_cu_7dd49032_31924cuda3std3__45__cpo3endE,@object
	.size		_ZN57_INTERNAL_d26a0b13_21_ReduceMomentKernel_cu_7dd49032_31924cuda3std3__45__cpo3endE,(_ZN57_INTERNAL_d26a0b13_21_ReduceMomentKernel_cu_7dd49032_31924cuda3std6ranges3__45__cpo4cendE - _ZN57_INTERNAL_d26a0b13_21_ReduceMomentKernel_cu_7dd49032_31924cuda3std3__45__cpo3endE)
_ZN57_INTERNAL_d26a0b13_21_ReduceMomentKernel_cu_7dd49032_31924cuda3std3__45__cpo3endE:
	.zero		1
	.type		_ZN57_INTERNAL_d26a0b13_21_ReduceMomentKernel_cu_7dd49032_31924cuda3std6ranges3__45__cpo4cendE,@object
	.size		_ZN57_INTERNAL_d26a0b13_21_ReduceMomentKernel_cu_7dd49032_31924cuda3std6ranges3__45__cpo4cendE,(_ZN57_INTERNAL_d26a0b13_21_ReduceMomentKernel_cu_7dd49032_31924cuda3std3__45__cpo4rendE - _ZN57_INTERNAL_d26a0b13_21_ReduceMomentKernel_cu_7dd49032_31924cuda3std6ranges3__45__cpo4cendE)
_ZN57_INTERNAL_d26a0b13_21_ReduceMomentKernel_cu_7dd49032_31924cuda3std6ranges3__45__cpo4cendE:
	.zero		1
	.type		_ZN57_INTERNAL_d26a0b13_21_ReduceMomentKernel_cu_7dd49032_31924cuda3std3__45__cpo4rendE,@object
	.size		_ZN57_INTERNAL_d26a0b13_21_ReduceMomentKernel_cu_7dd49032_31924cuda3std3__45__cpo4rendE,(_ZN57_INTERNAL_d26a0b13_21_ReduceMomentKernel_cu_7dd49032_31924cuda3std6ranges3__45__cpo4prevE - _ZN57_INTERNAL_d26a0b13_21_ReduceMomentKernel_cu_7dd49032_31924cuda3std3__45__cpo4rendE)
_ZN57_INTERNAL_d26a0b13_21_ReduceMomentKernel_cu_7dd49032_31924cuda3std3__45__cpo4rendE:
	.zero		1
	.type		_ZN57_INTERNAL_d26a0b13_21_ReduceMomentKernel_cu_7dd49032_31924cuda3std6ranges3__45__cpo4prevE,@object
	.size		_ZN57_INTERNAL_d26a0b13_21_ReduceMomentKernel_cu_7dd49032_31924cuda3std6ranges3__45__cpo4prevE,(_ZN57_INTERNAL_d26a0b13_21_ReduceMomentKernel_cu_7dd49032_31924cuda3std6ranges3__45__cpo9iter_moveE - _ZN57_INTERNAL_d26a0b13_21_ReduceMomentKernel_cu_7dd49032_31924cuda3std6ranges3__45__cpo4prevE)
_ZN57_INTERNAL_d26a0b13_21_ReduceMomentKernel_cu_7dd49032_31924cuda3std6ranges3__45__cpo4prevE:
	.zero		1
	.type		_ZN57_INTERNAL_d26a0b13_21_ReduceMomentKernel_cu_7dd49032_31924cuda3std6ranges3__45__cpo9iter_moveE,@object
	.size		_ZN57_INTERNAL_d26a0b13_21_ReduceMomentKernel_cu_7dd49032_31924cuda3std6ranges3__45__cpo9iter_moveE,(.L_158 - _ZN57_INTERNAL_d26a0b13_21_ReduceMomentKernel_cu_7dd49032_31924cuda3std6ranges3__45__cpo9iter_moveE)
_ZN57_INTERNAL_d26a0b13_21_ReduceMomentKernel_cu_7dd49032_31924cuda3std6ranges3__45__cpo9iter_moveE:
	.zero		1
.L_158:


//--------------------- .nv.shared._ZN2at6native13reduce_kernelILi256ELi2ENS0_8ReduceOpIN3c107complexIfEENS0_7MeanOpsIS5_S5_fS5_EEjS5_Li4ELi4EEEEEvT1_ --------------------------
	.section	.nv.shared._ZN2at6native13reduce_kernelILi256ELi2ENS0_8ReduceOpIN3c107complexIfEENS0_7MeanOpsIS5_S5_fS5_EEjS5_Li4ELi4EEEEEvT1_,"aw",@nobits
	.sectionflags	@""
	.align	16
.nv.shared._ZN2at6native13reduce_kernelILi256ELi2ENS0_8ReduceOpIN3c107complexIfEENS0_7MeanOpsIS5_S5_fS5_EEjS5_Li4ELi4EEEEEvT1_:
	.zero		16


//--------------------- .nv.shared._ZN2at6native13reduce_kernelILi128ELi4ENS0_8ReduceOpIN3c107complexIfEENS0_7MeanOpsIS5_S5_fS5_EEjS5_Li4ELi4EEEEEvT1_ --------------------------
	.section	.nv.shared._ZN2at6native13reduce_kernelILi128ELi4ENS0_8ReduceOpIN3c107complexIfEENS0_7MeanOpsIS5_S5_fS5_EEjS5_Li4ELi4EEEEEvT1_,"aw",@nobits
	.sectionflags	@""
	.align	16
.nv.shared._ZN2at6native13reduce_kernelILi128ELi4ENS0_8ReduceOpIN3c107complexIfEENS0_7MeanOpsIS5_S5_fS5_EEjS5_Li4ELi4EEEEEvT1_:
	.zero		16


//--------------------- .nv.shared._ZN2at6native13reduce_kernelILi256ELi1ENS0_8ReduceOpIN3c107complexIdEENS0_7MeanOpsIS5_S5_dS5_EEjS5_Li4ELi4EEEEEvT1_ --------------------------
	.section	.nv.shared._ZN2at6native13reduce_kernelILi256ELi1ENS0_8ReduceOpIN3c107complexIdEENS0_7MeanOpsIS5_S5_dS5_EEjS5_Li4ELi4EEEEEvT1_,"aw",@nobits
	.sectionflags	@""
	.align	16
.nv.shared._ZN2at6native13reduce_kernelILi256ELi1ENS0_8ReduceOpIN3c107complexIdEENS0_7MeanOpsIS5_S5_dS5_EEjS5_Li4ELi4EEEEEvT1_:
	.zero		16


//--------------------- .nv.shared._ZN2at6native13reduce_kernelILi128ELi2ENS0_8ReduceOpIN3c107complexIdEENS0_7MeanOpsIS5_S5_dS5_EEjS5_Li4ELi4EEEEEvT1_ --------------------------
	.section	.nv.shared._ZN2at6native13reduce_kernelILi128ELi2ENS0_8ReduceOpIN3c107complexIdEENS0_7MeanOpsIS5_S5_dS5_EEjS5_Li4ELi4EEEEEvT1_,"aw",@nobits
	.sectionflags	@""
	.align	16
.nv.shared._ZN2at6native13reduce_kernelILi128ELi2ENS0_8ReduceOpIN3c107complexIdEENS0_7MeanOpsIS5_S5_dS5_EEjS5_Li4ELi4EEEEEvT1_:
	.zero		16


//--------------------- .nv.shared._ZN2at6native13reduce_kernelILi64ELi4ENS0_8ReduceOpIN3c107complexIdEENS0_7MeanOpsIS5_S5_dS5_EEjS5_Li4ELi4EEEEEvT1_ --------------------------
	.section	.nv.shared._ZN2at6native13reduce_kernelILi64ELi4ENS0_8ReduceOpIN3c107complexIdEENS0_7MeanOpsIS5_S5_dS5_EEjS5_Li4ELi4EEEEEvT1_,"aw",@nobits
	.sectionflags	@""
	.align	16
.nv.shared._ZN2at6native13reduce_kernelILi64ELi4ENS0_8ReduceOpIN3c107complexIdEENS0_7MeanOpsIS5_S5_dS5_EEjS5_Li4ELi4EEEEEvT1_:
	.zero		16


//--------------------- .nv.shared._ZN2at6native13reduce_kernelILi512ELi1ENS0_8ReduceOpIfNS0_7MeanOpsIffffEEjfLi4ELi4EEEEEvT1_ --------------------------
	.section	.nv.shared._ZN2at6native13reduce_kernelILi512ELi1ENS0_8ReduceOpIfNS0_7MeanOpsIffffEEjfLi4ELi4EEEEEvT1_,"aw",@nobits
	.sectionflags	@""
	.align	16
.nv.shared._ZN2at6native13reduce_kernelILi512ELi1ENS0_8ReduceOpIfNS0_7MeanOpsIffffEEjfLi4ELi4EEEEEvT1_:
	.zero		16


//--------------------- .nv.shared._ZN2at6native13reduce_kernelILi256ELi2ENS0_8ReduceOpIfNS0_7MeanOpsIffffEEjfLi4ELi4EEEEEvT1_ --------------------------
	.section	.nv.shared._ZN2at6native13reduce_kernelILi256ELi2ENS0_8ReduceOpIfNS0_7MeanOpsIffffEEjfLi4ELi4EEEEEvT1_,"aw",@nobits
	.sectionflags	@""
	.align	16
.nv.shared._ZN2at6native13reduce_kernelILi256ELi2ENS0_8ReduceOpIfNS0_7MeanOpsIffffEEjfLi4ELi4EEEEEvT1_:
	.zero		16


//--------------------- .nv.shared._ZN2at6native13reduce_kernelILi128ELi4ENS0_8ReduceOpIfNS0_7MeanOpsIffffEEjfLi4ELi4EEEEEvT1_ --------------------------
	.section	.nv.shared._ZN2at6native13reduce_kernelILi128ELi4ENS0_8ReduceOpIfNS0_7MeanOpsIffffEEjfLi4ELi4EEEEEvT1_,"aw",@nobits
	.sectionflags	@""
	.align	16
.nv.shared._ZN2at6native13reduce_kernelILi128ELi4ENS0_8ReduceOpIfNS0_7MeanOpsIffffEEjfLi4ELi4EEEEEvT1_:
	.zero		16


//--------------------- .nv.shared._ZN2at6native13reduce_kernelILi512ELi1ENS0_8ReduceOpIdNS0_7MeanOpsIddddEEjdLi4ELi4EEEEEvT1_ --------------------------
	.section	.nv.shared._ZN2at6native13reduce_kernelILi512ELi1ENS0_8ReduceOpIdNS0_7MeanOpsIddddEEjdLi4ELi4EEEEEvT1_,"aw",@nobits
	.sectionflags	@""
	.align	16
.nv.shared._ZN2at6native13reduce_kernelILi512ELi1ENS0_8ReduceOpIdNS0_7MeanOpsIddddEEjdLi4ELi4EEEEEvT1_:
	.zero		16


//--------------------- .nv.shared._ZN2at6native13reduce_kernelILi256ELi2ENS0_8ReduceOpIdNS0_7MeanOpsIddddEEjdLi4ELi4EEEEEvT1_ --------------------------
	.section	.nv.shared._ZN2at6native13reduce_kernelILi256ELi2ENS0_8ReduceOpIdNS0_7MeanOpsIddddEEjdLi4ELi4EEEEEvT1_,"aw",@nobits
	.sectionflags	@""
	.align	16
.nv.shared._ZN2at6native13reduce_kernelILi256ELi2ENS0_8ReduceOpIdNS0_7MeanOpsIddddEEjdLi4ELi4EEEEEvT1_:
	.zero		16


//--------------------- .nv.shared._ZN2at6native13reduce_kernelILi128ELi4ENS0_8ReduceOpIdNS0_7MeanOpsIddddEEjdLi4ELi4EEEEEvT1_ --------------------------
	.section	.nv.shared._ZN2at6native13reduce_kernelILi128ELi4ENS0_8ReduceOpIdNS0_7MeanOpsIddddEEjdLi4ELi4EEEEEvT1_,"aw",@nobits
	.sectionflags	@""
	.align	16
.nv.shared._ZN2at6native13reduce_kernelILi128ELi4ENS0_8ReduceOpIdNS0_7MeanOpsIddddEEjdLi4ELi4EEEEEvT1_:
	.zero		16


//--------------------- .nv.shared._ZN2at6native13reduce_kernelILi512ELi1ENS0_8ReduceOpIsNS0_7MeanOpsIssssEEjsLi4ELi8EEEEEvT1_ --------------------------
	.section	.nv.shared._ZN2at6native13reduce_kernelILi512ELi1ENS0_8ReduceOpIsNS0_7MeanOpsIssssEEjsLi4ELi8EEEEEvT1_,"aw",@nobits
	.sectionflags	@""
	.align	16
.nv.shared._ZN2at6native13reduce_kernelILi512ELi1ENS0_8ReduceOpIsNS0_7MeanOpsIssssEEjsLi4ELi8EEEEEvT1_:
	.zero		16


//--------------------- .nv.shared._ZN2at6native13reduce_kernelILi256ELi2ENS0_8ReduceOpIsNS0_7MeanOpsIssssEEjsLi4ELi8EEEEEvT1_ --------------------------
	.section	.nv.shared._ZN2at6native13reduce_kernelILi256ELi2ENS0_8ReduceOpIsNS0_7MeanOpsIssssEEjsLi4ELi8EEEEEvT1_,"aw",@nobits
	.sectionflags	@""
	.align	16
.nv.shared._ZN2at6native13reduce_kernelILi256ELi2ENS0_8ReduceOpIsNS0_7MeanOpsIssssEEjsLi4ELi8EEEEEvT1_:
	.zero		16


//--------------------- .nv.shared._ZN2at6native13reduce_kernelILi128ELi4ENS0_8ReduceOpIsNS0_7MeanOpsIssssEEjsLi4ELi8EEEEEvT1_ --------------------------
	.section	.nv.shared._ZN2at6native13reduce_kernelILi128ELi4ENS0_8ReduceOpIsNS0_7MeanOpsIssssEEjsLi4ELi8EEEEEvT1_,"aw",@nobits
	.sectionflags	@""
	.align	16
.nv.shared._ZN2at6native13reduce_kernelILi128ELi4ENS0_8ReduceOpIsNS0_7MeanOpsIssssEEjsLi4ELi8EEEEEvT1_:
	.zero		16


//--------------------- .nv.shared._ZN2at6native13reduce_kernelILi512ELi1ENS0_8ReduceOpIlNS0_7MeanOpsIllllEEjlLi4ELi4EEEEEvT1_ --------------------------
	.section	.nv.shared._ZN2at6native13reduce_kernelILi512ELi1ENS0_8ReduceOpIlNS0_7MeanOpsIllllEEjlLi4ELi4EEEEEvT1_,"aw",@nobits
	.sectionflags	@""
	.align	16
.nv.shared._ZN2at6native13reduce_kernelILi512ELi1ENS0_8ReduceOpIlNS0_7MeanOpsIllllEEjlLi4ELi4EEEEEvT1_:
	.zero		16


//--------------------- .nv.shared._ZN2at6native13reduce_kernelILi256ELi2ENS0_8ReduceOpIlNS0_7MeanOpsIllllEEjlLi4ELi4EEEEEvT1_ --------------------------
	.section	.nv.shared._ZN2at6native13reduce_kernelILi256ELi2ENS0_8ReduceOpIlNS0_7MeanOpsIllllEEjlLi4ELi4EEEEEvT1_,"aw",@nobits
	.sectionflags	@""
	.align	16
.nv.shared._ZN2at6native13reduce_kernelILi256ELi2ENS0_8ReduceOpIlNS0_7MeanOpsIllllEEjlLi4ELi4EEEEEvT1_:
	.zero		16


//--------------------- .nv.shared._ZN2at6native13reduce_kernelILi128ELi4ENS0_8ReduceOpIlNS0_7MeanOpsIllllEEjlLi4ELi4EEEEEvT1_ --------------------------
	.section	.nv.shared._ZN2at6native13reduce_kernelILi128ELi4ENS0_8ReduceOpIlNS0_7MeanOpsIllllEEjlLi4ELi4EEEEEvT1_,"aw",@nobits
	.sectionflags	@""
	.align	16
.nv.shared._ZN2at6native13reduce_kernelILi128ELi4ENS0_8ReduceOpIlNS0_7MeanOpsIllllEEjlLi4ELi4EEEEEvT1_:
	.zero		16


//--------------------- .nv.shared._ZN2at6native13reduce_kernelILi512ELi1ENS0_8ReduceOpIiNS0_7MeanOpsIiiiiEEjiLi4ELi4EEEEEvT1_ --------------------------
	.section	.nv.shared._ZN2at6native13reduce_kernelILi512ELi1ENS0_8ReduceOpIiNS0_7MeanOpsIiiiiEEjiLi4ELi4EEEEEvT1_,"aw",@nobits
	.sectionflags	@""
	.align	16
.nv.shared._ZN2at6native13reduce_kernelILi512ELi1ENS0_8ReduceOpIiNS0_7MeanOpsIiiiiEEjiLi4ELi4EEEEEvT1_:
	.zero		16


//--------------------- .nv.shared._ZN2at6native13reduce_kernelILi256ELi2ENS0_8ReduceOpIiNS0_7MeanOpsIiiiiEEjiLi4ELi4EEEEEvT1_ --------------------------
	.section	.nv.shared._ZN2at6native13reduce_kernelILi256ELi2ENS0_8ReduceOpIiNS0_7MeanOpsIiiiiEEjiLi4ELi4EEEEEvT1_,"aw",@nobits
	.sectionflags	@""
	.align	16
.nv.shared._ZN2at6native13reduce_kernelILi256ELi2ENS0_8ReduceOpIiNS0_7MeanOpsIiiiiEEjiLi4ELi4EEEEEvT1_:
	.zero		16


//--------------------- .nv.shared._ZN2at6native13reduce_kernelILi128ELi4ENS0_8ReduceOpIiNS0_7MeanOpsIiiiiEEjiLi4ELi4EEEEEvT1_ --------------------------
	.section	.nv.shared._ZN2at6native13reduce_kernelILi128ELi4ENS0_8ReduceOpIiNS0_7MeanOpsIiiiiEEjiLi4ELi4EEEEEvT1_,"aw",@nobits
	.sectionflags	@""
	.align	16
.nv.shared._ZN2at6native13reduce_kernelILi128ELi4ENS0_8ReduceOpIiNS0_7MeanOpsIiiiiEEjiLi4ELi4EEEEEvT1_:
	.zero		16


//--------------------- .nv.shared._ZN2at6native13reduce_kernelILi512ELi1ENS0_8ReduceOpIaNS0_7MeanOpsIaaaaEEjaLi4ELi4EEEEEvT1_ --------------------------
	.section	.nv.shared._ZN2at6native13reduce_kernelILi512ELi1ENS0_8ReduceOpIaNS0_7MeanOpsIaaaaEEjaLi4ELi4EEEEEvT1_,"aw",@nobits
	.sectionflags	@""
	.align	16
.nv.shared._ZN2at6native13reduce_kernelILi512ELi1ENS0_8ReduceOpIaNS0_7MeanOpsIaaaaEEjaLi4ELi4EEEEEvT1_:
	.zero		16


//--------------------- .nv.shared._ZN2at6native13reduce_kernelILi256ELi2ENS0_8ReduceOpIaNS0_7MeanOpsIaaaaEEjaLi4ELi4EEEEEvT1_ --------------------------
	.section	.nv.shared._ZN2at6native13reduce_kernelILi256ELi2ENS0_8ReduceOpIaNS0_7MeanOpsIaaaaEEjaLi4ELi4EEEEEvT1_,"aw",@nobits
	.sectionflags	@""
	.align	16
.nv.shared._ZN2at6native13reduce_kernelILi256ELi2ENS0_8ReduceOpIaNS0_7MeanOpsIaaaaEEjaLi4ELi4EEEEEvT1_:
	.zero		16


//--------------------- .nv.shared._ZN2at6native13reduce_kernelILi128ELi4ENS0_8ReduceOpIaNS0_7MeanOpsIaaaaEEjaLi4ELi4EEEEEvT1_ --------------------------
	.section	.nv.shared._ZN2at6native13reduce_kernelILi128ELi4ENS0_8ReduceOpIaNS0_7MeanOpsIaaaaEEjaLi4ELi4EEEEEvT1_,"aw",@nobits
	.sectionflags	@""
	.align	16
.nv.shared._ZN2at6native13reduce_kernelILi128ELi4ENS0_8ReduceOpIaNS0_7MeanOpsIaaaaEEjaLi4ELi4EEEEEvT1_:
	.zero		16


//--------------------- .nv.shared._ZN2at6native13reduce_kernelILi512ELi1ENS0_8ReduceOpIhNS0_7MeanOpsIhhhhEEjhLi4ELi4EEEEEvT1_ --------------------------
	.section	.nv.shared._ZN2at6native13reduce_kernelILi512ELi1ENS0_8ReduceOpIhNS0_7MeanOpsIhhhhEEjhLi4ELi4EEEEEvT1_,"aw",@nobits
	.sectionflags	@""
	.align	16
.nv.shared._ZN2at6native13reduce_kernelILi512ELi1ENS0_8ReduceOpIhNS0_7MeanOpsIhhhhEEjhLi4ELi4EEEEEvT1_:
	.zero		16


//--------------------- .nv.shared._ZN2at6native13reduce_kernelILi256ELi2ENS0_8ReduceOpIhNS0_7MeanOpsIhhhhEEjhLi4ELi4EEEEEvT1_ --------------------------
	.section	.nv.shared._ZN2at6native13reduce_kernelILi256ELi2ENS0_8ReduceOpIhNS0_7MeanOpsIhhhhEEjhLi4ELi4EEEEEvT1_,"aw",@nobits
	.sectionflags	@""
	.align	16
.nv.shared._ZN2at6native13reduce_kernelILi256ELi2ENS0_8ReduceOpIhNS0_7MeanOpsIhhhhEEjhLi4ELi4EEEEEvT1_:
	.zero		16


//--------------------- .nv.shared._ZN2at6native13reduce_kernelILi128ELi4ENS0_8ReduceOpIhNS0_7MeanOpsIhhhhEEjhLi4ELi4EEEEEvT1_ --------------------------
	.section	.nv.shared._ZN2at6native13reduce_kernelILi128ELi4ENS0_8ReduceOpIhNS0_7MeanOpsIhhhhEEjhLi4ELi4EEEEEvT1_,"aw",@nobits
	.sectionflags	@""
	.align	16
.nv.shared._ZN2at6native13reduce_kernelILi128ELi4ENS0_8ReduceOpIhNS0_7MeanOpsIhhhhEEjhLi4ELi4EEEEEvT1_:
	.zero		16


//--------------------- .nv.shared._ZN2at6native13reduce_kernelILi512ELi1ENS0_8ReduceOpIN3c108BFloat16ENS0_7MeanOpsIS4_fffEEjfLi4ELi8EEEEEvT1_ --------------------------
	.section	.nv.shared._ZN2at6native13reduce_kernelILi512ELi1ENS0_8ReduceOpIN3c108BFloat16ENS0_7MeanOpsIS4_fffEEjfLi4ELi8EEEEEvT1_,"aw",@nobits
	.sectionflags	@""
	.align	16
.nv.shared._ZN2at6native13reduce_kernelILi512ELi1ENS0_8ReduceOpIN3c108BFloat16ENS0_7MeanOpsIS4_fffEEjfLi4ELi8EEEEEvT1_:
	.zero		16


//--------------------- .nv.shared._ZN2at6native13reduce_kernelILi256ELi2ENS0_8ReduceOpIN3c108BFloat16ENS0_7MeanOpsIS4_fffEEjfLi4ELi8EEEEEvT1_ --------------------------
	.section	.nv.shared._ZN2at6native13reduce_kernelILi256ELi2ENS0_8ReduceOpIN3c108BFloat16ENS0_7MeanOpsIS4_fffEEjfLi4ELi8EEEEEvT1_,"aw",@nobits
	.sectionflags	@""
	.align	16
.nv.shared._ZN2at6native13reduce_kernelILi256ELi2ENS0_8ReduceOpIN3c108BFloat16ENS0_7MeanOpsIS4_fffEEjfLi4ELi8EEEEEvT1_:
	.zero		16


//--------------------- .nv.shared._ZN2at6native13reduce_kernelILi128ELi4ENS0_8ReduceOpIN3c108BFloat16ENS0_7MeanOpsIS4_fffEEjfLi4ELi8EEEEEvT1_ --------------------------
	.section	.nv.shared._ZN2at6native13reduce_kernelILi128ELi4ENS0_8ReduceOpIN3c108BFloat16ENS0_7MeanOpsIS4_fffEEjfLi4ELi8EEEEEvT1_,"aw",@nobits
	.sectionflags	@""
	.align	16
.nv.shared._ZN2at6native13reduce_kernelILi128ELi4ENS0_8ReduceOpIN3c108BFloat16ENS0_7MeanOpsIS4_fffEEjfLi4ELi8EEEEEvT1_:
	.zero		16


//--------------------- .nv.shared._ZN2at6native13reduce_kernelILi512ELi1ENS0_8ReduceOpIN3c108BFloat16ENS0_7MeanOpsIS4_ffS4_EEjS4_Li4ELi8EEEEEvT1_ --------------------------
	.section	.nv.shared._ZN2at6native13reduce_kernelILi512ELi1ENS0_8ReduceOpIN3c108BFloat16ENS0_7MeanOpsIS4_ffS4_EEjS4_Li4ELi8EEEEEvT1_,"aw",@nobits
	.sectionflags	@""
	.align	16
.nv.shared._ZN2at6native13reduce_kernelILi512ELi1ENS0_8ReduceOpIN3c108BFloat16ENS0_7MeanOpsIS4_ffS4_EEjS4_Li4ELi8EEEEEvT1_:
	.zero		16


//--------------------- .nv.shared._ZN2at6native13reduce_kernelILi256ELi2ENS0_8ReduceOpIN3c108BFloat16ENS0_7MeanOpsIS4_ffS4_EEjS4_Li4ELi8EEEEEvT1_ --------------------------
	.section	.nv.shared._ZN2at6native13reduce_kernelILi256ELi2ENS0_8ReduceOpIN3c108BFloat16ENS0_7MeanOpsIS4_ffS4_EEjS4_Li4ELi8EEEEEvT1_,"aw",@nobits
	.sectionflags	@""
	.align	16
.nv.shared._ZN2at6native13reduce_kernelILi256ELi2ENS0_8ReduceOpIN3c108BFloat16ENS0_7MeanOpsIS4_ffS4_EEjS4_Li4ELi8EEEEEvT1_:
	.zero		16


//--------------------- .nv.shared._ZN2at6native13reduce_kernelILi128ELi4ENS0_8ReduceOpIN3c108BFloat16ENS0_7MeanOpsIS4_ffS4_EEjS4_Li4ELi8EEEEEvT1_ --------------------------
	.section	.nv.shared._ZN2at6native13reduce_kernelILi128ELi4ENS0_8ReduceOpIN3c108BFloat16ENS0_7MeanOpsIS4_ffS4_EEjS4_Li4ELi8EEEEEvT1_,"aw",@nobits
	.sectionflags	@""
	.align	16
.nv.shared._ZN2at6native13reduce_kernelILi128ELi4ENS0_8ReduceOpIN3c108BFloat16ENS0_7MeanOpsIS4_ffS4_EEjS4_Li4ELi8EEEEEvT1_:
	.zero		16


//--------------------- .nv.shared._ZN2at6native13reduce_kernelILi512ELi1ENS0_8ReduceOpIN3c104HalfENS0_7MeanOpsIS4_fffEEjfLi4ELi8EEEEEvT1_ --------------------------
	.section	.nv.shared._ZN2at6native13reduce_kernelILi512ELi1ENS0_8ReduceOpIN3c104HalfENS0_7MeanOpsIS4_fffEEjfLi4ELi8EEEEEvT1_,"aw",@nobits
	.sectionflags	@""
	.align	16
.nv.shared._ZN2at6native13reduce_kernelILi512ELi1ENS0_8ReduceOpIN3c104HalfENS0_7MeanOpsIS4_fffEEjfLi4ELi8EEEEEvT1_:
	.zero		16


//--------------------- .nv.shared._ZN2at6native13reduce_kernelILi256ELi2ENS0_8ReduceOpIN3c104HalfENS0_7MeanOpsIS4_fffEEjfLi4ELi8EEEEEvT1_ --------------------------
	.section	.nv.shared._ZN2at6native13reduce_kernelILi256ELi2ENS0_8ReduceOpIN3c104HalfENS0_7MeanOpsIS4_fffEEjfLi4ELi8EEEEEvT1_,"aw",@nobits
	.sectionflags	@""
	.align	16
.nv.shared._ZN2at6native13reduce_kernelILi256ELi2ENS0_8ReduceOpIN3c104HalfENS0_7MeanOpsIS4_fffEEjfLi4ELi8EEEEEvT1_:
	.zero		16


//--------------------- .nv.shared._ZN2at6native13reduce_kernelILi128ELi4ENS0_8ReduceOpIN3c104HalfENS0_7MeanOpsIS4_fffEEjfLi4ELi8EEEEEvT1_ --------------------------
	.section	.nv.shared._ZN2at6native13reduce_kernelILi128ELi4ENS0_8ReduceOpIN3c104HalfENS0_7MeanOpsIS4_fffEEjfLi4ELi8EEEEEvT1_,"aw",@nobits
	.sectionflags	@""
	.align	16
.nv.shared._ZN2at6native13reduce_kernelILi128ELi4ENS0_8ReduceOpIN3c104HalfENS0_7MeanOpsIS4_fffEEjfLi4ELi8EEEEEvT1_:
	.zero		16


//--------------------- .nv.shared._ZN2at6native13reduce_kernelILi512ELi1ENS0_8ReduceOpIN3c104HalfENS0_7MeanOpsIS4_ffS4_EEjS4_Li4ELi8EEEEEvT1_ --------------------------
	.section	.nv.shared._ZN2at6native13reduce_kernelILi512ELi1ENS0_8ReduceOpIN3c104HalfENS0_7MeanOpsIS4_ffS4_EEjS4_Li4ELi8EEEEEvT1_,"aw",@nobits
	.sectionflags	@""
	.align	16
.nv.shared._ZN2at6native13reduce_kernelILi512ELi1ENS0_8ReduceOpIN3c104HalfENS0_7MeanOpsIS4_ffS4_EEjS4_Li4ELi8EEEEEvT1_:
	.zero		16


//--------------------- .nv.shared._ZN2at6native13reduce_kernelILi256ELi2ENS0_8ReduceOpIN3c104HalfENS0_7MeanOpsIS4_ffS4_EEjS4_Li4ELi8EEEEEvT1_ --------------------------
	.section	.nv.shared._ZN2at6native13reduce_kernelILi256ELi2ENS0_8ReduceOpIN3c104HalfENS0_7MeanOpsIS4_ffS4_EEjS4_Li4ELi8EEEEEvT1_,"aw",@nobits
	.sectionflags	@""
	.align	16
.nv.shared._ZN2at6native13reduce_kernelILi256ELi2ENS0_8ReduceOpIN3c104HalfENS0_7MeanOpsIS4_ffS4_EEjS4_Li4ELi8EEEEEvT1_:
	.zero		16


//--------------------- .nv.shared._ZN2at6native13reduce_kernelILi128ELi4ENS0_8ReduceOpIN3c104HalfENS0_7MeanOpsIS4_ffS4_EEjS4_Li4ELi8EEEEEvT1_ --------------------------
	.section	.nv.shared._ZN2at6native13reduce_kernelILi128ELi4ENS0_8ReduceOpIN3c104HalfENS0_7MeanOpsIS4_ffS4_EEjS4_Li4ELi8EEEEEvT1_,"aw",@nobits
	.sectionflags	@""
	.align	16
.nv.shared._ZN2at6native13reduce_kernelILi128ELi4ENS0_8ReduceOpIN3c104HalfENS0_7MeanOpsIS4_ffS4_EEjS4_Li4ELi8EEEEEvT1_:
	.zero		16


//--------------------- .nv.shared._ZN2at6native13reduce_kernelILi512ELi1ENS0_8ReduceOpIN3c108BFloat16ENS0_10WelfordOpsIS4_fiN4cuda3std3__44pairIS4_S4_EEEEjS4_Li2ELi2EEEEEvT1_ --------------------------
	.section	.nv.shared._ZN2at6native13reduce_kernelILi512ELi1ENS0_8ReduceOpIN3c108BFloat16ENS0_10WelfordOpsIS4_fiN4cuda3std3__44pairIS4_S4_EEEEjS4_Li2ELi2EEEEEvT1_,"aw",@nobits
	.sectionflags	@""
	.align	16
.nv.shared._ZN2at6native13reduce_kernelILi512ELi1ENS0_8ReduceOpIN3c108BFloat16ENS0_10WelfordOpsIS4_fiN4cuda3std3__44pairIS4_S4_EEEEjS4_Li2ELi2EEEEEvT1_:
	.zero		16


//--------------------- .nv.shared._ZN2at6native13reduce_kernelILi256ELi2ENS0_8ReduceOpIN3c108BFloat16ENS0_10WelfordOpsIS4_fiN4cuda3std3__44pairIS4_S4_EEEEjS4_Li2ELi2EEEEEvT1_ --------------------------
	.section	.nv.shared._ZN2at6native13reduce_kernelILi256ELi2ENS0_8ReduceOpIN3c108BFloat16ENS0_10WelfordOpsIS4_fiN4cuda3std3__44pairIS4_S4_EEEEjS4_Li2ELi2EEEEEvT1_,"aw",@nobits
	.sectionflags	@""
	.align	16
.nv.shared._ZN2at6native13reduce_kernelILi256ELi2ENS0_8ReduceOpIN3c108BFloat16ENS0_10WelfordOpsIS4_fiN4cuda3std3__44pairIS4_S4_EEEEjS4_Li2ELi2EEEEEvT1_:
	.zero		16


//--------------------- .nv.shared._ZN2at6native13reduce_kernelILi128ELi4ENS0_8ReduceOpIN3c108BFloat16ENS0_10WelfordOpsIS4_fiN4cuda3std3__44pairIS4_S4_EEEEjS4_Li2ELi2EEEEEvT1_ --------------------------
	.section	.nv.shared._ZN2at6native13reduce_kernelILi128ELi4ENS0_8ReduceOpIN3c108BFloat16ENS0_10WelfordOpsIS4_fiN4cuda3std3__44pairIS4_S4_EEEEjS4_Li2ELi2EEEEEvT1_,"aw",@nobits
	.sectionflags	@""
	.align	16
.nv.shared._ZN2at6native13reduce_kernelILi128ELi4ENS0_8ReduceOpIN3c108BFloat16ENS0_10WelfordOpsIS4_fiN4cuda3std3__44pairIS4_S4_EEEEjS4_Li2ELi2EEEEEvT1_:
	.zero		16


//--------------------- .nv.shared._ZN2at6native13reduce_kernelILi512ELi1ENS0_8ReduceOpIN3c104HalfENS0_10WelfordOpsIS4_fiN4cuda3std3__44pairIS4_S4_EEEEjS4_Li2ELi2EEEEEvT1_ --------------------------
	.section	.nv.shared._ZN2at6native13reduce_kernelILi512ELi1ENS0_8ReduceOpIN3c104HalfENS0_10WelfordOpsIS4_fiN4cuda3std3__44pairIS4_S4_EEEEjS4_Li2ELi2EEEEEvT1_,"aw",@nobits
	.sectionflags	@""
	.align	16
.nv.shared._ZN2at6native13reduce_kernelILi512ELi1ENS0_8ReduceOpIN3c104HalfENS0_10WelfordOpsIS4_fiN4cuda3std3__44pairIS4_S4_EEEEjS4_Li2ELi2EEEEEvT1_:
	.zero		16


//--------------------- .nv.shared._ZN2at6native13reduce_kernelILi256ELi2ENS0_8ReduceOpIN3c104HalfENS0_10WelfordOpsIS4_fiN4cuda3std3__44pairIS4_S4_EEEEjS4_Li2ELi2EEEEEvT1_ --------------------------
	.section	.nv.shared._ZN2at6native13reduce_kernelILi256ELi2ENS0_8ReduceOpIN3c104HalfENS0_10WelfordOpsIS4_fiN4cuda3std3__44pairIS4_S4_EEEEjS4_Li2ELi2EEEEEvT1_,"aw",@nobits
	.sectionflags	@""
	.align	16
.nv.shared._ZN2at6native13reduce_kernelILi256ELi2ENS0_8ReduceOpIN3c104HalfENS0_10WelfordOpsIS4_fiN4cuda3std3__44pairIS4_S4_EEEEjS4_Li2ELi2EEEEEvT1_:
	.zero		16


//--------------------- .nv.shared._ZN2at6native13reduce_kernelILi128ELi4ENS0_8ReduceOpIN3c104HalfENS0_10WelfordOpsIS4_fiN4cuda3std3__44pairIS4_S4_EEEEjS4_Li2ELi2EEEEEvT1_ --------------------------
	.section	.nv.shared._ZN2at6native13reduce_kernelILi128ELi4ENS0_8ReduceOpIN3c104HalfENS0_10WelfordOpsIS4_fiN4cuda3std3__44pairIS4_S4_EEEEjS4_Li2ELi2EEEEEvT1_,"aw",@nobits
	.sectionflags	@""
	.align	16
.nv.shared._ZN2at6native13reduce_kernelILi128ELi4ENS0_8ReduceOpIN3c104HalfENS0_10WelfordOpsIS4_fiN4cuda3std3__44pairIS4_S4_EEEEjS4_Li2ELi2EEEEEvT1_:
	.zero		16


//--------------------- .nv.shared._ZN2at6native13reduce_kernelILi512ELi1ENS0_8ReduceOpIfNS0_10WelfordOpsIffiN4cuda3std3__44pairIffEEEEjfLi2ELi2EEEEEvT1_ --------------------------
	.section	.nv.shared._ZN2at6native13reduce_kernelILi512ELi1ENS0_8ReduceOpIfNS0_10WelfordOpsIffiN4cuda3std3__44pairIffEEEEjfLi2ELi2EEEEEvT1_,"aw",@nobits
	.sectionflags	@""
	.align	16
.nv.shared._ZN2at6native13reduce_kernelILi512ELi1ENS0_8ReduceOpIfNS0_10WelfordOpsIffiN4cuda3std3__44pairIffEEEEjfLi2ELi2EEEEEvT1_:
	.zero		16


//--------------------- .nv.shared._ZN2at6native13reduce_kernelILi256ELi2ENS0_8ReduceOpIfNS0_10WelfordOpsIffiN4cuda3std3__44pairIffEEEEjfLi2ELi2EEEEEvT1_ --------------------------
	.section	.nv.shared._ZN2at6native13reduce_kernelILi256ELi2ENS0_8ReduceOpIfNS0_10WelfordOpsIffiN4cuda3std3__44pairIffEEEEjfLi2ELi2EEEEEvT1_,"aw",@nobits
	.sectionflags	@""
	.align	16
.nv.shared._ZN2at6native13reduce_kernelILi256ELi2ENS0_8ReduceOpIfNS0_10WelfordOpsIffiN4cuda3std3__44pairIffEEEEjfLi2ELi2EEEEEvT1_:
	.zero		16


//--------------------- .nv.shared._ZN2at6native13reduce_kernelILi128ELi4ENS0_8ReduceOpIfNS0_10WelfordOpsIffiN4cuda3std3__44pairIffEEEEjfLi2ELi2EEEEEvT1_ --------------------------
	.section	.nv.shared._ZN2at6native13reduce_kernelILi128ELi4ENS0_8ReduceOpIfNS0_10WelfordOpsIffiN4cuda3std3__44pairIffEEEEjfLi2ELi2EEEEEvT1_,"aw",@nobits
	.sectionflags	@""
	.align	16
.nv.shared._ZN2at6native13reduce_kernelILi128ELi4ENS0_8ReduceOpIfNS0_10WelfordOpsIffiN4cuda3std3__44pairIffEEEEjfLi2ELi2EEEEEvT1_:
	.zero		16


//--------------------- .nv.shared._ZN2at6native13reduce_kernelILi512ELi1ENS0_8ReduceOpIdNS0_10WelfordOpsIddiN4cuda3std3__44pairIddEEEEjdLi2ELi2EEEEEvT1_ --------------------------
	.section	.nv.shared._ZN2at6native13reduce_kernelILi512ELi1ENS0_8ReduceOpIdNS0_10WelfordOpsIddiN4cuda3std3__44pairIddEEEEjdLi2ELi2EEEEEvT1_,"aw",@nobits
	.sectionflags	@""
	.align	16
.nv.shared._ZN2at6native13reduce_kernelILi512ELi1ENS0_8ReduceOpIdNS0_10WelfordOpsIddiN4cuda3std3__44pairIddEEEEjdLi2ELi2EEEEEvT1_:
	.zero		16


//--------------------- .nv.shared._ZN2at6native13reduce_kernelILi256ELi2ENS0_8ReduceOpIdNS0_10WelfordOpsIddiN4cuda3std3__44pairIddEEEEjdLi2ELi2EEEEEvT1_ --------------------------
	.section	.nv.shared._ZN2at6native13reduce_kernelILi256ELi2ENS0_8ReduceOpIdNS0_10WelfordOpsIddiN4cuda3std3__44pairIddEEEEjdLi2ELi2EEEEEvT1_,"aw",@nobits
	.sectionflags	@""
	.align	16
.nv.shared._ZN2at6native13reduce_kernelILi256ELi2ENS0_8ReduceOpIdNS0_10WelfordOpsIddiN4cuda3std3__44pairIddEEEEjdLi2ELi2EEEEEvT1_:
	.zero		16


//--------------------- .nv.shared._ZN2at6native13reduce_kernelILi128ELi4ENS0_8ReduceOpIdNS0_10WelfordOpsIddiN4cuda3std3__44pairIddEEEEjdLi2ELi2EEEEEvT1_ --------------------------
	.section	.nv.shared._ZN2at6native13reduce_kernelILi128ELi4ENS0_8ReduceOpIdNS0_10WelfordOpsIddiN4cuda3std3__44pairIddEEEEjdLi2ELi2EEEEEvT1_,"aw",@nobits
	.sectionflags	@""
	.align	16
.nv.shared._ZN2at6native13reduce_kernelILi128ELi4ENS0_8ReduceOpIdNS0_10WelfordOpsIddiN4cuda3std3__44pairIddEEEEjdLi2ELi2EEEEEvT1_:
	.zero		16


//--------------------- .nv.shared._ZN2at6native13reduce_kernelILi512ELi1ENS0_8ReduceOpIN3c108BFloat16ENS0_10WelfordOpsIS4_fiN4cuda3std3__44pairIffEEEEjfLi2ELi2EEEEEvT1_ --------------------------
	.section	.nv.shared._ZN2at6native13reduce_kernelILi512ELi1ENS0_8ReduceOpIN3c108BFloat16ENS0_10WelfordOpsIS4_fiN4cuda3std3__44pairIffEEEEjfLi2ELi2EEEEEvT1_,"aw",@nobits
	.sectionflags	@""
	.align	16
.nv.shared._ZN2at6native13reduce_kernelILi512ELi1ENS0_8ReduceOpIN3c108BFloat16ENS0_10WelfordOpsIS4_fiN4cuda3std3__44pairIffEEEEjfLi2ELi2EEEEEvT1_:
	.zero		16


//--------------------- .nv.shared._ZN2at6native13reduce_kernelILi256ELi2ENS0_8ReduceOpIN3c108BFloat16ENS0_10WelfordOpsIS4_fiN4cuda3std3__44pairIffEEEEjfLi2ELi2EEEEEvT1_ --------------------------
	.section	.nv.shared._ZN2at6native13reduce_kernelILi256ELi2ENS0_8ReduceOpIN3c108BFloat16ENS0_10WelfordOpsIS4_fiN4cuda3std3__44pairIffEEEEjfLi2ELi2EEEEEvT1_,"aw",@nobits
	.sectionflags	@""
	.align	16
.nv.shared._ZN2at6native13reduce_kernelILi256ELi2ENS0_8ReduceOpIN3c108BFloat16ENS0_10WelfordOpsIS4_fiN4cuda3std3__44pairIffEEEEjfLi2ELi2EEEEEvT1_:
	.zero		16


//--------------------- .nv.shared._ZN2at6native13reduce_kernelILi128ELi4ENS0_8ReduceOpIN3c108BFloat16ENS0_10WelfordOpsIS4_fiN4cuda3std3__44pairIffEEEEjfLi2ELi2EEEEEvT1_ --------------------------
	.section	.nv.shared._ZN2at6native13reduce_kernelILi128ELi4ENS0_8ReduceOpIN3c108BFloat16ENS0_10WelfordOpsIS4_fiN4cuda3std3__44pairIffEEEEjfLi2ELi2EEEEEvT1_,"aw",@nobits
	.sectionflags	@""
	.align	16
.nv.shared._ZN2at6native13reduce_kernelILi128ELi4ENS0_8ReduceOpIN3c108BFloat16ENS0_10WelfordOpsIS4_fiN4cuda3std3__44pairIffEEEEjfLi2ELi2EEEEEvT1_:
	.zero		16


//--------------------- .nv.shared._ZN2at6native13reduce_kernelILi512ELi1ENS0_8ReduceOpIN3c104HalfENS0_10WelfordOpsIS4_fiN4cuda3std3__44pairIffEEEEjfLi2ELi2EEEEEvT1_ --------------------------
	.section	.nv.shared._ZN2at6native13reduce_kernelILi512ELi1ENS0_8ReduceOpIN3c104HalfENS0_10WelfordOpsIS4_fiN4cuda3std3__44pairIffEEEEjfLi2ELi2EEEEEvT1_,"aw",@nobits
	.sectionflags	@""
	.align	16
.nv.shared._ZN2at6native13reduce_kernelILi512ELi1ENS0_8ReduceOpIN3c104HalfENS0_10WelfordOpsIS4_fiN4cuda3std3__44pairIffEEEEjfLi2ELi2EEEEEvT1_:
	.zero		16


//--------------------- .nv.shared._ZN2at6native13reduce_kernelILi256ELi2ENS0_8ReduceOpIN3c104HalfENS0_10WelfordOpsIS4_fiN4cuda3std3__44pairIffEEEEjfLi2ELi2EEEEEvT1_ --------------------------
	.section	.nv.shared._ZN2at6native13reduce_kernelILi256ELi2ENS0_8ReduceOpIN3c104HalfENS0_10WelfordOpsIS4_fiN4cuda3std3__44pairIffEEEEjfLi2ELi2EEEEEvT1_,"aw",@nobits
	.sectionflags	@""
	.align	16
.nv.shared._ZN2at6native13reduce_kernelILi256ELi2ENS0_8ReduceOpIN3c104HalfENS0_10WelfordOpsIS4_fiN4cuda3std3__44pairIffEEEEjfLi2ELi2EEEEEvT1_:
	.zero		16


//--------------------- .nv.shared._ZN2at6native13reduce_kernelILi128ELi4ENS0_8ReduceOpIN3c104HalfENS0_10WelfordOpsIS4_fiN4cuda3std3__44pairIffEEEEjfLi2ELi2EEEEEvT1_ --------------------------
	.section	.nv.shared._ZN2at6native13reduce_kernelILi128ELi4ENS0_8ReduceOpIN3c104HalfENS0_10WelfordOpsIS4_fiN4cuda3std3__44pairIffEEEEjfLi2ELi2EEEEEvT1_,"aw",@nobits
	.sectionflags	@""
	.align	16
.nv.shared._ZN2at6native13reduce_kernelILi128ELi4ENS0_8ReduceOpIN3c104HalfENS0_10WelfordOpsIS4_fiN4cuda3std3__44pairIffEEEEjfLi2ELi2EEEEEvT1_:
	.zero		16


//--------------------- SYMBOLS --------------------------

	.type		__assertfail,@function
